	.target	sm_90a

	.elftype	@"ET_EXEC"


//--------------------- .note.nv.tkinfo           --------------------------
	.section	.note.nv.tkinfo,"",@"SHT_NOTE"
	.sectionflags	@"SHF_NOTE_NV_TKINFO"
	.tkinfo
        /*0018*/ 	.word	0x00000002
        /*0030*/ 	.string	""
        /*0030*/ 	.string	"ptxas"
        /*0030*/ 	.string	"Cuda compilation tools, release 13.0, V13.0.88"
        /*0030*/ 	.string	"Build cuda_13.0.r13.0/compiler.36424714_0"
        /*0030*/ 	.string	"-arch sm_90a -m 64 "



//--------------------- .note.nv.cuinfo           --------------------------
	.section	.note.nv.cuinfo,"",@"SHT_NOTE"
	.sectionflags	@"SHF_NOTE_NV_CUINFO"
        /*0018*/ 	.short	0x0002
        /*001a*/ 	.short	0x005a
        /*001c*/ 	.short	0x0082
	.zero		2


//--------------------- .nv.info                  --------------------------
	.section	.nv.info,"",@"SHT_CUDA_INFO"
	.align	4


	//----- nvinfo : EIATTR_REGCOUNT
	.align		4
        /*0000*/ 	.byte	0x04, 0x2f
        /*0002*/ 	.short	(.L_22 - .L_21)
	.align		4
.L_21:
        /*0004*/ 	.word	index@(_ZN7cutlass13device_kernelIN5flash11enable_sm90INS1_16FlashAttnFwdSm90INS1_25CollectiveMainloopFwdSm90ILi2EN4cute5tupleIJNS5_1CILi1EEES8_S8_EEENS6_IJNS7_ILi128EEESA_SA_EEELi128ENS_6half_tEfNS_4arch4Sm90ELb1ELb0ELb0ELb1ELb0ELb1ELb0ELb1ELb1ELb1ELb1ELb0EEENS1_21CollectiveEpilogueFwdISB_S9_SC_SE_Li256ELb1ELb1ELb1ELb0EEENS1_36VarlenDynamicPersistentTileSchedulerILi128ELi128ELi256ELi128ELb1ELb1ELb1ELb1ELb1ELb1EEEEEEEEEvNT_6ParamsE)
        /*0008*/ 	.word	0x000000a8


	//----- nvinfo : EIATTR_FRAME_SIZE
	.align		4
.L_22:
        /*000c*/ 	.byte	0x04, 0x11
        /*000e*/ 	.short	(.L_24 - .L_23)
	.align		4
.L_23:
        /*0010*/ 	.word	index@(_ZN7cutlass13device_kernelIN5flash11enable_sm90INS1_16FlashAttnFwdSm90INS1_25CollectiveMainloopFwdSm90ILi2EN4cute5tupleIJNS5_1CILi1EEES8_S8_EEENS6_IJNS7_ILi128EEESA_SA_EEELi128ENS_6half_tEfNS_4arch4Sm90ELb1ELb0ELb0ELb1ELb0ELb1ELb0ELb1ELb1ELb1ELb1ELb0EEENS1_21CollectiveEpilogueFwdISB_S9_SC_SE_Li256ELb1ELb1ELb1ELb0EEENS1_36VarlenDynamicPersistentTileSchedulerILi128ELi128ELi256ELi128ELb1ELb1ELb1ELb1ELb1ELb1EEEEEEEEEvNT_6ParamsE)
        /*0014*/ 	.word	0x00000068


	//----- nvinfo : EIATTR_REGCOUNT
	.align		4
.L_24:
        /*0018*/ 	.byte	0x04, 0x2f
        /*001a*/ 	.short	(.L_26 - .L_25)
	.align		4
.L_25:
        /*001c*/ 	.word	index@(_ZN7cutlass13device_kernelIN5flash11enable_sm90INS1_16FlashAttnFwdSm90INS1_25CollectiveMainloopFwdSm90ILi2EN4cute5tupleIJNS5_1CILi1EEES8_S8_EEENS6_IJNS7_ILi128EEESA_SA_EEELi128ENS_6half_tEfNS_4arch4Sm90ELb1ELb0ELb0ELb1ELb0ELb0ELb0ELb1ELb1ELb1ELb1ELb0EEENS1_21CollectiveEpilogueFwdISB_S9_SC_SE_Li256ELb1ELb1ELb1ELb0EEENS1_36VarlenDynamicPersistentTileSchedulerILi128ELi128ELi256ELi128ELb1ELb1ELb1ELb1ELb1ELb1EEEEEEEEEvNT_6ParamsE)
        /*0020*/ 	.word	0x000000a8


	//----- nvinfo : EIATTR_FRAME_SIZE
	.align		4
.L_26:
        /*0024*/ 	.byte	0x04, 0x11
        /*0026*/ 	.short	(.L_28 - .L_27)
	.align		4
.L_27:
        /*0028*/ 	.word	index@(_ZN7cutlass13device_kernelIN5flash11enable_sm90INS1_16FlashAttnFwdSm90INS1_25CollectiveMainloopFwdSm90ILi2EN4cute5tupleIJNS5_1CILi1EEES8_S8_EEENS6_IJNS7_ILi128EEESA_SA_EEELi128ENS_6half_tEfNS_4arch4Sm90ELb1ELb0ELb0ELb1ELb0ELb0ELb0ELb1ELb1ELb1ELb1ELb0EEENS1_21CollectiveEpilogueFwdISB_S9_SC_SE_Li256ELb1ELb1ELb1ELb0EEENS1_36VarlenDynamicPersistentTileSchedulerILi128ELi128ELi256ELi128ELb1ELb1ELb1ELb1ELb1ELb1EEEEEEEEEvNT_6ParamsE)
        /*002c*/ 	.word	0x00000060


	//----- nvinfo : EIATTR_REGCOUNT
	.align		4
.L_28:
        /*0030*/ 	.byte	0x04, 0x2f
        /*0032*/ 	.short	(.L_30 - .L_29)
	.align		4
.L_29:
        /*0034*/ 	.word	index@(_ZN7cutlass13device_kernelIN5flash11enable_sm90INS1_16FlashAttnFwdSm90INS1_25CollectiveMainloopFwdSm90ILi2EN4cute5tupleIJNS5_1CILi1EEES8_S8_EEENS6_IJNS7_ILi128EEESA_SA_EEELi128ENS_6half_tEfNS_4arch4Sm90ELb1ELb0ELb0ELb0ELb0ELb0ELb0ELb1ELb1ELb1ELb1ELb0EEENS1_21CollectiveEpilogueFwdISB_S9_SC_SE_Li256ELb0ELb1ELb1ELb0EEENS1_19SingleTileSchedulerILb0ELb1ELb1ELi128EEEEEEEEEvNT_6ParamsE)
        /*0038*/ 	.word	0x000000a8


	//----- nvinfo : EIATTR_FRAME_SIZE
	.align		4
.L_30:
        /*003c*/ 	.byte	0x04, 0x11
        /*003e*/ 	.short	(.L_32 - .L_31)
	.align		4
.L_31:
        /*0040*/ 	.word	index@(_ZN7cutlass13device_kernelIN5flash11enable_sm90INS1_16FlashAttnFwdSm90INS1_25CollectiveMainloopFwdSm90ILi2EN4cute5tupleIJNS5_1CILi1EEES8_S8_EEENS6_IJNS7_ILi128EEESA_SA_EEELi128ENS_6half_tEfNS_4arch4Sm90ELb1ELb0ELb0ELb0ELb0ELb0ELb0ELb1ELb1ELb1ELb1ELb0EEENS1_21CollectiveEpilogueFwdISB_S9_SC_SE_Li256ELb0ELb1ELb1ELb0EEENS1_19SingleTileSchedulerILb0ELb1ELb1ELi128EEEEEEEEEvNT_6ParamsE)
        /*0044*/ 	.word	0x00000018


	//----- nvinfo : EIATTR_REGCOUNT
	.align		4
.L_32:
        /*0048*/ 	.byte	0x04, 0x2f
        /*004a*/ 	.short	(.L_34 - .L_33)
	.align		4
.L_33:
        /*004c*/ 	.word	index@(_ZN7cutlass13device_kernelIN5flash11enable_sm90INS1_16FlashAttnFwdSm90INS1_25CollectiveMainloopFwdSm90ILi2EN4cute5tupleIJNS5_1CILi1EEES8_S8_EEENS6_IJNS7_ILi128EEESA_SA_EEELi128ENS_6half_tEfNS_4arch4Sm90ELb0ELb1ELb0ELb1ELb0ELb1ELb0ELb1ELb1ELb1ELb1ELb0EEENS1_21CollectiveEpilogueFwdISB_S9_SC_SE_Li256ELb1ELb1ELb1ELb0EEENS1_36VarlenDynamicPersistentTileSchedulerILi128ELi128ELi256ELi128ELb1ELb1ELb1ELb1ELb0ELb1EEEEEEEEEvNT_6ParamsE)
        /*0050*/ 	.word	0x000000a8


	//----- nvinfo : EIATTR_FRAME_SIZE
	.align		4
.L_34:
        /*0054*/ 	.byte	0x04, 0x11
        /*0056*/ 	.short	(.L_36 - .L_35)
	.align		4
.L_35:
        /*0058*/ 	.word	index@(_ZN7cutlass13device_kernelIN5flash11enable_sm90INS1_16FlashAttnFwdSm90INS1_25CollectiveMainloopFwdSm90ILi2EN4cute5tupleIJNS5_1CILi1EEES8_S8_EEENS6_IJNS7_ILi128EEESA_SA_EEELi128ENS_6half_tEfNS_4arch4Sm90ELb0ELb1ELb0ELb1ELb0ELb1ELb0ELb1ELb1ELb1ELb1ELb0EEENS1_21CollectiveEpilogueFwdISB_S9_SC_SE_Li256ELb1ELb1ELb1ELb0EEENS1_36VarlenDynamicPersistentTileSchedulerILi128ELi128ELi256ELi128ELb1ELb1ELb1ELb1ELb0ELb1EEEEEEEEEvNT_6ParamsE)
        /*005c*/ 	.word	0x00000068


	//----- nvinfo : EIATTR_REGCOUNT
	.align		4
.L_36:
        /*0060*/ 	.byte	0x04, 0x2f
        /*0062*/ 	.short	(.L_38 - .L_37)
	.align		4
.L_37:
        /*0064*/ 	.word	index@(_ZN7cutlass13device_kernelIN5flash11enable_sm90INS1_16FlashAttnFwdSm90INS1_25CollectiveMainloopFwdSm90ILi2EN4cute5tupleIJNS5_1CILi1EEES8_S8_EEENS6_IJNS7_ILi128EEESA_SA_EEELi128ENS_6half_tEfNS_4arch4Sm90ELb0ELb1ELb0ELb1ELb0ELb0ELb0ELb1ELb1ELb1ELb1ELb0EEENS1_21CollectiveEpilogueFwdISB_S9_SC_SE_Li256ELb1ELb1ELb1ELb0EEENS1_36VarlenDynamicPersistentTileSchedulerILi128ELi128ELi256ELi128ELb1ELb1ELb1ELb1ELb0ELb1EEEEEEEEEvNT_6ParamsE)
        /*0068*/ 	.word	0x000000a8


	//----- nvinfo : EIATTR_FRAME_SIZE
	.align		4
.L_38:
        /*006c*/ 	.byte	0x04, 0x11
        /*006e*/ 	.short	(.L_40 - .L_39)
	.align		4
.L_39:
        /*0070*/ 	.word	index@(_ZN7cutlass13device_kernelIN5flash11enable_sm90INS1_16FlashAttnFwdSm90INS1_25CollectiveMainloopFwdSm90ILi2EN4cute5tupleIJNS5_1CILi1EEES8_S8_EEENS6_IJNS7_ILi128EEESA_SA_EEELi128ENS_6half_tEfNS_4arch4Sm90ELb0ELb1ELb0ELb1ELb0ELb0ELb0ELb1ELb1ELb1ELb1ELb0EEENS1_21CollectiveEpilogueFwdISB_S9_SC_SE_Li256ELb1ELb1ELb1ELb0EEENS1_36VarlenDynamicPersistentTileSchedulerILi128ELi128ELi256ELi128ELb1ELb1ELb1ELb1ELb0ELb1EEEEEEEEEvNT_6ParamsE)
        /*0074*/ 	.word	0x00000060


	//----- nvinfo : EIATTR_REGCOUNT
	.align		4
.L_40:
        /*0078*/ 	.byte	0x04, 0x2f
        /*007a*/ 	.short	(.L_42 - .L_41)
	.align		4
.L_41:
        /*007c*/ 	.word	index@(_ZN7cutlass13device_kernelIN5flash11enable_sm90INS1_16FlashAttnFwdSm90INS1_25CollectiveMainloopFwdSm90ILi2EN4cute5tupleIJNS5_1CILi1EEES8_S8_EEENS6_IJNS7_ILi128EEESA_SA_EEELi128ENS_6half_tEfNS_4arch4Sm90ELb0ELb1ELb0ELb0ELb0ELb0ELb0ELb1ELb1ELb1ELb1ELb0EEENS1_21CollectiveEpilogueFwdISB_S9_SC_SE_Li256ELb0ELb1ELb1ELb0EEENS1_19SingleTileSchedulerILb0ELb1ELb1ELi128EEEEEEEEEvNT_6ParamsE)
        /*0080*/ 	.word	0x000000a8


	//----- nvinfo : EIATTR_FRAME_SIZE
	.align		4
.L_42:
        /*0084*/ 	.byte	0x04, 0x11
        /*0086*/ 	.short	(.L_44 - .L_43)
	.align		4
.L_43:
        /*0088*/ 	.word	index@(_ZN7cutlass13device_kernelIN5flash11enable_sm90INS1_16FlashAttnFwdSm90INS1_25CollectiveMainloopFwdSm90ILi2EN4cute5tupleIJNS5_1CILi1EEES8_S8_EEENS6_IJNS7_ILi128EEESA_SA_EEELi128ENS_6half_tEfNS_4arch4Sm90ELb0ELb1ELb0ELb0ELb0ELb0ELb0ELb1ELb1ELb1ELb1ELb0EEENS1_21CollectiveEpilogueFwdISB_S9_SC_SE_Li256ELb0ELb1ELb1ELb0EEENS1_19SingleTileSchedulerILb0ELb1ELb1ELi128EEEEEEEEEvNT_6ParamsE)
        /*008c*/ 	.word	0x00000018


	//----- nvinfo : EIATTR_REGCOUNT
	.align		4
.L_44:
        /*0090*/ 	.byte	0x04, 0x2f
        /*0092*/ 	.short	(.L_46 - .L_45)
	.align		4
.L_45:
        /*0094*/ 	.word	index@(_ZN7cutlass13device_kernelIN5flash11enable_sm90INS1_16FlashAttnFwdSm90INS1_25CollectiveMainloopFwdSm90ILi2EN4cute5tupleIJNS5_1CILi1EEES8_S8_EEENS6_IJNS7_ILi128EEENS7_ILi176EEESA_EEELi128ENS_6half_tEfNS_4arch4Sm90ELb0ELb0ELb0ELb1ELb0ELb1ELb0ELb1ELb1ELb1ELb1ELb0EEENS1_21CollectiveEpilogueFwdINS6_IJSA_SA_SB_EEES9_SD_SF_Li256ELb1ELb1ELb1ELb0EEENS1_36VarlenDynamicPersistentTileSchedulerILi128ELi176ELi256ELi128ELb1ELb1ELb1ELb0ELb1ELb1EEEEEEEEEvNT_6ParamsE)
        /*0098*/ 	.word	0x000000a8


	//----- nvinfo : EIATTR_FRAME_SIZE
	.align		4
.L_46:
        /*009c*/ 	.byte	0x04, 0x11
        /*009e*/ 	.short	(.L_48 - .L_47)
	.align		4
.L_47:
        /*00a0*/ 	.word	index@(_ZN7cutlass13device_kernelIN5flash11enable_sm90INS1_16FlashAttnFwdSm90INS1_25CollectiveMainloopFwdSm90ILi2EN4cute5tupleIJNS5_1CILi1EEES8_S8_EEENS6_IJNS7_ILi128EEENS7_ILi176EEESA_EEELi128ENS_6half_tEfNS_4arch4Sm90ELb0ELb0ELb0ELb1ELb0ELb1ELb0ELb1ELb1ELb1ELb1ELb0EEENS1_21CollectiveEpilogueFwdINS6_IJSA_SA_SB_EEES9_SD_SF_Li256ELb1ELb1ELb1ELb0EEENS1_36VarlenDynamicPersistentTileSchedulerILi128ELi176ELi256ELi128ELb1ELb1ELb1ELb0ELb1ELb1EEEEEEEEEvNT_6ParamsE)
        /*00a4*/ 	.word	0x000000a8


	//----- nvinfo : EIATTR_REGCOUNT
	.align		4
.L_48:
        /*00a8*/ 	.byte	0x04, 0x2f
        /*00aa*/ 	.short	(.L_50 - .L_49)
	.align		4
.L_49:
        /*00ac*/ 	.word	index@(_ZN7cutlass13device_kernelIN5flash11enable_sm90INS1_16FlashAttnFwdSm90INS1_25CollectiveMainloopFwdSm90ILi2EN4cute5tupleIJNS5_1CILi1EEES8_S8_EEENS6_IJNS7_ILi128EEENS7_ILi176EEESA_EEELi128ENS_6half_tEfNS_4arch4Sm90ELb0ELb0ELb0ELb1ELb0ELb0ELb0ELb1ELb1ELb1ELb1ELb0EEENS1_21CollectiveEpilogueFwdINS6_IJSA_SA_SB_EEES9_SD_SF_Li256ELb1ELb1ELb1ELb0EEENS1_36VarlenDynamicPersistentTileSchedulerILi128ELi176ELi256ELi128ELb1ELb1ELb1ELb0ELb1ELb1EEEEEEEEEvNT_6ParamsE)
        /*00b0*/ 	.word	0x000000a8


	//----- nvinfo : EIATTR_FRAME_SIZE
	.align		4
.L_50:
        /*00b4*/ 	.byte	0x04, 0x11
        /*00b6*/ 	.short	(.L_52 - .L_51)
	.align		4
.L_51:
        /*00b8*/ 	.word	index@(_ZN7cutlass13device_kernelIN5flash11enable_sm90INS1_16FlashAttnFwdSm90INS1_25CollectiveMainloopFwdSm90ILi2EN4cute5tupleIJNS5_1CILi1EEES8_S8_EEENS6_IJNS7_ILi128EEENS7_ILi176EEESA_EEELi128ENS_6half_tEfNS_4arch4Sm90ELb0ELb0ELb0ELb1ELb0ELb0ELb0ELb1ELb1ELb1ELb1ELb0EEENS1_21CollectiveEpilogueFwdINS6_IJSA_SA_SB_EEES9_SD_SF_Li256ELb1ELb1ELb1ELb0EEENS1_36VarlenDynamicPersistentTileSchedulerILi128ELi176ELi256ELi128ELb1ELb1ELb1ELb0ELb1ELb1EEEEEEEEEvNT_6ParamsE)
        /*00bc*/ 	.word	0x00000070


	//----- nvinfo : EIATTR_REGCOUNT
	.align		4
.L_52:
        /*00c0*/ 	.byte	0x04, 0x2f
        /*00c2*/ 	.short	(.L_54 - .L_53)
	.align		4
.L_53:
        /*00c4*/ 	.word	index@(_ZN7cutlass13device_kernelIN5flash11enable_sm90INS1_16FlashAttnFwdSm90INS1_25CollectiveMainloopFwdSm90ILi2EN4cute5tupleIJNS5_1CILi1EEES8_S8_EEENS6_IJNS7_ILi128EEENS7_ILi176EEESA_EEELi128ENS_6half_tEfNS_4arch4Sm90ELb0ELb0ELb0ELb0ELb0ELb0ELb0ELb1ELb1ELb1ELb1ELb0EEENS1_21CollectiveEpilogueFwdINS6_IJSA_SA_SB_EEES9_SD_SF_Li256ELb0ELb1ELb1ELb0EEENS1_19SingleTileSchedulerILb0ELb1ELb1ELi128EEEEEEEEEvNT_6ParamsE)
        /*00c8*/ 	.word	0x000000a8


	//----- nvinfo : EIATTR_FRAME_SIZE
	.align		4
.L_54:
        /*00cc*/ 	.byte	0x04, 0x11
        /*00ce*/ 	.short	(.L_56 - .L_55)
	.align		4
.L_55:
        /*00d0*/ 	.word	index@(_ZN7cutlass13device_kernelIN5flash11enable_sm90INS1_16FlashAttnFwdSm90INS1_25CollectiveMainloopFwdSm90ILi2EN4cute5tupleIJNS5_1CILi1EEES8_S8_EEENS6_IJNS7_ILi128EEENS7_ILi176EEESA_EEELi128ENS_6half_tEfNS_4arch4Sm90ELb0ELb0ELb0ELb0ELb0ELb0ELb0ELb1ELb1ELb1ELb1ELb0EEENS1_21CollectiveEpilogueFwdINS6_IJSA_SA_SB_EEES9_SD_SF_Li256ELb0ELb1ELb1ELb0EEENS1_19SingleTileSchedulerILb0ELb1ELb1ELi128EEEEEEEEEvNT_6ParamsE)
        /*00d4*/ 	.word	0x00000010


	//----- nvinfo : EIATTR_MIN_STACK_SIZE
	.align		4
.L_56:
        /*00d8*/ 	.byte	0x04, 0x12
        /*00da*/ 	.short	(.L_58 - .L_57)
	.align		4
.L_57:
        /*00dc*/ 	.word	index@(_ZN7cutlass13device_kernelIN5flash11enable_sm90INS1_16FlashAttnFwdSm90INS1_25CollectiveMainloopFwdSm90ILi2EN4cute5tupleIJNS5_1CILi1EEES8_S8_EEENS6_IJNS7_ILi128EEENS7_ILi176EEESA_EEELi128ENS_6half_tEfNS_4arch4Sm90ELb0ELb0ELb0ELb0ELb0ELb0ELb0ELb1ELb1ELb1ELb1ELb0EEENS1_21CollectiveEpilogueFwdINS6_IJSA_SA_SB_EEES9_SD_SF_Li256ELb0ELb1ELb1ELb0EEENS1_19SingleTileSchedulerILb0ELb1ELb1ELi128EEEEEEEEEvNT_6ParamsE)
        /*00e0*/ 	.word	0x00000010


	//----- nvinfo : EIATTR_MIN_STACK_SIZE
	.align		4
.L_58:
        /*00e4*/ 	.byte	0x04, 0x12
        /*00e6*/ 	.short	(.L_60 - .L_59)
	.align		4
.L_59:
        /*00e8*/ 	.word	index@(_ZN7cutlass13device_kernelIN5flash11enable_sm90INS1_16FlashAttnFwdSm90INS1_25CollectiveMainloopFwdSm90ILi2EN4cute5tupleIJNS5_1CILi1EEES8_S8_EEENS6_IJNS7_ILi128EEENS7_ILi176EEESA_EEELi128ENS_6half_tEfNS_4arch4Sm90ELb0ELb0ELb0ELb1ELb0ELb0ELb0ELb1ELb1ELb1ELb1ELb0EEENS1_21CollectiveEpilogueFwdINS6_IJSA_SA_SB_EEES9_SD_SF_Li256ELb1ELb1ELb1ELb0EEENS1_36VarlenDynamicPersistentTileSchedulerILi128ELi176ELi256ELi128ELb1ELb1ELb1ELb0ELb1ELb1EEEEEEEEEvNT_6ParamsE)
        /*00ec*/ 	.word	0x00000070


	//----- nvinfo : EIATTR_MIN_STACK_SIZE
	.align		4
.L_60:
        /*00f0*/ 	.byte	0x04, 0x12
        /*00f2*/ 	.short	(.L_62 - .L_61)
	.align		4
.L_61:
        /*00f4*/ 	.word	index@(_ZN7cutlass13device_kernelIN5flash11enable_sm90INS1_16FlashAttnFwdSm90INS1_25CollectiveMainloopFwdSm90ILi2EN4cute5tupleIJNS5_1CILi1EEES8_S8_EEENS6_IJNS7_ILi128EEENS7_ILi176EEESA_EEELi128ENS_6half_tEfNS_4arch4Sm90ELb0ELb0ELb0ELb1ELb0ELb1ELb0ELb1ELb1ELb1ELb1ELb0EEENS1_21CollectiveEpilogueFwdINS6_IJSA_SA_SB_EEES9_SD_SF_Li256ELb1ELb1ELb1ELb0EEENS1_36VarlenDynamicPersistentTileSchedulerILi128ELi176ELi256ELi128ELb1ELb1ELb1ELb0ELb1ELb1EEEEEEEEEvNT_6ParamsE)
        /*00f8*/ 	.word	0x000000a8


	//----- nvinfo : EIATTR_MIN_STACK_SIZE
	.align		4
.L_62:
        /*00fc*/ 	.byte	0x04, 0x12
        /*00fe*/ 	.short	(.L_64 - .L_63)
	.align		4
.L_63:
        /*0100*/ 	.word	index@(_ZN7cutlass13device_kernelIN5flash11enable_sm90INS1_16FlashAttnFwdSm90INS1_25CollectiveMainloopFwdSm90ILi2EN4cute5tupleIJNS5_1CILi1EEES8_S8_EEENS6_IJNS7_ILi128EEESA_SA_EEELi128ENS_6half_tEfNS_4arch4Sm90ELb0ELb1ELb0ELb0ELb0ELb0ELb0ELb1ELb1ELb1ELb1ELb0EEENS1_21CollectiveEpilogueFwdISB_S9_SC_SE_Li256ELb0ELb1ELb1ELb0EEENS1_19SingleTileSchedulerILb0ELb1ELb1ELi128EEEEEEEEEvNT_6ParamsE)
        /*0104*/ 	.word	0x00000018


	//----- nvinfo : EIATTR_MIN_STACK_SIZE
	.align		4
.L_64:
        /*0108*/ 	.byte	0x04, 0x12
        /*010a*/ 	.short	(.L_66 - .L_65)
	.align		4
.L_65:
        /*010c*/ 	.word	index@(_ZN7cutlass13device_kernelIN5flash11enable_sm90INS1_16FlashAttnFwdSm90INS1_25CollectiveMainloopFwdSm90ILi2EN4cute5tupleIJNS5_1CILi1EEES8_S8_EEENS6_IJNS7_ILi128EEESA_SA_EEELi128ENS_6half_tEfNS_4arch4Sm90ELb0ELb1ELb0ELb1ELb0ELb0ELb0ELb1ELb1ELb1ELb1ELb0EEENS1_21CollectiveEpilogueFwdISB_S9_SC_SE_Li256ELb1ELb1ELb1ELb0EEENS1_36VarlenDynamicPersistentTileSchedulerILi128ELi128ELi256ELi128ELb1ELb1ELb1ELb1ELb0ELb1EEEEEEEEEvNT_6ParamsE)
        /*0110*/ 	.word	0x00000060


	//----- nvinfo : EIATTR_MIN_STACK_SIZE
	.align		4
.L_66:
        /*0114*/ 	.byte	0x04, 0x12
        /*0116*/ 	.short	(.L_68 - .L_67)
	.align		4
.L_67:
        /*0118*/ 	.word	index@(_ZN7cutlass13device_kernelIN5flash11enable_sm90INS1_16FlashAttnFwdSm90INS1_25CollectiveMainloopFwdSm90ILi2EN4cute5tupleIJNS5_1CILi1EEES8_S8_EEENS6_IJNS7_ILi128EEESA_SA_EEELi128ENS_6half_tEfNS_4arch4Sm90ELb0ELb1ELb0ELb1ELb0ELb1ELb0ELb1ELb1ELb1ELb1ELb0EEENS1_21CollectiveEpilogueFwdISB_S9_SC_SE_Li256ELb1ELb1ELb1ELb0EEENS1_36VarlenDynamicPersistentTileSchedulerILi128ELi128ELi256ELi128ELb1ELb1ELb1ELb1ELb0ELb1EEEEEEEEEvNT_6ParamsE)
        /*011c*/ 	.word	0x00000068


	//----- nvinfo : EIATTR_MIN_STACK_SIZE
	.align		4
.L_68:
        /*0120*/ 	.byte	0x04, 0x12
        /*0122*/ 	.short	(.L_70 - .L_69)
	.align		4
.L_69:
        /*0124*/ 	.word	index@(_ZN7cutlass13device_kernelIN5flash11enable_sm90INS1_16FlashAttnFwdSm90INS1_25CollectiveMainloopFwdSm90ILi2EN4cute5tupleIJNS5_1CILi1EEES8_S8_EEENS6_IJNS7_ILi128EEESA_SA_EEELi128ENS_6half_tEfNS_4arch4Sm90ELb1ELb0ELb0ELb0ELb0ELb0ELb0ELb1ELb1ELb1ELb1ELb0EEENS1_21CollectiveEpilogueFwdISB_S9_SC_SE_Li256ELb0ELb1ELb1ELb0EEENS1_19SingleTileSchedulerILb0ELb1ELb1ELi128EEEEEEEEEvNT_6ParamsE)
        /*0128*/ 	.word	0x00000018


	//----- nvinfo : EIATTR_MIN_STACK_SIZE
	.align		4
.L_70:
        /*012c*/ 	.byte	0x04, 0x12
        /*012e*/ 	.short	(.L_72 - .L_71)
	.align		4
.L_71:
        /*0130*/ 	.word	index@(_ZN7cutlass13device_kernelIN5flash11enable_sm90INS1_16FlashAttnFwdSm90INS1_25CollectiveMainloopFwdSm90ILi2EN4cute5tupleIJNS5_1CILi1EEES8_S8_EEENS6_IJNS7_ILi128EEESA_SA_EEELi128ENS_6half_tEfNS_4arch4Sm90ELb1ELb0ELb0ELb1ELb0ELb0ELb0ELb1ELb1ELb1ELb1ELb0EEENS1_21CollectiveEpilogueFwdISB_S9_SC_SE_Li256ELb1ELb1ELb1ELb0EEENS1_36VarlenDynamicPersistentTileSchedulerILi128ELi128ELi256ELi128ELb1ELb1ELb1ELb1ELb1ELb1EEEEEEEEEvNT_6ParamsE)
        /*0134*/ 	.word	0x00000060


	//----- nvinfo : EIATTR_MIN_STACK_SIZE
	.align		4
.L_72:
        /*0138*/ 	.byte	0x04, 0x12
        /*013a*/ 	.short	(.L_74 - .L_73)
	.align		4
.L_73:
        /*013c*/ 	.word	index@(_ZN7cutlass13device_kernelIN5flash11enable_sm90INS1_16FlashAttnFwdSm90INS1_25CollectiveMainloopFwdSm90ILi2EN4cute5tupleIJNS5_1CILi1EEES8_S8_EEENS6_IJNS7_ILi128EEESA_SA_EEELi128ENS_6half_tEfNS_4arch4Sm90ELb1ELb0ELb0ELb1ELb0ELb1ELb0ELb1ELb1ELb1ELb1ELb0EEENS1_21CollectiveEpilogueFwdISB_S9_SC_SE_Li256ELb1ELb1ELb1ELb0EEENS1_36VarlenDynamicPersistentTileSchedulerILi128ELi128ELi256ELi128ELb1ELb1ELb1ELb1ELb1ELb1EEEEEEEEEvNT_6ParamsE)
        /*0140*/ 	.word	0x00000068
.L_74:


//--------------------- .nv.compat                --------------------------
	.section	.nv.compat,"",@"SHT_CUDA_COMPAT_INFO"
	.align	4
        /*0000*/ 	.byte	0x02, 0x09, 0x01, 0x00, 0x02, 0x02, 0x04, 0x00, 0x02, 0x05, 0x05, 0x00, 0x03, 0x07, 0x01, 0x01
        /*0010*/ 	.byte	0x02, 0x03, 0x01, 0x00, 0x02, 0x06, 0x01, 0x00, 0x04, 0x0b, 0x08, 0x00, 0x00, 0x00, 0x00, 0x00
        /*0020*/ 	.byte	0x00, 0x00, 0x00, 0x00


//--------------------- .nv.info._ZN7cutlass13device_kernelIN5flash11enable_sm90INS1_16FlashAttnFwdSm90INS1_25CollectiveMainloopFwdSm90ILi2EN4cute5tupleIJNS5_1CILi1EEES8_S8_EEENS6_IJNS7_ILi128EEENS7_ILi176EEESA_EEELi128ENS_6half_tEfNS_4arch4Sm90ELb0ELb0ELb0ELb0ELb0ELb0ELb0ELb1ELb1ELb1ELb1ELb0EEENS1_21CollectiveEpilogueFwdINS6_IJSA_SA_SB_EEES9_SD_SF_Li256ELb0ELb1ELb1ELb0EEENS1_19SingleTileSchedulerILb0ELb1ELb1ELi128EEEEEEEEEvNT_6ParamsE --------------------------
	.section	.nv.info._ZN7cutlass13device_kernelIN5flash11enable_sm90INS1_16FlashAttnFwdSm90INS1_25CollectiveMainloopFwdSm90ILi2EN4cute5tupleIJNS5_1CILi1EEES8_S8_EEENS6_IJNS7_ILi128EEENS7_ILi176EEESA_EEELi128ENS_6half_tEfNS_4arch4Sm90ELb0ELb0ELb0ELb0ELb0ELb0ELb0ELb1ELb1ELb1ELb1ELb0EEENS1_21CollectiveEpilogueFwdINS6_IJSA_SA_SB_EEES9_SD_SF_Li256ELb0ELb1ELb1ELb0EEENS1_19SingleTileSchedulerILb0ELb1ELb1ELi128EEEEEEEEEvNT_6ParamsE,"",@"SHT_CUDA_INFO"
	.sectionflags	@""
	.align	4


	//----- nvinfo : EIATTR_CUDA_API_VERSION
	.align		4
        /*0000*/ 	.byte	0x04, 0x37
        /*0002*/ 	.short	(.L_76 - .L_75)
.L_75:
        /*0004*/ 	.word	0x00000082


	//----- nvinfo : EIATTR_KPARAM_INFO
	.align		4
.L_76:
        /*0008*/ 	.byte	0x04, 0x17
        /*000a*/ 	.short	(.L_78 - .L_77)
.L_77:
        /*000c*/ 	.word	0x00000000
        /*0010*/ 	.short	0x0000
        /*0012*/ 	.short	0x0070
        /*0014*/ 	.byte	0x00, 0xf0, 0x01, 0x28


	//----- nvinfo : EIATTR_SPARSE_MMA_MASK
	.align		4
.L_78:
        /*0018*/ 	.byte	0x03, 0x50
        /*001a*/ 	.short	0x0000


	//----- nvinfo : EIATTR_MAXREG_COUNT
	.align		4
        /*001c*/ 	.byte	0x03, 0x1b
        /*001e*/ 	.short	0x00a8


	//----- nvinfo : EIATTR_NUM_BARRIERS
	.align		4
        /*0020*/ 	.byte	0x02, 0x4c
        /*0022*/ 	.byte	0x10
	.zero		1


	//----- nvinfo : EIATTR_EXTERNS
	.align		4
        /*0024*/ 	.byte	0x04, 0x0f
        /*0026*/ 	.short	(.L_80 - .L_79)


	//   ....[0]....
	.align		4
.L_79:
        /*0028*/ 	.word	index@(__assertfail)


	//----- nvinfo : EIATTR_ANNOTATIONS
	.align		4
.L_80:
        /*002c*/ 	.byte	0x04, 0x55
        /*002e*/ 	.short	(.L_82 - .L_81)


	//   ....[0]....
.L_81:
        /*0030*/ 	.word	0x00000001
        /*0034*/ 	.byte	0x60, 0x09, 0x00, 0x00, 0x01, 0x00, 0x00, 0x00, 0x90, 0x13, 0x00, 0x00, 0x01, 0x00, 0x00, 0x00
        /*0044*/ 	.byte	0x90, 0xd7, 0x00, 0x00, 0x01, 0x00, 0x00, 0x00, 0x80, 0xdc, 0x00, 0x00, 0x01, 0x00, 0x00, 0x00
        /*0054*/ 	.byte	0xf0, 0xeb, 0x00, 0x00, 0x01, 0x00, 0x00, 0x00, 0x90, 0xee, 0x00, 0x00, 0x01, 0x00, 0x00, 0x00
        /*0064*/ 	.byte	0x50, 0xf6, 0x00, 0x00, 0x01, 0x00, 0x00, 0x00, 0x70, 0xfe, 0x00, 0x00, 0x01, 0x00, 0x00, 0x00
        /*0074*/ 	.byte	0xd0, 0x0a, 0x01, 0x00


	//----- nvinfo : EIATTR_MERCURY_ISA_VERSION
	.align		4
.L_82:
        /*0078*/ 	.byte	0x03, 0x5f
        /*007a*/ 	.short	0x0101


	//----- nvinfo : EIATTR_INT_WARP_WIDE_INSTR_OFFSETS
	.align		4
        /*007c*/ 	.byte	0x04, 0x31
        /*007e*/ 	.short	(.L_84 - .L_83)


	//   ....[0]....
.L_83:
        /*0080*/ 	.word	0x00000130


	//   ....[1]....
        /*0084*/ 	.word	0x00000170


	//   ....[2]....
        /*0088*/ 	.word	0x000001e0


	//----- nvinfo : EIATTR_COOP_GROUP_MASK_REGIDS
	.align		4
.L_84:
        /*008c*/ 	.byte	0x04, 0x29
        /*008e*/ 	.short	(.L_86 - .L_85)


	//   ....[0]....
.L_85:
        /*0090*/ 	.word	0xffffffff


	//   ....[1]....
        /*0094*/ 	.word	0xffffffff


	//   ....[2]....
        /*0098*/ 	.word	0xffffffff


	//   ....[3]....
        /*009c*/ 	.word	0xffffffff


	//   ....[4]....
        /*00a0*/ 	.word	0xffffffff


	//   ....[5]....
        /*00a4*/ 	.word	0xffffffff


	//   ....[6]....
        /*00a8*/ 	.word	0xffffffff


	//   ....[7]....
        /*00ac*/ 	.word	0xffffffff


	//   ....[8]....
        /*00b0*/ 	.word	0xffffffff


	//   ....[9]....
        /*00b4*/ 	.word	0xffffffff


	//   ....[10]....
        /*00b8*/ 	.word	0xffffffff


	//   ....[11]....
        /*00bc*/ 	.word	0xffffffff


	//   ....[12]....
        /*00c0*/ 	.word	0xffffffff


	//   ....[13]....
        /*00c4*/ 	.word	0xffffffff


	//   ....[14]....
        /*00c8*/ 	.word	0xffffffff


	//   ....[15]....
        /*00cc*/ 	.word	0xffffffff


	//   ....[16]....
        /*00d0*/ 	.word	0xffffffff


	//   ....[17]....
        /*00d4*/ 	.word	0xffffffff


	//   ....[18]....
        /*00d8*/ 	.word	0xffffffff


	//   ....[19]....
        /*00dc*/ 	.word	0xffffffff


	//   ....[20]....
        /*00e0*/ 	.word	0xffffffff


	//   ....[21]....
        /*00e4*/ 	.word	0xffffffff


	//   ....[22]....
        /*00e8*/ 	.word	0xffffffff


	//   ....[23]....
        /*00ec*/ 	.word	0xffffffff


	//   ....[24]....
        /*00f0*/ 	.word	0xffffffff


	//   ....[25]....
        /*00f4*/ 	.word	0xffffffff


	//   ....[26]....
        /*00f8*/ 	.word	0xffffffff


	//   ....[27]....
        /*00fc*/ 	.word	0xffffffff


	//   ....[28]....
        /*0100*/ 	.word	0xffffffff


	//   ....[29]....
        /*0104*/ 	.word	0xffffffff


	//   ....[30]....
        /*0108*/ 	.word	0xffffffff


	//   ....[31]....
        /*010c*/ 	.word	0xffffffff


	//   ....[32]....
        /*0110*/ 	.word	0xffffffff


	//   ....[33]....
        /*0114*/ 	.word	0xffffffff


	//   ....[34]....
        /*0118*/ 	.word	0xffffffff


	//   ....[35]....
        /*011c*/ 	.word	0xffffffff


	//   ....[36]....
        /*0120*/ 	.word	0xffffffff


	//   ....[37]....
        /*0124*/ 	.word	0xffffffff


	//   ....[38]....
        /*0128*/ 	.word	0xffffffff


	//   ....[39]....
        /*012c*/ 	.word	0xffffffff


	//   ....[40]....
        /*0130*/ 	.word	0xffffffff


	//   ....[41]....
        /*0134*/ 	.word	0xffffffff


	//   ....[42]....
        /*0138*/ 	.word	0xffffffff


	//   ....[43]....
        /*013c*/ 	.word	0xffffffff


	//   ....[44]....
        /*0140*/ 	.word	0xffffffff


	//   ....[45]....
        /*0144*/ 	.word	0xffffffff


	//   ....[46]....
        /*0148*/ 	.word	0xffffffff


	//   ....[47]....
        /*014c*/ 	.word	0x0500000f


	//   ....[48]....
        /*0150*/ 	.word	0x0500000f


	//   ....[49]....
        /*0154*/ 	.word	0x0500000f


	//   ....[50]....
        /*0158*/ 	.word	0x0500000f


	//   ....[51]....
        /*015c*/ 	.word	0x0500000f


	//   ....[52]....
        /*0160*/ 	.word	0x0500000f


	//   ....[53]....
        /*0164*/ 	.word	0x0500000f


	//   ....[54]....
        /*0168*/ 	.word	0x0500000f


	//   ....[55]....
        /*016c*/ 	.word	0x0500000f


	//   ....[56]....
        /*0170*/ 	.word	0x0500000f


	//   ....[57]....
        /*0174*/ 	.word	0x0500000f


	//   ....[58]....
        /*0178*/ 	.word	0x0500000f


	//   ....[59]....
        /*017c*/ 	.word	0x0500000f


	//   ....[60]....
        /*0180*/ 	.word	0x0500000f


	//   ....[61]....
        /*0184*/ 	.word	0x0500000f


	//   ....[62]....
        /*0188*/ 	.word	0x0500000f


	//   ....[63]....
        /*018c*/ 	.word	0x0500000f


	//   ....[64]....
        /*0190*/ 	.word	0x0500000f


	//----- nvinfo : EIATTR_COOP_GROUP_INSTR_OFFSETS
	.align		4
.L_86:
        /*0194*/ 	.byte	0x04, 0x28
        /*0196*/ 	.short	(.L_88 - .L_87)


	//   ....[0]....
.L_87:
        /*0198*/ 	.word	0x00000070


	//   ....[1]....
        /*019c*/ 	.word	0x00000140


	//   ....[2]....
        /*01a0*/ 	.word	0x00000190


	//   ....[3]....
        /*01a4*/ 	.word	0x000003c0


	//   ....[4]....
        /*01a8*/ 	.word	0x00000520


	//   ....[5]....
        /*01ac*/ 	.word	0x00000640


	//   ....[6]....
        /*01b0*/ 	.word	0x000007a0


	//   ....[7]....
        /*01b4*/ 	.word	0x00001160


	//   ....[8]....
        /*01b8*/ 	.word	0x00004600


	//   ....[9]....
        /*01bc*/ 	.word	0x000046a0


	//   ....[10]....
        /*01c0*/ 	.word	0x00004de0


	//   ....[11]....
        /*01c4*/ 	.word	0x00004e50


	//   ....[12]....
        /*01c8*/ 	.word	0x00008e80


	//   ....[13]....
        /*01cc*/ 	.word	0x00008ef0


	//   ....[14]....
        /*01d0*/ 	.word	0x00009550


	//   ....[15]....
        /*01d4*/ 	.word	0x000095b0


	//   ....[16]....
        /*01d8*/ 	.word	0x0000af00


	//   ....[17]....
        /*01dc*/ 	.word	0x0000af30


	//   ....[18]....
        /*01e0*/ 	.word	0x0000afd0


	//   ....[19]....
        /*01e4*/ 	.word	0x0000b020


	//   ....[20]....
        /*01e8*/ 	.word	0x0000c070


	//   ....[21]....
        /*01ec*/ 	.word	0x0000c0b0


	//   ....[22]....
        /*01f0*/ 	.word	0x0000c0f0


	//   ....[23]....
        /*01f4*/ 	.word	0x0000c130


	//   ....[24]....
        /*01f8*/ 	.word	0x0000c140


	//   ....[25]....
        /*01fc*/ 	.word	0x0000c160


	//   ....[26]....
        /*0200*/ 	.word	0x0000c7b0


	//   ....[27]....
        /*0204*/ 	.word	0x0000c7c0


	//   ....[28]....
        /*0208*/ 	.word	0x0000d230


	//   ....[29]....
        /*020c*/ 	.word	0x0000dca0


	//   ....[30]....
        /*0210*/ 	.word	0x0000e620


	//   ....[31]....
        /*0214*/ 	.word	0x0000e630


	//   ....[32]....
        /*0218*/ 	.word	0x0000e650


	//   ....[33]....
        /*021c*/ 	.word	0x0000e6b0


	//   ....[34]....
        /*0220*/ 	.word	0x0000e710


	//   ....[35]....
        /*0224*/ 	.word	0x0000e750


	//   ....[36]....
        /*0228*/ 	.word	0x0000e7b0


	//   ....[37]....
        /*022c*/ 	.word	0x0000e7f0


	//   ....[38]....
        /*0230*/ 	.word	0x0000e850


	//   ....[39]....
        /*0234*/ 	.word	0x0000e890


	//   ....[40]....
        /*0238*/ 	.word	0x0000e8f0


	//   ....[41]....
        /*023c*/ 	.word	0x0000e930


	//   ....[42]....
        /*0240*/ 	.word	0x0000e990


	//   ....[43]....
        /*0244*/ 	.word	0x0000e9d0


	//   ....[44]....
        /*0248*/ 	.word	0x0000ea30


	//   ....[45]....
        /*024c*/ 	.word	0x0000ea60


	//   ....[46]....
        /*0250*/ 	.word	0x00010a60


	//   ....[47]....
        /*0254*/ 	.word	0x00010f20


	//   ....[48]....
        /*0258*/ 	.word	0x000110a0


	//   ....[49]....
        /*025c*/ 	.word	0x000110f0


	//   ....[50]....
        /*0260*/ 	.word	0x00011220


	//   ....[51]....
        /*0264*/ 	.word	0x00011290


	//   ....[52]....
        /*0268*/ 	.word	0x00011380


	//   ....[53]....
        /*026c*/ 	.word	0x000113f0


	//   ....[54]....
        /*0270*/ 	.word	0x000114e0


	//   ....[55]....
        /*0274*/ 	.word	0x00011550


	//   ....[56]....
        /*0278*/ 	.word	0x00011640


	//   ....[57]....
        /*027c*/ 	.word	0x000116b0


	//   ....[58]....
        /*0280*/ 	.word	0x000117a0


	//   ....[59]....
        /*0284*/ 	.word	0x00011810


	//   ....[60]....
        /*0288*/ 	.word	0x00011900


	//   ....[61]....
        /*028c*/ 	.word	0x00011960


	//   ....[62]....
        /*0290*/ 	.word	0x00011a40


	//   ....[63]....
        /*0294*/ 	.word	0x00011a90


	//   ....[64]....
        /*0298*/ 	.word	0x00011e90


	//----- nvinfo : EIATTR_REG_RECONFIG
	.align		4
.L_88:
        /*029c*/ 	.byte	0x01, 0x54
	.zero		2


	//----- nvinfo : EIATTR_SYSCALL_OFFSETS
	.align		4
        /*02a0*/ 	.byte	0x04, 0x46
        /*02a2*/ 	.short	(.L_90 - .L_89)


	//   ....[0]....
.L_89:
        /*02a4*/ 	.word	0x00001340


	//   ....[1]....
        /*02a8*/ 	.word	0x0000d910


	//   ....[2]....
        /*02ac*/ 	.word	0x0000da50


	//   ....[3]....
        /*02b0*/ 	.word	0x0000db40


	//   ....[4]....
        /*02b4*/ 	.word	0x0000e240


	//----- nvinfo : EIATTR_MBARRIER_INSTR_OFFSETS
	.align		4
.L_90:
        /*02b8*/ 	.byte	0x04, 0x39
        /*02ba*/ 	.short	(.L_92 - .L_91)


	//   ....[0]....
.L_91:
        /*02bc*/ 	.word	0x00000270
        /*02c0*/ 	.word	0x000000ff
        /*02c4*/ 	.word	0x00034800
        /*02c8*/ 	.short	0x0100
        /*02ca*/ 	.byte	0x08
	.zero		1


	//   ....[1]....
        /*02cc*/ 	.word	0x00000280
        /*02d0*/ 	.word	0x000000ff
        /*02d4*/ 	.word	0x00034820
        /*02d8*/ 	.short	0x0100
        /*02da*/ 	.byte	0x08
	.zero		1


	//   ....[2]....
        /*02dc*/ 	.word	0x00000370
        /*02e0*/ 	.word	0x000000ff
        /*02e4*/ 	.word	0x00034830
        /*02e8*/ 	.short	0x0100
        /*02ea*/ 	.byte	0x08
	.zero		1


	//   ....[3]....
        /*02ec*/ 	.word	0x00000380
        /*02f0*/ 	.word	0x000000ff
        /*02f4*/ 	.word	0x00034840
        /*02f8*/ 	.short	0x0100
        /*02fa*/ 	.byte	0x08
	.zero		1


	//   ....[4]....
        /*02fc*/ 	.word	0x00000390
        /*0300*/ 	.word	0x000000ff
        /*0304*/ 	.word	0x00034838
        /*0308*/ 	.short	0x0100
        /*030a*/ 	.byte	0x08
	.zero		1


	//   ....[5]....
        /*030c*/ 	.word	0x000003a0
        /*0310*/ 	.word	0x000000ff
        /*0314*/ 	.word	0x00034848
        /*0318*/ 	.short	0x0100
        /*031a*/ 	.byte	0x08
	.zero		1


	//   ....[6]....
        /*031c*/ 	.word	0x000004d0
        /*0320*/ 	.word	0x000000ff
        /*0324*/ 	.word	0x00034850
        /*0328*/ 	.short	0x0100
        /*032a*/ 	.byte	0x08
	.zero		1


	//   ....[7]....
        /*032c*/ 	.word	0x000004e0
        /*0330*/ 	.word	0x000000ff
        /*0334*/ 	.word	0x00034860
        /*0338*/ 	.short	0x0100
        /*033a*/ 	.byte	0x08
	.zero		1


	//   ....[8]....
        /*033c*/ 	.word	0x000004f0
        /*0340*/ 	.word	0x000000ff
        /*0344*/ 	.word	0x00034858
        /*0348*/ 	.short	0x0100
        /*034a*/ 	.byte	0x08
	.zero		1


	//   ....[9]....
        /*034c*/ 	.word	0x00000500
        /*0350*/ 	.word	0x000000ff
        /*0354*/ 	.word	0x00034868
        /*0358*/ 	.short	0x0100
        /*035a*/ 	.byte	0x08
	.zero		1


	//   ....[10]....
        /*035c*/ 	.word	0x000005f0
        /*0360*/ 	.word	0x000000ff
        /*0364*/ 	.word	0x00034870
        /*0368*/ 	.short	0x0100
        /*036a*/ 	.byte	0x06
	.zero		1


	//   ....[11]....
        /*036c*/ 	.word	0x00000600
        /*0370*/ 	.word	0x000000ff
        /*0374*/ 	.word	0x00034880
        /*0378*/ 	.short	0x0100
        /*037a*/ 	.byte	0x06
	.zero		1


	//   ....[12]....
        /*037c*/ 	.word	0x00000610
        /*0380*/ 	.word	0x000000ff
        /*0384*/ 	.word	0x00034878
        /*0388*/ 	.short	0x0100
        /*038a*/ 	.byte	0x06
	.zero		1


	//   ....[13]....
        /*038c*/ 	.word	0x00000620
        /*0390*/ 	.word	0x000000ff
        /*0394*/ 	.word	0x00034888
        /*0398*/ 	.short	0x0100
        /*039a*/ 	.byte	0x06
	.zero		1


	//   ....[14]....
        /*039c*/ 	.word	0x00000750
        /*03a0*/ 	.word	0x000000ff
        /*03a4*/ 	.word	0x00034890
        /*03a8*/ 	.short	0x0100
        /*03aa*/ 	.byte	0x08
	.zero		1


	//   ....[15]....
        /*03ac*/ 	.word	0x00000760
        /*03b0*/ 	.word	0x000000ff
        /*03b4*/ 	.word	0x000348a0
        /*03b8*/ 	.short	0x0100
        /*03ba*/ 	.byte	0x08
	.zero		1


	//   ....[16]....
        /*03bc*/ 	.word	0x00000770
        /*03c0*/ 	.word	0x000000ff
        /*03c4*/ 	.word	0x00034898
        /*03c8*/ 	.short	0x0100
        /*03ca*/ 	.byte	0x08
	.zero		1


	//   ....[17]....
        /*03cc*/ 	.word	0x00000780
        /*03d0*/ 	.word	0x000000ff
        /*03d4*/ 	.word	0x000348a8
        /*03d8*/ 	.short	0x0100
        /*03da*/ 	.byte	0x08
	.zero		1


	//   ....[18]....
        /*03dc*/ 	.word	0x000008b0
        /*03e0*/ 	.word	0x000000ff
        /*03e4*/ 	.word	0x000348b0
        /*03e8*/ 	.short	0x0100
        /*03ea*/ 	.byte	0x08
	.zero		1


	//   ....[19]....
        /*03ec*/ 	.word	0x000008c0
        /*03f0*/ 	.word	0x000000ff
        /*03f4*/ 	.word	0x000348c0
        /*03f8*/ 	.short	0x0100
        /*03fa*/ 	.byte	0x08
	.zero		1


	//   ....[20]....
        /*03fc*/ 	.word	0x000008d0
        /*0400*/ 	.word	0x000000ff
        /*0404*/ 	.word	0x000348b8
        /*0408*/ 	.short	0x0100
        /*040a*/ 	.byte	0x08
	.zero		1


	//   ....[21]....
        /*040c*/ 	.word	0x000008e0
        /*0410*/ 	.word	0x000000ff
        /*0414*/ 	.word	0x000348c8
        /*0418*/ 	.short	0x0100
        /*041a*/ 	.byte	0x08
	.zero		1


	//   ....[22]....
        /*041c*/ 	.word	0x00001370
        /*0420*/ 	.word	0x000000ff
        /*0424*/ 	.word	0x00034800
        /*0428*/ 	.short	0x010a
        /*042a*/ 	.byte	0x04
	.zero		1


	//   ....[23]....
        /*042c*/ 	.word	0x00001410
        /*0430*/ 	.word	0x000000ff
        /*0434*/ 	.word	0x00034830
        /*0438*/ 	.short	0x010a
        /*043a*/ 	.byte	0x04
	.zero		1


	//   ....[24]....
        /*043c*/ 	.word	0x000014a0
        /*0440*/ 	.word	0x000000ff
        /*0444*/ 	.word	0x00034830
        /*0448*/ 	.short	0x010a
        /*044a*/ 	.byte	0x04
	.zero		1


	//   ....[25]....
        /*044c*/ 	.word	0x00005560
        /*0450*/ 	.word	0x00000032
        /*0454*/ 	.word	0x00000000
        /*0458*/ 	.short	0x0101
        /*045a*/ 	.byte	0x3f
	.zero		1


	//   ....[26]....
        /*045c*/ 	.word	0x00006490
        /*0460*/ 	.word	0x00000005
        /*0464*/ 	.word	0x00034830
        /*0468*/ 	.short	0x010a
        /*046a*/ 	.byte	0x3f
	.zero		1


	//   ....[27]....
        /*046c*/ 	.word	0x000064d0
        /*0470*/ 	.word	0x00000005
        /*0474*/ 	.word	0x00034830
        /*0478*/ 	.short	0x010a
        /*047a*/ 	.byte	0x3f
	.zero		1


	//   ....[28]....
        /*047c*/ 	.word	0x00008a80
        /*0480*/ 	.word	0x000000ff
        /*0484*/ 	.word	0x00034850
        /*0488*/ 	.short	0x010a
        /*048a*/ 	.byte	0x06
	.zero		1


	//   ....[29]....
        /*048c*/ 	.word	0x00008ac0
        /*0490*/ 	.word	0x000000ff
        /*0494*/ 	.word	0x00034850
        /*0498*/ 	.short	0x010a
        /*049a*/ 	.byte	0x06
	.zero		1


	//   ....[30]....
        /*049c*/ 	.word	0x0000a070
        /*04a0*/ 	.word	0x00000085
        /*04a4*/ 	.word	0x00000000
        /*04a8*/ 	.short	0x0101
        /*04aa*/ 	.byte	0x3f
	.zero		1


	//   ....[31]....
        /*04ac*/ 	.word	0x0000a290
        /*04b0*/ 	.word	0x00000083
        /*04b4*/ 	.word	0x00000000
        /*04b8*/ 	.short	0x0101
        /*04ba*/ 	.byte	0x3f
	.zero		1


	//   ....[32]....
        /*04bc*/ 	.word	0x0000ae60
        /*04c0*/ 	.word	0x0000000b
        /*04c4*/ 	.word	0x00034850
        /*04c8*/ 	.short	0x010a
        /*04ca*/ 	.byte	0x3f
	.zero		1


	//   ....[33]....
        /*04cc*/ 	.word	0x0000aea0
        /*04d0*/ 	.word	0x0000000b
        /*04d4*/ 	.word	0x00034850
        /*04d8*/ 	.short	0x010a
        /*04da*/ 	.byte	0x3f
	.zero		1


	//   ....[34]....
        /*04dc*/ 	.word	0x0000b600
        /*04e0*/ 	.word	0x00000009
        /*04e4*/ 	.word	0x00000000
        /*04e8*/ 	.short	0x0101
        /*04ea*/ 	.byte	0x3f
	.zero		1


	//   ....[35]....
        /*04ec*/ 	.word	0x0000c150
        /*04f0*/ 	.word	0x000000ff
        /*04f4*/ 	.word	0x00000000
        /*04f8*/ 	.short	0x0101
        /*04fa*/ 	.byte	0x04
	.zero		1


	//   ....[36]....
        /*04fc*/ 	.word	0x0000dec0
        /*0500*/ 	.word	0x000000ff
        /*0504*/ 	.word	0x00034840
        /*0508*/ 	.short	0x010a
        /*050a*/ 	.byte	0x26
	.zero		1


	//   ....[37]....
        /*050c*/ 	.word	0x0000eb90
        /*0510*/ 	.word	0x000000ff
        /*0514*/ 	.word	0x00034800
        /*0518*/ 	.short	0x0107
        /*051a*/ 	.byte	0x26
	.zero		1


	//   ....[38]....
        /*051c*/ 	.word	0x0000ec00
        /*0520*/ 	.word	0x000000ff
        /*0524*/ 	.word	0x00034800
        /*0528*/ 	.short	0x0101
        /*052a*/ 	.byte	0x26
	.zero		1


	//   ....[39]....
        /*052c*/ 	.word	0x0000ec10
        /*0530*/ 	.word	0x000000ff
        /*0534*/ 	.word	0x00034820
        /*0538*/ 	.short	0x010a
        /*053a*/ 	.byte	0x26
	.zero		1


	//   ....[40]....
        /*053c*/ 	.word	0x0000f020
        /*0540*/ 	.word	0x000000ff
        /*0544*/ 	.word	0x00034848
        /*0548*/ 	.short	0x010a
        /*054a*/ 	.byte	0x26
	.zero		1


	//   ....[41]....
        /*054c*/ 	.word	0x0000f2e0
        /*0550*/ 	.word	0x000000ff
        /*0554*/ 	.word	0x00034860
        /*0558*/ 	.short	0x010a
        /*055a*/ 	.byte	0x26
	.zero		1


	//   ....[42]....
        /*055c*/ 	.word	0x0000f7e0
        /*0560*/ 	.word	0x000000ff
        /*0564*/ 	.word	0x00034840
        /*0568*/ 	.short	0x010a
        /*056a*/ 	.byte	0x26
	.zero		1


	//   ....[43]....
        /*056c*/ 	.word	0x0000fac0
        /*0570*/ 	.word	0x000000ff
        /*0574*/ 	.word	0x00034868
        /*0578*/ 	.short	0x010a
        /*057a*/ 	.byte	0x26
	.zero		1


	//   ....[44]....
        /*057c*/ 	.word	0x00010010
        /*0580*/ 	.word	0x000000ff
        /*0584*/ 	.word	0x00034848
        /*0588*/ 	.short	0x010a
        /*058a*/ 	.byte	0x26
	.zero		1


	//   ....[45]....
        /*058c*/ 	.word	0x000102d0
        /*0590*/ 	.word	0x000000ff
        /*0594*/ 	.word	0x00034860
        /*0598*/ 	.short	0x010a
        /*059a*/ 	.byte	0x26
	.zero		1


	//   ....[46]....
        /*059c*/ 	.word	0x00010660
        /*05a0*/ 	.word	0x00000003
        /*05a4*/ 	.word	0x00034860
        /*05a8*/ 	.short	0x010a
        /*05aa*/ 	.byte	0x3f
	.zero		1


	//   ....[47]....
        /*05ac*/ 	.word	0x000109f0
        /*05b0*/ 	.word	0x00000002
        /*05b4*/ 	.word	0x00034820
        /*05b8*/ 	.short	0x010a
        /*05ba*/ 	.byte	0x3f
	.zero		1


	//   ....[48]....
        /*05bc*/ 	.word	0x00010b90
        /*05c0*/ 	.word	0x00000007
        /*05c4*/ 	.word	0x00000000
        /*05c8*/ 	.short	0x010a
        /*05ca*/ 	.byte	0x3f
	.zero		1


	//   ....[49]....
        /*05cc*/ 	.word	0x00010c00
        /*05d0*/ 	.word	0x00000008
        /*05d4*/ 	.word	0x00000000
        /*05d8*/ 	.short	0x010a
        /*05da*/ 	.byte	0x3f
	.zero		1


	//   ....[50]....
        /*05dc*/ 	.word	0x00010c60
        /*05e0*/ 	.word	0x00000007
        /*05e4*/ 	.word	0x00000000
        /*05e8*/ 	.short	0x010a
        /*05ea*/ 	.byte	0x3f
	.zero		1


	//   ....[51]....
        /*05ec*/ 	.word	0x00010c90
        /*05f0*/ 	.word	0x00000006
        /*05f4*/ 	.word	0x00000000
        /*05f8*/ 	.short	0x010a
        /*05fa*/ 	.byte	0x3f
	.zero		1


	//   ....[52]....
        /*05fc*/ 	.word	0x00010d10
        /*0600*/ 	.word	0x00000003
        /*0604*/ 	.word	0x00034800
        /*0608*/ 	.short	0x010a
        /*060a*/ 	.byte	0x3f
	.zero		1


	//   ....[53]....
        /*060c*/ 	.word	0x00010d80
        /*0610*/ 	.word	0x00000003
        /*0614*/ 	.word	0x00034830
        /*0618*/ 	.short	0x010a
        /*061a*/ 	.byte	0x3f
	.zero		1


	//   ....[54]....
        /*061c*/ 	.word	0x00010dd0
        /*0620*/ 	.word	0x00000005
        /*0624*/ 	.word	0x00034830
        /*0628*/ 	.short	0x010a
        /*062a*/ 	.byte	0x3f
	.zero		1


	//   ....[55]....
        /*062c*/ 	.word	0x00010e30
        /*0630*/ 	.word	0x00000005
        /*0634*/ 	.word	0x00034850
        /*0638*/ 	.short	0x010a
        /*063a*/ 	.byte	0x3f
	.zero		1


	//   ....[56]....
        /*063c*/ 	.word	0x00010e80
        /*0640*/ 	.word	0x0000000b
        /*0644*/ 	.word	0x00034850
        /*0648*/ 	.short	0x010a
        /*064a*/ 	.byte	0x3f
	.zero		1


	//   ....[57]....
        /*064c*/ 	.word	0x00010fe0
        /*0650*/ 	.word	0x00000003
        /*0654*/ 	.word	0x00034840
        /*0658*/ 	.short	0x010a
        /*065a*/ 	.byte	0x3f
	.zero		1


	//   ....[58]....
        /*065c*/ 	.word	0x00011ad0
        /*0660*/ 	.word	0x00000003
        /*0664*/ 	.word	0x00034820
        /*0668*/ 	.short	0x010a
        /*066a*/ 	.byte	0x3f
	.zero		1


	//   ....[59]....
        /*066c*/ 	.word	0x00011b30
        /*0670*/ 	.word	0x00000003
        /*0674*/ 	.word	0x00034848
        /*0678*/ 	.short	0x010a
        /*067a*/ 	.byte	0x3f
	.zero		1


	//   ....[60]....
        /*067c*/ 	.word	0x00011b90
        /*0680*/ 	.word	0x00000003
        /*0684*/ 	.word	0x00034860
        /*0688*/ 	.short	0x010a
        /*068a*/ 	.byte	0x3f
	.zero		1


	//   ....[61]....
        /*068c*/ 	.word	0x00011bf0
        /*0690*/ 	.word	0x00000003
        /*0694*/ 	.word	0x00034840
        /*0698*/ 	.short	0x010a
        /*069a*/ 	.byte	0x3f
	.zero		1


	//   ....[62]....
        /*069c*/ 	.word	0x00011c50
        /*06a0*/ 	.word	0x00000003
        /*06a4*/ 	.word	0x00034868
        /*06a8*/ 	.short	0x010a
        /*06aa*/ 	.byte	0x3f
	.zero		1


	//   ....[63]....
        /*06ac*/ 	.word	0x00011cb0
        /*06b0*/ 	.word	0x00000003
        /*06b4*/ 	.word	0x00034848
        /*06b8*/ 	.short	0x010a
        /*06ba*/ 	.byte	0x3f
	.zero		1


	//   ....[64]....
        /*06bc*/ 	.word	0x00011d10
        /*06c0*/ 	.word	0x00000003
        /*06c4*/ 	.word	0x00034860
        /*06c8*/ 	.short	0x010a
        /*06ca*/ 	.byte	0x3f
	.zero		1


	//   ....[65]....
        /*06cc*/ 	.word	0x00011d60
        /*06d0*/ 	.word	0x00000003
        /*06d4*/ 	.word	0x00034860
        /*06d8*/ 	.short	0x010a
        /*06da*/ 	.byte	0x3f
	.zero		1


	//   ....[66]....
        /*06dc*/ 	.word	0x00011db0
        /*06e0*/ 	.word	0x00000002
        /*06e4*/ 	.word	0x00034820
        /*06e8*/ 	.short	0x010a
        /*06ea*/ 	.byte	0x3f
	.zero		1


	//   ....[67]....
        /*06ec*/ 	.word	0x00011f50
        /*06f0*/ 	.word	0x00000007
        /*06f4*/ 	.word	0x00000000
        /*06f8*/ 	.short	0x010a
        /*06fa*/ 	.byte	0x3f
	.zero		1


	//   ....[68]....
        /*06fc*/ 	.word	0x00011fa0
        /*0700*/ 	.word	0x00000008
        /*0704*/ 	.word	0x00000000
        /*0708*/ 	.short	0x010a
        /*070a*/ 	.byte	0x3f
	.zero		1


	//   ....[69]....
        /*070c*/ 	.word	0x00011ff0
        /*0710*/ 	.word	0x00000007
        /*0714*/ 	.word	0x00000000
        /*0718*/ 	.short	0x010a
        /*071a*/ 	.byte	0x3f
	.zero		1


	//----- nvinfo : EIATTR_NUM_MBARRIERS
	.align		4
.L_92:
        /*071c*/ 	.byte	0x03, 0x38
        /*071e*/ 	.short	0x0016


	//----- nvinfo : EIATTR_EXIT_INSTR_OFFSETS
	.align		4
        /*0720*/ 	.byte	0x04, 0x1c
        /*0722*/ 	.short	(.L_94 - .L_93)


	//   ....[0]....
.L_93:
        /*0724*/ 	.word	0x00010ce0


	//----- nvinfo : EIATTR_MAX_THREADS
	.align		4
.L_94:
        /*0728*/ 	.byte	0x04, 0x05
        /*072a*/ 	.short	(.L_96 - .L_95)
.L_95:
        /*072c*/ 	.word	0x00000180
        /*0730*/ 	.word	0x00000001
        /*0734*/ 	.word	0x00000001


	//----- nvinfo : EIATTR_CRS_STACK_SIZE
	.align		4
.L_96:
        /*0738*/ 	.byte	0x04, 0x1e
        /*073a*/ 	.short	(.L_98 - .L_97)
.L_97:
        /*073c*/ 	.word	0x00000000


	//----- nvinfo : EIATTR_CBANK_PARAM_SIZE
	.align		4
.L_98:
        /*0740*/ 	.byte	0x03, 0x19
        /*0742*/ 	.short	0x0a70


	//----- nvinfo : EIATTR_PARAM_CBANK
	.align		4
        /*0744*/ 	.byte	0x04, 0x0a
        /*0746*/ 	.short	(.L_100 - .L_99)
	.align		4
.L_99:
        /*0748*/ 	.word	index@(.nv.constant0._ZN7cutlass13device_kernelIN5flash11enable_sm90INS1_16FlashAttnFwdSm90INS1_25CollectiveMainloopFwdSm90ILi2EN4cute5tupleIJNS5_1CILi1EEES8_S8_EEENS6_IJNS7_ILi128EEENS7_ILi176EEESA_EEELi128ENS_6half_tEfNS_4arch4Sm90ELb0ELb0ELb0ELb0ELb0ELb0ELb0ELb1ELb1ELb1ELb1ELb0EEENS1_21CollectiveEpilogueFwdINS6_IJSA_SA_SB_EEES9_SD_SF_Li256ELb0ELb1ELb1ELb0EEENS1_19SingleTileSchedulerILb0ELb1ELb1ELi128EEEEEEEEEvNT_6ParamsE)
        /*074c*/ 	.short	0x0210
        /*074e*/ 	.short	0x0a70


	//----- nvinfo : EIATTR_SW_WAR
	.align		4
.L_100:
        /*0750*/ 	.byte	0x04, 0x36
        /*0752*/ 	.short	(.L_102 - .L_101)
.L_101:
        /*0754*/ 	.word	0x00000008
.L_102:


//--------------------- .nv.info._ZN7cutlass13device_kernelIN5flash11enable_sm90INS1_16FlashAttnFwdSm90INS1_25CollectiveMainloopFwdSm90ILi2EN4cute5tupleIJNS5_1CILi1EEES8_S8_EEENS6_IJNS7_ILi128EEENS7_ILi176EEESA_EEELi128ENS_6half_tEfNS_4arch4Sm90ELb0ELb0ELb0ELb1ELb0ELb0ELb0ELb1ELb1ELb1ELb1ELb0EEENS1_21CollectiveEpilogueFwdINS6_IJSA_SA_SB_EEES9_SD_SF_Li256ELb1ELb1ELb1ELb0EEENS1_36VarlenDynamicPersistentTileSchedulerILi128ELi176ELi256ELi128ELb1ELb1ELb1ELb0ELb1ELb1EEEEEEEEEvNT_6ParamsE --------------------------
	.section	.nv.info._ZN7cutlass13device_kernelIN5flash11enable_sm90INS1_16FlashAttnFwdSm90INS1_25CollectiveMainloopFwdSm90ILi2EN4cute5tupleIJNS5_1CILi1EEES8_S8_EEENS6_IJNS7_ILi128EEENS7_ILi176EEESA_EEELi128ENS_6half_tEfNS_4arch4Sm90ELb0ELb0ELb0ELb1ELb0ELb0ELb0ELb1ELb1ELb1ELb1ELb0EEENS1_21CollectiveEpilogueFwdINS6_IJSA_SA_SB_EEES9_SD_SF_Li256ELb1ELb1ELb1ELb0EEENS1_36VarlenDynamicPersistentTileSchedulerILi128ELi176ELi256ELi128ELb1ELb1ELb1ELb0ELb1ELb1EEEEEEEEEvNT_6ParamsE,"",@"SHT_CUDA_INFO"
	.sectionflags	@""
	.align	4


	//----- nvinfo : EIATTR_CUDA_API_VERSION
	.align		4
        /*0000*/ 	.byte	0x04, 0x37
        /*0002*/ 	.short	(.L_104 - .L_103)
.L_103:
        /*0004*/ 	.word	0x00000082


	//----- nvinfo : EIATTR_KPARAM_INFO
	.align		4
.L_104:
        /*0008*/ 	.byte	0x04, 0x17
        /*000a*/ 	.short	(.L_106 - .L_105)
.L_105:
        /*000c*/ 	.word	0x00000000
        /*0010*/ 	.short	0x0000
        /*0012*/ 	.short	0x0070
        /*0014*/ 	.byte	0x00, 0xf0, 0x01, 0x2a


	//----- nvinfo : EIATTR_SPARSE_MMA_MASK
	.align		4
.L_106:
        /*0018*/ 	.byte	0x03, 0x50
        /*001a*/ 	.short	0x0000


	//----- nvinfo : EIATTR_MAXREG_COUNT
	.align		4
        /*001c*/ 	.byte	0x03, 0x1b
        /*001e*/ 	.short	0x00a8


	//----- nvinfo : EIATTR_NUM_BARRIERS
	.align		4
        /*0020*/ 	.byte	0x02, 0x4c
        /*0022*/ 	.byte	0x10
	.zero		1


	//----- nvinfo : EIATTR_EXTERNS
	.align		4
        /*0024*/ 	.byte	0x04, 0x0f
        /*0026*/ 	.short	(.L_108 - .L_107)


	//   ....[0]....
	.align		4
.L_107:
        /*0028*/ 	.word	index@(__assertfail)


	//----- nvinfo : EIATTR_ANNOTATIONS
	.align		4
.L_108:
        /*002c*/ 	.byte	0x04, 0x55
        /*002e*/ 	.short	(.L_110 - .L_109)


	//   ....[0]....
.L_109:
        /*0030*/ 	.word	0x00000001
        /*0034*/ 	.byte	0x50, 0x09, 0x00, 0x00, 0x01, 0x00, 0x00, 0x00, 0xa0, 0x0a, 0x00, 0x00, 0x01, 0x00, 0x00, 0x00
        /* <DEDUP_REMOVED lines=80> */
        /*0544*/ 	.byte	0x30, 0x71, 0x01, 0x00, 0x01, 0x00, 0x00, 0x00, 0xd0, 0x71, 0x01, 0x00


	//----- nvinfo : EIATTR_MERCURY_ISA_VERSION
	.align		4
.L_110:
        /*0550*/ 	.byte	0x03, 0x5f
        /*0552*/ 	.short	0x0101


	//----- nvinfo : EIATTR_UNUSED_LOAD_BYTE_OFFSET
	.align		4
        /*0554*/ 	.byte	0x04, 0x44
        /*0556*/ 	.short	(.L_112 - .L_111)


	//   ....[0]....
.L_111:
        /*0558*/ 	.word	0x00000a50
        /*055c*/ 	.word	0x0000fff0


	//   ....[1]....
        /*0560*/ 	.word	0x0000c6a0
        /*0564*/ 	.word	0x0000fff0


	//----- nvinfo : EIATTR_INT_WARP_WIDE_INSTR_OFFSETS
	.align		4
.L_112:
        /*0568*/ 	.byte	0x04, 0x31
        /*056a*/ 	.short	(.L_114 - .L_113)


	//   ....[0]....
.L_113:
        /*056c*/ 	.word	0x00000130


	//   ....[1]....
        /*0570*/ 	.word	0x00000170


	//   ....[2]....
        /*0574*/ 	.word	0x000001e0


	//   ....[3]....
        /*0578*/ 	.word	0x000111d0


	//   ....[4]....
        /*057c*/ 	.word	0x00011270


	//   ....[5]....
        /*0580*/ 	.word	0x00014970


	//   ....[6]....
        /*0584*/ 	.word	0x00014a10


	//----- nvinfo : EIATTR_COOP_GROUP_MASK_REGIDS
	.align		4
.L_114:
        /*0588*/ 	.byte	0x04, 0x29
        /*058a*/ 	.short	(.L_116 - .L_115)


	//   ....[0]....
.L_115:
        /*058c*/ 	.word	0xffffffff


	//   ....[1]....
        /*0590*/ 	.word	0xffffffff


	//   ....[2]....
        /*0594*/ 	.word	0xffffffff


	//   ....[3]....
        /*0598*/ 	.word	0xffffffff


	//   ....[4]....
        /*059c*/ 	.word	0xffffffff


	//   ....[5]....
        /*05a0*/ 	.word	0xffffffff


	//   ....[6]....
        /*05a4*/ 	.word	0xffffffff


	//   ....[7]....
        /*05a8*/ 	.word	0xffffffff


	//   ....[8]....
        /*05ac*/ 	.word	0xffffffff


	//   ....[9]....
        /*05b0*/ 	.word	0xffffffff


	//   ....[10]....
        /*05b4*/ 	.word	0xffffffff


	//   ....[11]....
        /*05b8*/ 	.word	0xffffffff


	//   ....[12]....
        /*05bc*/ 	.word	0xffffffff


	//   ....[13]....
        /*05c0*/ 	.word	0xffffffff


	//   ....[14]....
        /*05c4*/ 	.word	0xffffffff


	//   ....[15]....
        /*05c8*/ 	.word	0xffffffff


	//   ....[16]....
        /*05cc*/ 	.word	0xffffffff


	//   ....[17]....
        /*05d0*/ 	.word	0xffffffff


	//   ....[18]....
        /*05d4*/ 	.word	0xffffffff


	//   ....[19]....
        /*05d8*/ 	.word	0xffffffff


	//   ....[20]....
        /*05dc*/ 	.word	0xffffffff


	//   ....[21]....
        /*05e0*/ 	.word	0xffffffff


	//   ....[22]....
        /*05e4*/ 	.word	0xffffffff


	//   ....[23]....
        /*05e8*/ 	.word	0xffffffff


	//   ....[24]....
        /*05ec*/ 	.word	0xffffffff


	//   ....[25]....
        /*05f0*/ 	.word	0xffffffff


	//   ....[26]....
        /*05f4*/ 	.word	0xffffffff


	//   ....[27]....
        /*05f8*/ 	.word	0xffffffff


	//   ....[28]....
        /*05fc*/ 	.word	0xffffffff


	//   ....[29]....
        /*0600*/ 	.word	0xffffffff


	//   ....[30]....
        /*0604*/ 	.word	0xffffffff


	//   ....[31]....
        /*0608*/ 	.word	0xffffffff


	//   ....[32]....
        /*060c*/ 	.word	0xffffffff


	//   ....[33]....
        /*0610*/ 	.word	0xffffffff


	//   ....[34]....
        /*0614*/ 	.word	0xffffffff


	//   ....[35]....
        /*0618*/ 	.word	0xffffffff


	//   ....[36]....
        /*061c*/ 	.word	0xffffffff


	//   ....[37]....
        /*0620*/ 	.word	0xffffffff


	//   ....[38]....
        /*0624*/ 	.word	0xffffffff


	//   ....[39]....
        /*0628*/ 	.word	0xffffffff


	//   ....[40]....
        /*062c*/ 	.word	0xffffffff


	//   ....[41]....
        /*0630*/ 	.word	0xffffffff


	//   ....[42]....
        /*0634*/ 	.word	0xffffffff


	//   ....[43]....
        /*0638*/ 	.word	0xffffffff


	//   ....[44]....
        /*063c*/ 	.word	0xffffffff


	//   ....[45]....
        /*0640*/ 	.word	0xffffffff


	//   ....[46]....
        /*0644*/ 	.word	0xffffffff


	//   ....[47]....
        /*0648*/ 	.word	0xffffffff


	//   ....[48]....
        /*064c*/ 	.word	0xffffffff


	//   ....[49]....
        /*0650*/ 	.word	0xffffffff


	//   ....[50]....
        /*0654*/ 	.word	0xffffffff


	//   ....[51]....
        /*0658*/ 	.word	0xffffffff


	//   ....[52]....
        /*065c*/ 	.word	0xffffffff


	//   ....[53]....
        /*0660*/ 	.word	0xffffffff


	//   ....[54]....
        /*0664*/ 	.word	0xffffffff


	//   ....[55]....
        /*0668*/ 	.word	0xffffffff


	//   ....[56]....
        /*066c*/ 	.word	0xffffffff


	//   ....[57]....
        /*0670*/ 	.word	0xffffffff


	//   ....[58]....
        /*0674*/ 	.word	0xffffffff


	//   ....[59]....
        /*0678*/ 	.word	0xffffffff


	//   ....[60]....
        /*067c*/ 	.word	0xffffffff


	//   ....[61]....
        /*0680*/ 	.word	0xffffffff


	//   ....[62]....
        /*0684*/ 	.word	0xffffffff


	//   ....[63]....
        /*0688*/ 	.word	0xffffffff


	//   ....[64]....
        /*068c*/ 	.word	0xffffffff


	//   ....[65]....
        /*0690*/ 	.word	0xffffffff


	//   ....[66]....
        /*0694*/ 	.word	0xffffffff


	//   ....[67]....
        /*0698*/ 	.word	0xffffffff


	//   ....[68]....
        /*069c*/ 	.word	0xffffffff


	//   ....[69]....
        /*06a0*/ 	.word	0xffffffff


	//   ....[70]....
        /*06a4*/ 	.word	0xffffffff


	//   ....[71]....
        /*06a8*/ 	.word	0xffffffff


	//   ....[72]....
        /*06ac*/ 	.word	0xffffffff


	//   ....[73]....
        /*06b0*/ 	.word	0xffffffff


	//   ....[74]....
        /*06b4*/ 	.word	0xffffffff


	//   ....[75]....
        /*06b8*/ 	.word	0xffffffff


	//   ....[76]....
        /*06bc*/ 	.word	0xffffffff


	//   ....[77]....
        /*06c0*/ 	.word	0xffffffff


	//   ....[78]....
        /*06c4*/ 	.word	0xffffffff


	//   ....[79]....
        /*06c8*/ 	.word	0xffffffff


	//   ....[80]....
        /*06cc*/ 	.word	0xffffffff


	//   ....[81]....
        /*06d0*/ 	.word	0xffffffff


	//   ....[82]....
        /*06d4*/ 	.word	0xffffffff


	//   ....[83]....
        /*06d8*/ 	.word	0xffffffff


	//   ....[84]....
        /*06dc*/ 	.word	0xffffffff


	//   ....[85]....
        /*06e0*/ 	.word	0xffffffff


	//   ....[86]....
        /*06e4*/ 	.word	0xffffffff


	//   ....[87]....
        /*06e8*/ 	.word	0xffffffff


	//   ....[88]....
        /*06ec*/ 	.word	0xffffffff


	//   ....[89]....
        /*06f0*/ 	.word	0xffffffff


	//   ....[90]....
        /*06f4*/ 	.word	0xffffffff


	//   ....[91]....
        /*06f8*/ 	.word	0xffffffff


	//   ....[92]....
        /*06fc*/ 	.word	0xffffffff


	//   ....[93]....
        /*0700*/ 	.word	0xffffffff


	//   ....[94]....
        /*0704*/ 	.word	0xffffffff


	//   ....[95]....
        /*0708*/ 	.word	0xffffffff


	//   ....[96]....
        /*070c*/ 	.word	0xffffffff


	//   ....[97]....
        /*0710*/ 	.word	0x0500000f


	//   ....[98]....
        /*0714*/ 	.word	0x0500000f


	//   ....[99]....
        /*0718*/ 	.word	0x0500000f


	//   ....[100]....
        /*071c*/ 	.word	0x0500000f


	//   ....[101]....
        /*0720*/ 	.word	0x0500000f


	//   ....[102]....
        /*0724*/ 	.word	0x0500000f


	//   ....[103]....
        /*0728*/ 	.word	0x0500000f


	//   ....[104]....
        /*072c*/ 	.word	0x0500000f


	//   ....[105]....
        /*0730*/ 	.word	0x0500000f


	//   ....[106]....
        /*0734*/ 	.word	0x0500000f


	//   ....[107]....
        /*0738*/ 	.word	0x0500000f


	//   ....[108]....
        /*073c*/ 	.word	0x0500000f


	//   ....[109]....
        /*0740*/ 	.word	0x0500000f


	//   ....[110]....
        /*0744*/ 	.word	0x0500000f


	//   ....[111]....
        /*0748*/ 	.word	0x0500000f


	//   ....[112]....
        /*074c*/ 	.word	0x0500000f


	//   ....[113]....
        /*0750*/ 	.word	0x0500000f


	//   ....[114]....
        /*0754*/ 	.word	0x0500000f


	//   ....[115]....
        /*0758*/ 	.word	0x0500000f


	//   ....[116]....
        /*075c*/ 	.word	0x0500000f


	//   ....[117]....
        /*0760*/ 	.word	0x0500000f


	//   ....[118]....
        /*0764*/ 	.word	0x0500000f


	//   ....[119]....
        /*0768*/ 	.word	0x0500000f


	//   ....[120]....
        /*076c*/ 	.word	0x0500000f


	//   ....[121]....
        /*0770*/ 	.word	0x0500000f


	//   ....[122]....
        /*0774*/ 	.word	0x0500000f


	//   ....[123]....
        /*0778*/ 	.word	0x0500000f


	//   ....[124]....
        /*077c*/ 	.word	0x0500000f


	//   ....[125]....
        /*0780*/ 	.word	0x0500000f


	//   ....[126]....
        /*0784*/ 	.word	0x0500000f


	//   ....[127]....
        /*0788*/ 	.word	0x0500000f


	//   ....[128]....
        /*078c*/ 	.word	0x0500000f


	//   ....[129]....
        /*0790*/ 	.word	0x0500000f


	//   ....[130]....
        /*0794*/ 	.word	0x0500000f


	//   ....[131]....
        /*0798*/ 	.word	0x0500000f


	//   ....[132]....
        /*079c*/ 	.word	0x0500000f


	//----- nvinfo : EIATTR_COOP_GROUP_INSTR_OFFSETS
	.align		4
.L_116:
        /*07a0*/ 	.byte	0x04, 0x28
        /*07a2*/ 	.short	(.L_118 - .L_117)


	//   ....[0]....
.L_117:
        /*07a4*/ 	.word	0x00000070


	//   ....[1]....
        /*07a8*/ 	.word	0x00000140


	//   ....[2]....
        /*07ac*/ 	.word	0x00000190


	//   ....[3]....
        /*07b0*/ 	.word	0x000003c0


	//   ....[4]....
        /*07b4*/ 	.word	0x00000520


	//   ....[5]....
        /*07b8*/ 	.word	0x00000640


	//   ....[6]....
        /*07bc*/ 	.word	0x000007a0


	//   ....[7]....
        /*07c0*/ 	.word	0x00001b10


	//   ....[8]....
        /*07c4*/ 	.word	0x00005120


	//   ....[9]....
        /*07c8*/ 	.word	0x00005150


	//   ....[10]....
        /*07cc*/ 	.word	0x000058b0


	//   ....[11]....
        /*07d0*/ 	.word	0x00005940


	//   ....[12]....
        /*07d4*/ 	.word	0x00009af0


	//   ....[13]....
        /*07d8*/ 	.word	0x00009b10


	//   ....[14]....
        /*07dc*/ 	.word	0x0000a590


	//   ....[15]....
        /*07e0*/ 	.word	0x0000a630


	//   ....[16]....
        /*07e4*/ 	.word	0x0000bb30


	//   ....[17]....
        /*07e8*/ 	.word	0x0000bb90


	//   ....[18]....
        /*07ec*/ 	.word	0x0000c080


	//   ....[19]....
        /*07f0*/ 	.word	0x0000c090


	//   ....[20]....
        /*07f4*/ 	.word	0x0000d2e0


	//   ....[21]....
        /*07f8*/ 	.word	0x0000d2f0


	//   ....[22]....
        /*07fc*/ 	.word	0x0000d340


	//   ....[23]....
        /*0800*/ 	.word	0x0000d370


	//   ....[24]....
        /*0804*/ 	.word	0x0000db60


	//   ....[25]....
        /*0808*/ 	.word	0x0000db90


	//   ....[26]....
        /*080c*/ 	.word	0x0000dc60


	//   ....[27]....
        /*0810*/ 	.word	0x0000dc80


	//   ....[28]....
        /*0814*/ 	.word	0x0000dd50


	//   ....[29]....
        /*0818*/ 	.word	0x0000dd70


	//   ....[30]....
        /*081c*/ 	.word	0x0000de50


	//   ....[31]....
        /*0820*/ 	.word	0x0000de70


	//   ....[32]....
        /*0824*/ 	.word	0x0000e370


	//   ....[33]....
        /*0828*/ 	.word	0x0000e380


	//   ....[34]....
        /*082c*/ 	.word	0x0000e7d0


	//   ....[35]....
        /*0830*/ 	.word	0x0000e7e0


	//   ....[36]....
        /*0834*/ 	.word	0x0000f6d0


	//   ....[37]....
        /*0838*/ 	.word	0x0000f6f0


	//   ....[38]....
        /*083c*/ 	.word	0x0000f7c0


	//   ....[39]....
        /*0840*/ 	.word	0x0000f7e0


	//   ....[40]....
        /*0844*/ 	.word	0x0000f8b0


	//   ....[41]....
        /*0848*/ 	.word	0x0000f8d0


	//   ....[42]....
        /*084c*/ 	.word	0x0000f9b0


	//   ....[43]....
        /*0850*/ 	.word	0x0000f9d0


	//   ....[44]....
        /*0854*/ 	.word	0x0000fb30


	//   ....[45]....
        /*0858*/ 	.word	0x0000fd80


	//   ....[46]....
        /*085c*/ 	.word	0x0000fdb0


	//   ....[47]....
        /*0860*/ 	.word	0x0000fde0


	//   ....[48]....
        /*0864*/ 	.word	0x0000fe10


	//   ....[49]....
        /*0868*/ 	.word	0x0000fe40


	//   ....[50]....
        /*086c*/ 	.word	0x0000fe70


	//   ....[51]....
        /*0870*/ 	.word	0x00010020


	//   ....[52]....
        /*0874*/ 	.word	0x00010050


	//   ....[53]....
        /*0878*/ 	.word	0x00010080


	//   ....[54]....
        /*087c*/ 	.word	0x000100b0


	//   ....[55]....
        /*0880*/ 	.word	0x000100e0


	//   ....[56]....
        /*0884*/ 	.word	0x00010110


	//   ....[57]....
        /*0888*/ 	.word	0x000101a0


	//   ....[58]....
        /*088c*/ 	.word	0x000101d0


	//   ....[59]....
        /*0890*/ 	.word	0x000101e0


	//   ....[60]....
        /*0894*/ 	.word	0x00010290


	//   ....[61]....
        /*0898*/ 	.word	0x000117d0


	//   ....[62]....
        /*089c*/ 	.word	0x00012380


	//   ....[63]....
        /*08a0*/ 	.word	0x000123b0


	//   ....[64]....
        /*08a4*/ 	.word	0x000123d0


	//   ....[65]....
        /*08a8*/ 	.word	0x000123f0


	//   ....[66]....
        /*08ac*/ 	.word	0x00012500


	//   ....[67]....
        /*08b0*/ 	.word	0x00012510


	//   ....[68]....
        /*08b4*/ 	.word	0x000125a0


	//   ....[69]....
        /*08b8*/ 	.word	0x000125b0


	//   ....[70]....
        /*08bc*/ 	.word	0x00012640


	//   ....[71]....
        /*08c0*/ 	.word	0x00012650


	//   ....[72]....
        /*08c4*/ 	.word	0x000126e0


	//   ....[73]....
        /*08c8*/ 	.word	0x000126f0


	//   ....[74]....
        /*08cc*/ 	.word	0x00012780


	//   ....[75]....
        /*08d0*/ 	.word	0x00012790


	//   ....[76]....
        /*08d4*/ 	.word	0x000127e0


	//   ....[77]....
        /*08d8*/ 	.word	0x00012810


	//   ....[78]....
        /*08dc*/ 	.word	0x000150c0


	//   ....[79]....
        /*08e0*/ 	.word	0x000150f0


	//   ....[80]....
        /*08e4*/ 	.word	0x00015150


	//   ....[81]....
        /*08e8*/ 	.word	0x00015180


	//   ....[82]....
        /*08ec*/ 	.word	0x000151b0


	//   ....[83]....
        /*08f0*/ 	.word	0x000151e0


	//   ....[84]....
        /*08f4*/ 	.word	0x00015210


	//   ....[85]....
        /*08f8*/ 	.word	0x00015240


	//   ....[86]....
        /*08fc*/ 	.word	0x00015410


	//   ....[87]....
        /*0900*/ 	.word	0x00015440


	//   ....[88]....
        /*0904*/ 	.word	0x00015470


	//   ....[89]....
        /*0908*/ 	.word	0x000154a0


	//   ....[90]....
        /*090c*/ 	.word	0x000154d0


	//   ....[91]....
        /*0910*/ 	.word	0x00015500


	//   ....[92]....
        /*0914*/ 	.word	0x000155c0


	//   ....[93]....
        /*0918*/ 	.word	0x000155e0


	//   ....[94]....
        /*091c*/ 	.word	0x000155f0


	//   ....[95]....
        /*0920*/ 	.word	0x00015650


	//   ....[96]....
        /*0924*/ 	.word	0x00015d70


	//   ....[97]....
        /*0928*/ 	.word	0x00016250


	//   ....[98]....
        /*092c*/ 	.word	0x00016420


	//   ....[99]....
        /*0930*/ 	.word	0x00016470


	//   ....[100]....
        /*0934*/ 	.word	0x00016590


	//   ....[101]....
        /*0938*/ 	.word	0x000165e0


	//   ....[102]....
        /*093c*/ 	.word	0x00016710


	//   ....[103]....
        /*0940*/ 	.word	0x00016760


	//   ....[104]....
        /*0944*/ 	.word	0x00016880


	//   ....[105]....
        /*0948*/ 	.word	0x000168d0


	//   ....[106]....
        /*094c*/ 	.word	0x000169f0


	//   ....[107]....
        /*0950*/ 	.word	0x00016a40


	//   ....[108]....
        /*0954*/ 	.word	0x00016b60


	//   ....[109]....
        /*0958*/ 	.word	0x00016bb0


	//   ....[110]....
        /*095c*/ 	.word	0x00016cb0


	//   ....[111]....
        /*0960*/ 	.word	0x00016d20


	//   ....[112]....
        /*0964*/ 	.word	0x00016e20


	//   ....[113]....
        /*0968*/ 	.word	0x00016e70


	//   ....[114]....
        /*096c*/ 	.word	0x000171a0


	//   ....[115]....
        /*0970*/ 	.word	0x00017240


	//   ....[116]....
        /*0974*/ 	.word	0x000173e0


	//   ....[117]....
        /*0978*/ 	.word	0x00017460


	//   ....[118]....
        /*097c*/ 	.word	0x000174e0


	//   ....[119]....
        /*0980*/ 	.word	0x00017560


	//   ....[120]....
        /*0984*/ 	.word	0x000175e0


	//   ....[121]....
        /*0988*/ 	.word	0x00017670


	//   ....[122]....
        /*098c*/ 	.word	0x00017710


	//   ....[123]....
        /*0990*/ 	.word	0x000177c0


	//   ....[124]....
        /*0994*/ 	.word	0x00017840


	//   ....[125]....
        /*0998*/ 	.word	0x000178c0


	//   ....[126]....
        /*099c*/ 	.word	0x00017940


	//   ....[127]....
        /*09a0*/ 	.word	0x000179d0


	//   ....[128]....
        /*09a4*/ 	.word	0x00017a50


	//   ....[129]....
        /*09a8*/ 	.word	0x00017af0


	//   ....[130]....
        /*09ac*/ 	.word	0x00017b40


	//   ....[131]....
        /*09b0*/ 	.word	0x00017bd0


	//   ....[132]....
        /*09b4*/ 	.word	0x00017d00


	//----- nvinfo : EIATTR_REG_RECONFIG
	.align		4
.L_118:
        /*09b8*/ 	.byte	0x01, 0x54
	.zero		2


	//----- nvinfo : EIATTR_SYSCALL_OFFSETS
	.align		4
        /*09bc*/ 	.byte	0x04, 0x46
        /*09be*/ 	.short	(.L_120 - .L_119)


	//   ....[0]....
.L_119:
        /*09c0*/ 	.word	0x00001ca0


	//   ....[1]....
        /*09c4*/ 	.word	0x000113e0


	//   ....[2]....
        /*09c8*/ 	.word	0x00011530


	//   ....[3]....
        /*09cc*/ 	.word	0x00011630


	//   ....[4]....
        /*09d0*/ 	.word	0x00011f60


	//----- nvinfo : EIATTR_MBARRIER_INSTR_OFFSETS
	.align		4
.L_120:
        /*09d4*/ 	.byte	0x04, 0x39
        /*09d6*/ 	.short	(.L_122 - .L_121)


	//   ....[0]....
.L_121:
        /*09d8*/ 	.word	0x00000270
        /*09dc*/ 	.word	0x000000ff
        /*09e0*/ 	.word	0x00034800
        /*09e4*/ 	.short	0x0100
        /*09e6*/ 	.byte	0x08
	.zero		1


	//   ....[1]....
        /*09e8*/ 	.word	0x00000280
        /*09ec*/ 	.word	0x000000ff
        /*09f0*/ 	.word	0x00034820
        /*09f4*/ 	.short	0x0100
        /*09f6*/ 	.byte	0x08
	.zero		1


	//   ....[2]....
        /*09f8*/ 	.word	0x00000370
        /*09fc*/ 	.word	0x000000ff
        /*0a00*/ 	.word	0x00034830
        /*0a04*/ 	.short	0x0100
        /*0a06*/ 	.byte	0x08
	.zero		1


	//   ....[3]....
        /*0a08*/ 	.word	0x00000380
        /*0a0c*/ 	.word	0x000000ff
        /*0a10*/ 	.word	0x00034840
        /*0a14*/ 	.short	0x0100
        /*0a16*/ 	.byte	0x08
	.zero		1


	//   ....[4]....
        /*0a18*/ 	.word	0x00000390
        /*0a1c*/ 	.word	0x000000ff
        /*0a20*/ 	.word	0x00034838
        /*0a24*/ 	.short	0x0100
        /*0a26*/ 	.byte	0x08
	.zero		1


	//   ....[5]....
        /*0a28*/ 	.word	0x000003a0
        /*0a2c*/ 	.word	0x000000ff
        /*0a30*/ 	.word	0x00034848
        /*0a34*/ 	.short	0x0100
        /*0a36*/ 	.byte	0x08
	.zero		1


	//   ....[6]....
        /*0a38*/ 	.word	0x000004d0
        /*0a3c*/ 	.word	0x000000ff
        /*0a40*/ 	.word	0x00034850
        /*0a44*/ 	.short	0x0100
        /*0a46*/ 	.byte	0x08
	.zero		1


	//   ....[7]....
        /*0a48*/ 	.word	0x000004e0
        /*0a4c*/ 	.word	0x000000ff
        /*0a50*/ 	.word	0x00034860
        /*0a54*/ 	.short	0x0100
        /*0a56*/ 	.byte	0x08
	.zero		1


	//   ....[8]....
        /*0a58*/ 	.word	0x000004f0
        /*0a5c*/ 	.word	0x000000ff
        /*0a60*/ 	.word	0x00034858
        /*0a64*/ 	.short	0x0100
        /*0a66*/ 	.byte	0x08
	.zero		1


	//   ....[9]....
        /*0a68*/ 	.word	0x00000500
        /*0a6c*/ 	.word	0x000000ff
        /*0a70*/ 	.word	0x00034868
        /*0a74*/ 	.short	0x0100
        /*0a76*/ 	.byte	0x08
	.zero		1


	//   ....[10]....
        /*0a78*/ 	.word	0x000005f0
        /*0a7c*/ 	.word	0x000000ff
        /*0a80*/ 	.word	0x00034870
        /*0a84*/ 	.short	0x0100
        /*0a86*/ 	.byte	0x06
	.zero		1


	//   ....[11]....
        /*0a88*/ 	.word	0x00000600
        /*0a8c*/ 	.word	0x000000ff
        /*0a90*/ 	.word	0x00034880
        /*0a94*/ 	.short	0x0100
        /*0a96*/ 	.byte	0x06
	.zero		1


	//   ....[12]....
        /*0a98*/ 	.word	0x00000610
        /*0a9c*/ 	.word	0x000000ff
        /*0aa0*/ 	.word	0x00034878
        /*0aa4*/ 	.short	0x0100
        /*0aa6*/ 	.byte	0x06
	.zero		1


	//   ....[13]....
        /*0aa8*/ 	.word	0x00000620
        /*0aac*/ 	.word	0x000000ff
        /*0ab0*/ 	.word	0x00034888
        /*0ab4*/ 	.short	0x0100
        /*0ab6*/ 	.byte	0x06
	.zero		1


	//   ....[14]....
        /*0ab8*/ 	.word	0x00000750
        /*0abc*/ 	.word	0x000000ff
        /*0ac0*/ 	.word	0x00034890
        /*0ac4*/ 	.short	0x0100
        /*0ac6*/ 	.byte	0x08
	.zero		1


	//   ....[15]....
        /*0ac8*/ 	.word	0x00000760
        /*0acc*/ 	.word	0x000000ff
        /*0ad0*/ 	.word	0x000348a0
        /*0ad4*/ 	.short	0x0100
        /*0ad6*/ 	.byte	0x08
	.zero		1


	//   ....[16]....
        /*0ad8*/ 	.word	0x00000770
        /*0adc*/ 	.word	0x000000ff
        /*0ae0*/ 	.word	0x00034898
        /*0ae4*/ 	.short	0x0100
        /*0ae6*/ 	.byte	0x08
	.zero		1


	//   ....[17]....
        /*0ae8*/ 	.word	0x00000780
        /*0aec*/ 	.word	0x000000ff
        /*0af0*/ 	.word	0x000348a8
        /*0af4*/ 	.short	0x0100
        /*0af6*/ 	.byte	0x08
	.zero		1


	//   ....[18]....
        /*0af8*/ 	.word	0x000008b0
        /*0afc*/ 	.word	0x000000ff
        /*0b00*/ 	.word	0x000348b0
        /*0b04*/ 	.short	0x0100
        /*0b06*/ 	.byte	0x08
	.zero		1


	//   ....[19]....
        /*0b08*/ 	.word	0x000008c0
        /*0b0c*/ 	.word	0x000000ff
        /*0b10*/ 	.word	0x000348c0
        /*0b14*/ 	.short	0x0100
        /*0b16*/ 	.byte	0x08
	.zero		1


	//   ....[20]....
        /*0b18*/ 	.word	0x000008d0
        /*0b1c*/ 	.word	0x000000ff
        /*0b20*/ 	.word	0x000348b8
        /*0b24*/ 	.short	0x0100
        /*0b26*/ 	.byte	0x08
	.zero		1


	//   ....[21]....
        /*0b28*/ 	.word	0x000008e0
        /*0b2c*/ 	.word	0x000000ff
        /*0b30*/ 	.word	0x000348c8
        /*0b34*/ 	.short	0x0100
        /*0b36*/ 	.byte	0x08
	.zero		1


	//   ....[22]....
        /*0b38*/ 	.word	0x00001d60
        /*0b3c*/ 	.word	0x00000000
        /*0b40*/ 	.word	0x00034800
        /*0b44*/ 	.short	0x010a
        /*0b46*/ 	.byte	0x3f
	.zero		1


	//   ....[23]....
        /*0b48*/ 	.word	0x00001e00
        /*0b4c*/ 	.word	0x0000000b
        /*0b50*/ 	.word	0x00034830
        /*0b54*/ 	.short	0x010a
        /*0b56*/ 	.byte	0x3f
	.zero		1


	//   ....[24]....
        /*0b58*/ 	.word	0x00001e70
        /*0b5c*/ 	.word	0x0000000b
        /*0b60*/ 	.word	0x00034830
        /*0b64*/ 	.short	0x010a
        /*0b66*/ 	.byte	0x3f
	.zero		1


	//   ....[25]....
        /*0b68*/ 	.word	0x00005130
        /*0b6c*/ 	.word	0x0000000b
        /*0b70*/ 	.word	0x00000000
        /*0b74*/ 	.short	0x0101
        /*0b76*/ 	.byte	0x3f
	.zero		1


	//   ....[26]....
        /*0b78*/ 	.word	0x00006f60
        /*0b7c*/ 	.word	0x00000000
        /*0b80*/ 	.word	0x00034830
        /*0b84*/ 	.short	0x010a
        /*0b86*/ 	.byte	0x3f
	.zero		1


	//   ....[27]....
        /*0b88*/ 	.word	0x00006fa0
        /*0b8c*/ 	.word	0x00000000
        /*0b90*/ 	.word	0x00034830
        /*0b94*/ 	.short	0x010a
        /*0b96*/ 	.byte	0x3f
	.zero		1


	//   ....[28]....
        /*0b98*/ 	.word	0x00009680
        /*0b9c*/ 	.word	0x000000ff
        /*0ba0*/ 	.word	0x00034850
        /*0ba4*/ 	.short	0x010a
        /*0ba6*/ 	.byte	0x06
	.zero		1


	//   ....[29]....
        /*0ba8*/ 	.word	0x000096c0
        /*0bac*/ 	.word	0x000000ff
        /*0bb0*/ 	.word	0x00034850
        /*0bb4*/ 	.short	0x010a
        /*0bb6*/ 	.byte	0x06
	.zero		1


	//   ....[30]....
        /*0bb8*/ 	.word	0x0000adf0
        /*0bbc*/ 	.word	0x0000008d
        /*0bc0*/ 	.word	0x00000000
        /*0bc4*/ 	.short	0x0101
        /*0bc6*/ 	.byte	0x3f
	.zero		1


	//   ....[31]....
        /*0bc8*/ 	.word	0x0000af80
        /*0bcc*/ 	.word	0x0000007a
        /*0bd0*/ 	.word	0x00000000
        /*0bd4*/ 	.short	0x0101
        /*0bd6*/ 	.byte	0x3f
	.zero		1


	//   ....[32]....
        /*0bd8*/ 	.word	0x0000ba70
        /*0bdc*/ 	.word	0x00000008
        /*0be0*/ 	.word	0x00034850
        /*0be4*/ 	.short	0x010a
        /*0be6*/ 	.byte	0x3f
	.zero		1


	//   ....[33]....
        /*0be8*/ 	.word	0x0000bab0
        /*0bec*/ 	.word	0x00000008
        /*0bf0*/ 	.word	0x00034850
        /*0bf4*/ 	.short	0x010a
        /*0bf6*/ 	.byte	0x3f
	.zero		1


	//   ....[34]....
        /*0bf8*/ 	.word	0x0000c230
        /*0bfc*/ 	.word	0x00000008
        /*0c00*/ 	.word	0x00000000
        /*0c04*/ 	.short	0x0101
        /*0c06*/ 	.byte	0x3f
	.zero		1


	//   ....[35]....
        /*0c08*/ 	.word	0x0000db50
        /*0c0c*/ 	.word	0x00000012
        /*0c10*/ 	.word	0x00000000
        /*0c14*/ 	.short	0x0101
        /*0c16*/ 	.byte	0x3f
	.zero		1


	//   ....[36]....
        /*0c18*/ 	.word	0x0000e0c0
        /*0c1c*/ 	.word	0x00000012
        /*0c20*/ 	.word	0x00000000
        /*0c24*/ 	.short	0x0101
        /*0c26*/ 	.byte	0x3f
	.zero		1


	//   ....[37]....
        /*0c28*/ 	.word	0x00011a50
        /*0c2c*/ 	.word	0x00000000
        /*0c30*/ 	.word	0x00034840
        /*0c34*/ 	.short	0x010a
        /*0c36*/ 	.byte	0x3f
	.zero		1


	//   ....[38]....
        /*0c38*/ 	.word	0x000128f0
        /*0c3c*/ 	.word	0x00000012
        /*0c40*/ 	.word	0x00034800
        /*0c44*/ 	.short	0x0107
        /*0c46*/ 	.byte	0x3f
	.zero		1


	//   ....[39]....
        /*0c48*/ 	.word	0x00012a00
        /*0c4c*/ 	.word	0x00000012
        /*0c50*/ 	.word	0x00034800
        /*0c54*/ 	.short	0x0101
        /*0c56*/ 	.byte	0x3f
	.zero		1


	//   ....[40]....
        /*0c58*/ 	.word	0x00012a20
        /*0c5c*/ 	.word	0x00000012
        /*0c60*/ 	.word	0x00034820
        /*0c64*/ 	.short	0x010a
        /*0c66*/ 	.byte	0x3f
	.zero		1


	//   ....[41]....
        /*0c68*/ 	.word	0x00012df0
        /*0c6c*/ 	.word	0x00000003
        /*0c70*/ 	.word	0x00034840
        /*0c74*/ 	.short	0x010a
        /*0c76*/ 	.byte	0x3f
	.zero		1


	//   ....[42]....
        /*0c78*/ 	.word	0x00013190
        /*0c7c*/ 	.word	0x00000003
        /*0c80*/ 	.word	0x00000060
        /*0c84*/ 	.short	0x010a
        /*0c86*/ 	.byte	0x3f
	.zero		1


	//   ....[43]....
        /*0c88*/ 	.word	0x00013830
        /*0c8c*/ 	.word	0x00000003
        /*0c90*/ 	.word	0x00034840
        /*0c94*/ 	.short	0x010a
        /*0c96*/ 	.byte	0x3f
	.zero		1


	//   ....[44]....
        /*0c98*/ 	.word	0x00013bd0
        /*0c9c*/ 	.word	0x00000002
        /*0ca0*/ 	.word	0x00000060
        /*0ca4*/ 	.short	0x010a
        /*0ca6*/ 	.byte	0x3f
	.zero		1


	//   ....[45]....
        /*0ca8*/ 	.word	0x000141b0
        /*0cac*/ 	.word	0x00000002
        /*0cb0*/ 	.word	0x00034840
        /*0cb4*/ 	.short	0x010a
        /*0cb6*/ 	.byte	0x3f
	.zero		1


	//   ....[46]....
        /*0cb8*/ 	.word	0x00014550
        /*0cbc*/ 	.word	0x00000002
        /*0cc0*/ 	.word	0x00000060
        /*0cc4*/ 	.short	0x010a
        /*0cc6*/ 	.byte	0x3f
	.zero		1


	//   ....[47]....
        /*0cc8*/ 	.word	0x00014ae0
        /*0ccc*/ 	.word	0x00000000
        /*0cd0*/ 	.word	0x00034860
        /*0cd4*/ 	.short	0x010a
        /*0cd6*/ 	.byte	0x3f
	.zero		1


	//   ....[48]....
        /*0cd8*/ 	.word	0x00015cf0
        /*0cdc*/ 	.word	0x00000000
        /*0ce0*/ 	.word	0x00034820
        /*0ce4*/ 	.short	0x010a
        /*0ce6*/ 	.byte	0x3f
	.zero		1


	//   ....[49]....
        /*0ce8*/ 	.word	0x00015f00
        /*0cec*/ 	.word	0x00000006
        /*0cf0*/ 	.word	0x00000000
        /*0cf4*/ 	.short	0x010a
        /*0cf6*/ 	.byte	0x3f
	.zero		1


	//   ....[50]....
        /*0cf8*/ 	.word	0x00015f30
        /*0cfc*/ 	.word	0x00000007
        /*0d00*/ 	.word	0x00000000
        /*0d04*/ 	.short	0x010a
        /*0d06*/ 	.byte	0x3f
	.zero		1


	//   ....[51]....
        /*0d08*/ 	.word	0x00015f90
        /*0d0c*/ 	.word	0x00000004
        /*0d10*/ 	.word	0x00000000
        /*0d14*/ 	.short	0x010a
        /*0d16*/ 	.byte	0x3f
	.zero		1


	//   ....[52]....
        /*0d18*/ 	.word	0x00015fc0
        /*0d1c*/ 	.word	0x00000003
        /*0d20*/ 	.word	0x00000000
        /*0d24*/ 	.short	0x010a
        /*0d26*/ 	.byte	0x3f
	.zero		1


	//   ....[53]....
        /*0d28*/ 	.word	0x00016020
        /*0d2c*/ 	.word	0x00000000
        /*0d30*/ 	.word	0x00034800
        /*0d34*/ 	.short	0x010a
        /*0d36*/ 	.byte	0x3f
	.zero		1


	//   ....[54]....
        /*0d38*/ 	.word	0x00016070
        /*0d3c*/ 	.word	0x0000000b
        /*0d40*/ 	.word	0x00034830
        /*0d44*/ 	.short	0x010a
        /*0d46*/ 	.byte	0x3f
	.zero		1


	//   ....[55]....
        /*0d48*/ 	.word	0x000160c0
        /*0d4c*/ 	.word	0x00000000
        /*0d50*/ 	.word	0x00034830
        /*0d54*/ 	.short	0x010a
        /*0d56*/ 	.byte	0x3f
	.zero		1


	//   ....[56]....
        /*0d58*/ 	.word	0x00016120
        /*0d5c*/ 	.word	0x0000000a
        /*0d60*/ 	.word	0x00034850
        /*0d64*/ 	.short	0x010a
        /*0d66*/ 	.byte	0x3f
	.zero		1


	//   ....[57]....
        /*0d68*/ 	.word	0x00016170
        /*0d6c*/ 	.word	0x00000008
        /*0d70*/ 	.word	0x00034850
        /*0d74*/ 	.short	0x010a
        /*0d76*/ 	.byte	0x3f
	.zero		1


	//   ....[58]....
        /*0d78*/ 	.word	0x00016310
        /*0d7c*/ 	.word	0x00000000
        /*0d80*/ 	.word	0x00034840
        /*0d84*/ 	.short	0x010a
        /*0d86*/ 	.byte	0x3f
	.zero		1


	//   ....[59]....
        /*0d88*/ 	.word	0x00016eb0
        /*0d8c*/ 	.word	0x00000012
        /*0d90*/ 	.word	0x00034820
        /*0d94*/ 	.short	0x010a
        /*0d96*/ 	.byte	0x3f
	.zero		1


	//   ....[60]....
        /*0d98*/ 	.word	0x00016f00
        /*0d9c*/ 	.word	0x00000003
        /*0da0*/ 	.word	0x00034840
        /*0da4*/ 	.short	0x010a
        /*0da6*/ 	.byte	0x3f
	.zero		1


	//   ....[61]....
        /*0da8*/ 	.word	0x00016f50
        /*0dac*/ 	.word	0x00000003
        /*0db0*/ 	.word	0x00000060
        /*0db4*/ 	.short	0x010a
        /*0db6*/ 	.byte	0x3f
	.zero		1


	//   ....[62]....
        /*0db8*/ 	.word	0x00016fa0
        /*0dbc*/ 	.word	0x00000003
        /*0dc0*/ 	.word	0x00034840
        /*0dc4*/ 	.short	0x010a
        /*0dc6*/ 	.byte	0x3f
	.zero		1


	//   ....[63]....
        /*0dc8*/ 	.word	0x00016ff0
        /*0dcc*/ 	.word	0x00000002
        /*0dd0*/ 	.word	0x00000060
        /*0dd4*/ 	.short	0x010a
        /*0dd6*/ 	.byte	0x3f
	.zero		1


	//   ....[64]....
        /*0dd8*/ 	.word	0x00017040
        /*0ddc*/ 	.word	0x00000002
        /*0de0*/ 	.word	0x00034840
        /*0de4*/ 	.short	0x010a
        /*0de6*/ 	.byte	0x3f
	.zero		1


	//   ....[65]....
        /*0de8*/ 	.word	0x00017090
        /*0dec*/ 	.word	0x00000002
        /*0df0*/ 	.word	0x00000060
        /*0df4*/ 	.short	0x010a
        /*0df6*/ 	.byte	0x3f
	.zero		1


	//   ....[66]....
        /*0df8*/ 	.word	0x000170e0
        /*0dfc*/ 	.word	0x00000000
        /*0e00*/ 	.word	0x00034860
        /*0e04*/ 	.short	0x010a
        /*0e06*/ 	.byte	0x3f
	.zero		1


	//   ....[67]....
        /*0e08*/ 	.word	0x00017c20
        /*0e0c*/ 	.word	0x00000000
        /*0e10*/ 	.word	0x00034820
        /*0e14*/ 	.short	0x010a
        /*0e16*/ 	.byte	0x3f
	.zero		1


	//   ....[68]....
        /*0e18*/ 	.word	0x00017dc0
        /*0e1c*/ 	.word	0x00000006
        /*0e20*/ 	.word	0x00000000
        /*0e24*/ 	.short	0x010a
        /*0e26*/ 	.byte	0x3f
	.zero		1


	//   ....[69]....
        /*0e28*/ 	.word	0x00017e10
        /*0e2c*/ 	.word	0x00000007
        /*0e30*/ 	.word	0x00000000
        /*0e34*/ 	.short	0x010a
        /*0e36*/ 	.byte	0x3f
	.zero		1


	//   ....[70]....
        /*0e38*/ 	.word	0x00017e60
        /*0e3c*/ 	.word	0x00000004
        /*0e40*/ 	.word	0x00000000
        /*0e44*/ 	.short	0x010a
        /*0e46*/ 	.byte	0x3f
	.zero		1


	//----- nvinfo : EIATTR_NUM_MBARRIERS
	.align		4
.L_122:
        /*0e48*/ 	.byte	0x03, 0x38
        /*0e4a*/ 	.short	0x0016


	//----- nvinfo : EIATTR_EXIT_INSTR_OFFSETS
	.align		4
        /*0e4c*/ 	.byte	0x04, 0x1c
        /*0e4e*/ 	.short	(.L_124 - .L_123)


	//   ....[0]....
.L_123:
        /*0e50*/ 	.word	0x00000a90


	//   ....[1]....
        /*0e54*/ 	.word	0x0000fad0


	//   ....[2]....
        /*0e58*/ 	.word	0x00016010


	//----- nvinfo : EIATTR_MAX_THREADS
	.align		4
.L_124:
        /*0e5c*/ 	.byte	0x04, 0x05
        /*0e5e*/ 	.short	(.L_126 - .L_125)
.L_125:
        /*0e60*/ 	.word	0x00000180
        /*0e64*/ 	.word	0x00000001
        /*0e68*/ 	.word	0x00000001


	//----- nvinfo : EIATTR_CRS_STACK_SIZE
	.align		4
.L_126:
        /*0e6c*/ 	.byte	0x04, 0x1e
        /*0e6e*/ 	.short	(.L_128 - .L_127)
.L_127:
        /*0e70*/ 	.word	0x00000000


	//----- nvinfo : EIATTR_CBANK_PARAM_SIZE
	.align		4
.L_128:
        /*0e74*/ 	.byte	0x03, 0x19
        /*0e76*/ 	.short	0x0af0


	//----- nvinfo : EIATTR_PARAM_CBANK
	.align		4
        /*0e78*/ 	.byte	0x04, 0x0a
        /*0e7a*/ 	.short	(.L_130 - .L_129)
	.align		4
.L_129:
        /*0e7c*/ 	.word	index@(.nv.constant0._ZN7cutlass13device_kernelIN5flash11enable_sm90INS1_16FlashAttnFwdSm90INS1_25CollectiveMainloopFwdSm90ILi2EN4cute5tupleIJNS5_1CILi1EEES8_S8_EEENS6_IJNS7_ILi128EEENS7_ILi176EEESA_EEELi128ENS_6half_tEfNS_4arch4Sm90ELb0ELb0ELb0ELb1ELb0ELb0ELb0ELb1ELb1ELb1ELb1ELb0EEENS1_21CollectiveEpilogueFwdINS6_IJSA_SA_SB_EEES9_SD_SF_Li256ELb1ELb1ELb1ELb0EEENS1_36VarlenDynamicPersistentTileSchedulerILi128ELi176ELi256ELi128ELb1ELb1ELb1ELb0ELb1ELb1EEEEEEEEEvNT_6ParamsE)
        /*0e80*/ 	.short	0x0210
        /*0e82*/ 	.short	0x0af0


	//----- nvinfo : EIATTR_SW_WAR
	.align		4
.L_130:
        /*0e84*/ 	.byte	0x04, 0x36
        /*0e86*/ 	.short	(.L_132 - .L_131)
.L_131:
        /*0e88*/ 	.word	0x00000008
.L_132:


//--------------------- .nv.info._ZN7cutlass13device_kernelIN5flash11enable_sm90INS1_16FlashAttnFwdSm90INS1_25CollectiveMainloopFwdSm90ILi2EN4cute5tupleIJNS5_1CILi1EEES8_S8_EEENS6_IJNS7_ILi128EEENS7_ILi176EEESA_EEELi128ENS_6half_tEfNS_4arch4Sm90ELb0ELb0ELb0ELb1ELb0ELb1ELb0ELb1ELb1ELb1ELb1ELb0EEENS1_21CollectiveEpilogueFwdINS6_IJSA_SA_SB_EEES9_SD_SF_Li256ELb1ELb1ELb1ELb0EEENS1_36VarlenDynamicPersistentTileSchedulerILi128ELi176ELi256ELi128ELb1ELb1ELb1ELb0ELb1ELb1EEEEEEEEEvNT_6ParamsE --------------------------
	.section	.nv.info._ZN7cutlass13device_kernelIN5flash11enable_sm90INS1_16FlashAttnFwdSm90INS1_25CollectiveMainloopFwdSm90ILi2EN4cute5tupleIJNS5_1CILi1EEES8_S8_EEENS6_IJNS7_ILi128EEENS7_ILi176EEESA_EEELi128ENS_6half_tEfNS_4arch4Sm90ELb0ELb0ELb0ELb1ELb0ELb1ELb0ELb1ELb1ELb1ELb1ELb0EEENS1_21CollectiveEpilogueFwdINS6_IJSA_SA_SB_EEES9_SD_SF_Li256ELb1ELb1ELb1ELb0EEENS1_36VarlenDynamicPersistentTileSchedulerILi128ELi176ELi256ELi128ELb1ELb1ELb1ELb0ELb1ELb1EEEEEEEEEvNT_6ParamsE,"",@"SHT_CUDA_INFO"
	.sectionflags	@""
	.align	4


	//----- nvinfo : EIATTR_CUDA_API_VERSION
	.align		4
        /*0000*/ 	.byte	0x04, 0x37
        /*0002*/ 	.short	(.L_134 - .L_133)
.L_133:
        /*0004*/ 	.word	0x00000082


	//----- nvinfo : EIATTR_KPARAM_INFO
	.align		4
.L_134:
        /*0008*/ 	.byte	0x04, 0x17
        /*000a*/ 	.short	(.L_136 - .L_135)
.L_135:
        /*000c*/ 	.word	0x00000000
        /*0010*/ 	.short	0x0000
        /*0012*/ 	.short	0x0070
        /*0014*/ 	.byte	0x00, 0xf0, 0x01, 0x2a


	//----- nvinfo : EIATTR_SPARSE_MMA_MASK
	.align		4
.L_136:
        /*0018*/ 	.byte	0x03, 0x50
        /*001a*/ 	.short	0x0000


	//----- nvinfo : EIATTR_MAXREG_COUNT
	.align		4
        /*001c*/ 	.byte	0x03, 0x1b
        /*001e*/ 	.short	0x00a8


	//----- nvinfo : EIATTR_NUM_BARRIERS
	.align		4
        /*0020*/ 	.byte	0x02, 0x4c
        /*0022*/ 	.byte	0x10
	.zero		1


	//----- nvinfo : EIATTR_EXTERNS
	.align		4
        /*0024*/ 	.byte	0x04, 0x0f
        /*0026*/ 	.short	(.L_138 - .L_137)


	//   ....[0]....
	.align		4
.L_137:
        /*0028*/ 	.word	index@(__assertfail)


	//----- nvinfo : EIATTR_ANNOTATIONS
	.align		4
.L_138:
        /*002c*/ 	.byte	0x04, 0x55
        /*002e*/ 	.short	(.L_140 - .L_139)


	//   ....[0]....
.L_139:
        /* <DEDUP_REMOVED lines=132> */
        /*0864*/ 	.byte	0x80, 0xa2, 0x02, 0x00


	//----- nvinfo : EIATTR_MERCURY_ISA_VERSION
	.align		4
.L_140:
        /*0868*/ 	.byte	0x03, 0x5f
        /*086a*/ 	.short	0x0101


	//----- nvinfo : EIATTR_UNUSED_LOAD_BYTE_OFFSET
	.align		4
        /*086c*/ 	.byte	0x04, 0x44
        /*086e*/ 	.short	(.L_142 - .L_141)


	//   ....[0]....
.L_141:
        /*0870*/ 	.word	0x00000ab0
        /*0874*/ 	.word	0x0000fff0


	//   ....[1]....
        /*0878*/ 	.word	0x0001d010
        /*087c*/ 	.word	0x0000fff0


	//----- nvinfo : EIATTR_INT_WARP_WIDE_INSTR_OFFSETS
	.align		4
.L_142:
        /*0880*/ 	.byte	0x04, 0x31
        /*0882*/ 	.short	(.L_144 - .L_143)


	//   ....[0]....
.L_143:
        /*0884*/ 	.word	0x00000180


	//   ....[1]....
        /*0888*/ 	.word	0x00000220


	//   ....[2]....
        /*088c*/ 	.word	0x00000290


	//   ....[3]....
        /*0890*/ 	.word	0x00022fb0


	//   ....[4]....
        /*0894*/ 	.word	0x00023050


	//   ....[5]....
        /*0898*/ 	.word	0x00026760


	//   ....[6]....
        /*089c*/ 	.word	0x000267d0


	//----- nvinfo : EIATTR_COOP_GROUP_MASK_REGIDS
	.align		4
.L_144:
        /*08a0*/ 	.byte	0x04, 0x29
        /*08a2*/ 	.short	(.L_146 - .L_145)


	//   ....[0]....
.L_145:
        /*08a4*/ 	.word	0xffffffff


	//   ....[1]....
        /*08a8*/ 	.word	0xffffffff


	//   ....[2]....
        /*08ac*/ 	.word	0xffffffff


	//   ....[3]....
        /*08b0*/ 	.word	0xffffffff


	//   ....[4]....
        /*08b4*/ 	.word	0xffffffff


	//   ....[5]....
        /*08b8*/ 	.word	0xffffffff


	//   ....[6]....
        /*08bc*/ 	.word	0xffffffff


	//   ....[7]....
        /*08c0*/ 	.word	0xffffffff


	//   ....[8]....
        /*08c4*/ 	.word	0xffffffff


	//   ....[9]....
        /*08c8*/ 	.word	0xffffffff


	//   ....[10]....
        /*08cc*/ 	.word	0xffffffff


	//   ....[11]....
        /*08d0*/ 	.word	0xffffffff


	//   ....[12]....
        /*08d4*/ 	.word	0xffffffff


	//   ....[13]....
        /*08d8*/ 	.word	0xffffffff


	//   ....[14]....
        /*08dc*/ 	.word	0xffffffff


	//   ....[15]....
        /*08e0*/ 	.word	0xffffffff


	//   ....[16]....
        /*08e4*/ 	.word	0xffffffff


	//   ....[17]....
        /*08e8*/ 	.word	0xffffffff


	//   ....[18]....
        /*08ec*/ 	.word	0xffffffff


	//   ....[19]....
        /*08f0*/ 	.word	0xffffffff


	//   ....[20]....
        /*08f4*/ 	.word	0xffffffff


	//   ....[21]....
        /*08f8*/ 	.word	0xffffffff


	//   ....[22]....
        /*08fc*/ 	.word	0xffffffff


	//   ....[23]....
        /*0900*/ 	.word	0xffffffff


	//   ....[24]....
        /*0904*/ 	.word	0xffffffff


	//   ....[25]....
        /*0908*/ 	.word	0xffffffff


	//   ....[26]....
        /*090c*/ 	.word	0xffffffff


	//   ....[27]....
        /*0910*/ 	.word	0xffffffff


	//   ....[28]....
        /*0914*/ 	.word	0xffffffff


	//   ....[29]....
        /*0918*/ 	.word	0xffffffff


	//   ....[30]....
        /*091c*/ 	.word	0xffffffff


	//   ....[31]....
        /*0920*/ 	.word	0xffffffff


	//   ....[32]....
        /*0924*/ 	.word	0xffffffff


	//   ....[33]....
        /*0928*/ 	.word	0xffffffff


	//   ....[34]....
        /*092c*/ 	.word	0xffffffff


	//   ....[35]....
        /*0930*/ 	.word	0xffffffff


	//   ....[36]....
        /*0934*/ 	.word	0xffffffff


	//   ....[37]....
        /*0938*/ 	.word	0xffffffff


	//   ....[38]....
        /*093c*/ 	.word	0xffffffff


	//   ....[39]....
        /*0940*/ 	.word	0xffffffff


	//   ....[40]....
        /*0944*/ 	.word	0xffffffff


	//   ....[41]....
        /*0948*/ 	.word	0xffffffff


	//   ....[42]....
        /*094c*/ 	.word	0xffffffff


	//   ....[43]....
        /*0950*/ 	.word	0xffffffff


	//   ....[44]....
        /*0954*/ 	.word	0xffffffff


	//   ....[45]....
        /*0958*/ 	.word	0xffffffff


	//   ....[46]....
        /*095c*/ 	.word	0xffffffff


	//   ....[47]....
        /*0960*/ 	.word	0xffffffff


	//   ....[48]....
        /*0964*/ 	.word	0xffffffff


	//   ....[49]....
        /*0968*/ 	.word	0xffffffff


	//   ....[50]....
        /*096c*/ 	.word	0xffffffff


	//   ....[51]....
        /*0970*/ 	.word	0xffffffff


	//   ....[52]....
        /*0974*/ 	.word	0xffffffff


	//   ....[53]....
        /*0978*/ 	.word	0xffffffff


	//   ....[54]....
        /*097c*/ 	.word	0xffffffff


	//   ....[55]....
        /*0980*/ 	.word	0xffffffff


	//   ....[56]....
        /*0984*/ 	.word	0xffffffff


	//   ....[57]....
        /*0988*/ 	.word	0xffffffff


	//   ....[58]....
        /*098c*/ 	.word	0xffffffff


	//   ....[59]....
        /*0990*/ 	.word	0xffffffff


	//   ....[60]....
        /*0994*/ 	.word	0xffffffff


	//   ....[61]....
        /*0998*/ 	.word	0xffffffff


	//   ....[62]....
        /*099c*/ 	.word	0xffffffff


	//   ....[63]....
        /*09a0*/ 	.word	0xffffffff


	//   ....[64]....
        /*09a4*/ 	.word	0xffffffff


	//   ....[65]....
        /*09a8*/ 	.word	0xffffffff


	//   ....[66]....
        /*09ac*/ 	.word	0xffffffff


	//   ....[67]....
        /*09b0*/ 	.word	0xffffffff


	//   ....[68]....
        /*09b4*/ 	.word	0xffffffff


	//   ....[69]....
        /*09b8*/ 	.word	0xffffffff


	//   ....[70]....
        /*09bc*/ 	.word	0xffffffff


	//   ....[71]....
        /*09c0*/ 	.word	0xffffffff


	//   ....[72]....
        /*09c4*/ 	.word	0xffffffff


	//   ....[73]....
        /*09c8*/ 	.word	0xffffffff


	//   ....[74]....
        /*09cc*/ 	.word	0xffffffff


	//   ....[75]....
        /*09d0*/ 	.word	0xffffffff


	//   ....[76]....
        /*09d4*/ 	.word	0xffffffff


	//   ....[77]....
        /*09d8*/ 	.word	0xffffffff


	//   ....[78]....
        /*09dc*/ 	.word	0xffffffff


	//   ....[79]....
        /*09e0*/ 	.word	0xffffffff


	//   ....[80]....
        /*09e4*/ 	.word	0xffffffff


	//   ....[81]....
        /*09e8*/ 	.word	0xffffffff


	//   ....[82]....
        /*09ec*/ 	.word	0xffffffff


	//   ....[83]....
        /*09f0*/ 	.word	0xffffffff


	//   ....[84]....
        /*09f4*/ 	.word	0xffffffff


	//   ....[85]....
        /*09f8*/ 	.word	0xffffffff


	//   ....[86]....
        /*09fc*/ 	.word	0xffffffff


	//   ....[87]....
        /*0a00*/ 	.word	0xffffffff


	//   ....[88]....
        /*0a04*/ 	.word	0xffffffff


	//   ....[89]....
        /*0a08*/ 	.word	0xffffffff


	//   ....[90]....
        /*0a0c*/ 	.word	0xffffffff


	//   ....[91]....
        /*0a10*/ 	.word	0xffffffff


	//   ....[92]....
        /*0a14*/ 	.word	0xffffffff


	//   ....[93]....
        /*0a18*/ 	.word	0xffffffff


	//   ....[94]....
        /*0a1c*/ 	.word	0xffffffff


	//   ....[95]....
        /*0a20*/ 	.word	0xffffffff


	//   ....[96]....
        /*0a24*/ 	.word	0xffffffff


	//   ....[97]....
        /*0a28*/ 	.word	0xffffffff


	//   ....[98]....
        /*0a2c*/ 	.word	0xffffffff


	//   ....[99]....
        /*0a30*/ 	.word	0xffffffff


	//   ....[100]....
        /*0a34*/ 	.word	0xffffffff


	//   ....[101]....
        /*0a38*/ 	.word	0xffffffff


	//   ....[102]....
        /*0a3c*/ 	.word	0xffffffff


	//   ....[103]....
        /*0a40*/ 	.word	0xffffffff


	//   ....[104]....
        /*0a44*/ 	.word	0xffffffff


	//   ....[105]....
        /*0a48*/ 	.word	0xffffffff


	//   ....[106]....
        /*0a4c*/ 	.word	0x0500000f


	//   ....[107]....
        /*0a50*/ 	.word	0x0500000f


	//   ....[108]....
        /*0a54*/ 	.word	0x0500000f


	//   ....[109]....
        /*0a58*/ 	.word	0x0500000f


	//   ....[110]....
        /*0a5c*/ 	.word	0x0500000f


	//   ....[111]....
        /*0a60*/ 	.word	0x0500000f


	//   ....[112]....
        /*0a64*/ 	.word	0x0500000f


	//   ....[113]....
        /*0a68*/ 	.word	0x0500000f


	//   ....[114]....
        /*0a6c*/ 	.word	0x0500000f


	//   ....[115]....
        /*0a70*/ 	.word	0x0500000f


	//   ....[116]....
        /*0a74*/ 	.word	0x0500000f


	//   ....[117]....
        /*0a78*/ 	.word	0x0500000f


	//   ....[118]....
        /*0a7c*/ 	.word	0x0500000f


	//   ....[119]....
        /*0a80*/ 	.word	0x0500000f


	//   ....[120]....
        /*0a84*/ 	.word	0x0500000f


	//   ....[121]....
        /*0a88*/ 	.word	0x0500000f


	//   ....[122]....
        /*0a8c*/ 	.word	0x0500000f


	//   ....[123]....
        /*0a90*/ 	.word	0x0500000f


	//   ....[124]....
        /*0a94*/ 	.word	0x0500000f


	//   ....[125]....
        /*0a98*/ 	.word	0x0500000f


	//   ....[126]....
        /*0a9c*/ 	.word	0x0500000f


	//   ....[127]....
        /*0aa0*/ 	.word	0x0500000f


	//   ....[128]....
        /*0aa4*/ 	.word	0x0500000f


	//   ....[129]....
        /*0aa8*/ 	.word	0x0500000f


	//   ....[130]....
        /*0aac*/ 	.word	0x0500000f


	//   ....[131]....
        /*0ab0*/ 	.word	0x0500000f


	//   ....[132]....
        /*0ab4*/ 	.word	0x0500000f


	//   ....[133]....
        /*0ab8*/ 	.word	0x0500000f


	//   ....[134]....
        /*0abc*/ 	.word	0x0500000f


	//   ....[135]....
        /*0ac0*/ 	.word	0x0500000f


	//   ....[136]....
        /*0ac4*/ 	.word	0x0500000f


	//   ....[137]....
        /*0ac8*/ 	.word	0x0500000f


	//   ....[138]....
        /*0acc*/ 	.word	0x0500000f


	//   ....[139]....
        /*0ad0*/ 	.word	0x0500000f


	//   ....[140]....
        /*0ad4*/ 	.word	0x0500000f


	//   ....[141]....
        /*0ad8*/ 	.word	0x0500000f


	//   ....[142]....
        /*0adc*/ 	.word	0x0500000f


	//   ....[143]....
        /*0ae0*/ 	.word	0x0500000f


	//   ....[144]....
        /*0ae4*/ 	.word	0x0500000f


	//   ....[145]....
        /*0ae8*/ 	.word	0x0500000f


	//   ....[146]....
        /*0aec*/ 	.word	0x0500000f


	//   ....[147]....
        /*0af0*/ 	.word	0x0500000f


	//   ....[148]....
        /*0af4*/ 	.word	0x0500000f


	//   ....[149]....
        /*0af8*/ 	.word	0x0500000f


	//   ....[150]....
        /*0afc*/ 	.word	0x0500000f


	//   ....[151]....
        /*0b00*/ 	.word	0x0500000f


	//   ....[152]....
        /*0b04*/ 	.word	0x0500000f


	//   ....[153]....
        /*0b08*/ 	.word	0x0500000f


	//   ....[154]....
        /*0b0c*/ 	.word	0x0500000f


	//   ....[155]....
        /*0b10*/ 	.word	0x0500000f


	//   ....[156]....
        /*0b14*/ 	.word	0x0500000f


	//   ....[157]....
        /*0b18*/ 	.word	0x0500000f


	//   ....[158]....
        /*0b1c*/ 	.word	0x0500000f


	//   ....[159]....
        /*0b20*/ 	.word	0x0500000f


	//   ....[160]....
        /*0b24*/ 	.word	0x0500000f


	//   ....[161]....
        /*0b28*/ 	.word	0x0500000f


	//   ....[162]....
        /*0b2c*/ 	.word	0x0500000f


	//   ....[163]....
        /*0b30*/ 	.word	0x0500000f


	//   ....[164]....
        /*0b34*/ 	.word	0x0500000f


	//   ....[165]....
        /*0b38*/ 	.word	0x0500000f


	//   ....[166]....
        /*0b3c*/ 	.word	0x0500000f


	//   ....[167]....
        /*0b40*/ 	.word	0x0500000f


	//   ....[168]....
        /*0b44*/ 	.word	0x0500000f


	//   ....[169]....
        /*0b48*/ 	.word	0x0500000f


	//   ....[170]....
        /*0b4c*/ 	.word	0x0500000f


	//   ....[171]....
        /*0b50*/ 	.word	0x0500000f


	//----- nvinfo : EIATTR_COOP_GROUP_INSTR_OFFSETS
	.align		4
.L_146:
        /*0b54*/ 	.byte	0x04, 0x28
        /*0b56*/ 	.short	(.L_148 - .L_147)


	//   ....[0]....
.L_147:
        /*0b58*/ 	.word	0x00000060


	//   ....[1]....
        /*0b5c*/ 	.word	0x00000190


	//   ....[2]....
        /*0b60*/ 	.word	0x00000240


	//   ....[3]....
        /*0b64*/ 	.word	0x00000400


	//   ....[4]....
        /*0b68*/ 	.word	0x00000560


	//   ....[5]....
        /*0b6c*/ 	.word	0x00000680


	//   ....[6]....
        /*0b70*/ 	.word	0x000007e0


	//   ....[7]....
        /*0b74*/ 	.word	0x0000c9d0


	//   ....[8]....
        /*0b78*/ 	.word	0x0000cf90


	//   ....[9]....
        /*0b7c*/ 	.word	0x0000cfa0


	//   ....[10]....
        /*0b80*/ 	.word	0x0000cfb0


	//   ....[11]....
        /*0b84*/ 	.word	0x0000cfc0


	//   ....[12]....
        /*0b88*/ 	.word	0x0000ea40


	//   ....[13]....
        /*0b8c*/ 	.word	0x0000ea50


	//   ....[14]....
        /*0b90*/ 	.word	0x0000ea60


	//   ....[15]....
        /*0b94*/ 	.word	0x0000ea70


	//   ....[16]....
        /*0b98*/ 	.word	0x000147e0


	//   ....[17]....
        /*0b9c*/ 	.word	0x00014800


	//   ....[18]....
        /*0ba0*/ 	.word	0x00014c40


	//   ....[19]....
        /*0ba4*/ 	.word	0x00014c80


	//   ....[20]....
        /*0ba8*/ 	.word	0x0001a410


	//   ....[21]....
        /*0bac*/ 	.word	0x0001a430


	//   ....[22]....
        /*0bb0*/ 	.word	0x0001ade0


	//   ....[23]....
        /*0bb4*/ 	.word	0x0001ae60


	//   ....[24]....
        /*0bb8*/ 	.word	0x0001c500


	//   ....[25]....
        /*0bbc*/ 	.word	0x0001c9e0


	//   ....[26]....
        /*0bc0*/ 	.word	0x0001c9f0


	//   ....[27]....
        /*0bc4*/ 	.word	0x0001ca20


	//   ....[28]....
        /*0bc8*/ 	.word	0x0001dbc0


	//   ....[29]....
        /*0bcc*/ 	.word	0x0001dbe0


	//   ....[30]....
        /*0bd0*/ 	.word	0x0001dc00


	//   ....[31]....
        /*0bd4*/ 	.word	0x0001dc10


	//   ....[32]....
        /*0bd8*/ 	.word	0x0001e340


	//   ....[33]....
        /*0bdc*/ 	.word	0x0001e350


	//   ....[34]....
        /*0be0*/ 	.word	0x0001e460


	//   ....[35]....
        /*0be4*/ 	.word	0x0001e470


	//   ....[36]....
        /*0be8*/ 	.word	0x0001e590


	//   ....[37]....
        /*0bec*/ 	.word	0x0001e5a0


	//   ....[38]....
        /*0bf0*/ 	.word	0x0001e6c0


	//   ....[39]....
        /*0bf4*/ 	.word	0x0001e6d0


	//   ....[40]....
        /*0bf8*/ 	.word	0x0001ec90


	//   ....[41]....
        /*0bfc*/ 	.word	0x0001eca0


	//   ....[42]....
        /*0c00*/ 	.word	0x0001f130


	//   ....[43]....
        /*0c04*/ 	.word	0x0001f140


	//   ....[44]....
        /*0c08*/ 	.word	0x0001fec0


	//   ....[45]....
        /*0c0c*/ 	.word	0x0001fed0


	//   ....[46]....
        /*0c10*/ 	.word	0x0001fff0


	//   ....[47]....
        /*0c14*/ 	.word	0x00020000


	//   ....[48]....
        /*0c18*/ 	.word	0x00020120


	//   ....[49]....
        /*0c1c*/ 	.word	0x00020130


	//   ....[50]....
        /*0c20*/ 	.word	0x00020250


	//   ....[51]....
        /*0c24*/ 	.word	0x00020260


	//   ....[52]....
        /*0c28*/ 	.word	0x000203e0


	//   ....[53]....
        /*0c2c*/ 	.word	0x00020620


	//   ....[54]....
        /*0c30*/ 	.word	0x00020650


	//   ....[55]....
        /*0c34*/ 	.word	0x00020680


	//   ....[56]....
        /*0c38*/ 	.word	0x000206b0


	//   ....[57]....
        /*0c3c*/ 	.word	0x000206e0


	//   ....[58]....
        /*0c40*/ 	.word	0x00020710


	//   ....[59]....
        /*0c44*/ 	.word	0x000208c0


	//   ....[60]....
        /*0c48*/ 	.word	0x000208f0


	//   ....[61]....
        /*0c4c*/ 	.word	0x00020920


	//   ....[62]....
        /*0c50*/ 	.word	0x00020950


	//   ....[63]....
        /*0c54*/ 	.word	0x00020980


	//   ....[64]....
        /*0c58*/ 	.word	0x000209b0


	//   ....[65]....
        /*0c5c*/ 	.word	0x00020a40


	//   ....[66]....
        /*0c60*/ 	.word	0x00020a70


	//   ....[67]....
        /*0c64*/ 	.word	0x00020a80


	//   ....[68]....
        /*0c68*/ 	.word	0x00020b30


	//   ....[69]....
        /*0c6c*/ 	.word	0x00021be0


	//   ....[70]....
        /*0c70*/ 	.word	0x000235b0


	//   ....[71]....
        /*0c74*/ 	.word	0x00024170


	//   ....[72]....
        /*0c78*/ 	.word	0x000241a0


	//   ....[73]....
        /*0c7c*/ 	.word	0x000241c0


	//   ....[74]....
        /*0c80*/ 	.word	0x000241e0


	//   ....[75]....
        /*0c84*/ 	.word	0x000242f0


	//   ....[76]....
        /*0c88*/ 	.word	0x00024300


	//   ....[77]....
        /*0c8c*/ 	.word	0x00024390


	//   ....[78]....
        /*0c90*/ 	.word	0x000243a0


	//   ....[79]....
        /*0c94*/ 	.word	0x00024430


	//   ....[80]....
        /*0c98*/ 	.word	0x00024440


	//   ....[81]....
        /*0c9c*/ 	.word	0x000244d0


	//   ....[82]....
        /*0ca0*/ 	.word	0x000244e0


	//   ....[83]....
        /*0ca4*/ 	.word	0x00024570


	//   ....[84]....
        /*0ca8*/ 	.word	0x00024580


	//   ....[85]....
        /*0cac*/ 	.word	0x000245d0


	//   ....[86]....
        /*0cb0*/ 	.word	0x00024600


	//   ....[87]....
        /*0cb4*/ 	.word	0x00026eb0


	//   ....[88]....
        /*0cb8*/ 	.word	0x00026ee0


	//   ....[89]....
        /*0cbc*/ 	.word	0x00026f50


	//   ....[90]....
        /*0cc0*/ 	.word	0x00026f80


	//   ....[91]....
        /*0cc4*/ 	.word	0x00026fb0


	//   ....[92]....
        /*0cc8*/ 	.word	0x00026fe0


	//   ....[93]....
        /*0ccc*/ 	.word	0x00027010


	//   ....[94]....
        /*0cd0*/ 	.word	0x00027040


	//   ....[95]....
        /*0cd4*/ 	.word	0x00027210


	//   ....[96]....
        /*0cd8*/ 	.word	0x00027240


	//   ....[97]....
        /*0cdc*/ 	.word	0x00027270


	//   ....[98]....
        /*0ce0*/ 	.word	0x000272a0


	//   ....[99]....
        /*0ce4*/ 	.word	0x000272d0


	//   ....[100]....
        /*0ce8*/ 	.word	0x00027300


	//   ....[101]....
        /*0cec*/ 	.word	0x000273c0


	//   ....[102]....
        /*0cf0*/ 	.word	0x000273e0


	//   ....[103]....
        /*0cf4*/ 	.word	0x000273f0


	//   ....[104]....
        /*0cf8*/ 	.word	0x00027450


	//   ....[105]....
        /*0cfc*/ 	.word	0x00027b70


	//   ....[106]....
        /*0d00*/ 	.word	0x00027f80


	//   ....[107]....
        /*0d04*/ 	.word	0x00028030


	//   ....[108]....
        /*0d08*/ 	.word	0x000280c0


	//   ....[109]....
        /*0d0c*/ 	.word	0x00028110


	//   ....[110]....
        /*0d10*/ 	.word	0x00028160


	//   ....[111]....
        /*0d14*/ 	.word	0x00028240


	//   ....[112]....
        /*0d18*/ 	.word	0x000282d0


	//   ....[113]....
        /*0d1c*/ 	.word	0x00028320


	//   ....[114]....
        /*0d20*/ 	.word	0x00028370


	//   ....[115]....
        /*0d24*/ 	.word	0x00028580


	//   ....[116]....
        /*0d28*/ 	.word	0x000285d0


	//   ....[117]....
        /*0d2c*/ 	.word	0x00028660


	//   ....[118]....
        /*0d30*/ 	.word	0x000286f0


	//   ....[119]....
        /*0d34*/ 	.word	0x00028780


	//   ....[120]....
        /*0d38*/ 	.word	0x00028810


	//   ....[121]....
        /*0d3c*/ 	.word	0x000288a0


	//   ....[122]....
        /*0d40*/ 	.word	0x00028930


	//   ....[123]....
        /*0d44*/ 	.word	0x000289b0


	//   ....[124]....
        /*0d48*/ 	.word	0x00028a00


	//   ....[125]....
        /*0d4c*/ 	.word	0x00028a90


	//   ....[126]....
        /*0d50*/ 	.word	0x00028b20


	//   ....[127]....
        /*0d54*/ 	.word	0x00028ba0


	//   ....[128]....
        /*0d58*/ 	.word	0x00028bf0


	//   ....[129]....
        /*0d5c*/ 	.word	0x00028c80


	//   ....[130]....
        /*0d60*/ 	.word	0x00028d10


	//   ....[131]....
        /*0d64*/ 	.word	0x00028da0


	//   ....[132]....
        /*0d68*/ 	.word	0x00028e30


	//   ....[133]....
        /*0d6c*/ 	.word	0x00028ec0


	//   ....[134]....
        /*0d70*/ 	.word	0x00028f50


	//   ....[135]....
        /*0d74*/ 	.word	0x00029010


	//   ....[136]....
        /*0d78*/ 	.word	0x000292f0


	//   ....[137]....
        /*0d7c*/ 	.word	0x000294d0


	//   ....[138]....
        /*0d80*/ 	.word	0x00029520


	//   ....[139]....
        /*0d84*/ 	.word	0x00029640


	//   ....[140]....
        /*0d88*/ 	.word	0x00029690


	//   ....[141]....
        /*0d8c*/ 	.word	0x000297c0


	//   ....[142]....
        /*0d90*/ 	.word	0x00029810


	//   ....[143]....
        /*0d94*/ 	.word	0x00029930


	//   ....[144]....
        /*0d98*/ 	.word	0x00029980


	//   ....[145]....
        /*0d9c*/ 	.word	0x00029aa0


	//   ....[146]....
        /*0da0*/ 	.word	0x00029af0


	//   ....[147]....
        /*0da4*/ 	.word	0x00029c10


	//   ....[148]....
        /*0da8*/ 	.word	0x00029c60


	//   ....[149]....
        /*0dac*/ 	.word	0x00029d60


	//   ....[150]....
        /*0db0*/ 	.word	0x00029dd0


	//   ....[151]....
        /*0db4*/ 	.word	0x00029ed0


	//   ....[152]....
        /*0db8*/ 	.word	0x00029f20


	//   ....[153]....
        /*0dbc*/ 	.word	0x0002a250


	//   ....[154]....
        /*0dc0*/ 	.word	0x0002a2f0


	//   ....[155]....
        /*0dc4*/ 	.word	0x0002a4a0


	//   ....[156]....
        /*0dc8*/ 	.word	0x0002a520


	//   ....[157]....
        /*0dcc*/ 	.word	0x0002a5a0


	//   ....[158]....
        /*0dd0*/ 	.word	0x0002a620


	//   ....[159]....
        /*0dd4*/ 	.word	0x0002a6a0


	//   ....[160]....
        /*0dd8*/ 	.word	0x0002a730


	//   ....[161]....
        /*0ddc*/ 	.word	0x0002a7d0


	//   ....[162]....
        /*0de0*/ 	.word	0x0002a880


	//   ....[163]....
        /*0de4*/ 	.word	0x0002a900


	//   ....[164]....
        /*0de8*/ 	.word	0x0002a980


	//   ....[165]....
        /*0dec*/ 	.word	0x0002aa00


	//   ....[166]....
        /*0df0*/ 	.word	0x0002aa90


	//   ....[167]....
        /*0df4*/ 	.word	0x0002ab10


	//   ....[168]....
        /*0df8*/ 	.word	0x0002abb0


	//   ....[169]....
        /*0dfc*/ 	.word	0x0002ac00


	//   ....[170]....
        /*0e00*/ 	.word	0x0002ac90


	//   ....[171]....
        /*0e04*/ 	.word	0x0002adc0


	//----- nvinfo : EIATTR_REG_RECONFIG
	.align		4
.L_148:
        /*0e08*/ 	.byte	0x01, 0x54
	.zero		2


	//----- nvinfo : EIATTR_SYSCALL_OFFSETS
	.align		4
        /*0e0c*/ 	.byte	0x04, 0x46
        /*0e0e*/ 	.short	(.L_150 - .L_149)


	//   ....[0]....
.L_149:
        /*0e10*/ 	.word	0x00001dc0


	//   ....[1]....
        /*0e14*/ 	.word	0x00001f10


	//   ....[2]....
        /*0e18*/ 	.word	0x0000cb80


	//   ....[3]....
        /*0e1c*/ 	.word	0x0000cef0


	//   ....[4]....
        /*0e20*/ 	.word	0x000231c0


	//   ....[5]....
        /*0e24*/ 	.word	0x00023310


	//   ....[6]....
        /*0e28*/ 	.word	0x00023400


	//   ....[7]....
        /*0e2c*/ 	.word	0x00023d40


	//----- nvinfo : EIATTR_MBARRIER_INSTR_OFFSETS
	.align		4
.L_150:
        /*0e30*/ 	.byte	0x04, 0x39
        /*0e32*/ 	.short	(.L_152 - .L_151)


	//   ....[0]....
.L_151:
        /*0e34*/ 	.word	0x000002b0
        /*0e38*/ 	.word	0x000000ff
        /*0e3c*/ 	.word	0x00034800
        /*0e40*/ 	.short	0x0100
        /*0e42*/ 	.byte	0x08
	.zero		1


	//   ....[1]....
        /*0e44*/ 	.word	0x000002c0
        /*0e48*/ 	.word	0x000000ff
        /*0e4c*/ 	.word	0x00034820
        /*0e50*/ 	.short	0x0100
        /*0e52*/ 	.byte	0x08
	.zero		1


	//   ....[2]....
        /*0e54*/ 	.word	0x000003b0
        /*0e58*/ 	.word	0x000000ff
        /*0e5c*/ 	.word	0x00034830
        /*0e60*/ 	.short	0x0100
        /*0e62*/ 	.byte	0x08
	.zero		1


	//   ....[3]....
        /*0e64*/ 	.word	0x000003c0
        /*0e68*/ 	.word	0x000000ff
        /*0e6c*/ 	.word	0x00034840
        /*0e70*/ 	.short	0x0100
        /*0e72*/ 	.byte	0x08
	.zero		1


	//   ....[4]....
        /*0e74*/ 	.word	0x000003d0
        /*0e78*/ 	.word	0x000000ff
        /*0e7c*/ 	.word	0x00034838
        /*0e80*/ 	.short	0x0100
        /*0e82*/ 	.byte	0x08
	.zero		1


	//   ....[5]....
        /*0e84*/ 	.word	0x000003e0
        /*0e88*/ 	.word	0x000000ff
        /*0e8c*/ 	.word	0x00034848
        /*0e90*/ 	.short	0x0100
        /*0e92*/ 	.byte	0x08
	.zero		1


	//   ....[6]....
        /*0e94*/ 	.word	0x00000510
        /*0e98*/ 	.word	0x000000ff
        /*0e9c*/ 	.word	0x00034850
        /*0ea0*/ 	.short	0x0100
        /*0ea2*/ 	.byte	0x08
	.zero		1


	//   ....[7]....
        /*0ea4*/ 	.word	0x00000520
        /*0ea8*/ 	.word	0x000000ff
        /*0eac*/ 	.word	0x00034860
        /*0eb0*/ 	.short	0x0100
        /*0eb2*/ 	.byte	0x08
	.zero		1


	//   ....[8]....
        /*0eb4*/ 	.word	0x00000530
        /*0eb8*/ 	.word	0x000000ff
        /*0ebc*/ 	.word	0x00034858
        /*0ec0*/ 	.short	0x0100
        /*0ec2*/ 	.byte	0x08
	.zero		1


	//   ....[9]....
        /*0ec4*/ 	.word	0x00000540
        /*0ec8*/ 	.word	0x000000ff
        /*0ecc*/ 	.word	0x00034868
        /*0ed0*/ 	.short	0x0100
        /*0ed2*/ 	.byte	0x08
	.zero		1


	//   ....[10]....
        /*0ed4*/ 	.word	0x00000630
        /*0ed8*/ 	.word	0x000000ff
        /*0edc*/ 	.word	0x00034870
        /*0ee0*/ 	.short	0x0100
        /*0ee2*/ 	.byte	0x06
	.zero		1


	//   ....[11]....
        /*0ee4*/ 	.word	0x00000640
        /*0ee8*/ 	.word	0x000000ff
        /*0eec*/ 	.word	0x00034880
        /*0ef0*/ 	.short	0x0100
        /*0ef2*/ 	.byte	0x06
	.zero		1


	//   ....[12]....
        /*0ef4*/ 	.word	0x00000650
        /*0ef8*/ 	.word	0x000000ff
        /*0efc*/ 	.word	0x00034878
        /*0f00*/ 	.short	0x0100
        /*0f02*/ 	.byte	0x06
	.zero		1


	//   ....[13]....
        /*0f04*/ 	.word	0x00000660
        /*0f08*/ 	.word	0x000000ff
        /*0f0c*/ 	.word	0x00034888
        /*0f10*/ 	.short	0x0100
        /*0f12*/ 	.byte	0x06
	.zero		1


	//   ....[14]....
        /*0f14*/ 	.word	0x00000790
        /*0f18*/ 	.word	0x000000ff
        /*0f1c*/ 	.word	0x00034890
        /*0f20*/ 	.short	0x0100
        /*0f22*/ 	.byte	0x08
	.zero		1


	//   ....[15]....
        /*0f24*/ 	.word	0x000007a0
        /*0f28*/ 	.word	0x000000ff
        /*0f2c*/ 	.word	0x000348a0
        /*0f30*/ 	.short	0x0100
        /*0f32*/ 	.byte	0x08
	.zero		1


	//   ....[16]....
        /*0f34*/ 	.word	0x000007b0
        /*0f38*/ 	.word	0x000000ff
        /*0f3c*/ 	.word	0x00034898
        /*0f40*/ 	.short	0x0100
        /*0f42*/ 	.byte	0x08
	.zero		1


	//   ....[17]....
        /*0f44*/ 	.word	0x000007c0
        /*0f48*/ 	.word	0x000000ff
        /*0f4c*/ 	.word	0x000348a8
        /*0f50*/ 	.short	0x0100
        /*0f52*/ 	.byte	0x08
	.zero		1


	//   ....[18]....
        /*0f54*/ 	.word	0x000008f0
        /*0f58*/ 	.word	0x000000ff
        /*0f5c*/ 	.word	0x000348b0
        /*0f60*/ 	.short	0x0100
        /*0f62*/ 	.byte	0x08
	.zero		1


	//   ....[19]....
        /*0f64*/ 	.word	0x00000900
        /*0f68*/ 	.word	0x000000ff
        /*0f6c*/ 	.word	0x000348c0
        /*0f70*/ 	.short	0x0100
        /*0f72*/ 	.byte	0x08
	.zero		1


	//   ....[20]....
        /*0f74*/ 	.word	0x00000910
        /*0f78*/ 	.word	0x000000ff
        /*0f7c*/ 	.word	0x000348b8
        /*0f80*/ 	.short	0x0100
        /*0f82*/ 	.byte	0x08
	.zero		1


	//   ....[21]....
        /*0f84*/ 	.word	0x00000920
        /*0f88*/ 	.word	0x000000ff
        /*0f8c*/ 	.word	0x000348c8
        /*0f90*/ 	.short	0x0100
        /*0f92*/ 	.byte	0x08
	.zero		1


	//   ....[22]....
        /*0f94*/ 	.word	0x000040f0
        /*0f98*/ 	.word	0x00000003
        /*0f9c*/ 	.word	0x00034890
        /*0fa0*/ 	.short	0x010a
        /*0fa2*/ 	.byte	0x3f
	.zero		1


	//   ....[23]....
        /*0fa4*/ 	.word	0x00007b30
        /*0fa8*/ 	.word	0x00000003
        /*0fac*/ 	.word	0x00034890
        /*0fb0*/ 	.short	0x010a
        /*0fb2*/ 	.byte	0x3f
	.zero		1


	//   ....[24]....
        /*0fb4*/ 	.word	0x0000b080
        /*0fb8*/ 	.word	0x00000003
        /*0fbc*/ 	.word	0x00034890
        /*0fc0*/ 	.short	0x010a
        /*0fc2*/ 	.byte	0x3f
	.zero		1


	//   ....[25]....
        /*0fc4*/ 	.word	0x0000ba10
        /*0fc8*/ 	.word	0x0000002c
        /*0fcc*/ 	.word	0x00000000
        /*0fd0*/ 	.short	0x0101
        /*0fd2*/ 	.byte	0x3f
	.zero		1


	//   ....[26]....
        /*0fd4*/ 	.word	0x0000ba50
        /*0fd8*/ 	.word	0x00000003
        /*0fdc*/ 	.word	0x000348b0
        /*0fe0*/ 	.short	0x010a
        /*0fe2*/ 	.byte	0x3f
	.zero		1


	//   ....[27]....
        /*0fe4*/ 	.word	0x0000c3b0
        /*0fe8*/ 	.word	0x00000003
        /*0fec*/ 	.word	0x00000000
        /*0ff0*/ 	.short	0x0101
        /*0ff2*/ 	.byte	0x3f
	.zero		1


	//   ....[28]....
        /*0ff4*/ 	.word	0x0000cc10
        /*0ff8*/ 	.word	0x00000002
        /*0ffc*/ 	.word	0x00034800
        /*1000*/ 	.short	0x010a
        /*1002*/ 	.byte	0x3f
	.zero		1


	//   ....[29]....
        /*1004*/ 	.word	0x0000cc60
        /*1008*/ 	.word	0x00000002
        /*100c*/ 	.word	0x00034800
        /*1010*/ 	.short	0x010a
        /*1012*/ 	.byte	0x3f
	.zero		1


	//   ....[30]....
        /*1014*/ 	.word	0x0000d260
        /*1018*/ 	.word	0x00000002
        /*101c*/ 	.word	0x00034800
        /*1020*/ 	.short	0x010a
        /*1022*/ 	.byte	0x3f
	.zero		1


	//   ....[31]....
        /*1024*/ 	.word	0x0000ecd0
        /*1028*/ 	.word	0x00000002
        /*102c*/ 	.word	0x00034800
        /*1030*/ 	.short	0x010a
        /*1032*/ 	.byte	0x3f
	.zero		1


	//   ....[32]....
        /*1034*/ 	.word	0x000109b0
        /*1038*/ 	.word	0x00000000
        /*103c*/ 	.word	0x00034830
        /*1040*/ 	.short	0x010a
        /*1042*/ 	.byte	0x3f
	.zero		1


	//   ....[33]....
        /*1044*/ 	.word	0x00010a30
        /*1048*/ 	.word	0x00000000
        /*104c*/ 	.word	0x00034830
        /*1050*/ 	.short	0x010a
        /*1052*/ 	.byte	0x3f
	.zero		1


	//   ....[34]....
        /*1054*/ 	.word	0x00015520
        /*1058*/ 	.word	0x00000032
        /*105c*/ 	.word	0x00000000
        /*1060*/ 	.short	0x0101
        /*1062*/ 	.byte	0x3f
	.zero		1


	//   ....[35]....
        /*1064*/ 	.word	0x00016730
        /*1068*/ 	.word	0x00000007
        /*106c*/ 	.word	0x00034830
        /*1070*/ 	.short	0x010a
        /*1072*/ 	.byte	0x3f
	.zero		1


	//   ....[36]....
        /*1074*/ 	.word	0x00016780
        /*1078*/ 	.word	0x00000007
        /*107c*/ 	.word	0x00034830
        /*1080*/ 	.short	0x010a
        /*1082*/ 	.byte	0x3f
	.zero		1


	//   ....[37]....
        /*1084*/ 	.word	0x00019ef0
        /*1088*/ 	.word	0x00000007
        /*108c*/ 	.word	0x00034850
        /*1090*/ 	.short	0x010a
        /*1092*/ 	.byte	0x3f
	.zero		1


	//   ....[38]....
        /*1094*/ 	.word	0x00019f30
        /*1098*/ 	.word	0x00000007
        /*109c*/ 	.word	0x00034850
        /*10a0*/ 	.short	0x010a
        /*10a2*/ 	.byte	0x3f
	.zero		1


	//   ....[39]....
        /*10a4*/ 	.word	0x0001b5a0
        /*10a8*/ 	.word	0x00000082
        /*10ac*/ 	.word	0x00000000
        /*10b0*/ 	.short	0x0101
        /*10b2*/ 	.byte	0x3f
	.zero		1


	//   ....[40]....
        /*10b4*/ 	.word	0x0001b5e0
        /*10b8*/ 	.word	0x00000082
        /*10bc*/ 	.word	0x00000000
        /*10c0*/ 	.short	0x0101
        /*10c2*/ 	.byte	0x3f
	.zero		1


	//   ....[41]....
        /*10c4*/ 	.word	0x0001c3e0
        /*10c8*/ 	.word	0x0000000b
        /*10cc*/ 	.word	0x00034850
        /*10d0*/ 	.short	0x010a
        /*10d2*/ 	.byte	0x3f
	.zero		1


	//   ....[42]....
        /*10d4*/ 	.word	0x0001c460
        /*10d8*/ 	.word	0x0000000b
        /*10dc*/ 	.word	0x00034850
        /*10e0*/ 	.short	0x010a
        /*10e2*/ 	.byte	0x3f
	.zero		1


	//   ....[43]....
        /*10e4*/ 	.word	0x0001cb90
        /*10e8*/ 	.word	0x0000000a
        /*10ec*/ 	.word	0x00000000
        /*10f0*/ 	.short	0x0101
        /*10f2*/ 	.byte	0x3f
	.zero		1


	//   ....[44]....
        /*10f4*/ 	.word	0x0001e270
        /*10f8*/ 	.word	0x00000000
        /*10fc*/ 	.word	0x00000000
        /*1100*/ 	.short	0x0101
        /*1102*/ 	.byte	0x3f
	.zero		1


	//   ....[45]....
        /*1104*/ 	.word	0x0001ea80
        /*1108*/ 	.word	0x00000008
        /*110c*/ 	.word	0x00000000
        /*1110*/ 	.short	0x0101
        /*1112*/ 	.byte	0x3f
	.zero		1


	//   ....[46]....
        /*1114*/ 	.word	0x00021cc0
        /*1118*/ 	.word	0x00000012
        /*111c*/ 	.word	0x00034820
        /*1120*/ 	.short	0x010a
        /*1122*/ 	.byte	0x3f
	.zero		1


	//   ....[47]....
        /*1124*/ 	.word	0x00021d90
        /*1128*/ 	.word	0x00000005
        /*112c*/ 	.word	0x000348a0
        /*1130*/ 	.short	0x010a
        /*1132*/ 	.byte	0x3f
	.zero		1


	//   ....[48]....
        /*1134*/ 	.word	0x000220d0
        /*1138*/ 	.word	0x00000005
        /*113c*/ 	.word	0x000348c0
        /*1140*/ 	.short	0x010a
        /*1142*/ 	.byte	0x3f
	.zero		1


	//   ....[49]....
        /*1144*/ 	.word	0x00022570
        /*1148*/ 	.word	0x00000007
        /*114c*/ 	.word	0x000348a0
        /*1150*/ 	.short	0x010a
        /*1152*/ 	.byte	0x3f
	.zero		1


	//   ....[50]....
        /*1154*/ 	.word	0x000228a0
        /*1158*/ 	.word	0x00000007
        /*115c*/ 	.word	0x000348c0
        /*1160*/ 	.short	0x010a
        /*1162*/ 	.byte	0x3f
	.zero		1


	//   ....[51]....
        /*1164*/ 	.word	0x00023830
        /*1168*/ 	.word	0x00000000
        /*116c*/ 	.word	0x00034840
        /*1170*/ 	.short	0x010a
        /*1172*/ 	.byte	0x3f
	.zero		1


	//   ....[52]....
        /*1174*/ 	.word	0x000246e0
        /*1178*/ 	.word	0x00000012
        /*117c*/ 	.word	0x00034800
        /*1180*/ 	.short	0x0107
        /*1182*/ 	.byte	0x3f
	.zero		1


	//   ....[53]....
        /*1184*/ 	.word	0x000247f0
        /*1188*/ 	.word	0x00000012
        /*118c*/ 	.word	0x00034800
        /*1190*/ 	.short	0x0101
        /*1192*/ 	.byte	0x3f
	.zero		1


	//   ....[54]....
        /*1194*/ 	.word	0x00024810
        /*1198*/ 	.word	0x00000012
        /*119c*/ 	.word	0x00034820
        /*11a0*/ 	.short	0x010a
        /*11a2*/ 	.byte	0x3f
	.zero		1


	//   ....[55]....
        /*11a4*/ 	.word	0x00024be0
        /*11a8*/ 	.word	0x00000003
        /*11ac*/ 	.word	0x00034840
        /*11b0*/ 	.short	0x010a
        /*11b2*/ 	.byte	0x3f
	.zero		1


	//   ....[56]....
        /*11b4*/ 	.word	0x00024f80
        /*11b8*/ 	.word	0x00000003
        /*11bc*/ 	.word	0x00000060
        /*11c0*/ 	.short	0x010a
        /*11c2*/ 	.byte	0x3f
	.zero		1


	//   ....[57]....
        /*11c4*/ 	.word	0x00025620
        /*11c8*/ 	.word	0x00000003
        /*11cc*/ 	.word	0x00034840
        /*11d0*/ 	.short	0x010a
        /*11d2*/ 	.byte	0x3f
	.zero		1


	//   ....[58]....
        /*11d4*/ 	.word	0x000259c0
        /*11d8*/ 	.word	0x00000002
        /*11dc*/ 	.word	0x00000060
        /*11e0*/ 	.short	0x010a
        /*11e2*/ 	.byte	0x3f
	.zero		1


	//   ....[59]....
        /*11e4*/ 	.word	0x00025fa0
        /*11e8*/ 	.word	0x00000002
        /*11ec*/ 	.word	0x00034840
        /*11f0*/ 	.short	0x010a
        /*11f2*/ 	.byte	0x3f
	.zero		1


	//   ....[60]....
        /*11f4*/ 	.word	0x00026340
        /*11f8*/ 	.word	0x00000002
        /*11fc*/ 	.word	0x00000060
        /*1200*/ 	.short	0x010a
        /*1202*/ 	.byte	0x3f
	.zero		1


	//   ....[61]....
        /*1204*/ 	.word	0x000268d0
        /*1208*/ 	.word	0x00000000
        /*120c*/ 	.word	0x00034860
        /*1210*/ 	.short	0x010a
        /*1212*/ 	.byte	0x3f
	.zero		1


	//   ....[62]....
        /*1214*/ 	.word	0x00027af0
        /*1218*/ 	.word	0x00000000
        /*121c*/ 	.word	0x00034820
        /*1220*/ 	.short	0x010a
        /*1222*/ 	.byte	0x3f
	.zero		1


	//   ....[63]....
        /*1224*/ 	.word	0x00027cd0
        /*1228*/ 	.word	0x00000006
        /*122c*/ 	.word	0x00000000
        /*1230*/ 	.short	0x010a
        /*1232*/ 	.byte	0x3f
	.zero		1


	//   ....[64]....
        /*1234*/ 	.word	0x00027d00
        /*1238*/ 	.word	0x00000007
        /*123c*/ 	.word	0x00000000
        /*1240*/ 	.short	0x010a
        /*1242*/ 	.byte	0x3f
	.zero		1


	//   ....[65]....
        /*1244*/ 	.word	0x00027d60
        /*1248*/ 	.word	0x00000004
        /*124c*/ 	.word	0x00000000
        /*1250*/ 	.short	0x010a
        /*1252*/ 	.byte	0x3f
	.zero		1


	//   ....[66]....
        /*1254*/ 	.word	0x00027d90
        /*1258*/ 	.word	0x00000003
        /*125c*/ 	.word	0x00000000
        /*1260*/ 	.short	0x010a
        /*1262*/ 	.byte	0x3f
	.zero		1


	//   ....[67]....
        /*1264*/ 	.word	0x00027df0
        /*1268*/ 	.word	0x00000003
        /*126c*/ 	.word	0x00034890
        /*1270*/ 	.short	0x010a
        /*1272*/ 	.byte	0x3f
	.zero		1


	//   ....[68]....
        /*1274*/ 	.word	0x00027e40
        /*1278*/ 	.word	0x00000003
        /*127c*/ 	.word	0x00034890
        /*1280*/ 	.short	0x010a
        /*1282*/ 	.byte	0x3f
	.zero		1


	//   ....[69]....
        /*1284*/ 	.word	0x00027e90
        /*1288*/ 	.word	0x00000003
        /*128c*/ 	.word	0x00034890
        /*1290*/ 	.short	0x010a
        /*1292*/ 	.byte	0x3f
	.zero		1


	//   ....[70]....
        /*1294*/ 	.word	0x00027ee0
        /*1298*/ 	.word	0x00000003
        /*129c*/ 	.word	0x000348b0
        /*12a0*/ 	.short	0x010a
        /*12a2*/ 	.byte	0x3f
	.zero		1


	//   ....[71]....
        /*12a4*/ 	.word	0x00028190
        /*12a8*/ 	.word	0x00000002
        /*12ac*/ 	.word	0x00034800
        /*12b0*/ 	.short	0x010a
        /*12b2*/ 	.byte	0x3f
	.zero		1


	//   ....[72]....
        /*12b4*/ 	.word	0x000283a0
        /*12b8*/ 	.word	0x00000002
        /*12bc*/ 	.word	0x00034800
        /*12c0*/ 	.short	0x010a
        /*12c2*/ 	.byte	0x3f
	.zero		1


	//   ....[73]....
        /*12c4*/ 	.word	0x000283f0
        /*12c8*/ 	.word	0x00000000
        /*12cc*/ 	.word	0x00034830
        /*12d0*/ 	.short	0x010a
        /*12d2*/ 	.byte	0x3f
	.zero		1


	//   ....[74]....
        /*12d4*/ 	.word	0x00028440
        /*12d8*/ 	.word	0x00000007
        /*12dc*/ 	.word	0x00034830
        /*12e0*/ 	.short	0x010a
        /*12e2*/ 	.byte	0x3f
	.zero		1


	//   ....[75]....
        /*12e4*/ 	.word	0x00028490
        /*12e8*/ 	.word	0x00000007
        /*12ec*/ 	.word	0x00034850
        /*12f0*/ 	.short	0x010a
        /*12f2*/ 	.byte	0x3f
	.zero		1


	//   ....[76]....
        /*12f4*/ 	.word	0x000284e0
        /*12f8*/ 	.word	0x0000000b
        /*12fc*/ 	.word	0x00034850
        /*1300*/ 	.short	0x010a
        /*1302*/ 	.byte	0x3f
	.zero		1


	//   ....[77]....
        /*1304*/ 	.word	0x000290d0
        /*1308*/ 	.word	0x00000012
        /*130c*/ 	.word	0x00034820
        /*1310*/ 	.short	0x010a
        /*1312*/ 	.byte	0x3f
	.zero		1


	//   ....[78]....
        /*1314*/ 	.word	0x00029120
        /*1318*/ 	.word	0x00000005
        /*131c*/ 	.word	0x000348a0
        /*1320*/ 	.short	0x010a
        /*1322*/ 	.byte	0x3f
	.zero		1


	//   ....[79]....
        /*1324*/ 	.word	0x00029170
        /*1328*/ 	.word	0x00000005
        /*132c*/ 	.word	0x000348c0
        /*1330*/ 	.short	0x010a
        /*1332*/ 	.byte	0x3f
	.zero		1


	//   ....[80]....
        /*1334*/ 	.word	0x000291c0
        /*1338*/ 	.word	0x00000007
        /*133c*/ 	.word	0x000348a0
        /*1340*/ 	.short	0x010a
        /*1342*/ 	.byte	0x3f
	.zero		1


	//   ....[81]....
        /*1344*/ 	.word	0x00029210
        /*1348*/ 	.word	0x00000007
        /*134c*/ 	.word	0x000348c0
        /*1350*/ 	.short	0x010a
        /*1352*/ 	.byte	0x3f
	.zero		1


	//   ....[82]....
        /*1354*/ 	.word	0x000293b0
        /*1358*/ 	.word	0x00000000
        /*135c*/ 	.word	0x00034840
        /*1360*/ 	.short	0x010a
        /*1362*/ 	.byte	0x3f
	.zero		1


	//   ....[83]....
        /*1364*/ 	.word	0x00029f60
        /*1368*/ 	.word	0x00000012
        /*136c*/ 	.word	0x00034820
        /*1370*/ 	.short	0x010a
        /*1372*/ 	.byte	0x3f
	.zero		1


	//   ....[84]....
        /*1374*/ 	.word	0x00029fb0
        /*1378*/ 	.word	0x00000003
        /*137c*/ 	.word	0x00034840
        /*1380*/ 	.short	0x010a
        /*1382*/ 	.byte	0x3f
	.zero		1


	//   ....[85]....
        /*1384*/ 	.word	0x0002a000
        /*1388*/ 	.word	0x00000003
        /*138c*/ 	.word	0x00000060
        /*1390*/ 	.short	0x010a
        /*1392*/ 	.byte	0x3f
	.zero		1


	//   ....[86]....
        /*1394*/ 	.word	0x0002a050
        /*1398*/ 	.word	0x00000003
        /*139c*/ 	.word	0x00034840
        /*13a0*/ 	.short	0x010a
        /*13a2*/ 	.byte	0x3f
	.zero		1


	//   ....[87]....
        /*13a4*/ 	.word	0x0002a0a0
        /*13a8*/ 	.word	0x00000002
        /*13ac*/ 	.word	0x00000060
        /*13b0*/ 	.short	0x010a
        /*13b2*/ 	.byte	0x3f
	.zero		1


	//   ....[88]....
        /*13b4*/ 	.word	0x0002a0f0
        /*13b8*/ 	.word	0x00000002
        /*13bc*/ 	.word	0x00034840
        /*13c0*/ 	.short	0x010a
        /*13c2*/ 	.byte	0x3f
	.zero		1


	//   ....[89]....
        /*13c4*/ 	.word	0x0002a140
        /*13c8*/ 	.word	0x00000002
        /*13cc*/ 	.word	0x00000060
        /*13d0*/ 	.short	0x010a
        /*13d2*/ 	.byte	0x3f
	.zero		1


	//   ....[90]....
        /*13d4*/ 	.word	0x0002a190
        /*13d8*/ 	.word	0x00000000
        /*13dc*/ 	.word	0x00034860
        /*13e0*/ 	.short	0x010a
        /*13e2*/ 	.byte	0x3f
	.zero		1


	//   ....[91]....
        /*13e4*/ 	.word	0x0002ace0
        /*13e8*/ 	.word	0x00000000
        /*13ec*/ 	.word	0x00034820
        /*13f0*/ 	.short	0x010a
        /*13f2*/ 	.byte	0x3f
	.zero		1


	//   ....[92]....
        /*13f4*/ 	.word	0x0002ae80
        /*13f8*/ 	.word	0x00000006
        /*13fc*/ 	.word	0x00000000
        /*1400*/ 	.short	0x010a
        /*1402*/ 	.byte	0x3f
	.zero		1


	//   ....[93]....
        /*1404*/ 	.word	0x0002aed0
        /*1408*/ 	.word	0x00000007
        /*140c*/ 	.word	0x00000000
        /*1410*/ 	.short	0x010a
        /*1412*/ 	.byte	0x3f
	.zero		1


	//   ....[94]....
        /*1414*/ 	.word	0x0002af20
        /*1418*/ 	.word	0x00000004
        /*141c*/ 	.word	0x00000000
        /*1420*/ 	.short	0x010a
        /*1422*/ 	.byte	0x3f
	.zero		1


	//----- nvinfo : EIATTR_NUM_MBARRIERS
	.align		4
.L_152:
        /*1424*/ 	.byte	0x03, 0x38
        /*1426*/ 	.short	0x0016


	//----- nvinfo : EIATTR_EXIT_INSTR_OFFSETS
	.align		4
        /*1428*/ 	.byte	0x04, 0x1c
        /*142a*/ 	.short	(.L_154 - .L_153)


	//   ....[0]....
.L_153:
        /*142c*/ 	.word	0x00027de0


	//----- nvinfo : EIATTR_MAX_THREADS
	.align		4
.L_154:
        /*1430*/ 	.byte	0x04, 0x05
        /*1432*/ 	.short	(.L_156 - .L_155)
.L_155:
        /*1434*/ 	.word	0x00000180
        /*1438*/ 	.word	0x00000001
        /*143c*/ 	.word	0x00000001


	//----- nvinfo : EIATTR_CRS_STACK_SIZE
	.align		4
.L_156:
        /*1440*/ 	.byte	0x04, 0x1e
        /*1442*/ 	.short	(.L_158 - .L_157)
.L_157:
        /*1444*/ 	.word	0x00000000


	//----- nvinfo : EIATTR_CBANK_PARAM_SIZE
	.align		4
.L_158:
        /*1448*/ 	.byte	0x03, 0x19
        /*144a*/ 	.short	0x0af0


	//----- nvinfo : EIATTR_PARAM_CBANK
	.align		4
        /*144c*/ 	.byte	0x04, 0x0a
        /*144e*/ 	.short	(.L_160 - .L_159)
	.align		4
.L_159:
        /*1450*/ 	.word	index@(.nv.constant0._ZN7cutlass13device_kernelIN5flash11enable_sm90INS1_16FlashAttnFwdSm90INS1_25CollectiveMainloopFwdSm90ILi2EN4cute5tupleIJNS5_1CILi1EEES8_S8_EEENS6_IJNS7_ILi128EEENS7_ILi176EEESA_EEELi128ENS_6half_tEfNS_4arch4Sm90ELb0ELb0ELb0ELb1ELb0ELb1ELb0ELb1ELb1ELb1ELb1ELb0EEENS1_21CollectiveEpilogueFwdINS6_IJSA_SA_SB_EEES9_SD_SF_Li256ELb1ELb1ELb1ELb0EEENS1_36VarlenDynamicPersistentTileSchedulerILi128ELi176ELi256ELi128ELb1ELb1ELb1ELb0ELb1ELb1EEEEEEEEEvNT_6ParamsE)
        /*1454*/ 	.short	0x0210
        /*1456*/ 	.short	0x0af0


	//----- nvinfo : EIATTR_SW_WAR
	.align		4
.L_160:
        /*1458*/ 	.byte	0x04, 0x36
        /*145a*/ 	.short	(.L_162 - .L_161)
.L_161:
        /*145c*/ 	.word	0x00000008
.L_162:


//--------------------- .nv.info._ZN7cutlass13device_kernelIN5flash11enable_sm90INS1_16FlashAttnFwdSm90INS1_25CollectiveMainloopFwdSm90ILi2EN4cute5tupleIJNS5_1CILi1EEES8_S8_EEENS6_IJNS7_ILi128EEESA_SA_EEELi128ENS_6half_tEfNS_4arch4Sm90ELb0ELb1ELb0ELb0ELb0ELb0ELb0ELb1ELb1ELb1ELb1ELb0EEENS1_21CollectiveEpilogueFwdISB_S9_SC_SE_Li256ELb0ELb1ELb1ELb0EEENS1_19SingleTileSchedulerILb0ELb1ELb1ELi128EEEEEEEEEvNT_6ParamsE --------------------------
	.section	.nv.info._ZN7cutlass13device_kernelIN5flash11enable_sm90INS1_16FlashAttnFwdSm90INS1_25CollectiveMainloopFwdSm90ILi2EN4cute5tupleIJNS5_1CILi1EEES8_S8_EEENS6_IJNS7_ILi128EEESA_SA_EEELi128ENS_6half_tEfNS_4arch4Sm90ELb0ELb1ELb0ELb0ELb0ELb0ELb0ELb1ELb1ELb1ELb1ELb0EEENS1_21CollectiveEpilogueFwdISB_S9_SC_SE_Li256ELb0ELb1ELb1ELb0EEENS1_19SingleTileSchedulerILb0ELb1ELb1ELi128EEEEEEEEEvNT_6ParamsE,"",@"SHT_CUDA_INFO"
	.sectionflags	@""
	.align	4


	//----- nvinfo : EIATTR_CUDA_API_VERSION
	.align		4
        /*0000*/ 	.byte	0x04, 0x37
        /*0002*/ 	.short	(.L_164 - .L_163)
.L_163:
        /*0004*/ 	.word	0x00000082


	//----- nvinfo : EIATTR_KPARAM_INFO
	.align		4
.L_164:
        /*0008*/ 	.byte	0x04, 0x17
        /*000a*/ 	.short	(.L_166 - .L_165)
.L_165:
        /*000c*/ 	.word	0x00000000
        /*0010*/ 	.short	0x0000
        /*0012*/ 	.short	0x0070
        /*0014*/ 	.byte	0x00, 0xf0, 0x01, 0x28


	//----- nvinfo : EIATTR_SPARSE_MMA_MASK
	.align		4
.L_166:
        /*0018*/ 	.byte	0x03, 0x50
        /*001a*/ 	.short	0x0000


	//----- nvinfo : EIATTR_MAXREG_COUNT
	.align		4
        /*001c*/ 	.byte	0x03, 0x1b
        /*001e*/ 	.short	0x00a8


	//----- nvinfo : EIATTR_NUM_BARRIERS
	.align		4
        /*0020*/ 	.byte	0x02, 0x4c
        /*0022*/ 	.byte	0x10
	.zero		1


	//----- nvinfo : EIATTR_EXTERNS
	.align		4
        /*0024*/ 	.byte	0x04, 0x0f
        /*0026*/ 	.short	(.L_168 - .L_167)


	//   ....[0]....
	.align		4
.L_167:
        /*0028*/ 	.word	index@(__assertfail)


	//----- nvinfo : EIATTR_ANNOTATIONS
	.align		4
.L_168:
        /*002c*/ 	.byte	0x04, 0x55
        /*002e*/ 	.short	(.L_170 - .L_169)


	//   ....[0]....
.L_169:
        /* <DEDUP_REMOVED lines=10> */


	//----- nvinfo : EIATTR_MERCURY_ISA_VERSION
	.align		4
.L_170:
        /*00c0*/ 	.byte	0x03, 0x5f
        /*00c2*/ 	.short	0x0101


	//----- nvinfo : EIATTR_INT_WARP_WIDE_INSTR_OFFSETS
	.align		4
        /*00c4*/ 	.byte	0x04, 0x31
        /*00c6*/ 	.short	(.L_172 - .L_171)


	//   ....[0]....
.L_171:
        /*00c8*/ 	.word	0x00000120


	//   ....[1]....
        /*00cc*/ 	.word	0x000001c0


	//   ....[2]....
        /*00d0*/ 	.word	0x00000230


	//----- nvinfo : EIATTR_COOP_GROUP_MASK_REGIDS
	.align		4
.L_172:
        /*00d4*/ 	.byte	0x04, 0x29
        /*00d6*/ 	.short	(.L_174 - .L_173)


	//   ....[0]....
.L_173:
        /*00d8*/ 	.word	0xffffffff


	//   ....[1]....
        /*00dc*/ 	.word	0xffffffff


	//   ....[2]....
        /*00e0*/ 	.word	0xffffffff


	//   ....[3]....
        /*00e4*/ 	.word	0xffffffff


	//   ....[4]....
        /*00e8*/ 	.word	0xffffffff


	//   ....[5]....
        /*00ec*/ 	.word	0xffffffff


	//   ....[6]....
        /*00f0*/ 	.word	0xffffffff


	//   ....[7]....
        /*00f4*/ 	.word	0xffffffff


	//   ....[8]....
        /*00f8*/ 	.word	0xffffffff


	//   ....[9]....
        /*00fc*/ 	.word	0xffffffff


	//   ....[10]....
        /*0100*/ 	.word	0xffffffff


	//   ....[11]....
        /*0104*/ 	.word	0xffffffff


	//   ....[12]....
        /*0108*/ 	.word	0xffffffff


	//   ....[13]....
        /*010c*/ 	.word	0xffffffff


	//   ....[14]....
        /*0110*/ 	.word	0xffffffff


	//   ....[15]....
        /*0114*/ 	.word	0xffffffff


	//   ....[16]....
        /*0118*/ 	.word	0xffffffff


	//   ....[17]....
        /*011c*/ 	.word	0xffffffff


	//   ....[18]....
        /*0120*/ 	.word	0xffffffff


	//   ....[19]....
        /*0124*/ 	.word	0xffffffff


	//   ....[20]....
        /*0128*/ 	.word	0xffffffff


	//   ....[21]....
        /*012c*/ 	.word	0xffffffff


	//   ....[22]....
        /*0130*/ 	.word	0xffffffff


	//   ....[23]....
        /*0134*/ 	.word	0xffffffff


	//   ....[24]....
        /*0138*/ 	.word	0xffffffff


	//   ....[25]....
        /*013c*/ 	.word	0xffffffff


	//   ....[26]....
        /*0140*/ 	.word	0xffffffff


	//   ....[27]....
        /*0144*/ 	.word	0xffffffff


	//   ....[28]....
        /*0148*/ 	.word	0xffffffff


	//   ....[29]....
        /*014c*/ 	.word	0xffffffff


	//   ....[30]....
        /*0150*/ 	.word	0xffffffff


	//   ....[31]....
        /*0154*/ 	.word	0xffffffff


	//   ....[32]....
        /*0158*/ 	.word	0xffffffff


	//   ....[33]....
        /*015c*/ 	.word	0xffffffff


	//   ....[34]....
        /*0160*/ 	.word	0xffffffff


	//   ....[35]....
        /*0164*/ 	.word	0xffffffff


	//   ....[36]....
        /*0168*/ 	.word	0xffffffff


	//   ....[37]....
        /*016c*/ 	.word	0xffffffff


	//   ....[38]....
        /*0170*/ 	.word	0xffffffff


	//   ....[39]....
        /*0174*/ 	.word	0xffffffff


	//   ....[40]....
        /*0178*/ 	.word	0xffffffff


	//   ....[41]....
        /*017c*/ 	.word	0xffffffff


	//   ....[42]....
        /*0180*/ 	.word	0xffffffff


	//   ....[43]....
        /*0184*/ 	.word	0xffffffff


	//   ....[44]....
        /*0188*/ 	.word	0xffffffff


	//   ....[45]....
        /*018c*/ 	.word	0xffffffff


	//   ....[46]....
        /*0190*/ 	.word	0xffffffff


	//   ....[47]....
        /*0194*/ 	.word	0xffffffff


	//   ....[48]....
        /*0198*/ 	.word	0xffffffff


	//   ....[49]....
        /*019c*/ 	.word	0xffffffff


	//   ....[50]....
        /*01a0*/ 	.word	0xffffffff


	//   ....[51]....
        /*01a4*/ 	.word	0xffffffff


	//   ....[52]....
        /*01a8*/ 	.word	0xffffffff


	//   ....[53]....
        /*01ac*/ 	.word	0xffffffff


	//   ....[54]....
        /*01b0*/ 	.word	0xffffffff


	//   ....[55]....
        /*01b4*/ 	.word	0xffffffff


	//   ....[56]....
        /*01b8*/ 	.word	0xffffffff


	//   ....[57]....
        /*01bc*/ 	.word	0xffffffff


	//   ....[58]....
        /*01c0*/ 	.word	0xffffffff


	//   ....[59]....
        /*01c4*/ 	.word	0xffffffff


	//   ....[60]....
        /*01c8*/ 	.word	0xffffffff


	//   ....[61]....
        /*01cc*/ 	.word	0x0500000f


	//   ....[62]....
        /*01d0*/ 	.word	0x0500000f


	//   ....[63]....
        /*01d4*/ 	.word	0x0500000f


	//   ....[64]....
        /*01d8*/ 	.word	0x0500000f


	//   ....[65]....
        /*01dc*/ 	.word	0x0500000f


	//   ....[66]....
        /*01e0*/ 	.word	0x0500000f


	//   ....[67]....
        /*01e4*/ 	.word	0x0500000f


	//   ....[68]....
        /*01e8*/ 	.word	0x0500000f


	//   ....[69]....
        /*01ec*/ 	.word	0x0500000f


	//   ....[70]....
        /*01f0*/ 	.word	0x0500000f


	//   ....[71]....
        /*01f4*/ 	.word	0x0500000f


	//   ....[72]....
        /*01f8*/ 	.word	0x0500000f


	//   ....[73]....
        /*01fc*/ 	.word	0x0500000f


	//   ....[74]....
        /*0200*/ 	.word	0x0500000f


	//   ....[75]....
        /*0204*/ 	.word	0x0500000f


	//   ....[76]....
        /*0208*/ 	.word	0x0500000f


	//   ....[77]....
        /*020c*/ 	.word	0x0500000f


	//   ....[78]....
        /*0210*/ 	.word	0x0500000f


	//----- nvinfo : EIATTR_COOP_GROUP_INSTR_OFFSETS
	.align		4
.L_174:
        /*0214*/ 	.byte	0x04, 0x28
        /*0216*/ 	.short	(.L_176 - .L_175)


	//   ....[0]....
.L_175:
        /*0218*/ 	.word	0x00000060


	//   ....[1]....
        /*021c*/ 	.word	0x00000130


	//   ....[2]....
        /*0220*/ 	.word	0x000001e0


	//   ....[3]....
        /*0224*/ 	.word	0x000003a0


	//   ....[4]....
        /*0228*/ 	.word	0x00000500


	//   ....[5]....
        /*022c*/ 	.word	0x00000620


	//   ....[6]....
        /*0230*/ 	.word	0x00000780


	//   ....[7]....
        /*0234*/ 	.word	0x000014a0


	//   ....[8]....
        /*0238*/ 	.word	0x00001cd0


	//   ....[9]....
        /*023c*/ 	.word	0x00002090


	//   ....[10]....
        /*0240*/ 	.word	0x00003100


	//   ....[11]....
        /*0244*/ 	.word	0x00003550


	//   ....[12]....
        /*0248*/ 	.word	0x00003b50


	//   ....[13]....
        /*024c*/ 	.word	0x00003c10


	//   ....[14]....
        /*0250*/ 	.word	0x000050d0


	//   ....[15]....
        /*0254*/ 	.word	0x00005530


	//   ....[16]....
        /*0258*/ 	.word	0x000060f0


	//   ....[17]....
        /*025c*/ 	.word	0x000061f0


	//   ....[18]....
        /*0260*/ 	.word	0x00006ba0


	//   ....[19]....
        /*0264*/ 	.word	0x00006cf0


	//   ....[20]....
        /*0268*/ 	.word	0x00008530


	//   ....[21]....
        /*026c*/ 	.word	0x00008570


	//   ....[22]....
        /*0270*/ 	.word	0x00008d50


	//   ....[23]....
        /*0274*/ 	.word	0x00008dc0


	//   ....[24]....
        /*0278*/ 	.word	0x0000a5a0


	//   ....[25]....
        /*027c*/ 	.word	0x0000a830


	//   ....[26]....
        /*0280*/ 	.word	0x0000b3f0


	//   ....[27]....
        /*0284*/ 	.word	0x0000b4f0


	//   ....[28]....
        /*0288*/ 	.word	0x0000bf30


	//   ....[29]....
        /*028c*/ 	.word	0x0000c0c0


	//   ....[30]....
        /*0290*/ 	.word	0x0000cef0


	//   ....[31]....
        /*0294*/ 	.word	0x0000cf20


	//   ....[32]....
        /*0298*/ 	.word	0x0000cff0


	//   ....[33]....
        /*029c*/ 	.word	0x0000d000


	//   ....[34]....
        /*02a0*/ 	.word	0x0000ded0


	//   ....[35]....
        /*02a4*/ 	.word	0x0000df10


	//   ....[36]....
        /*02a8*/ 	.word	0x0000df40


	//   ....[37]....
        /*02ac*/ 	.word	0x0000df70


	//   ....[38]....
        /*02b0*/ 	.word	0x0000df80


	//   ....[39]....
        /*02b4*/ 	.word	0x0000dfb0


	//   ....[40]....
        /*02b8*/ 	.word	0x0000e610


	//   ....[41]....
        /*02bc*/ 	.word	0x0000e620


	//   ....[42]....
        /*02c0*/ 	.word	0x0000f020


	//   ....[43]....
        /*02c4*/ 	.word	0x0000feb0


	//   ....[44]....
        /*02c8*/ 	.word	0x000107b0


	//   ....[45]....
        /*02cc*/ 	.word	0x000107e0


	//   ....[46]....
        /*02d0*/ 	.word	0x00010810


	//   ....[47]....
        /*02d4*/ 	.word	0x000108c0


	//   ....[48]....
        /*02d8*/ 	.word	0x000108e0


	//   ....[49]....
        /*02dc*/ 	.word	0x00010910


	//   ....[50]....
        /*02e0*/ 	.word	0x00010990


	//   ....[51]....
        /*02e4*/ 	.word	0x000109c0


	//   ....[52]....
        /*02e8*/ 	.word	0x00010a20


	//   ....[53]....
        /*02ec*/ 	.word	0x00010a50


	//   ....[54]....
        /*02f0*/ 	.word	0x00010ac0


	//   ....[55]....
        /*02f4*/ 	.word	0x00010af0


	//   ....[56]....
        /*02f8*/ 	.word	0x00010b60


	//   ....[57]....
        /*02fc*/ 	.word	0x00010b90


	//   ....[58]....
        /*0300*/ 	.word	0x00010c10


	//   ....[59]....
        /*0304*/ 	.word	0x00010c50


	//   ....[60]....
        /*0308*/ 	.word	0x00012c00


	//   ....[61]....
        /*030c*/ 	.word	0x00013220


	//   ....[62]....
        /*0310*/ 	.word	0x00013390


	//   ....[63]....
        /*0314*/ 	.word	0x000133e0


	//   ....[64]....
        /*0318*/ 	.word	0x00013530


	//   ....[65]....
        /*031c*/ 	.word	0x000135a0


	//   ....[66]....
        /*0320*/ 	.word	0x00013610


	//   ....[67]....
        /*0324*/ 	.word	0x000136f0


	//   ....[68]....
        /*0328*/ 	.word	0x00013760


	//   ....[69]....
        /*032c*/ 	.word	0x00013840


	//   ....[70]....
        /*0330*/ 	.word	0x000138b0


	//   ....[71]....
        /*0334*/ 	.word	0x00013990


	//   ....[72]....
        /*0338*/ 	.word	0x00013a00


	//   ....[73]....
        /*033c*/ 	.word	0x00013ae0


	//   ....[74]....
        /*0340*/ 	.word	0x00013b50


	//   ....[75]....
        /*0344*/ 	.word	0x00013c20


	//   ....[76]....
        /*0348*/ 	.word	0x00013c90


	//   ....[77]....
        /*034c*/ 	.word	0x00013d40


	//   ....[78]....
        /*0350*/ 	.word	0x00014140


	//----- nvinfo : EIATTR_REG_RECONFIG
	.align		4
.L_176:
        /*0354*/ 	.byte	0x01, 0x54
	.zero		2


	//----- nvinfo : EIATTR_SYSCALL_OFFSETS
	.align		4
        /*0358*/ 	.byte	0x04, 0x46
        /*035a*/ 	.short	(.L_178 - .L_177)


	//   ....[0]....
.L_177:
        /*035c*/ 	.word	0x00001660


	//   ....[1]....
        /*0360*/ 	.word	0x0000fb30


	//   ....[2]....
        /*0364*/ 	.word	0x0000fc70


	//   ....[3]....
        /*0368*/ 	.word	0x0000fd60


	//   ....[4]....
        /*036c*/ 	.word	0x00010420


	//----- nvinfo : EIATTR_MBARRIER_INSTR_OFFSETS
	.align		4
.L_178:
        /*0370*/ 	.byte	0x04, 0x39
        /*0372*/ 	.short	(.L_180 - .L_179)


	//   ....[0]....
.L_179:
        /*0374*/ 	.word	0x00000250
        /*0378*/ 	.word	0x000000ff
        /*037c*/ 	.word	0x00028800
        /*0380*/ 	.short	0x0100
        /*0382*/ 	.byte	0x08
	.zero		1


	//   ....[1]....
        /*0384*/ 	.word	0x00000260
        /*0388*/ 	.word	0x000000ff
        /*038c*/ 	.word	0x00028820
        /*0390*/ 	.short	0x0100
        /*0392*/ 	.byte	0x08
	.zero		1


	//   ....[2]....
        /*0394*/ 	.word	0x00000350
        /*0398*/ 	.word	0x000000ff
        /*039c*/ 	.word	0x00028830
        /*03a0*/ 	.short	0x0100
        /*03a2*/ 	.byte	0x08
	.zero		1


	//   ....[3]....
        /*03a4*/ 	.word	0x00000360
        /*03a8*/ 	.word	0x000000ff
        /*03ac*/ 	.word	0x00028840
        /*03b0*/ 	.short	0x0100
        /*03b2*/ 	.byte	0x08
	.zero		1


	//   ....[4]....
        /*03b4*/ 	.word	0x00000370
        /*03b8*/ 	.word	0x000000ff
        /*03bc*/ 	.word	0x00028838
        /*03c0*/ 	.short	0x0100
        /*03c2*/ 	.byte	0x08
	.zero		1


	//   ....[5]....
        /*03c4*/ 	.word	0x00000380
        /*03c8*/ 	.word	0x000000ff
        /*03cc*/ 	.word	0x00028848
        /*03d0*/ 	.short	0x0100
        /*03d2*/ 	.byte	0x08
	.zero		1


	//   ....[6]....
        /*03d4*/ 	.word	0x000004b0
        /*03d8*/ 	.word	0x000000ff
        /*03dc*/ 	.word	0x00028850
        /*03e0*/ 	.short	0x0100
        /*03e2*/ 	.byte	0x08
	.zero		1


	//   ....[7]....
        /*03e4*/ 	.word	0x000004c0
        /*03e8*/ 	.word	0x000000ff
        /*03ec*/ 	.word	0x00028860
        /*03f0*/ 	.short	0x0100
        /*03f2*/ 	.byte	0x08
	.zero		1


	//   ....[8]....
        /*03f4*/ 	.word	0x000004d0
        /*03f8*/ 	.word	0x000000ff
        /*03fc*/ 	.word	0x00028858
        /*0400*/ 	.short	0x0100
        /*0402*/ 	.byte	0x08
	.zero		1


	//   ....[9]....
        /*0404*/ 	.word	0x000004e0
        /*0408*/ 	.word	0x000000ff
        /*040c*/ 	.word	0x00028868
        /*0410*/ 	.short	0x0100
        /*0412*/ 	.byte	0x08
	.zero		1


	//   ....[10]....
        /*0414*/ 	.word	0x000005d0
        /*0418*/ 	.word	0x000000ff
        /*041c*/ 	.word	0x00028870
        /*0420*/ 	.short	0x0100
        /*0422*/ 	.byte	0x06
	.zero		1


	//   ....[11]....
        /*0424*/ 	.word	0x000005e0
        /*0428*/ 	.word	0x000000ff
        /*042c*/ 	.word	0x00028880
        /*0430*/ 	.short	0x0100
        /*0432*/ 	.byte	0x06
	.zero		1


	//   ....[12]....
        /*0434*/ 	.word	0x000005f0
        /*0438*/ 	.word	0x000000ff
        /*043c*/ 	.word	0x00028878
        /*0440*/ 	.short	0x0100
        /*0442*/ 	.byte	0x06
	.zero		1


	//   ....[13]....
        /*0444*/ 	.word	0x00000600
        /*0448*/ 	.word	0x000000ff
        /*044c*/ 	.word	0x00028888
        /*0450*/ 	.short	0x0100
        /*0452*/ 	.byte	0x06
	.zero		1


	//   ....[14]....
        /*0454*/ 	.word	0x00000730
        /*0458*/ 	.word	0x000000ff
        /*045c*/ 	.word	0x00028890
        /*0460*/ 	.short	0x0100
        /*0462*/ 	.byte	0x08
	.zero		1


	//   ....[15]....
        /*0464*/ 	.word	0x00000740
        /*0468*/ 	.word	0x000000ff
        /*046c*/ 	.word	0x000288a0
        /*0470*/ 	.short	0x0100
        /*0472*/ 	.byte	0x08
	.zero		1


	//   ....[16]....
        /*0474*/ 	.word	0x00000750
        /*0478*/ 	.word	0x000000ff
        /*047c*/ 	.word	0x00028898
        /*0480*/ 	.short	0x0100
        /*0482*/ 	.byte	0x08
	.zero		1


	//   ....[17]....
        /*0484*/ 	.word	0x00000760
        /*0488*/ 	.word	0x000000ff
        /*048c*/ 	.word	0x000288a8
        /*0490*/ 	.short	0x0100
        /*0492*/ 	.byte	0x08
	.zero		1


	//   ....[18]....
        /*0494*/ 	.word	0x00000890
        /*0498*/ 	.word	0x000000ff
        /*049c*/ 	.word	0x000288b0
        /*04a0*/ 	.short	0x0100
        /*04a2*/ 	.byte	0x08
	.zero		1


	//   ....[19]....
        /*04a4*/ 	.word	0x000008a0
        /*04a8*/ 	.word	0x000000ff
        /*04ac*/ 	.word	0x000288c0
        /*04b0*/ 	.short	0x0100
        /*04b2*/ 	.byte	0x08
	.zero		1


	//   ....[20]....
        /*04b4*/ 	.word	0x000008b0
        /*04b8*/ 	.word	0x000000ff
        /*04bc*/ 	.word	0x000288b8
        /*04c0*/ 	.short	0x0100
        /*04c2*/ 	.byte	0x08
	.zero		1


	//   ....[21]....
        /*04c4*/ 	.word	0x000008c0
        /*04c8*/ 	.word	0x000000ff
        /*04cc*/ 	.word	0x000288c8
        /*04d0*/ 	.short	0x0100
        /*04d2*/ 	.byte	0x08
	.zero		1


	//   ....[22]....
        /*04d4*/ 	.word	0x00001690
        /*04d8*/ 	.word	0x000000ff
        /*04dc*/ 	.word	0x00028800
        /*04e0*/ 	.short	0x010a
        /*04e2*/ 	.byte	0x24
	.zero		1


	//   ....[23]....
        /*04e4*/ 	.word	0x000016f0
        /*04e8*/ 	.word	0x000000ff
        /*04ec*/ 	.word	0x00028830
        /*04f0*/ 	.short	0x010a
        /*04f2*/ 	.byte	0x24
	.zero		1


	//   ....[24]....
        /*04f4*/ 	.word	0x00001780
        /*04f8*/ 	.word	0x000000ff
        /*04fc*/ 	.word	0x00028830
        /*0500*/ 	.short	0x010a
        /*0502*/ 	.byte	0x24
	.zero		1


	//   ....[25]....
        /*0504*/ 	.word	0x00001ee0
        /*0508*/ 	.word	0x00000000
        /*050c*/ 	.word	0x00000000
        /*0510*/ 	.short	0x0101
        /*0512*/ 	.byte	0x3f
	.zero		1


	//   ....[26]....
        /*0514*/ 	.word	0x00004ba0
        /*0518*/ 	.word	0x000000ff
        /*051c*/ 	.word	0x00028830
        /*0520*/ 	.short	0x010a
        /*0522*/ 	.byte	0x0a
	.zero		1


	//   ....[27]....
        /*0524*/ 	.word	0x00004be0
        /*0528*/ 	.word	0x000000ff
        /*052c*/ 	.word	0x00028830
        /*0530*/ 	.short	0x010a
        /*0532*/ 	.byte	0x0a
	.zero		1


	//   ....[28]....
        /*0534*/ 	.word	0x00004f10
        /*0538*/ 	.word	0x000000ff
        /*053c*/ 	.word	0x00028850
        /*0540*/ 	.short	0x010a
        /*0542*/ 	.byte	0x0a
	.zero		1


	//   ....[29]....
        /*0544*/ 	.word	0x00004f50
        /*0548*/ 	.word	0x000000ff
        /*054c*/ 	.word	0x00028850
        /*0550*/ 	.short	0x010a
        /*0552*/ 	.byte	0x0a
	.zero		1


	//   ....[30]....
        /*0554*/ 	.word	0x00005330
        /*0558*/ 	.word	0x0000000e
        /*055c*/ 	.word	0x00000000
        /*0560*/ 	.short	0x0101
        /*0562*/ 	.byte	0x3f
	.zero		1


	//   ....[31]....
        /*0564*/ 	.word	0x000070e0
        /*0568*/ 	.word	0x00000036
        /*056c*/ 	.word	0x00000000
        /*0570*/ 	.short	0x0101
        /*0572*/ 	.byte	0x3f
	.zero		1


	//   ....[32]....
        /*0574*/ 	.word	0x00007e90
        /*0578*/ 	.word	0x000000ff
        /*057c*/ 	.word	0x00028830
        /*0580*/ 	.short	0x010a
        /*0582*/ 	.byte	0x0a
	.zero		1


	//   ....[33]....
        /*0584*/ 	.word	0x00007ed0
        /*0588*/ 	.word	0x000000ff
        /*058c*/ 	.word	0x00028830
        /*0590*/ 	.short	0x010a
        /*0592*/ 	.byte	0x0a
	.zero		1


	//   ....[34]....
        /*0594*/ 	.word	0x00008200
        /*0598*/ 	.word	0x000000ff
        /*059c*/ 	.word	0x00028850
        /*05a0*/ 	.short	0x010a
        /*05a2*/ 	.byte	0x0a
	.zero		1


	//   ....[35]....
        /*05a4*/ 	.word	0x00008240
        /*05a8*/ 	.word	0x000000ff
        /*05ac*/ 	.word	0x00028850
        /*05b0*/ 	.short	0x010a
        /*05b2*/ 	.byte	0x0a
	.zero		1


	//   ....[36]....
        /*05b4*/ 	.word	0x00009300
        /*05b8*/ 	.word	0x0000001b
        /*05bc*/ 	.word	0x00000000
        /*05c0*/ 	.short	0x0101
        /*05c2*/ 	.byte	0x3f
	.zero		1


	//   ....[37]....
        /*05c4*/ 	.word	0x000093b0
        /*05c8*/ 	.word	0x0000001f
        /*05cc*/ 	.word	0x00000000
        /*05d0*/ 	.short	0x0101
        /*05d2*/ 	.byte	0x3f
	.zero		1


	//   ....[38]....
        /*05d4*/ 	.word	0x00009ed0
        /*05d8*/ 	.word	0x000000ff
        /*05dc*/ 	.word	0x00028830
        /*05e0*/ 	.short	0x010a
        /*05e2*/ 	.byte	0x0a
	.zero		1


	//   ....[39]....
        /*05e4*/ 	.word	0x00009f10
        /*05e8*/ 	.word	0x000000ff
        /*05ec*/ 	.word	0x00028830
        /*05f0*/ 	.short	0x010a
        /*05f2*/ 	.byte	0x0a
	.zero		1


	//   ....[40]....
        /*05f4*/ 	.word	0x0000a230
        /*05f8*/ 	.word	0x000000ff
        /*05fc*/ 	.word	0x00028850
        /*0600*/ 	.short	0x010a
        /*0602*/ 	.byte	0x0a
	.zero		1


	//   ....[41]....
        /*0604*/ 	.word	0x0000a270
        /*0608*/ 	.word	0x000000ff
        /*060c*/ 	.word	0x00028850
        /*0610*/ 	.short	0x010a
        /*0612*/ 	.byte	0x0a
	.zero		1


	//   ....[42]....
        /*0614*/ 	.word	0x0000a660
        /*0618*/ 	.word	0x0000000f
        /*061c*/ 	.word	0x00000000
        /*0620*/ 	.short	0x0101
        /*0622*/ 	.byte	0x3f
	.zero		1


	//   ....[43]....
        /*0624*/ 	.word	0x0000c2e0
        /*0628*/ 	.word	0x00000035
        /*062c*/ 	.word	0x00000000
        /*0630*/ 	.short	0x0101
        /*0632*/ 	.byte	0x3f
	.zero		1


	//   ....[44]....
        /*0634*/ 	.word	0x0000ce60
        /*0638*/ 	.word	0x000000ff
        /*063c*/ 	.word	0x00028850
        /*0640*/ 	.short	0x010a
        /*0642*/ 	.byte	0x05
	.zero		1


	//   ....[45]....
        /*0644*/ 	.word	0x0000cea0
        /*0648*/ 	.word	0x000000ff
        /*064c*/ 	.word	0x00028850
        /*0650*/ 	.short	0x010a
        /*0652*/ 	.byte	0x05
	.zero		1


	//   ....[46]....
        /*0654*/ 	.word	0x0000d350
        /*0658*/ 	.word	0x0000000a
        /*065c*/ 	.word	0x00000000
        /*0660*/ 	.short	0x0101
        /*0662*/ 	.byte	0x3f
	.zero		1


	//   ....[47]....
        /*0664*/ 	.word	0x0000df90
        /*0668*/ 	.word	0x000000ff
        /*066c*/ 	.word	0x00000000
        /*0670*/ 	.short	0x0101
        /*0672*/ 	.byte	0x04
	.zero		1


	//   ....[48]....
        /*0674*/ 	.word	0x000100b0
        /*0678*/ 	.word	0x000000ff
        /*067c*/ 	.word	0x00028840
        /*0680*/ 	.short	0x010a
        /*0682*/ 	.byte	0x26
	.zero		1


	//   ....[49]....
        /*0684*/ 	.word	0x00010d40
        /*0688*/ 	.word	0x000000ff
        /*068c*/ 	.word	0x00028800
        /*0690*/ 	.short	0x0107
        /*0692*/ 	.byte	0x26
	.zero		1


	//   ....[50]....
        /*0694*/ 	.word	0x00010db0
        /*0698*/ 	.word	0x000000ff
        /*069c*/ 	.word	0x00028800
        /*06a0*/ 	.short	0x0101
        /*06a2*/ 	.byte	0x26
	.zero		1


	//   ....[51]....
        /*06a4*/ 	.word	0x00010dd0
        /*06a8*/ 	.word	0x000000ff
        /*06ac*/ 	.word	0x00028820
        /*06b0*/ 	.short	0x010a
        /*06b2*/ 	.byte	0x26
	.zero		1


	//   ....[52]....
        /*06b4*/ 	.word	0x000111e0
        /*06b8*/ 	.word	0x000000ff
        /*06bc*/ 	.word	0x00028848
        /*06c0*/ 	.short	0x010a
        /*06c2*/ 	.byte	0x26
	.zero		1


	//   ....[53]....
        /*06c4*/ 	.word	0x000114a0
        /*06c8*/ 	.word	0x000000ff
        /*06cc*/ 	.word	0x00028860
        /*06d0*/ 	.short	0x010a
        /*06d2*/ 	.byte	0x26
	.zero		1


	//   ....[54]....
        /*06d4*/ 	.word	0x00011990
        /*06d8*/ 	.word	0x000000ff
        /*06dc*/ 	.word	0x00028840
        /*06e0*/ 	.short	0x010a
        /*06e2*/ 	.byte	0x26
	.zero		1


	//   ....[55]....
        /*06e4*/ 	.word	0x00011c70
        /*06e8*/ 	.word	0x000000ff
        /*06ec*/ 	.word	0x00028868
        /*06f0*/ 	.short	0x010a
        /*06f2*/ 	.byte	0x26
	.zero		1


	//   ....[56]....
        /*06f4*/ 	.word	0x000121b0
        /*06f8*/ 	.word	0x000000ff
        /*06fc*/ 	.word	0x00028848
        /*0700*/ 	.short	0x010a
        /*0702*/ 	.byte	0x26
	.zero		1


	//   ....[57]....
        /*0704*/ 	.word	0x00012470
        /*0708*/ 	.word	0x000000ff
        /*070c*/ 	.word	0x00028860
        /*0710*/ 	.short	0x010a
        /*0712*/ 	.byte	0x26
	.zero		1


	//   ....[58]....
        /*0714*/ 	.word	0x00012800
        /*0718*/ 	.word	0x00000003
        /*071c*/ 	.word	0x00028860
        /*0720*/ 	.short	0x010a
        /*0722*/ 	.byte	0x3f
	.zero		1


	//   ....[59]....
        /*0724*/ 	.word	0x00012b90
        /*0728*/ 	.word	0x00000002
        /*072c*/ 	.word	0x00028820
        /*0730*/ 	.short	0x010a
        /*0732*/ 	.byte	0x3f
	.zero		1


	//   ....[60]....
        /*0734*/ 	.word	0x00012d10
        /*0738*/ 	.word	0x00000006
        /*073c*/ 	.word	0x00000000
        /*0740*/ 	.short	0x010a
        /*0742*/ 	.byte	0x3f
	.zero		1


	//   ....[61]....
        /*0744*/ 	.word	0x00012d80
        /*0748*/ 	.word	0x00000003
        /*074c*/ 	.word	0x00000000
        /*0750*/ 	.short	0x010a
        /*0752*/ 	.byte	0x3f
	.zero		1


	//   ....[62]....
        /*0754*/ 	.word	0x00012de0
        /*0758*/ 	.word	0x00000000
        /*075c*/ 	.word	0x00000000
        /*0760*/ 	.short	0x010a
        /*0762*/ 	.byte	0x3f
	.zero		1


	//   ....[63]....
        /*0764*/ 	.word	0x00012e10
        /*0768*/ 	.word	0x00000003
        /*076c*/ 	.word	0x00000000
        /*0770*/ 	.short	0x010a
        /*0772*/ 	.byte	0x3f
	.zero		1


	//   ....[64]....
        /*0774*/ 	.word	0x00012e80
        /*0778*/ 	.word	0x00000003
        /*077c*/ 	.word	0x00028800
        /*0780*/ 	.short	0x010a
        /*0782*/ 	.byte	0x3f
	.zero		1


	//   ....[65]....
        /*0784*/ 	.word	0x00012ee0
        /*0788*/ 	.word	0x00000003
        /*078c*/ 	.word	0x00028830
        /*0790*/ 	.short	0x010a
        /*0792*/ 	.byte	0x3f
	.zero		1


	//   ....[66]....
        /*0794*/ 	.word	0x00012f40
        /*0798*/ 	.word	0x0000000e
        /*079c*/ 	.word	0x00028830
        /*07a0*/ 	.short	0x010a
        /*07a2*/ 	.byte	0x3f
	.zero		1


	//   ....[67]....
        /*07a4*/ 	.word	0x00012fa0
        /*07a8*/ 	.word	0x0000000e
        /*07ac*/ 	.word	0x00028850
        /*07b0*/ 	.short	0x010a
        /*07b2*/ 	.byte	0x3f
	.zero		1


	//   ....[68]....
        /*07b4*/ 	.word	0x00013000
        /*07b8*/ 	.word	0x0000000b
        /*07bc*/ 	.word	0x00028830
        /*07c0*/ 	.short	0x010a
        /*07c2*/ 	.byte	0x3f
	.zero		1


	//   ....[69]....
        /*07c4*/ 	.word	0x00013060
        /*07c8*/ 	.word	0x0000000b
        /*07cc*/ 	.word	0x00028850
        /*07d0*/ 	.short	0x010a
        /*07d2*/ 	.byte	0x3f
	.zero		1


	//   ....[70]....
        /*07d4*/ 	.word	0x000130c0
        /*07d8*/ 	.word	0x0000000b
        /*07dc*/ 	.word	0x00028830
        /*07e0*/ 	.short	0x010a
        /*07e2*/ 	.byte	0x3f
	.zero		1


	//   ....[71]....
        /*07e4*/ 	.word	0x00013120
        /*07e8*/ 	.word	0x0000000b
        /*07ec*/ 	.word	0x00028850
        /*07f0*/ 	.short	0x010a
        /*07f2*/ 	.byte	0x3f
	.zero		1


	//   ....[72]....
        /*07f4*/ 	.word	0x00013180
        /*07f8*/ 	.word	0x00000005
        /*07fc*/ 	.word	0x00028850
        /*0800*/ 	.short	0x010a
        /*0802*/ 	.byte	0x3f
	.zero		1


	//   ....[73]....
        /*0804*/ 	.word	0x000132e0
        /*0808*/ 	.word	0x00000003
        /*080c*/ 	.word	0x00028840
        /*0810*/ 	.short	0x010a
        /*0812*/ 	.byte	0x3f
	.zero		1


	//   ....[74]....
        /*0814*/ 	.word	0x00013d80
        /*0818*/ 	.word	0x00000003
        /*081c*/ 	.word	0x00028820
        /*0820*/ 	.short	0x010a
        /*0822*/ 	.byte	0x3f
	.zero		1


	//   ....[75]....
        /*0824*/ 	.word	0x00013de0
        /*0828*/ 	.word	0x00000003
        /*082c*/ 	.word	0x00028848
        /*0830*/ 	.short	0x010a
        /*0832*/ 	.byte	0x3f
	.zero		1


	//   ....[76]....
        /*0834*/ 	.word	0x00013e40
        /*0838*/ 	.word	0x00000003
        /*083c*/ 	.word	0x00028860
        /*0840*/ 	.short	0x010a
        /*0842*/ 	.byte	0x3f
	.zero		1


	//   ....[77]....
        /*0844*/ 	.word	0x00013ea0
        /*0848*/ 	.word	0x00000003
        /*084c*/ 	.word	0x00028840
        /*0850*/ 	.short	0x010a
        /*0852*/ 	.byte	0x3f
	.zero		1


	//   ....[78]....
        /*0854*/ 	.word	0x00013f00
        /*0858*/ 	.word	0x00000003
        /*085c*/ 	.word	0x00028868
        /*0860*/ 	.short	0x010a
        /*0862*/ 	.byte	0x3f
	.zero		1


	//   ....[79]....
        /*0864*/ 	.word	0x00013f60
        /*0868*/ 	.word	0x00000003
        /*086c*/ 	.word	0x00028848
        /*0870*/ 	.short	0x010a
        /*0872*/ 	.byte	0x3f
	.zero		1


	//   ....[80]....
        /*0874*/ 	.word	0x00013fc0
        /*0878*/ 	.word	0x00000003
        /*087c*/ 	.word	0x00028860
        /*0880*/ 	.short	0x010a
        /*0882*/ 	.byte	0x3f
	.zero		1


	//   ....[81]....
        /*0884*/ 	.word	0x00014010
        /*0888*/ 	.word	0x00000003
        /*088c*/ 	.word	0x00028860
        /*0890*/ 	.short	0x010a
        /*0892*/ 	.byte	0x3f
	.zero		1


	//   ....[82]....
        /*0894*/ 	.word	0x00014060
        /*0898*/ 	.word	0x00000002
        /*089c*/ 	.word	0x00028820
        /*08a0*/ 	.short	0x010a
        /*08a2*/ 	.byte	0x3f
	.zero		1


	//   ....[83]....
        /*08a4*/ 	.word	0x00014200
        /*08a8*/ 	.word	0x00000006
        /*08ac*/ 	.word	0x00000000
        /*08b0*/ 	.short	0x010a
        /*08b2*/ 	.byte	0x3f
	.zero		1


	//   ....[84]....
        /*08b4*/ 	.word	0x00014250
        /*08b8*/ 	.word	0x00000003
        /*08bc*/ 	.word	0x00000000
        /*08c0*/ 	.short	0x010a
        /*08c2*/ 	.byte	0x3f
	.zero		1


	//   ....[85]....
        /*08c4*/ 	.word	0x000142a0
        /*08c8*/ 	.word	0x00000000
        /*08cc*/ 	.word	0x00000000
        /*08d0*/ 	.short	0x010a
        /*08d2*/ 	.byte	0x3f
	.zero		1


	//----- nvinfo : EIATTR_NUM_MBARRIERS
	.align		4
.L_180:
        /*08d4*/ 	.byte	0x03, 0x38
        /*08d6*/ 	.short	0x0016


	//----- nvinfo : EIATTR_EXIT_INSTR_OFFSETS
	.align		4
        /*08d8*/ 	.byte	0x04, 0x1c
        /*08da*/ 	.short	(.L_182 - .L_181)


	//   ....[0]....
.L_181:
        /*08dc*/ 	.word	0x00012e60


	//----- nvinfo : EIATTR_MAX_THREADS
	.align		4
.L_182:
        /*08e0*/ 	.byte	0x04, 0x05
        /*08e2*/ 	.short	(.L_184 - .L_183)
.L_183:
        /*08e4*/ 	.word	0x00000180
        /*08e8*/ 	.word	0x00000001
        /*08ec*/ 	.word	0x00000001


	//----- nvinfo : EIATTR_CRS_STACK_SIZE
	.align		4
.L_184:
        /*08f0*/ 	.byte	0x04, 0x1e
        /*08f2*/ 	.short	(.L_186 - .L_185)
.L_185:
        /*08f4*/ 	.word	0x00000000


	//----- nvinfo : EIATTR_CBANK_PARAM_SIZE
	.align		4
.L_186:
        /*08f8*/ 	.byte	0x03, 0x19
        /*08fa*/ 	.short	0x0a70


	//----- nvinfo : EIATTR_PARAM_CBANK
	.align		4
        /*08fc*/ 	.byte	0x04, 0x0a
        /*08fe*/ 	.short	(.L_188 - .L_187)
	.align		4
.L_187:
        /*0900*/ 	.word	index@(.nv.constant0._ZN7cutlass13device_kernelIN5flash11enable_sm90INS1_16FlashAttnFwdSm90INS1_25CollectiveMainloopFwdSm90ILi2EN4cute5tupleIJNS5_1CILi1EEES8_S8_EEENS6_IJNS7_ILi128EEESA_SA_EEELi128ENS_6half_tEfNS_4arch4Sm90ELb0ELb1ELb0ELb0ELb0ELb0ELb0ELb1ELb1ELb1ELb1ELb0EEENS1_21CollectiveEpilogueFwdISB_S9_SC_SE_Li256ELb0ELb1ELb1ELb0EEENS1_19SingleTileSchedulerILb0ELb1ELb1ELi128EEEEEEEEEvNT_6ParamsE)
        /*0904*/ 	.short	0x0210
        /*0906*/ 	.short	0x0a70


	//----- nvinfo : EIATTR_SW_WAR
	.align		4
.L_188:
        /*0908*/ 	.byte	0x04, 0x36
        /*090a*/ 	.short	(.L_190 - .L_189)
.L_189:
        /*090c*/ 	.word	0x00000008
.L_190:


//--------------------- .nv.info._ZN7cutlass13device_kernelIN5flash11enable_sm90INS1_16FlashAttnFwdSm90INS1_25CollectiveMainloopFwdSm90ILi2EN4cute5tupleIJNS5_1CILi1EEES8_S8_EEENS6_IJNS7_ILi128EEESA_SA_EEELi128ENS_6half_tEfNS_4arch4Sm90ELb0ELb1ELb0ELb1ELb0ELb0ELb0ELb1ELb1ELb1ELb1ELb0EEENS1_21CollectiveEpilogueFwdISB_S9_SC_SE_Li256ELb1ELb1ELb1ELb0EEENS1_36VarlenDynamicPersistentTileSchedulerILi128ELi128ELi256ELi128ELb1ELb1ELb1ELb1ELb0ELb1EEEEEEEEEvNT_6ParamsE --------------------------
	.section	.nv.info._ZN7cutlass13device_kernelIN5flash11enable_sm90INS1_16FlashAttnFwdSm90INS1_25CollectiveMainloopFwdSm90ILi2EN4cute5tupleIJNS5_1CILi1EEES8_S8_EEENS6_IJNS7_ILi128EEESA_SA_EEELi128ENS_6half_tEfNS_4arch4Sm90ELb0ELb1ELb0ELb1ELb0ELb0ELb0ELb1ELb1ELb1ELb1ELb0EEENS1_21CollectiveEpilogueFwdISB_S9_SC_SE_Li256ELb1ELb1ELb1ELb0EEENS1_36VarlenDynamicPersistentTileSchedulerILi128ELi128ELi256ELi128ELb1ELb1ELb1ELb1ELb0ELb1EEEEEEEEEvNT_6ParamsE,"",@"SHT_CUDA_INFO"
	.sectionflags	@""
	.align	4


	//----- nvinfo : EIATTR_CUDA_API_VERSION
	.align		4
        /*0000*/ 	.byte	0x04, 0x37
        /*0002*/ 	.short	(.L_192 - .L_191)
.L_191:
        /*0004*/ 	.word	0x00000082


	//----- nvinfo : EIATTR_KPARAM_INFO
	.align		4
.L_192:
        /*0008*/ 	.byte	0x04, 0x17
        /*000a*/ 	.short	(.L_194 - .L_193)
.L_193:
        /*000c*/ 	.word	0x00000000
        /*0010*/ 	.short	0x0000
        /*0012*/ 	.short	0x0070
        /*0014*/ 	.byte	0x00, 0xf0, 0x01, 0x2a


	//----- nvinfo : EIATTR_SPARSE_MMA_MASK
	.align		4
.L_194:
        /*0018*/ 	.byte	0x03, 0x50
        /*001a*/ 	.short	0x0000


	//----- nvinfo : EIATTR_MAXREG_COUNT
	.align		4
        /*001c*/ 	.byte	0x03, 0x1b
        /*001e*/ 	.short	0x00a8


	//----- nvinfo : EIATTR_NUM_BARRIERS
	.align		4
        /*0020*/ 	.byte	0x02, 0x4c
        /*0022*/ 	.byte	0x10
	.zero		1


	//----- nvinfo : EIATTR_EXTERNS
	.align		4
        /*0024*/ 	.byte	0x04, 0x0f
        /*0026*/ 	.short	(.L_196 - .L_195)


	//   ....[0]....
	.align		4
.L_195:
        /*0028*/ 	.word	index@(__assertfail)


	//----- nvinfo : EIATTR_ANNOTATIONS
	.align		4
.L_196:
        /*002c*/ 	.byte	0x04, 0x55
        /*002e*/ 	.short	(.L_198 - .L_197)


	//   ....[0]....
.L_197:
        /* <DEDUP_REMOVED lines=70> */


	//----- nvinfo : EIATTR_MERCURY_ISA_VERSION
	.align		4
.L_198:
        /*0480*/ 	.byte	0x03, 0x5f
        /*0482*/ 	.short	0x0101


	//----- nvinfo : EIATTR_UNUSED_LOAD_BYTE_OFFSET
	.align		4
        /*0484*/ 	.byte	0x04, 0x44
        /*0486*/ 	.short	(.L_200 - .L_199)


	//   ....[0]....
.L_199:
        /*0488*/ 	.word	0x00000a30
        /*048c*/ 	.word	0x0000fff0


	//   ....[1]....
        /*0490*/ 	.word	0x0000e250
        /*0494*/ 	.word	0x0000fff0


	//----- nvinfo : EIATTR_INT_WARP_WIDE_INSTR_OFFSETS
	.align		4
.L_200:
        /*0498*/ 	.byte	0x04, 0x31
        /*049a*/ 	.short	(.L_202 - .L_201)


	//   ....[0]....
.L_201:
        /*049c*/ 	.word	0x00000130


	//   ....[1]....
        /*04a0*/ 	.word	0x00000170


	//   ....[2]....
        /*04a4*/ 	.word	0x000001e0


	//   ....[3]....
        /*04a8*/ 	.word	0x00012f60


	//   ....[4]....
        /*04ac*/ 	.word	0x00012ff0


	//   ....[5]....
        /*04b0*/ 	.word	0x00016690


	//   ....[6]....
        /*04b4*/ 	.word	0x00016720


	//----- nvinfo : EIATTR_COOP_GROUP_MASK_REGIDS
	.align		4
.L_202:
        /*04b8*/ 	.byte	0x04, 0x29
        /*04ba*/ 	.short	(.L_204 - .L_203)


	//   ....[0]....
.L_203:
        /*04bc*/ 	.word	0xffffffff


	//   ....[1]....
        /*04c0*/ 	.word	0xffffffff


	//   ....[2]....
        /*04c4*/ 	.word	0xffffffff


	//   ....[3]....
        /*04c8*/ 	.word	0xffffffff


	//   ....[4]....
        /*04cc*/ 	.word	0xffffffff


	//   ....[5]....
        /*04d0*/ 	.word	0xffffffff


	//   ....[6]....
        /*04d4*/ 	.word	0xffffffff


	//   ....[7]....
        /*04d8*/ 	.word	0xffffffff


	//   ....[8]....
        /*04dc*/ 	.word	0xffffffff


	//   ....[9]....
        /*04e0*/ 	.word	0xffffffff


	//   ....[10]....
        /*04e4*/ 	.word	0xffffffff


	//   ....[11]....
        /*04e8*/ 	.word	0xffffffff


	//   ....[12]....
        /*04ec*/ 	.word	0xffffffff


	//   ....[13]....
        /*04f0*/ 	.word	0xffffffff


	//   ....[14]....
        /*04f4*/ 	.word	0xffffffff


	//   ....[15]....
        /*04f8*/ 	.word	0xffffffff


	//   ....[16]....
        /*04fc*/ 	.word	0xffffffff


	//   ....[17]....
        /*0500*/ 	.word	0xffffffff


	//   ....[18]....
        /*0504*/ 	.word	0xffffffff


	//   ....[19]....
        /*0508*/ 	.word	0xffffffff


	//   ....[20]....
        /*050c*/ 	.word	0xffffffff


	//   ....[21]....
        /*0510*/ 	.word	0xffffffff


	//   ....[22]....
        /*0514*/ 	.word	0xffffffff


	//   ....[23]....
        /*0518*/ 	.word	0xffffffff


	//   ....[24]....
        /*051c*/ 	.word	0xffffffff


	//   ....[25]....
        /*0520*/ 	.word	0xffffffff


	//   ....[26]....
        /*0524*/ 	.word	0xffffffff


	//   ....[27]....
        /*0528*/ 	.word	0xffffffff


	//   ....[28]....
        /*052c*/ 	.word	0xffffffff


	//   ....[29]....
        /*0530*/ 	.word	0xffffffff


	//   ....[30]....
        /*0534*/ 	.word	0xffffffff


	//   ....[31]....
        /*0538*/ 	.word	0xffffffff


	//   ....[32]....
        /*053c*/ 	.word	0xffffffff


	//   ....[33]....
        /*0540*/ 	.word	0xffffffff


	//   ....[34]....
        /*0544*/ 	.word	0xffffffff


	//   ....[35]....
        /*0548*/ 	.word	0xffffffff


	//   ....[36]....
        /*054c*/ 	.word	0xffffffff


	//   ....[37]....
        /*0550*/ 	.word	0xffffffff


	//   ....[38]....
        /*0554*/ 	.word	0xffffffff


	//   ....[39]....
        /*0558*/ 	.word	0xffffffff


	//   ....[40]....
        /*055c*/ 	.word	0xffffffff


	//   ....[41]....
        /*0560*/ 	.word	0xffffffff


	//   ....[42]....
        /*0564*/ 	.word	0xffffffff


	//   ....[43]....
        /*0568*/ 	.word	0xffffffff


	//   ....[44]....
        /*056c*/ 	.word	0xffffffff


	//   ....[45]....
        /*0570*/ 	.word	0xffffffff


	//   ....[46]....
        /*0574*/ 	.word	0xffffffff


	//   ....[47]....
        /*0578*/ 	.word	0xffffffff


	//   ....[48]....
        /*057c*/ 	.word	0xffffffff


	//   ....[49]....
        /*0580*/ 	.word	0xffffffff


	//   ....[50]....
        /*0584*/ 	.word	0xffffffff


	//   ....[51]....
        /*0588*/ 	.word	0xffffffff


	//   ....[52]....
        /*058c*/ 	.word	0xffffffff


	//   ....[53]....
        /*0590*/ 	.word	0xffffffff


	//   ....[54]....
        /*0594*/ 	.word	0xffffffff


	//   ....[55]....
        /*0598*/ 	.word	0xffffffff


	//   ....[56]....
        /*059c*/ 	.word	0xffffffff


	//   ....[57]....
        /*05a0*/ 	.word	0xffffffff


	//   ....[58]....
        /*05a4*/ 	.word	0xffffffff


	//   ....[59]....
        /*05a8*/ 	.word	0xffffffff


	//   ....[60]....
        /*05ac*/ 	.word	0xffffffff


	//   ....[61]....
        /*05b0*/ 	.word	0xffffffff


	//   ....[62]....
        /*05b4*/ 	.word	0xffffffff


	//   ....[63]....
        /*05b8*/ 	.word	0xffffffff


	//   ....[64]....
        /*05bc*/ 	.word	0xffffffff


	//   ....[65]....
        /*05c0*/ 	.word	0xffffffff


	//   ....[66]....
        /*05c4*/ 	.word	0xffffffff


	//   ....[67]....
        /*05c8*/ 	.word	0xffffffff


	//   ....[68]....
        /*05cc*/ 	.word	0xffffffff


	//   ....[69]....
        /*05d0*/ 	.word	0xffffffff


	//   ....[70]....
        /*05d4*/ 	.word	0xffffffff


	//   ....[71]....
        /*05d8*/ 	.word	0xffffffff


	//   ....[72]....
        /*05dc*/ 	.word	0xffffffff


	//   ....[73]....
        /*05e0*/ 	.word	0xffffffff


	//   ....[74]....
        /*05e4*/ 	.word	0xffffffff


	//   ....[75]....
        /*05e8*/ 	.word	0xffffffff


	//   ....[76]....
        /*05ec*/ 	.word	0xffffffff


	//   ....[77]....
        /*05f0*/ 	.word	0xffffffff


	//   ....[78]....
        /*05f4*/ 	.word	0xffffffff


	//   ....[79]....
        /*05f8*/ 	.word	0xffffffff


	//   ....[80]....
        /*05fc*/ 	.word	0xffffffff


	//   ....[81]....
        /*0600*/ 	.word	0xffffffff


	//   ....[82]....
        /*0604*/ 	.word	0xffffffff


	//   ....[83]....
        /*0608*/ 	.word	0xffffffff


	//   ....[84]....
        /*060c*/ 	.word	0xffffffff


	//   ....[85]....
        /*0610*/ 	.word	0xffffffff


	//   ....[86]....
        /*0614*/ 	.word	0xffffffff


	//   ....[87]....
        /*0618*/ 	.word	0xffffffff


	//   ....[88]....
        /*061c*/ 	.word	0xffffffff


	//   ....[89]....
        /*0620*/ 	.word	0xffffffff


	//   ....[90]....
        /*0624*/ 	.word	0xffffffff


	//   ....[91]....
        /*0628*/ 	.word	0xffffffff


	//   ....[92]....
        /*062c*/ 	.word	0xffffffff


	//   ....[93]....
        /*0630*/ 	.word	0xffffffff


	//   ....[94]....
        /*0634*/ 	.word	0xffffffff


	//   ....[95]....
        /*0638*/ 	.word	0xffffffff


	//   ....[96]....
        /*063c*/ 	.word	0xffffffff


	//   ....[97]....
        /*0640*/ 	.word	0xffffffff


	//   ....[98]....
        /*0644*/ 	.word	0xffffffff


	//   ....[99]....
        /*0648*/ 	.word	0xffffffff


	//   ....[100]....
        /*064c*/ 	.word	0xffffffff


	//   ....[101]....
        /*0650*/ 	.word	0xffffffff


	//   ....[102]....
        /*0654*/ 	.word	0xffffffff


	//   ....[103]....
        /*0658*/ 	.word	0xffffffff


	//   ....[104]....
        /*065c*/ 	.word	0xffffffff


	//   ....[105]....
        /*0660*/ 	.word	0xffffffff


	//   ....[106]....
        /*0664*/ 	.word	0xffffffff


	//   ....[107]....
        /*0668*/ 	.word	0xffffffff


	//   ....[108]....
        /*066c*/ 	.word	0xffffffff


	//   ....[109]....
        /*0670*/ 	.word	0xffffffff


	//   ....[110]....
        /*0674*/ 	.word	0xffffffff


	//   ....[111]....
        /*0678*/ 	.word	0x0500000f


	//   ....[112]....
        /*067c*/ 	.word	0x0500000f


	//   ....[113]....
        /*0680*/ 	.word	0x0500000f


	//   ....[114]....
        /*0684*/ 	.word	0x0500000f


	//   ....[115]....
        /*0688*/ 	.word	0x0500000f


	//   ....[116]....
        /*068c*/ 	.word	0x0500000f


	//   ....[117]....
        /*0690*/ 	.word	0x0500000f


	//   ....[118]....
        /*0694*/ 	.word	0x0500000f


	//   ....[119]....
        /*0698*/ 	.word	0x0500000f


	//   ....[120]....
        /*069c*/ 	.word	0x0500000f


	//   ....[121]....
        /*06a0*/ 	.word	0x0500000f


	//   ....[122]....
        /*06a4*/ 	.word	0x0500000f


	//   ....[123]....
        /*06a8*/ 	.word	0x0500000f


	//   ....[124]....
        /*06ac*/ 	.word	0x0500000f


	//   ....[125]....
        /*06b0*/ 	.word	0x0500000f


	//   ....[126]....
        /*06b4*/ 	.word	0x0500000f


	//   ....[127]....
        /*06b8*/ 	.word	0x0500000f


	//   ....[128]....
        /*06bc*/ 	.word	0x0500000f


	//   ....[129]....
        /*06c0*/ 	.word	0x0500000f


	//   ....[130]....
        /*06c4*/ 	.word	0x0500000f


	//   ....[131]....
        /*06c8*/ 	.word	0x0500000f


	//   ....[132]....
        /*06cc*/ 	.word	0x0500000f


	//   ....[133]....
        /*06d0*/ 	.word	0x0500000f


	//   ....[134]....
        /*06d4*/ 	.word	0x0500000f


	//   ....[135]....
        /*06d8*/ 	.word	0x0500000f


	//   ....[136]....
        /*06dc*/ 	.word	0x0500000f


	//   ....[137]....
        /*06e0*/ 	.word	0x0500000f


	//   ....[138]....
        /*06e4*/ 	.word	0x0500000f


	//   ....[139]....
        /*06e8*/ 	.word	0x0500000f


	//   ....[140]....
        /*06ec*/ 	.word	0x0500000f


	//   ....[141]....
        /*06f0*/ 	.word	0x0500000f


	//   ....[142]....
        /*06f4*/ 	.word	0x0500000f


	//   ....[143]....
        /*06f8*/ 	.word	0x0500000f


	//   ....[144]....
        /*06fc*/ 	.word	0x0500000f


	//   ....[145]....
        /*0700*/ 	.word	0x0500000f


	//   ....[146]....
        /*0704*/ 	.word	0x0500000f


	//----- nvinfo : EIATTR_COOP_GROUP_INSTR_OFFSETS
	.align		4
.L_204:
        /*0708*/ 	.byte	0x04, 0x28
        /*070a*/ 	.short	(.L_206 - .L_205)


	//   ....[0]....
.L_205:
        /*070c*/ 	.word	0x00000070


	//   ....[1]....
        /*0710*/ 	.word	0x00000140


	//   ....[2]....
        /*0714*/ 	.word	0x00000190


	//   ....[3]....
        /*0718*/ 	.word	0x000003c0


	//   ....[4]....
        /*071c*/ 	.word	0x00000520


	//   ....[5]....
        /*0720*/ 	.word	0x00000640


	//   ....[6]....
        /*0724*/ 	.word	0x000007a0


	//   ....[7]....
        /*0728*/ 	.word	0x00001e70


	//   ....[8]....
        /*072c*/ 	.word	0x00002580


	//   ....[9]....
        /*0730*/ 	.word	0x00002920


	//   ....[10]....
        /*0734*/ 	.word	0x00003a20


	//   ....[11]....
        /*0738*/ 	.word	0x00003e40


	//   ....[12]....
        /*073c*/ 	.word	0x00004440


	//   ....[13]....
        /*0740*/ 	.word	0x000044a0


	//   ....[14]....
        /*0744*/ 	.word	0x00005c10


	//   ....[15]....
        /*0748*/ 	.word	0x00005e40


	//   ....[16]....
        /*074c*/ 	.word	0x00006a30


	//   ....[17]....
        /*0750*/ 	.word	0x00006b30


	//   ....[18]....
        /*0754*/ 	.word	0x00007380


	//   ....[19]....
        /*0758*/ 	.word	0x00007420


	//   ....[20]....
        /*075c*/ 	.word	0x00008ef0


	//   ....[21]....
        /*0760*/ 	.word	0x00008f20


	//   ....[22]....
        /*0764*/ 	.word	0x000091a0


	//   ....[23]....
        /*0768*/ 	.word	0x000091e0


	//   ....[24]....
        /*076c*/ 	.word	0x0000b000


	//   ....[25]....
        /*0770*/ 	.word	0x0000b230


	//   ....[26]....
        /*0774*/ 	.word	0x0000be10


	//   ....[27]....
        /*0778*/ 	.word	0x0000bf10


	//   ....[28]....
        /*077c*/ 	.word	0x0000c750


	//   ....[29]....
        /*0780*/ 	.word	0x0000c7d0


	//   ....[30]....
        /*0784*/ 	.word	0x0000d900


	//   ....[31]....
        /*0788*/ 	.word	0x0000d940


	//   ....[32]....
        /*078c*/ 	.word	0x0000da50


	//   ....[33]....
        /*0790*/ 	.word	0x0000da60


	//   ....[34]....
        /*0794*/ 	.word	0x0000ed80


	//   ....[35]....
        /*0798*/ 	.word	0x0000edc0


	//   ....[36]....
        /*079c*/ 	.word	0x0000ede0


	//   ....[37]....
        /*07a0*/ 	.word	0x0000ee10


	//   ....[38]....
        /*07a4*/ 	.word	0x0000f4e0


	//   ....[39]....
        /*07a8*/ 	.word	0x0000f510


	//   ....[40]....
        /*07ac*/ 	.word	0x0000f5d0


	//   ....[41]....
        /*07b0*/ 	.word	0x0000f5f0


	//   ....[42]....
        /*07b4*/ 	.word	0x0000f6b0


	//   ....[43]....
        /*07b8*/ 	.word	0x0000f6d0


	//   ....[44]....
        /*07bc*/ 	.word	0x0000f7a0


	//   ....[45]....
        /*07c0*/ 	.word	0x0000f7c0


	//   ....[46]....
        /*07c4*/ 	.word	0x0000fb60


	//   ....[47]....
        /*07c8*/ 	.word	0x0000fb90


	//   ....[48]....
        /*07cc*/ 	.word	0x0000ffe0


	//   ....[49]....
        /*07d0*/ 	.word	0x0000fff0


	//   ....[50]....
        /*07d4*/ 	.word	0x00010d20


	//   ....[51]....
        /*07d8*/ 	.word	0x00010d40


	//   ....[52]....
        /*07dc*/ 	.word	0x00010e00


	//   ....[53]....
        /*07e0*/ 	.word	0x00010e20


	//   ....[54]....
        /*07e4*/ 	.word	0x00010ee0


	//   ....[55]....
        /*07e8*/ 	.word	0x00010f00


	//   ....[56]....
        /*07ec*/ 	.word	0x00010fd0


	//   ....[57]....
        /*07f0*/ 	.word	0x00010ff0


	//   ....[58]....
        /*07f4*/ 	.word	0x00011150


	//   ....[59]....
        /*07f8*/ 	.word	0x00011380


	//   ....[60]....
        /*07fc*/ 	.word	0x000113b0


	//   ....[61]....
        /*0800*/ 	.word	0x000113e0


	//   ....[62]....
        /*0804*/ 	.word	0x00011410


	//   ....[63]....
        /*0808*/ 	.word	0x00011440


	//   ....[64]....
        /*080c*/ 	.word	0x00011470


	//   ....[65]....
        /*0810*/ 	.word	0x00011610


	//   ....[66]....
        /*0814*/ 	.word	0x00011640


	//   ....[67]....
        /*0818*/ 	.word	0x00011670


	//   ....[68]....
        /*081c*/ 	.word	0x000116a0


	//   ....[69]....
        /*0820*/ 	.word	0x000116d0


	//   ....[70]....
        /*0824*/ 	.word	0x00011700


	//   ....[71]....
        /*0828*/ 	.word	0x000117a0


	//   ....[72]....
        /*082c*/ 	.word	0x000117d0


	//   ....[73]....
        /*0830*/ 	.word	0x000117e0


	//   ....[74]....
        /*0834*/ 	.word	0x00011810


	//   ....[75]....
        /*0838*/ 	.word	0x00013530


	//   ....[76]....
        /*083c*/ 	.word	0x000140b0


	//   ....[77]....
        /*0840*/ 	.word	0x000140c0


	//   ....[78]....
        /*0844*/ 	.word	0x000140f0


	//   ....[79]....
        /*0848*/ 	.word	0x00014100


	//   ....[80]....
        /*084c*/ 	.word	0x00014210


	//   ....[81]....
        /*0850*/ 	.word	0x00014220


	//   ....[82]....
        /*0854*/ 	.word	0x000142b0


	//   ....[83]....
        /*0858*/ 	.word	0x000142c0


	//   ....[84]....
        /*085c*/ 	.word	0x00014350


	//   ....[85]....
        /*0860*/ 	.word	0x00014360


	//   ....[86]....
        /*0864*/ 	.word	0x000143f0


	//   ....[87]....
        /*0868*/ 	.word	0x00014400


	//   ....[88]....
        /*086c*/ 	.word	0x00014490


	//   ....[89]....
        /*0870*/ 	.word	0x000144a0


	//   ....[90]....
        /*0874*/ 	.word	0x000144f0


	//   ....[91]....
        /*0878*/ 	.word	0x00014520


	//   ....[92]....
        /*087c*/ 	.word	0x00016dc0


	//   ....[93]....
        /*0880*/ 	.word	0x00016e40


	//   ....[94]....
        /*0884*/ 	.word	0x00016e70


	//   ....[95]....
        /*0888*/ 	.word	0x00016e80


	//   ....[96]....
        /*088c*/ 	.word	0x00016eb0


	//   ....[97]....
        /*0890*/ 	.word	0x00016ee0


	//   ....[98]....
        /*0894*/ 	.word	0x00016f10


	//   ....[99]....
        /*0898*/ 	.word	0x00016f40


	//   ....[100]....
        /*089c*/ 	.word	0x00017100


	//   ....[101]....
        /*08a0*/ 	.word	0x00017130


	//   ....[102]....
        /*08a4*/ 	.word	0x00017160


	//   ....[103]....
        /*08a8*/ 	.word	0x00017190


	//   ....[104]....
        /*08ac*/ 	.word	0x000171c0


	//   ....[105]....
        /*08b0*/ 	.word	0x000171f0


	//   ....[106]....
        /*08b4*/ 	.word	0x000172c0


	//   ....[107]....
        /*08b8*/ 	.word	0x000172e0


	//   ....[108]....
        /*08bc*/ 	.word	0x000172f0


	//   ....[109]....
        /*08c0*/ 	.word	0x00017370


	//   ....[110]....
        /*08c4*/ 	.word	0x00017ea0


	//   ....[111]....
        /*08c8*/ 	.word	0x00018510


	//   ....[112]....
        /*08cc*/ 	.word	0x000186f0


	//   ....[113]....
        /*08d0*/ 	.word	0x00018740


	//   ....[114]....
        /*08d4*/ 	.word	0x000187a0


	//   ....[115]....
        /*08d8*/ 	.word	0x00018840


	//   ....[116]....
        /*08dc*/ 	.word	0x00018900


	//   ....[117]....
        /*08e0*/ 	.word	0x00018a10


	//   ....[118]....
        /*08e4*/ 	.word	0x00018a70


	//   ....[119]....
        /*08e8*/ 	.word	0x00018b70


	//   ....[120]....
        /*08ec*/ 	.word	0x00018bd0


	//   ....[121]....
        /*08f0*/ 	.word	0x00018cd0


	//   ....[122]....
        /*08f4*/ 	.word	0x00018d30


	//   ....[123]....
        /*08f8*/ 	.word	0x00018e30


	//   ....[124]....
        /*08fc*/ 	.word	0x00018e90


	//   ....[125]....
        /*0900*/ 	.word	0x00018f70


	//   ....[126]....
        /*0904*/ 	.word	0x00018ff0


	//   ....[127]....
        /*0908*/ 	.word	0x000190d0


	//   ....[128]....
        /*090c*/ 	.word	0x00019400


	//   ....[129]....
        /*0910*/ 	.word	0x000194a0


	//   ....[130]....
        /*0914*/ 	.word	0x00019630


	//   ....[131]....
        /*0918*/ 	.word	0x000196a0


	//   ....[132]....
        /*091c*/ 	.word	0x00019710


	//   ....[133]....
        /*0920*/ 	.word	0x00019780


	//   ....[134]....
        /*0924*/ 	.word	0x000197f0


	//   ....[135]....
        /*0928*/ 	.word	0x00019870


	//   ....[136]....
        /*092c*/ 	.word	0x00019910


	//   ....[137]....
        /*0930*/ 	.word	0x000199b0


	//   ....[138]....
        /*0934*/ 	.word	0x00019a20


	//   ....[139]....
        /*0938*/ 	.word	0x00019a90


	//   ....[140]....
        /*093c*/ 	.word	0x00019b00


	//   ....[141]....
        /*0940*/ 	.word	0x00019b80


	//   ....[142]....
        /*0944*/ 	.word	0x00019c00


	//   ....[143]....
        /*0948*/ 	.word	0x00019cb0


	//   ....[144]....
        /*094c*/ 	.word	0x00019d00


	//   ....[145]....
        /*0950*/ 	.word	0x00019dc0


	//   ....[146]....
        /*0954*/ 	.word	0x00019ef0


	//----- nvinfo : EIATTR_REG_RECONFIG
	.align		4
.L_206:
        /*0958*/ 	.byte	0x01, 0x54
	.zero		2


	//----- nvinfo : EIATTR_SYSCALL_OFFSETS
	.align		4
        /*095c*/ 	.byte	0x04, 0x46
        /*095e*/ 	.short	(.L_208 - .L_207)


	//   ....[0]....
.L_207:
        /*0960*/ 	.word	0x00002050


	//   ....[1]....
        /*0964*/ 	.word	0x00013160


	//   ....[2]....
        /*0968*/ 	.word	0x000132b0


	//   ....[3]....
        /*096c*/ 	.word	0x000133a0


	//   ....[4]....
        /*0970*/ 	.word	0x00013c20


	//----- nvinfo : EIATTR_MBARRIER_INSTR_OFFSETS
	.align		4
.L_208:
        /*0974*/ 	.byte	0x04, 0x39
        /*0976*/ 	.short	(.L_210 - .L_209)


	//   ....[0]....
.L_209:
        /*0978*/ 	.word	0x00000270
        /*097c*/ 	.word	0x000000ff
        /*0980*/ 	.word	0x00028800
        /*0984*/ 	.short	0x0100
        /*0986*/ 	.byte	0x08
	.zero		1


	//   ....[1]....
        /*0988*/ 	.word	0x00000280
        /*098c*/ 	.word	0x000000ff
        /*0990*/ 	.word	0x00028820
        /*0994*/ 	.short	0x0100
        /*0996*/ 	.byte	0x08
	.zero		1


	//   ....[2]....
        /*0998*/ 	.word	0x00000370
        /*099c*/ 	.word	0x000000ff
        /*09a0*/ 	.word	0x00028830
        /*09a4*/ 	.short	0x0100
        /*09a6*/ 	.byte	0x08
	.zero		1


	//   ....[3]....
        /*09a8*/ 	.word	0x00000380
        /*09ac*/ 	.word	0x000000ff
        /*09b0*/ 	.word	0x00028840
        /*09b4*/ 	.short	0x0100
        /*09b6*/ 	.byte	0x08
	.zero		1


	//   ....[4]....
        /*09b8*/ 	.word	0x00000390
        /*09bc*/ 	.word	0x000000ff
        /*09c0*/ 	.word	0x00028838
        /*09c4*/ 	.short	0x0100
        /*09c6*/ 	.byte	0x08
	.zero		1


	//   ....[5]....
        /*09c8*/ 	.word	0x000003a0
        /*09cc*/ 	.word	0x000000ff
        /*09d0*/ 	.word	0x00028848
        /*09d4*/ 	.short	0x0100
        /*09d6*/ 	.byte	0x08
	.zero		1


	//   ....[6]....
        /*09d8*/ 	.word	0x000004d0
        /*09dc*/ 	.word	0x000000ff
        /*09e0*/ 	.word	0x00028850
        /*09e4*/ 	.short	0x0100
        /*09e6*/ 	.byte	0x08
	.zero		1


	//   ....[7]....
        /*09e8*/ 	.word	0x000004e0
        /*09ec*/ 	.word	0x000000ff
        /*09f0*/ 	.word	0x00028860
        /*09f4*/ 	.short	0x0100
        /*09f6*/ 	.byte	0x08
	.zero		1


	//   ....[8]....
        /*09f8*/ 	.word	0x000004f0
        /*09fc*/ 	.word	0x000000ff
        /*0a00*/ 	.word	0x00028858
        /*0a04*/ 	.short	0x0100
        /*0a06*/ 	.byte	0x08
	.zero		1


	//   ....[9]....
        /*0a08*/ 	.word	0x00000500
        /*0a0c*/ 	.word	0x000000ff
        /*0a10*/ 	.word	0x00028868
        /*0a14*/ 	.short	0x0100
        /*0a16*/ 	.byte	0x08
	.zero		1


	//   ....[10]....
        /*0a18*/ 	.word	0x000005f0
        /*0a1c*/ 	.word	0x000000ff
        /*0a20*/ 	.word	0x00028870
        /*0a24*/ 	.short	0x0100
        /*0a26*/ 	.byte	0x06
	.zero		1


	//   ....[11]....
        /*0a28*/ 	.word	0x00000600
        /*0a2c*/ 	.word	0x000000ff
        /*0a30*/ 	.word	0x00028880
        /*0a34*/ 	.short	0x0100
        /*0a36*/ 	.byte	0x06
	.zero		1


	//   ....[12]....
        /*0a38*/ 	.word	0x00000610
        /*0a3c*/ 	.word	0x000000ff
        /*0a40*/ 	.word	0x00028878
        /*0a44*/ 	.short	0x0100
        /*0a46*/ 	.byte	0x06
	.zero		1


	//   ....[13]....
        /*0a48*/ 	.word	0x00000620
        /*0a4c*/ 	.word	0x000000ff
        /*0a50*/ 	.word	0x00028888
        /*0a54*/ 	.short	0x0100
        /*0a56*/ 	.byte	0x06
	.zero		1


	//   ....[14]....
        /*0a58*/ 	.word	0x00000750
        /*0a5c*/ 	.word	0x000000ff
        /*0a60*/ 	.word	0x00028890
        /*0a64*/ 	.short	0x0100
        /*0a66*/ 	.byte	0x08
	.zero		1


	//   ....[15]....
        /*0a68*/ 	.word	0x00000760
        /*0a6c*/ 	.word	0x000000ff
        /*0a70*/ 	.word	0x000288a0
        /*0a74*/ 	.short	0x0100
        /*0a76*/ 	.byte	0x08
	.zero		1


	//   ....[16]....
        /*0a78*/ 	.word	0x00000770
        /*0a7c*/ 	.word	0x000000ff
        /*0a80*/ 	.word	0x00028898
        /*0a84*/ 	.short	0x0100
        /*0a86*/ 	.byte	0x08
	.zero		1


	//   ....[17]....
        /*0a88*/ 	.word	0x00000780
        /*0a8c*/ 	.word	0x000000ff
        /*0a90*/ 	.word	0x000288a8
        /*0a94*/ 	.short	0x0100
        /*0a96*/ 	.byte	0x08
	.zero		1


	//   ....[18]....
        /*0a98*/ 	.word	0x000008b0
        /*0a9c*/ 	.word	0x000000ff
        /*0aa0*/ 	.word	0x000288b0
        /*0aa4*/ 	.short	0x0100
        /*0aa6*/ 	.byte	0x08
	.zero		1


	//   ....[19]....
        /*0aa8*/ 	.word	0x000008c0
        /*0aac*/ 	.word	0x000000ff
        /*0ab0*/ 	.word	0x000288c0
        /*0ab4*/ 	.short	0x0100
        /*0ab6*/ 	.byte	0x08
	.zero		1


	//   ....[20]....
        /*0ab8*/ 	.word	0x000008d0
        /*0abc*/ 	.word	0x000000ff
        /*0ac0*/ 	.word	0x000288b8
        /*0ac4*/ 	.short	0x0100
        /*0ac6*/ 	.byte	0x08
	.zero		1


	//   ....[21]....
        /*0ac8*/ 	.word	0x000008e0
        /*0acc*/ 	.word	0x000000ff
        /*0ad0*/ 	.word	0x000288c8
        /*0ad4*/ 	.short	0x0100
        /*0ad6*/ 	.byte	0x08
	.zero		1


	//   ....[22]....
        /*0ad8*/ 	.word	0x000020d0
        /*0adc*/ 	.word	0x000000ff
        /*0ae0*/ 	.word	0x00028800
        /*0ae4*/ 	.short	0x010a
        /*0ae6*/ 	.byte	0x29
	.zero		1


	//   ....[23]....
        /*0ae8*/ 	.word	0x00002150
        /*0aec*/ 	.word	0x00000005
        /*0af0*/ 	.word	0x00028830
        /*0af4*/ 	.short	0x010a
        /*0af6*/ 	.byte	0x3f
	.zero		1


	//   ....[24]....
        /*0af8*/ 	.word	0x000021c0
        /*0afc*/ 	.word	0x00000005
        /*0b00*/ 	.word	0x00028830
        /*0b04*/ 	.short	0x010a
        /*0b06*/ 	.byte	0x3f
	.zero		1


	//   ....[25]....
        /*0b08*/ 	.word	0x00002720
        /*0b0c*/ 	.word	0x00000000
        /*0b10*/ 	.word	0x00000000
        /*0b14*/ 	.short	0x0101
        /*0b16*/ 	.byte	0x3f
	.zero		1


	//   ....[26]....
        /*0b18*/ 	.word	0x00005450
        /*0b1c*/ 	.word	0x000000ff
        /*0b20*/ 	.word	0x00028830
        /*0b24*/ 	.short	0x010a
        /*0b26*/ 	.byte	0x06
	.zero		1


	//   ....[27]....
        /*0b28*/ 	.word	0x00005490
        /*0b2c*/ 	.word	0x000000ff
        /*0b30*/ 	.word	0x00028830
        /*0b34*/ 	.short	0x010a
        /*0b36*/ 	.byte	0x06
	.zero		1


	//   ....[28]....
        /*0b38*/ 	.word	0x000057d0
        /*0b3c*/ 	.word	0x000000ff
        /*0b40*/ 	.word	0x00028850
        /*0b44*/ 	.short	0x010a
        /*0b46*/ 	.byte	0x06
	.zero		1


	//   ....[29]....
        /*0b48*/ 	.word	0x00005810
        /*0b4c*/ 	.word	0x000000ff
        /*0b50*/ 	.word	0x00028850
        /*0b54*/ 	.short	0x010a
        /*0b56*/ 	.byte	0x06
	.zero		1


	//   ....[30]....
        /*0b58*/ 	.word	0x00005c40
        /*0b5c*/ 	.word	0x00000007
        /*0b60*/ 	.word	0x00000000
        /*0b64*/ 	.short	0x0101
        /*0b66*/ 	.byte	0x3f
	.zero		1


	//   ....[31]....
        /*0b68*/ 	.word	0x00007b40
        /*0b6c*/ 	.word	0x0000001b
        /*0b70*/ 	.word	0x00000000
        /*0b74*/ 	.short	0x0101
        /*0b76*/ 	.byte	0x3f
	.zero		1


	//   ....[32]....
        /*0b78*/ 	.word	0x000087f0
        /*0b7c*/ 	.word	0x000000ff
        /*0b80*/ 	.word	0x00028830
        /*0b84*/ 	.short	0x010a
        /*0b86*/ 	.byte	0x06
	.zero		1


	//   ....[33]....
        /*0b88*/ 	.word	0x00008830
        /*0b8c*/ 	.word	0x000000ff
        /*0b90*/ 	.word	0x00028830
        /*0b94*/ 	.short	0x010a
        /*0b96*/ 	.byte	0x06
	.zero		1


	//   ....[34]....
        /*0b98*/ 	.word	0x00008b70
        /*0b9c*/ 	.word	0x000000ff
        /*0ba0*/ 	.word	0x00028850
        /*0ba4*/ 	.short	0x010a
        /*0ba6*/ 	.byte	0x06
	.zero		1


	//   ....[35]....
        /*0ba8*/ 	.word	0x00008bb0
        /*0bac*/ 	.word	0x000000ff
        /*0bb0*/ 	.word	0x00028850
        /*0bb4*/ 	.short	0x010a
        /*0bb6*/ 	.byte	0x06
	.zero		1


	//   ....[36]....
        /*0bb8*/ 	.word	0x00009de0
        /*0bbc*/ 	.word	0x0000001b
        /*0bc0*/ 	.word	0x00000000
        /*0bc4*/ 	.short	0x0101
        /*0bc6*/ 	.byte	0x3f
	.zero		1


	//   ....[37]....
        /*0bc8*/ 	.word	0x00009f90
        /*0bcc*/ 	.word	0x0000001f
        /*0bd0*/ 	.word	0x00000000
        /*0bd4*/ 	.short	0x0101
        /*0bd6*/ 	.byte	0x3f
	.zero		1


	//   ....[38]....
        /*0bd8*/ 	.word	0x0000a860
        /*0bdc*/ 	.word	0x000000ff
        /*0be0*/ 	.word	0x00028830
        /*0be4*/ 	.short	0x010a
        /*0be6*/ 	.byte	0x06
	.zero		1


	//   ....[39]....
        /*0be8*/ 	.word	0x0000a8a0
        /*0bec*/ 	.word	0x000000ff
        /*0bf0*/ 	.word	0x00028830
        /*0bf4*/ 	.short	0x010a
        /*0bf6*/ 	.byte	0x06
	.zero		1


	//   ....[40]....
        /*0bf8*/ 	.word	0x0000abe0
        /*0bfc*/ 	.word	0x000000ff
        /*0c00*/ 	.word	0x00028850
        /*0c04*/ 	.short	0x010a
        /*0c06*/ 	.byte	0x06
	.zero		1


	//   ....[41]....
        /*0c08*/ 	.word	0x0000ac20
        /*0c0c*/ 	.word	0x000000ff
        /*0c10*/ 	.word	0x00028850
        /*0c14*/ 	.short	0x010a
        /*0c16*/ 	.byte	0x06
	.zero		1


	//   ....[42]....
        /*0c18*/ 	.word	0x0000b030
        /*0c1c*/ 	.word	0x00000005
        /*0c20*/ 	.word	0x00000000
        /*0c24*/ 	.short	0x0101
        /*0c26*/ 	.byte	0x3f
	.zero		1


	//   ....[43]....
        /*0c28*/ 	.word	0x0000cf30
        /*0c2c*/ 	.word	0x0000001b
        /*0c30*/ 	.word	0x00000000
        /*0c34*/ 	.short	0x0101
        /*0c36*/ 	.byte	0x3f
	.zero		1


	//   ....[44]....
        /*0c38*/ 	.word	0x0000d870
        /*0c3c*/ 	.word	0x000000ff
        /*0c40*/ 	.word	0x00028850
        /*0c44*/ 	.short	0x010a
        /*0c46*/ 	.byte	0x05
	.zero		1


	//   ....[45]....
        /*0c48*/ 	.word	0x0000d8b0
        /*0c4c*/ 	.word	0x000000ff
        /*0c50*/ 	.word	0x00028850
        /*0c54*/ 	.short	0x010a
        /*0c56*/ 	.byte	0x05
	.zero		1


	//   ....[46]....
        /*0c58*/ 	.word	0x0000ddf0
        /*0c5c*/ 	.word	0x00000006
        /*0c60*/ 	.word	0x00000000
        /*0c64*/ 	.short	0x0101
        /*0c66*/ 	.byte	0x3f
	.zero		1


	//   ....[47]....
        /*0c68*/ 	.word	0x0000f4d0
        /*0c6c*/ 	.word	0x00000000
        /*0c70*/ 	.word	0x00000000
        /*0c74*/ 	.short	0x0101
        /*0c76*/ 	.byte	0x3f
	.zero		1


	//   ....[48]....
        /*0c78*/ 	.word	0x0000fb80
        /*0c7c*/ 	.word	0x00000006
        /*0c80*/ 	.word	0x00000000
        /*0c84*/ 	.short	0x0101
        /*0c86*/ 	.byte	0x3f
	.zero		1


	//   ....[49]....
        /*0c88*/ 	.word	0x000137a0
        /*0c8c*/ 	.word	0x00000000
        /*0c90*/ 	.word	0x00028840
        /*0c94*/ 	.short	0x010a
        /*0c96*/ 	.byte	0x3f
	.zero		1


	//   ....[50]....
        /*0c98*/ 	.word	0x000145f0
        /*0c9c*/ 	.word	0x00000012
        /*0ca0*/ 	.word	0x00028800
        /*0ca4*/ 	.short	0x0107
        /*0ca6*/ 	.byte	0x3f
	.zero		1


	//   ....[51]....
        /*0ca8*/ 	.word	0x00014700
        /*0cac*/ 	.word	0x00000012
        /*0cb0*/ 	.word	0x00028800
        /*0cb4*/ 	.short	0x0101
        /*0cb6*/ 	.byte	0x3f
	.zero		1


	//   ....[52]....
        /*0cb8*/ 	.word	0x00014720
        /*0cbc*/ 	.word	0x00000012
        /*0cc0*/ 	.word	0x00028820
        /*0cc4*/ 	.short	0x010a
        /*0cc6*/ 	.byte	0x3f
	.zero		1


	//   ....[53]....
        /*0cc8*/ 	.word	0x00014b40
        /*0ccc*/ 	.word	0x00000003
        /*0cd0*/ 	.word	0x00028840
        /*0cd4*/ 	.short	0x010a
        /*0cd6*/ 	.byte	0x3f
	.zero		1


	//   ....[54]....
        /*0cd8*/ 	.word	0x00014ee0
        /*0cdc*/ 	.word	0x00000003
        /*0ce0*/ 	.word	0x00000060
        /*0ce4*/ 	.short	0x010a
        /*0ce6*/ 	.byte	0x3f
	.zero		1


	//   ....[55]....
        /*0ce8*/ 	.word	0x00015560
        /*0cec*/ 	.word	0x00000003
        /*0cf0*/ 	.word	0x00028840
        /*0cf4*/ 	.short	0x010a
        /*0cf6*/ 	.byte	0x3f
	.zero		1


	//   ....[56]....
        /*0cf8*/ 	.word	0x00015900
        /*0cfc*/ 	.word	0x00000002
        /*0d00*/ 	.word	0x00000060
        /*0d04*/ 	.short	0x010a
        /*0d06*/ 	.byte	0x3f
	.zero		1


	//   ....[57]....
        /*0d08*/ 	.word	0x00015ed0
        /*0d0c*/ 	.word	0x00000002
        /*0d10*/ 	.word	0x00028840
        /*0d14*/ 	.short	0x010a
        /*0d16*/ 	.byte	0x3f
	.zero		1


	//   ....[58]....
        /*0d18*/ 	.word	0x00016270
        /*0d1c*/ 	.word	0x00000002
        /*0d20*/ 	.word	0x00000060
        /*0d24*/ 	.short	0x010a
        /*0d26*/ 	.byte	0x3f
	.zero		1


	//   ....[59]....
        /*0d28*/ 	.word	0x000167f0
        /*0d2c*/ 	.word	0x00000000
        /*0d30*/ 	.word	0x00028860
        /*0d34*/ 	.short	0x010a
        /*0d36*/ 	.byte	0x3f
	.zero		1


	//   ....[60]....
        /*0d38*/ 	.word	0x00017e20
        /*0d3c*/ 	.word	0x00000000
        /*0d40*/ 	.word	0x00028820
        /*0d44*/ 	.short	0x010a
        /*0d46*/ 	.byte	0x3f
	.zero		1


	//   ....[61]....
        /*0d48*/ 	.word	0x00018010
        /*0d4c*/ 	.word	0x00000006
        /*0d50*/ 	.word	0x00000000
        /*0d54*/ 	.short	0x010a
        /*0d56*/ 	.byte	0x3f
	.zero		1


	//   ....[62]....
        /*0d58*/ 	.word	0x00018040
        /*0d5c*/ 	.word	0x00000007
        /*0d60*/ 	.word	0x00000000
        /*0d64*/ 	.short	0x010a
        /*0d66*/ 	.byte	0x3f
	.zero		1


	//   ....[63]....
        /*0d68*/ 	.word	0x000180a0
        /*0d6c*/ 	.word	0x00000004
        /*0d70*/ 	.word	0x00000000
        /*0d74*/ 	.short	0x010a
        /*0d76*/ 	.byte	0x3f
	.zero		1


	//   ....[64]....
        /*0d78*/ 	.word	0x000180d0
        /*0d7c*/ 	.word	0x00000003
        /*0d80*/ 	.word	0x00000000
        /*0d84*/ 	.short	0x010a
        /*0d86*/ 	.byte	0x3f
	.zero		1


	//   ....[65]....
        /*0d88*/ 	.word	0x00018140
        /*0d8c*/ 	.word	0x00000003
        /*0d90*/ 	.word	0x00028800
        /*0d94*/ 	.short	0x010a
        /*0d96*/ 	.byte	0x3f
	.zero		1


	//   ....[66]....
        /*0d98*/ 	.word	0x00018190
        /*0d9c*/ 	.word	0x00000005
        /*0da0*/ 	.word	0x00028830
        /*0da4*/ 	.short	0x010a
        /*0da6*/ 	.byte	0x3f
	.zero		1


	//   ....[67]....
        /*0da8*/ 	.word	0x000181f0
        /*0dac*/ 	.word	0x00000007
        /*0db0*/ 	.word	0x00028830
        /*0db4*/ 	.short	0x010a
        /*0db6*/ 	.byte	0x3f
	.zero		1


	//   ....[68]....
        /*0db8*/ 	.word	0x00018250
        /*0dbc*/ 	.word	0x00000007
        /*0dc0*/ 	.word	0x00028850
        /*0dc4*/ 	.short	0x010a
        /*0dc6*/ 	.byte	0x3f
	.zero		1


	//   ....[69]....
        /*0dc8*/ 	.word	0x000182b0
        /*0dcc*/ 	.word	0x00000005
        /*0dd0*/ 	.word	0x00028830
        /*0dd4*/ 	.short	0x010a
        /*0dd6*/ 	.byte	0x3f
	.zero		1


	//   ....[70]....
        /*0dd8*/ 	.word	0x00018310
        /*0ddc*/ 	.word	0x00000005
        /*0de0*/ 	.word	0x00028850
        /*0de4*/ 	.short	0x010a
        /*0de6*/ 	.byte	0x3f
	.zero		1


	//   ....[71]....
        /*0de8*/ 	.word	0x00018370
        /*0dec*/ 	.word	0x00000005
        /*0df0*/ 	.word	0x00028830
        /*0df4*/ 	.short	0x010a
        /*0df6*/ 	.byte	0x3f
	.zero		1


	//   ....[72]....
        /*0df8*/ 	.word	0x000183d0
        /*0dfc*/ 	.word	0x00000005
        /*0e00*/ 	.word	0x00028850
        /*0e04*/ 	.short	0x010a
        /*0e06*/ 	.byte	0x3f
	.zero		1


	//   ....[73]....
        /*0e08*/ 	.word	0x00018430
        /*0e0c*/ 	.word	0x00000007
        /*0e10*/ 	.word	0x00028850
        /*0e14*/ 	.short	0x010a
        /*0e16*/ 	.byte	0x3f
	.zero		1


	//   ....[74]....
        /*0e18*/ 	.word	0x000185d0
        /*0e1c*/ 	.word	0x00000000
        /*0e20*/ 	.word	0x00028840
        /*0e24*/ 	.short	0x010a
        /*0e26*/ 	.byte	0x3f
	.zero		1


	//   ....[75]....
        /*0e28*/ 	.word	0x00019110
        /*0e2c*/ 	.word	0x00000012
        /*0e30*/ 	.word	0x00028820
        /*0e34*/ 	.short	0x010a
        /*0e36*/ 	.byte	0x3f
	.zero		1


	//   ....[76]....
        /*0e38*/ 	.word	0x00019160
        /*0e3c*/ 	.word	0x00000003
        /*0e40*/ 	.word	0x00028840
        /*0e44*/ 	.short	0x010a
        /*0e46*/ 	.byte	0x3f
	.zero		1


	//   ....[77]....
        /*0e48*/ 	.word	0x000191b0
        /*0e4c*/ 	.word	0x00000003
        /*0e50*/ 	.word	0x00000060
        /*0e54*/ 	.short	0x010a
        /*0e56*/ 	.byte	0x3f
	.zero		1


	//   ....[78]....
        /*0e58*/ 	.word	0x00019200
        /*0e5c*/ 	.word	0x00000003
        /*0e60*/ 	.word	0x00028840
        /*0e64*/ 	.short	0x010a
        /*0e66*/ 	.byte	0x3f
	.zero		1


	//   ....[79]....
        /*0e68*/ 	.word	0x00019250
        /*0e6c*/ 	.word	0x00000002
        /*0e70*/ 	.word	0x00000060
        /*0e74*/ 	.short	0x010a
        /*0e76*/ 	.byte	0x3f
	.zero		1


	//   ....[80]....
        /*0e78*/ 	.word	0x000192a0
        /*0e7c*/ 	.word	0x00000002
        /*0e80*/ 	.word	0x00028840
        /*0e84*/ 	.short	0x010a
        /*0e86*/ 	.byte	0x3f
	.zero		1


	//   ....[81]....
        /*0e88*/ 	.word	0x000192f0
        /*0e8c*/ 	.word	0x00000002
        /*0e90*/ 	.word	0x00000060
        /*0e94*/ 	.short	0x010a
        /*0e96*/ 	.byte	0x3f
	.zero		1


	//   ....[82]....
        /*0e98*/ 	.word	0x00019340
        /*0e9c*/ 	.word	0x00000000
        /*0ea0*/ 	.word	0x00028860
        /*0ea4*/ 	.short	0x010a
        /*0ea6*/ 	.byte	0x3f
	.zero		1


	//   ....[83]....
        /*0ea8*/ 	.word	0x00019e10
        /*0eac*/ 	.word	0x00000000
        /*0eb0*/ 	.word	0x00028820
        /*0eb4*/ 	.short	0x010a
        /*0eb6*/ 	.byte	0x3f
	.zero		1


	//   ....[84]....
        /*0eb8*/ 	.word	0x00019fb0
        /*0ebc*/ 	.word	0x00000006
        /*0ec0*/ 	.word	0x00000000
        /*0ec4*/ 	.short	0x010a
        /*0ec6*/ 	.byte	0x3f
	.zero		1


	//   ....[85]....
        /*0ec8*/ 	.word	0x0001a000
        /*0ecc*/ 	.word	0x00000007
        /*0ed0*/ 	.word	0x00000000
        /*0ed4*/ 	.short	0x010a
        /*0ed6*/ 	.byte	0x3f
	.zero		1


	//   ....[86]....
        /*0ed8*/ 	.word	0x0001a050
        /*0edc*/ 	.word	0x00000004
        /*0ee0*/ 	.word	0x00000000
        /*0ee4*/ 	.short	0x010a
        /*0ee6*/ 	.byte	0x3f
	.zero		1


	//----- nvinfo : EIATTR_NUM_MBARRIERS
	.align		4
.L_210:
        /*0ee8*/ 	.byte	0x03, 0x38
        /*0eea*/ 	.short	0x0016


	//----- nvinfo : EIATTR_EXIT_INSTR_OFFSETS
	.align		4
        /*0eec*/ 	.byte	0x04, 0x1c
        /*0eee*/ 	.short	(.L_212 - .L_211)


	//   ....[0]....
.L_211:
        /*0ef0*/ 	.word	0x00000a70


	//   ....[1]....
        /*0ef4*/ 	.word	0x000110f0


	//   ....[2]....
        /*0ef8*/ 	.word	0x00018120


	//----- nvinfo : EIATTR_MAX_THREADS
	.align		4
.L_212:
        /*0efc*/ 	.byte	0x04, 0x05
        /*0efe*/ 	.short	(.L_214 - .L_213)
.L_213:
        /*0f00*/ 	.word	0x00000180
        /*0f04*/ 	.word	0x00000001
        /*0f08*/ 	.word	0x00000001


	//----- nvinfo : EIATTR_CRS_STACK_SIZE
	.align		4
.L_214:
        /*0f0c*/ 	.byte	0x04, 0x1e
        /*0f0e*/ 	.short	(.L_216 - .L_215)
.L_215:
        /*0f10*/ 	.word	0x00000000


	//----- nvinfo : EIATTR_CBANK_PARAM_SIZE
	.align		4
.L_216:
        /*0f14*/ 	.byte	0x03, 0x19
        /*0f16*/ 	.short	0x0af0


	//----- nvinfo : EIATTR_PARAM_CBANK
	.align		4
        /*0f18*/ 	.byte	0x04, 0x0a
        /*0f1a*/ 	.short	(.L_218 - .L_217)
	.align		4
.L_217:
        /*0f1c*/ 	.word	index@(.nv.constant0._ZN7cutlass13device_kernelIN5flash11enable_sm90INS1_16FlashAttnFwdSm90INS1_25CollectiveMainloopFwdSm90ILi2EN4cute5tupleIJNS5_1CILi1EEES8_S8_EEENS6_IJNS7_ILi128EEESA_SA_EEELi128ENS_6half_tEfNS_4arch4Sm90ELb0ELb1ELb0ELb1ELb0ELb0ELb0ELb1ELb1ELb1ELb1ELb0EEENS1_21CollectiveEpilogueFwdISB_S9_SC_SE_Li256ELb1ELb1ELb1ELb0EEENS1_36VarlenDynamicPersistentTileSchedulerILi128ELi128ELi256ELi128ELb1ELb1ELb1ELb1ELb0ELb1EEEEEEEEEvNT_6ParamsE)
        /*0f20*/ 	.short	0x0210
        /*0f22*/ 	.short	0x0af0


	//----- nvinfo : EIATTR_SW_WAR
	.align		4
.L_218:
        /*0f24*/ 	.byte	0x04, 0x36
        /*0f26*/ 	.short	(.L_220 - .L_219)
.L_219:
        /*0f28*/ 	.word	0x00000008
.L_220:


//--------------------- .nv.info._ZN7cutlass13device_kernelIN5flash11enable_sm90INS1_16FlashAttnFwdSm90INS1_25CollectiveMainloopFwdSm90ILi2EN4cute5tupleIJNS5_1CILi1EEES8_S8_EEENS6_IJNS7_ILi128EEESA_SA_EEELi128ENS_6half_tEfNS_4arch4Sm90ELb0ELb1ELb0ELb1ELb0ELb1ELb0ELb1ELb1ELb1ELb1ELb0EEENS1_21CollectiveEpilogueFwdISB_S9_SC_SE_Li256ELb1ELb1ELb1ELb0EEENS1_36VarlenDynamicPersistentTileSchedulerILi128ELi128ELi256ELi128ELb1ELb1ELb1ELb1ELb0ELb1EEEEEEEEEvNT_6ParamsE --------------------------
	.section	.nv.info._ZN7cutlass13device_kernelIN5flash11enable_sm90INS1_16FlashAttnFwdSm90INS1_25CollectiveMainloopFwdSm90ILi2EN4cute5tupleIJNS5_1CILi1EEES8_S8_EEENS6_IJNS7_ILi128EEESA_SA_EEELi128ENS_6half_tEfNS_4arch4Sm90ELb0ELb1ELb0ELb1ELb0ELb1ELb0ELb1ELb1ELb1ELb1ELb0EEENS1_21CollectiveEpilogueFwdISB_S9_SC_SE_Li256ELb1ELb1ELb1ELb0EEENS1_36VarlenDynamicPersistentTileSchedulerILi128ELi128ELi256ELi128ELb1ELb1ELb1ELb1ELb0ELb1EEEEEEEEEvNT_6ParamsE,"",@"SHT_CUDA_INFO"
	.sectionflags	@""
	.align	4


	//----- nvinfo : EIATTR_CUDA_API_VERSION
	.align		4
        /*0000*/ 	.byte	0x04, 0x37
        /*0002*/ 	.short	(.L_222 - .L_221)
.L_221:
        /*0004*/ 	.word	0x00000082


	//----- nvinfo : EIATTR_KPARAM_INFO
	.align		4
.L_222:
        /*0008*/ 	.byte	0x04, 0x17
        /*000a*/ 	.short	(.L_224 - .L_223)
.L_223:
        /*000c*/ 	.word	0x00000000
        /*0010*/ 	.short	0x0000
        /*0012*/ 	.short	0x0070
        /*0014*/ 	.byte	0x00, 0xf0, 0x01, 0x2a


	//----- nvinfo : EIATTR_SPARSE_MMA_MASK
	.align		4
.L_224:
        /*0018*/ 	.byte	0x03, 0x50
        /*001a*/ 	.short	0x0000


	//----- nvinfo : EIATTR_MAXREG_COUNT
	.align		4
        /*001c*/ 	.byte	0x03, 0x1b
        /*001e*/ 	.short	0x00a8


	//----- nvinfo : EIATTR_NUM_BARRIERS
	.align		4
        /*0020*/ 	.byte	0x02, 0x4c
        /*0022*/ 	.byte	0x10
	.zero		1


	//----- nvinfo : EIATTR_EXTERNS
	.align		4
        /*0024*/ 	.byte	0x04, 0x0f
        /*0026*/ 	.short	(.L_226 - .L_225)


	//   ....[0]....
	.align		4
.L_225:
        /*0028*/ 	.word	index@(__assertfail)


	//----- nvinfo : EIATTR_ANNOTATIONS
	.align		4
.L_226:
        /*002c*/ 	.byte	0x04, 0x55
        /*002e*/ 	.short	(.L_228 - .L_227)


	//   ....[0]....
.L_227:
        /* <DEDUP_REMOVED lines=92> */


	//----- nvinfo : EIATTR_MERCURY_ISA_VERSION
	.align		4
.L_228:
        /*05d8*/ 	.byte	0x03, 0x5f
        /*05da*/ 	.short	0x0101


	//----- nvinfo : EIATTR_UNUSED_LOAD_BYTE_OFFSET
	.align		4
        /*05dc*/ 	.byte	0x04, 0x44
        /*05de*/ 	.short	(.L_230 - .L_229)


	//   ....[0]....
.L_229:
        /*05e0*/ 	.word	0x00000ad0
        /*05e4*/ 	.word	0x0000fff0


	//   ....[1]....
        /*05e8*/ 	.word	0x0001b0c0
        /*05ec*/ 	.word	0x0000fff0


	//----- nvinfo : EIATTR_INT_WARP_WIDE_INSTR_OFFSETS
	.align		4
.L_230:
        /*05f0*/ 	.byte	0x04, 0x31
        /*05f2*/ 	.short	(.L_232 - .L_231)


	//   ....[0]....
.L_231:
        /*05f4*/ 	.word	0x00000190


	//   ....[1]....
        /*05f8*/ 	.word	0x000001d0


	//   ....[2]....
        /*05fc*/ 	.word	0x00000240


	//   ....[3]....
        /*0600*/ 	.word	0x00021860


	//   ....[4]....
        /*0604*/ 	.word	0x000218f0


	//   ....[5]....
        /*0608*/ 	.word	0x00024f90


	//   ....[6]....
        /*060c*/ 	.word	0x00024ff0


	//----- nvinfo : EIATTR_COOP_GROUP_MASK_REGIDS
	.align		4
.L_232:
        /*0610*/ 	.byte	0x04, 0x29
        /*0612*/ 	.short	(.L_234 - .L_233)


	//   ....[0]....
.L_233:
        /*0614*/ 	.word	0xffffffff


	//   ....[1]....
        /*0618*/ 	.word	0xffffffff


	//   ....[2]....
        /*061c*/ 	.word	0xffffffff


	//   ....[3]....
        /*0620*/ 	.word	0xffffffff


	//   ....[4]....
        /*0624*/ 	.word	0xffffffff


	//   ....[5]....
        /*0628*/ 	.word	0xffffffff


	//   ....[6]....
        /*062c*/ 	.word	0xffffffff


	//   ....[7]....
        /*0630*/ 	.word	0xffffffff


	//   ....[8]....
        /*0634*/ 	.word	0xffffffff


	//   ....[9]....
        /*0638*/ 	.word	0xffffffff


	//   ....[10]....
        /*063c*/ 	.word	0xffffffff


	//   ....[11]....
        /*0640*/ 	.word	0xffffffff


	//   ....[12]....
        /*0644*/ 	.word	0xffffffff


	//   ....[13]....
        /*0648*/ 	.word	0xffffffff


	//   ....[14]....
        /*064c*/ 	.word	0xffffffff


	//   ....[15]....
        /*0650*/ 	.word	0xffffffff


	//   ....[16]....
        /*0654*/ 	.word	0xffffffff


	//   ....[17]....
        /*0658*/ 	.word	0xffffffff


	//   ....[18]....
        /*065c*/ 	.word	0xffffffff


	//   ....[19]....
        /*0660*/ 	.word	0xffffffff


	//   ....[20]....
        /*0664*/ 	.word	0xffffffff


	//   ....[21]....
        /*0668*/ 	.word	0xffffffff


	//   ....[22]....
        /*066c*/ 	.word	0xffffffff


	//   ....[23]....
        /*0670*/ 	.word	0xffffffff


	//   ....[24]....
        /*0674*/ 	.word	0xffffffff


	//   ....[25]....
        /*0678*/ 	.word	0xffffffff


	//   ....[26]....
        /*067c*/ 	.word	0xffffffff


	//   ....[27]....
        /*0680*/ 	.word	0xffffffff


	//   ....[28]....
        /*0684*/ 	.word	0xffffffff


	//   ....[29]....
        /*0688*/ 	.word	0xffffffff


	//   ....[30]....
        /*068c*/ 	.word	0xffffffff


	//   ....[31]....
        /*0690*/ 	.word	0xffffffff


	//   ....[32]....
        /*0694*/ 	.word	0xffffffff


	//   ....[33]....
        /*0698*/ 	.word	0xffffffff


	//   ....[34]....
        /*069c*/ 	.word	0xffffffff


	//   ....[35]....
        /*06a0*/ 	.word	0xffffffff


	//   ....[36]....
        /*06a4*/ 	.word	0xffffffff


	//   ....[37]....
        /*06a8*/ 	.word	0xffffffff


	//   ....[38]....
        /*06ac*/ 	.word	0xffffffff


	//   ....[39]....
        /*06b0*/ 	.word	0xffffffff


	//   ....[40]....
        /*06b4*/ 	.word	0xffffffff


	//   ....[41]....
        /*06b8*/ 	.word	0xffffffff


	//   ....[42]....
        /*06bc*/ 	.word	0xffffffff


	//   ....[43]....
        /*06c0*/ 	.word	0xffffffff


	//   ....[44]....
        /*06c4*/ 	.word	0xffffffff


	//   ....[45]....
        /*06c8*/ 	.word	0xffffffff


	//   ....[46]....
        /*06cc*/ 	.word	0xffffffff


	//   ....[47]....
        /*06d0*/ 	.word	0xffffffff


	//   ....[48]....
        /*06d4*/ 	.word	0xffffffff


	//   ....[49]....
        /*06d8*/ 	.word	0xffffffff


	//   ....[50]....
        /*06dc*/ 	.word	0xffffffff


	//   ....[51]....
        /*06e0*/ 	.word	0xffffffff


	//   ....[52]....
        /*06e4*/ 	.word	0xffffffff


	//   ....[53]....
        /*06e8*/ 	.word	0xffffffff


	//   ....[54]....
        /*06ec*/ 	.word	0xffffffff


	//   ....[55]....
        /*06f0*/ 	.word	0xffffffff


	//   ....[56]....
        /*06f4*/ 	.word	0xffffffff


	//   ....[57]....
        /*06f8*/ 	.word	0xffffffff


	//   ....[58]....
        /*06fc*/ 	.word	0xffffffff


	//   ....[59]....
        /*0700*/ 	.word	0xffffffff


	//   ....[60]....
        /*0704*/ 	.word	0xffffffff


	//   ....[61]....
        /*0708*/ 	.word	0xffffffff


	//   ....[62]....
        /*070c*/ 	.word	0xffffffff


	//   ....[63]....
        /*0710*/ 	.word	0xffffffff


	//   ....[64]....
        /*0714*/ 	.word	0xffffffff


	//   ....[65]....
        /*0718*/ 	.word	0xffffffff


	//   ....[66]....
        /*071c*/ 	.word	0xffffffff


	//   ....[67]....
        /*0720*/ 	.word	0xffffffff


	//   ....[68]....
        /*0724*/ 	.word	0xffffffff


	//   ....[69]....
        /*0728*/ 	.word	0xffffffff


	//   ....[70]....
        /*072c*/ 	.word	0xffffffff


	//   ....[71]....
        /*0730*/ 	.word	0xffffffff


	//   ....[72]....
        /*0734*/ 	.word	0xffffffff


	//   ....[73]....
        /*0738*/ 	.word	0xffffffff


	//   ....[74]....
        /*073c*/ 	.word	0xffffffff


	//   ....[75]....
        /*0740*/ 	.word	0xffffffff


	//   ....[76]....
        /*0744*/ 	.word	0xffffffff


	//   ....[77]....
        /*0748*/ 	.word	0xffffffff


	//   ....[78]....
        /*074c*/ 	.word	0xffffffff


	//   ....[79]....
        /*0750*/ 	.word	0xffffffff


	//   ....[80]....
        /*0754*/ 	.word	0xffffffff


	//   ....[81]....
        /*0758*/ 	.word	0xffffffff


	//   ....[82]....
        /*075c*/ 	.word	0xffffffff


	//   ....[83]....
        /*0760*/ 	.word	0xffffffff


	//   ....[84]....
        /*0764*/ 	.word	0xffffffff


	//   ....[85]....
        /*0768*/ 	.word	0xffffffff


	//   ....[86]....
        /*076c*/ 	.word	0xffffffff


	//   ....[87]....
        /*0770*/ 	.word	0xffffffff


	//   ....[88]....
        /*0774*/ 	.word	0xffffffff


	//   ....[89]....
        /*0778*/ 	.word	0xffffffff


	//   ....[90]....
        /*077c*/ 	.word	0xffffffff


	//   ....[91]....
        /*0780*/ 	.word	0xffffffff


	//   ....[92]....
        /*0784*/ 	.word	0xffffffff


	//   ....[93]....
        /*0788*/ 	.word	0xffffffff


	//   ....[94]....
        /*078c*/ 	.word	0xffffffff


	//   ....[95]....
        /*0790*/ 	.word	0xffffffff


	//   ....[96]....
        /*0794*/ 	.word	0xffffffff


	//   ....[97]....
        /*0798*/ 	.word	0xffffffff


	//   ....[98]....
        /*079c*/ 	.word	0xffffffff


	//   ....[99]....
        /*07a0*/ 	.word	0xffffffff


	//   ....[100]....
        /*07a4*/ 	.word	0xffffffff


	//   ....[101]....
        /*07a8*/ 	.word	0xffffffff


	//   ....[102]....
        /*07ac*/ 	.word	0xffffffff


	//   ....[103]....
        /*07b0*/ 	.word	0xffffffff


	//   ....[104]....
        /*07b4*/ 	.word	0xffffffff


	//   ....[105]....
        /*07b8*/ 	.word	0xffffffff


	//   ....[106]....
        /*07bc*/ 	.word	0xffffffff


	//   ....[107]....
        /*07c0*/ 	.word	0xffffffff


	//   ....[108]....
        /*07c4*/ 	.word	0xffffffff


	//   ....[109]....
        /*07c8*/ 	.word	0xffffffff


	//   ....[110]....
        /*07cc*/ 	.word	0xffffffff


	//   ....[111]....
        /*07d0*/ 	.word	0xffffffff


	//   ....[112]....
        /*07d4*/ 	.word	0xffffffff


	//   ....[113]....
        /*07d8*/ 	.word	0xffffffff


	//   ....[114]....
        /*07dc*/ 	.word	0xffffffff


	//   ....[115]....
        /*07e0*/ 	.word	0xffffffff


	//   ....[116]....
        /*07e4*/ 	.word	0xffffffff


	//   ....[117]....
        /*07e8*/ 	.word	0xffffffff


	//   ....[118]....
        /*07ec*/ 	.word	0xffffffff


	//   ....[119]....
        /*07f0*/ 	.word	0xffffffff


	//   ....[120]....
        /*07f4*/ 	.word	0xffffffff


	//   ....[121]....
        /*07f8*/ 	.word	0xffffffff


	//   ....[122]....
        /*07fc*/ 	.word	0xffffffff


	//   ....[123]....
        /*0800*/ 	.word	0xffffffff


	//   ....[124]....
        /*0804*/ 	.word	0xffffffff


	//   ....[125]....
        /*0808*/ 	.word	0xffffffff


	//   ....[126]....
        /*080c*/ 	.word	0xffffffff


	//   ....[127]....
        /*0810*/ 	.word	0xffffffff


	//   ....[128]....
        /*0814*/ 	.word	0xffffffff


	//   ....[129]....
        /*0818*/ 	.word	0xffffffff


	//   ....[130]....
        /*081c*/ 	.word	0xffffffff


	//   ....[131]....
        /*0820*/ 	.word	0xffffffff


	//   ....[132]....
        /*0824*/ 	.word	0xffffffff


	//   ....[133]....
        /*0828*/ 	.word	0xffffffff


	//   ....[134]....
        /*082c*/ 	.word	0xffffffff


	//   ....[135]....
        /*0830*/ 	.word	0xffffffff


	//   ....[136]....
        /*0834*/ 	.word	0xffffffff


	//   ....[137]....
        /*0838*/ 	.word	0xffffffff


	//   ....[138]....
        /*083c*/ 	.word	0xffffffff


	//   ....[139]....
        /*0840*/ 	.word	0xffffffff


	//   ....[140]....
        /*0844*/ 	.word	0xffffffff


	//   ....[141]....
        /*0848*/ 	.word	0xffffffff


	//   ....[142]....
        /*084c*/ 	.word	0xffffffff


	//   ....[143]....
        /*0850*/ 	.word	0xffffffff


	//   ....[144]....
        /*0854*/ 	.word	0x0500000f


	//   ....[145]....
        /*0858*/ 	.word	0x0500000f


	//   ....[146]....
        /*085c*/ 	.word	0x0500000f


	//   ....[147]....
        /*0860*/ 	.word	0x0500000f


	//   ....[148]....
        /*0864*/ 	.word	0x0500000f


	//   ....[149]....
        /*0868*/ 	.word	0x0500000f


	//   ....[150]....
        /*086c*/ 	.word	0x0500000f


	//   ....[151]....
        /*0870*/ 	.word	0x0500000f


	//   ....[152]....
        /*0874*/ 	.word	0x0500000f


	//   ....[153]....
        /*0878*/ 	.word	0x0500000f


	//   ....[154]....
        /*087c*/ 	.word	0x0500000f


	//   ....[155]....
        /*0880*/ 	.word	0x0500000f


	//   ....[156]....
        /*0884*/ 	.word	0x0500000f


	//   ....[157]....
        /*0888*/ 	.word	0x0500000f


	//   ....[158]....
        /*088c*/ 	.word	0x0500000f


	//   ....[159]....
        /*0890*/ 	.word	0x0500000f


	//   ....[160]....
        /*0894*/ 	.word	0x0500000f


	//   ....[161]....
        /*0898*/ 	.word	0x0500000f


	//   ....[162]....
        /*089c*/ 	.word	0x0500000f


	//   ....[163]....
        /*08a0*/ 	.word	0x0500000f


	//   ....[164]....
        /*08a4*/ 	.word	0x0500000f


	//   ....[165]....
        /*08a8*/ 	.word	0x0500000f


	//   ....[166]....
        /*08ac*/ 	.word	0x0500000f


	//   ....[167]....
        /*08b0*/ 	.word	0x0500000f


	//   ....[168]....
        /*08b4*/ 	.word	0x0500000f


	//   ....[169]....
        /*08b8*/ 	.word	0x0500000f


	//   ....[170]....
        /*08bc*/ 	.word	0x0500000f


	//   ....[171]....
        /*08c0*/ 	.word	0x0500000f


	//   ....[172]....
        /*08c4*/ 	.word	0x0500000f


	//   ....[173]....
        /*08c8*/ 	.word	0x0500000f


	//   ....[174]....
        /*08cc*/ 	.word	0x0500000f


	//   ....[175]....
        /*08d0*/ 	.word	0x0500000f


	//   ....[176]....
        /*08d4*/ 	.word	0x0500000f


	//   ....[177]....
        /*08d8*/ 	.word	0x0500000f


	//   ....[178]....
        /*08dc*/ 	.word	0x0500000f


	//   ....[179]....
        /*08e0*/ 	.word	0x0500000f


	//   ....[180]....
        /*08e4*/ 	.word	0x0500000f


	//   ....[181]....
        /*08e8*/ 	.word	0x0500000f


	//   ....[182]....
        /*08ec*/ 	.word	0x0500000f


	//   ....[183]....
        /*08f0*/ 	.word	0x0500000f


	//   ....[184]....
        /*08f4*/ 	.word	0x0500000f


	//   ....[185]....
        /*08f8*/ 	.word	0x0500000f


	//   ....[186]....
        /*08fc*/ 	.word	0x0500000f


	//   ....[187]....
        /*0900*/ 	.word	0x0500000f


	//   ....[188]....
        /*0904*/ 	.word	0x0500000f


	//   ....[189]....
        /*0908*/ 	.word	0x0500000f


	//   ....[190]....
        /*090c*/ 	.word	0x0500000f


	//   ....[191]....
        /*0910*/ 	.word	0x0500000f


	//   ....[192]....
        /*0914*/ 	.word	0x0500000f


	//   ....[193]....
        /*0918*/ 	.word	0x0500000f


	//   ....[194]....
        /*091c*/ 	.word	0x0500000f


	//   ....[195]....
        /*0920*/ 	.word	0x0500000f


	//   ....[196]....
        /*0924*/ 	.word	0x0500000f


	//   ....[197]....
        /*0928*/ 	.word	0x0500000f


	//   ....[198]....
        /*092c*/ 	.word	0x0500000f


	//   ....[199]....
        /*0930*/ 	.word	0x0500000f


	//   ....[200]....
        /*0934*/ 	.word	0x0500000f


	//   ....[201]....
        /*0938*/ 	.word	0x0500000f


	//   ....[202]....
        /*093c*/ 	.word	0x0500000f


	//   ....[203]....
        /*0940*/ 	.word	0x0500000f


	//   ....[204]....
        /*0944*/ 	.word	0x0500000f


	//   ....[205]....
        /*0948*/ 	.word	0x0500000f


	//   ....[206]....
        /*094c*/ 	.word	0x0500000f


	//   ....[207]....
        /*0950*/ 	.word	0x0500000f


	//   ....[208]....
        /*0954*/ 	.word	0x0500000f


	//   ....[209]....
        /*0958*/ 	.word	0x0500000f


	//   ....[210]....
        /*095c*/ 	.word	0x0500000f


	//   ....[211]....
        /*0960*/ 	.word	0x0500000f


	//   ....[212]....
        /*0964*/ 	.word	0x0500000f


	//   ....[213]....
        /*0968*/ 	.word	0x0500000f


	//   ....[214]....
        /*096c*/ 	.word	0x0500000f


	//   ....[215]....
        /*0970*/ 	.word	0x0500000f


	//   ....[216]....
        /*0974*/ 	.word	0x0500000f


	//   ....[217]....
        /*0978*/ 	.word	0x0500000f


	//   ....[218]....
        /*097c*/ 	.word	0x0500000f


	//   ....[219]....
        /*0980*/ 	.word	0x0500000f


	//   ....[220]....
        /*0984*/ 	.word	0x0500000f


	//   ....[221]....
        /*0988*/ 	.word	0x0500000f


	//   ....[222]....
        /*098c*/ 	.word	0x0500000f


	//   ....[223]....
        /*0990*/ 	.word	0x0500000f


	//   ....[224]....
        /*0994*/ 	.word	0x0500000f


	//   ....[225]....
        /*0998*/ 	.word	0x0500000f


	//   ....[226]....
        /*099c*/ 	.word	0x0500000f


	//   ....[227]....
        /*09a0*/ 	.word	0x0500000f


	//   ....[228]....
        /*09a4*/ 	.word	0x0500000f


	//   ....[229]....
        /*09a8*/ 	.word	0x0500000f


	//   ....[230]....
        /*09ac*/ 	.word	0x0500000f


	//   ....[231]....
        /*09b0*/ 	.word	0x0500000f


	//   ....[232]....
        /*09b4*/ 	.word	0x0500000f


	//   ....[233]....
        /*09b8*/ 	.word	0x0500000f


	//----- nvinfo : EIATTR_COOP_GROUP_INSTR_OFFSETS
	.align		4
.L_234:
        /*09bc*/ 	.byte	0x04, 0x28
        /*09be*/ 	.short	(.L_236 - .L_235)


	//   ....[0]....
.L_235:
        /*09c0*/ 	.word	0x00000070


	//   ....[1]....
        /*09c4*/ 	.word	0x000001a0


	//   ....[2]....
        /*09c8*/ 	.word	0x000001f0


	//   ....[3]....
        /*09cc*/ 	.word	0x00000420


	//   ....[4]....
        /*09d0*/ 	.word	0x00000580


	//   ....[5]....
        /*09d4*/ 	.word	0x000006a0


	//   ....[6]....
        /*09d8*/ 	.word	0x00000800


	//   ....[7]....
        /*09dc*/ 	.word	0x00009820


	//   ....[8]....
        /*09e0*/ 	.word	0x00009ef0


	//   ....[9]....
        /*09e4*/ 	.word	0x00009f00


	//   ....[10]....
        /*09e8*/ 	.word	0x00009f10


	//   ....[11]....
        /*09ec*/ 	.word	0x00009f20


	//   ....[12]....
        /*09f0*/ 	.word	0x0000a260


	//   ....[13]....
        /*09f4*/ 	.word	0x0000a270


	//   ....[14]....
        /*09f8*/ 	.word	0x0000a280


	//   ....[15]....
        /*09fc*/ 	.word	0x0000a290


	//   ....[16]....
        /*0a00*/ 	.word	0x0000a570


	//   ....[17]....
        /*0a04*/ 	.word	0x0000a580


	//   ....[18]....
        /*0a08*/ 	.word	0x0000a590


	//   ....[19]....
        /*0a0c*/ 	.word	0x0000a5a0


	//   ....[20]....
        /*0a10*/ 	.word	0x0000a8a0


	//   ....[21]....
        /*0a14*/ 	.word	0x0000a8b0


	//   ....[22]....
        /*0a18*/ 	.word	0x0000a8c0


	//   ....[23]....
        /*0a1c*/ 	.word	0x0000a8d0


	//   ....[24]....
        /*0a20*/ 	.word	0x0000c590


	//   ....[25]....
        /*0a24*/ 	.word	0x0000c5b0


	//   ....[26]....
        /*0a28*/ 	.word	0x0000c5c0


	//   ....[27]....
        /*0a2c*/ 	.word	0x0000c5d0


	//   ....[28]....
        /*0a30*/ 	.word	0x0000c6e0


	//   ....[29]....
        /*0a34*/ 	.word	0x0000c730


	//   ....[30]....
        /*0a38*/ 	.word	0x0000c760


	//   ....[31]....
        /*0a3c*/ 	.word	0x0000c7a0


	//   ....[32]....
        /*0a40*/ 	.word	0x0000cac0


	//   ....[33]....
        /*0a44*/ 	.word	0x0000cae0


	//   ....[34]....
        /*0a48*/ 	.word	0x0000cb00


	//   ....[35]....
        /*0a4c*/ 	.word	0x0000cb10


	//   ....[36]....
        /*0a50*/ 	.word	0x0000cbd0


	//   ....[37]....
        /*0a54*/ 	.word	0x0000cbf0


	//   ....[38]....
        /*0a58*/ 	.word	0x0000cc00


	//   ....[39]....
        /*0a5c*/ 	.word	0x0000cc90


	//   ....[40]....
        /*0a60*/ 	.word	0x0000eeb0


	//   ....[41]....
        /*0a64*/ 	.word	0x0000f240


	//   ....[42]....
        /*0a68*/ 	.word	0x00010290


	//   ....[43]....
        /*0a6c*/ 	.word	0x00010350


	//   ....[44]....
        /*0a70*/ 	.word	0x00010cc0


	//   ....[45]....
        /*0a74*/ 	.word	0x00010d20


	//   ....[46]....
        /*0a78*/ 	.word	0x000126f0


	//   ....[47]....
        /*0a7c*/ 	.word	0x00012910


	//   ....[48]....
        /*0a80*/ 	.word	0x000135e0


	//   ....[49]....
        /*0a84*/ 	.word	0x00013690


	//   ....[50]....
        /*0a88*/ 	.word	0x00013e00


	//   ....[51]....
        /*0a8c*/ 	.word	0x00013e50


	//   ....[52]....
        /*0a90*/ 	.word	0x00015b20


	//   ....[53]....
        /*0a94*/ 	.word	0x00015b60


	//   ....[54]....
        /*0a98*/ 	.word	0x00016250


	//   ....[55]....
        /*0a9c*/ 	.word	0x000162e0


	//   ....[56]....
        /*0aa0*/ 	.word	0x00017df0


	//   ....[57]....
        /*0aa4*/ 	.word	0x00017fc0


	//   ....[58]....
        /*0aa8*/ 	.word	0x00018ca0


	//   ....[59]....
        /*0aac*/ 	.word	0x00018d50


	//   ....[60]....
        /*0ab0*/ 	.word	0x000194c0


	//   ....[61]....
        /*0ab4*/ 	.word	0x00019520


	//   ....[62]....
        /*0ab8*/ 	.word	0x0001a6e0


	//   ....[63]....
        /*0abc*/ 	.word	0x0001a720


	//   ....[64]....
        /*0ac0*/ 	.word	0x0001a820


	//   ....[65]....
        /*0ac4*/ 	.word	0x0001ab40


	//   ....[66]....
        /*0ac8*/ 	.word	0x0001bb60


	//   ....[67]....
        /*0acc*/ 	.word	0x0001bb80


	//   ....[68]....
        /*0ad0*/ 	.word	0x0001bba0


	//   ....[69]....
        /*0ad4*/ 	.word	0x0001bbb0


	//   ....[70]....
        /*0ad8*/ 	.word	0x0001c270


	//   ....[71]....
        /*0adc*/ 	.word	0x0001c280


	//   ....[72]....
        /*0ae0*/ 	.word	0x0001c380


	//   ....[73]....
        /*0ae4*/ 	.word	0x0001c390


	//   ....[74]....
        /*0ae8*/ 	.word	0x0001c4a0


	//   ....[75]....
        /*0aec*/ 	.word	0x0001c4b0


	//   ....[76]....
        /*0af0*/ 	.word	0x0001c5c0


	//   ....[77]....
        /*0af4*/ 	.word	0x0001c5d0


	//   ....[78]....
        /*0af8*/ 	.word	0x0001c980


	//   ....[79]....
        /*0afc*/ 	.word	0x0001c990


	//   ....[80]....
        /*0b00*/ 	.word	0x0001ced0


	//   ....[81]....
        /*0b04*/ 	.word	0x0001cee0


	//   ....[82]....
        /*0b08*/ 	.word	0x0001dbd0


	//   ....[83]....
        /*0b0c*/ 	.word	0x0001dbe0


	//   ....[84]....
        /*0b10*/ 	.word	0x0001dcf0


	//   ....[85]....
        /*0b14*/ 	.word	0x0001dd00


	//   ....[86]....
        /*0b18*/ 	.word	0x0001de10


	//   ....[87]....
        /*0b1c*/ 	.word	0x0001de20


	//   ....[88]....
        /*0b20*/ 	.word	0x0001df30


	//   ....[89]....
        /*0b24*/ 	.word	0x0001df40


	//   ....[90]....
        /*0b28*/ 	.word	0x0001e0b0


	//   ....[91]....
        /*0b2c*/ 	.word	0x0001e2e0


	//   ....[92]....
        /*0b30*/ 	.word	0x0001e310


	//   ....[93]....
        /*0b34*/ 	.word	0x0001e340


	//   ....[94]....
        /*0b38*/ 	.word	0x0001e370


	//   ....[95]....
        /*0b3c*/ 	.word	0x0001e3a0


	//   ....[96]....
        /*0b40*/ 	.word	0x0001e3d0


	//   ....[97]....
        /*0b44*/ 	.word	0x0001e570


	//   ....[98]....
        /*0b48*/ 	.word	0x0001e5a0


	//   ....[99]....
        /*0b4c*/ 	.word	0x0001e5d0


	//   ....[100]....
        /*0b50*/ 	.word	0x0001e600


	//   ....[101]....
        /*0b54*/ 	.word	0x0001e630


	//   ....[102]....
        /*0b58*/ 	.word	0x0001e660


	//   ....[103]....
        /*0b5c*/ 	.word	0x0001e700


	//   ....[104]....
        /*0b60*/ 	.word	0x0001e730


	//   ....[105]....
        /*0b64*/ 	.word	0x0001e740


	//   ....[106]....
        /*0b68*/ 	.word	0x0001e770


	//   ....[107]....
        /*0b6c*/ 	.word	0x00020010


	//   ....[108]....
        /*0b70*/ 	.word	0x00021e30


	//   ....[109]....
        /*0b74*/ 	.word	0x000229b0


	//   ....[110]....
        /*0b78*/ 	.word	0x000229c0


	//   ....[111]....
        /*0b7c*/ 	.word	0x000229f0


	//   ....[112]....
        /*0b80*/ 	.word	0x00022a00


	//   ....[113]....
        /*0b84*/ 	.word	0x00022b10


	//   ....[114]....
        /*0b88*/ 	.word	0x00022b20


	//   ....[115]....
        /*0b8c*/ 	.word	0x00022bb0


	//   ....[116]....
        /*0b90*/ 	.word	0x00022bc0


	//   ....[117]....
        /*0b94*/ 	.word	0x00022c50


	//   ....[118]....
        /*0b98*/ 	.word	0x00022c60


	//   ....[119]....
        /*0b9c*/ 	.word	0x00022cf0


	//   ....[120]....
        /*0ba0*/ 	.word	0x00022d00


	//   ....[121]....
        /*0ba4*/ 	.word	0x00022d90


	//   ....[122]....
        /*0ba8*/ 	.word	0x00022da0


	//   ....[123]....
        /*0bac*/ 	.word	0x00022df0


	//   ....[124]....
        /*0bb0*/ 	.word	0x00022e20


	//   ....[125]....
        /*0bb4*/ 	.word	0x000256d0


	//   ....[126]....
        /*0bb8*/ 	.word	0x00025750


	//   ....[127]....
        /*0bbc*/ 	.word	0x00025780


	//   ....[128]....
        /*0bc0*/ 	.word	0x00025790


	//   ....[129]....
        /*0bc4*/ 	.word	0x000257c0


	//   ....[130]....
        /*0bc8*/ 	.word	0x000257f0


	//   ....[131]....
        /*0bcc*/ 	.word	0x00025820


	//   ....[132]....
        /*0bd0*/ 	.word	0x00025850


	//   ....[133]....
        /*0bd4*/ 	.word	0x00025a10


	//   ....[134]....
        /*0bd8*/ 	.word	0x00025a40


	//   ....[135]....
        /*0bdc*/ 	.word	0x00025a70


	//   ....[136]....
        /*0be0*/ 	.word	0x00025aa0


	//   ....[137]....
        /*0be4*/ 	.word	0x00025ad0


	//   ....[138]....
        /*0be8*/ 	.word	0x00025b00


	//   ....[139]....
        /*0bec*/ 	.word	0x00025bd0


	//   ....[140]....
        /*0bf0*/ 	.word	0x00025bf0


	//   ....[141]....
        /*0bf4*/ 	.word	0x00025c00


	//   ....[142]....
        /*0bf8*/ 	.word	0x00025c80


	//   ....[143]....
        /*0bfc*/ 	.word	0x000267c0


	//   ....[144]....
        /*0c00*/ 	.word	0x00026c30


	//   ....[145]....
        /*0c04*/ 	.word	0x00026ce0


	//   ....[146]....
        /*0c08*/ 	.word	0x00026d70


	//   ....[147]....
        /*0c0c*/ 	.word	0x00026dc0


	//   ....[148]....
        /*0c10*/ 	.word	0x00026e10


	//   ....[149]....
        /*0c14*/ 	.word	0x00026ea0


	//   ....[150]....
        /*0c18*/ 	.word	0x00026f30


	//   ....[151]....
        /*0c1c*/ 	.word	0x00026f80


	//   ....[152]....
        /*0c20*/ 	.word	0x00026fd0


	//   ....[153]....
        /*0c24*/ 	.word	0x00027060


	//   ....[154]....
        /*0c28*/ 	.word	0x000270f0


	//   ....[155]....
        /*0c2c*/ 	.word	0x00027140


	//   ....[156]....
        /*0c30*/ 	.word	0x00027190


	//   ....[157]....
        /*0c34*/ 	.word	0x00027220


	//   ....[158]....
        /*0c38*/ 	.word	0x000272b0


	//   ....[159]....
        /*0c3c*/ 	.word	0x00027300


	//   ....[160]....
        /*0c40*/ 	.word	0x00027350


	//   ....[161]....
        /*0c44*/ 	.word	0x00027450


	//   ....[162]....
        /*0c48*/ 	.word	0x00027500


	//   ....[163]....
        /*0c4c*/ 	.word	0x00027580


	//   ....[164]....
        /*0c50*/ 	.word	0x00027610


	//   ....[165]....
        /*0c54*/ 	.word	0x00027780


	//   ....[166]....
        /*0c58*/ 	.word	0x000278b0


	//   ....[167]....
        /*0c5c*/ 	.word	0x00027910


	//   ....[168]....
        /*0c60*/ 	.word	0x00027960


	//   ....[169]....
        /*0c64*/ 	.word	0x000279f0


	//   ....[170]....
        /*0c68*/ 	.word	0x00027a90


	//   ....[171]....
        /*0c6c*/ 	.word	0x00027b10


	//   ....[172]....
        /*0c70*/ 	.word	0x00027b80


	//   ....[173]....
        /*0c74*/ 	.word	0x00027ce0


	//   ....[174]....
        /*0c78*/ 	.word	0x00027de0


	//   ....[175]....
        /*0c7c*/ 	.word	0x00027e30


	//   ....[176]....
        /*0c80*/ 	.word	0x00027e80


	//   ....[177]....
        /*0c84*/ 	.word	0x00028200


	//   ....[178]....
        /*0c88*/ 	.word	0x00028250


	//   ....[179]....
        /*0c8c*/ 	.word	0x000282e0


	//   ....[180]....
        /*0c90*/ 	.word	0x00028370


	//   ....[181]....
        /*0c94*/ 	.word	0x00028400


	//   ....[182]....
        /*0c98*/ 	.word	0x00028490


	//   ....[183]....
        /*0c9c*/ 	.word	0x00028520


	//   ....[184]....
        /*0ca0*/ 	.word	0x000285b0


	//   ....[185]....
        /*0ca4*/ 	.word	0x00028630


	//   ....[186]....
        /*0ca8*/ 	.word	0x00028680


	//   ....[187]....
        /*0cac*/ 	.word	0x00028710


	//   ....[188]....
        /*0cb0*/ 	.word	0x000287a0


	//   ....[189]....
        /*0cb4*/ 	.word	0x00028820


	//   ....[190]....
        /*0cb8*/ 	.word	0x00028870


	//   ....[191]....
        /*0cbc*/ 	.word	0x00028900


	//   ....[192]....
        /*0cc0*/ 	.word	0x00028990


	//   ....[193]....
        /*0cc4*/ 	.word	0x00028a20


	//   ....[194]....
        /*0cc8*/ 	.word	0x00028ab0


	//   ....[195]....
        /*0ccc*/ 	.word	0x00028b40


	//   ....[196]....
        /*0cd0*/ 	.word	0x00028bd0


	//   ....[197]....
        /*0cd4*/ 	.word	0x00028c90


	//   ....[198]....
        /*0cd8*/ 	.word	0x00028f70


	//   ....[199]....
        /*0cdc*/ 	.word	0x00029150


	//   ....[200]....
        /*0ce0*/ 	.word	0x000291a0


	//   ....[201]....
        /*0ce4*/ 	.word	0x00029200


	//   ....[202]....
        /*0ce8*/ 	.word	0x000292a0


	//   ....[203]....
        /*0cec*/ 	.word	0x00029360


	//   ....[204]....
        /*0cf0*/ 	.word	0x00029470


	//   ....[205]....
        /*0cf4*/ 	.word	0x000294d0


	//   ....[206]....
        /*0cf8*/ 	.word	0x000295d0


	//   ....[207]....
        /*0cfc*/ 	.word	0x00029630


	//   ....[208]....
        /*0d00*/ 	.word	0x00029730


	//   ....[209]....
        /*0d04*/ 	.word	0x00029790


	//   ....[210]....
        /*0d08*/ 	.word	0x00029890


	//   ....[211]....
        /*0d0c*/ 	.word	0x000298f0


	//   ....[212]....
        /*0d10*/ 	.word	0x000299d0


	//   ....[213]....
        /*0d14*/ 	.word	0x00029a50


	//   ....[214]....
        /*0d18*/ 	.word	0x00029b30


	//   ....[215]....
        /*0d1c*/ 	.word	0x00029e60


	//   ....[216]....
        /*0d20*/ 	.word	0x00029f00


	//   ....[217]....
        /*0d24*/ 	.word	0x0002a0a0


	//   ....[218]....
        /*0d28*/ 	.word	0x0002a120


	//   ....[219]....
        /*0d2c*/ 	.word	0x0002a1a0


	//   ....[220]....
        /*0d30*/ 	.word	0x0002a220


	//   ....[221]....
        /*0d34*/ 	.word	0x0002a2a0


	//   ....[222]....
        /*0d38*/ 	.word	0x0002a330


	//   ....[223]....
        /*0d3c*/ 	.word	0x0002a3d0


	//   ....[224]....
        /*0d40*/ 	.word	0x0002a480


	//   ....[225]....
        /*0d44*/ 	.word	0x0002a500


	//   ....[226]....
        /*0d48*/ 	.word	0x0002a580


	//   ....[227]....
        /*0d4c*/ 	.word	0x0002a600


	//   ....[228]....
        /*0d50*/ 	.word	0x0002a690


	//   ....[229]....
        /*0d54*/ 	.word	0x0002a710


	//   ....[230]....
        /*0d58*/ 	.word	0x0002a7c0


	//   ....[231]....
        /*0d5c*/ 	.word	0x0002a810


	//   ....[232]....
        /*0d60*/ 	.word	0x0002a8d0


	//   ....[233]....
        /*0d64*/ 	.word	0x0002aa00


	//----- nvinfo : EIATTR_REG_RECONFIG
	.align		4
.L_236:
        /*0d68*/ 	.byte	0x01, 0x54
	.zero		2


	//----- nvinfo : EIATTR_SYSCALL_OFFSETS
	.align		4
        /*0d6c*/ 	.byte	0x04, 0x46
        /*0d6e*/ 	.short	(.L_238 - .L_237)


	//   ....[0]....
.L_237:
        /*0d70*/ 	.word	0x00002210


	//   ....[1]....
        /*0d74*/ 	.word	0x00002360


	//   ....[2]....
        /*0d78*/ 	.word	0x000099c0


	//   ....[3]....
        /*0d7c*/ 	.word	0x00009cb0


	//   ....[4]....
        /*0d80*/ 	.word	0x00021a60


	//   ....[5]....
        /*0d84*/ 	.word	0x00021bb0


	//   ....[6]....
        /*0d88*/ 	.word	0x00021ca0


	//   ....[7]....
        /*0d8c*/ 	.word	0x00022520


	//----- nvinfo : EIATTR_MBARRIER_INSTR_OFFSETS
	.align		4
.L_238:
        /*0d90*/ 	.byte	0x04, 0x39
        /*0d92*/ 	.short	(.L_240 - .L_239)


	//   ....[0]....
.L_239:
        /*0d94*/ 	.word	0x000002d0
        /*0d98*/ 	.word	0x000000ff
        /*0d9c*/ 	.word	0x00028800
        /*0da0*/ 	.short	0x0100
        /*0da2*/ 	.byte	0x08
	.zero		1


	//   ....[1]....
        /*0da4*/ 	.word	0x000002e0
        /*0da8*/ 	.word	0x000000ff
        /*0dac*/ 	.word	0x00028820
        /*0db0*/ 	.short	0x0100
        /*0db2*/ 	.byte	0x08
	.zero		1


	//   ....[2]....
        /*0db4*/ 	.word	0x000003d0
        /*0db8*/ 	.word	0x000000ff
        /*0dbc*/ 	.word	0x00028830
        /*0dc0*/ 	.short	0x0100
        /*0dc2*/ 	.byte	0x08
	.zero		1


	//   ....[3]....
        /*0dc4*/ 	.word	0x000003e0
        /*0dc8*/ 	.word	0x000000ff
        /*0dcc*/ 	.word	0x00028840
        /*0dd0*/ 	.short	0x0100
        /*0dd2*/ 	.byte	0x08
	.zero		1


	//   ....[4]....
        /*0dd4*/ 	.word	0x000003f0
        /*0dd8*/ 	.word	0x000000ff
        /*0ddc*/ 	.word	0x00028838
        /*0de0*/ 	.short	0x0100
        /*0de2*/ 	.byte	0x08
	.zero		1


	//   ....[5]....
        /*0de4*/ 	.word	0x00000400
        /*0de8*/ 	.word	0x000000ff
        /*0dec*/ 	.word	0x00028848
        /*0df0*/ 	.short	0x0100
        /*0df2*/ 	.byte	0x08
	.zero		1


	//   ....[6]....
        /*0df4*/ 	.word	0x00000530
        /*0df8*/ 	.word	0x000000ff
        /*0dfc*/ 	.word	0x00028850
        /*0e00*/ 	.short	0x0100
        /*0e02*/ 	.byte	0x08
	.zero		1


	//   ....[7]....
        /*0e04*/ 	.word	0x00000540
        /*0e08*/ 	.word	0x000000ff
        /*0e0c*/ 	.word	0x00028860
        /*0e10*/ 	.short	0x0100
        /*0e12*/ 	.byte	0x08
	.zero		1


	//   ....[8]....
        /*0e14*/ 	.word	0x00000550
        /*0e18*/ 	.word	0x000000ff
        /*0e1c*/ 	.word	0x00028858
        /*0e20*/ 	.short	0x0100
        /*0e22*/ 	.byte	0x08
	.zero		1


	//   ....[9]....
        /*0e24*/ 	.word	0x00000560
        /*0e28*/ 	.word	0x000000ff
        /*0e2c*/ 	.word	0x00028868
        /*0e30*/ 	.short	0x0100
        /*0e32*/ 	.byte	0x08
	.zero		1


	//   ....[10]....
        /*0e34*/ 	.word	0x00000650
        /*0e38*/ 	.word	0x000000ff
        /*0e3c*/ 	.word	0x00028870
        /*0e40*/ 	.short	0x0100
        /*0e42*/ 	.byte	0x06
	.zero		1


	//   ....[11]....
        /*0e44*/ 	.word	0x00000660
        /*0e48*/ 	.word	0x000000ff
        /*0e4c*/ 	.word	0x00028880
        /*0e50*/ 	.short	0x0100
        /*0e52*/ 	.byte	0x06
	.zero		1


	//   ....[12]....
        /*0e54*/ 	.word	0x00000670
        /*0e58*/ 	.word	0x000000ff
        /*0e5c*/ 	.word	0x00028878
        /*0e60*/ 	.short	0x0100
        /*0e62*/ 	.byte	0x06
	.zero		1


	//   ....[13]....
        /*0e64*/ 	.word	0x00000680
        /*0e68*/ 	.word	0x000000ff
        /*0e6c*/ 	.word	0x00028888
        /*0e70*/ 	.short	0x0100
        /*0e72*/ 	.byte	0x06
	.zero		1


	//   ....[14]....
        /*0e74*/ 	.word	0x000007b0
        /*0e78*/ 	.word	0x000000ff
        /*0e7c*/ 	.word	0x00028890
        /*0e80*/ 	.short	0x0100
        /*0e82*/ 	.byte	0x08
	.zero		1


	//   ....[15]....
        /*0e84*/ 	.word	0x000007c0
        /*0e88*/ 	.word	0x000000ff
        /*0e8c*/ 	.word	0x000288a0
        /*0e90*/ 	.short	0x0100
        /*0e92*/ 	.byte	0x08
	.zero		1


	//   ....[16]....
        /*0e94*/ 	.word	0x000007d0
        /*0e98*/ 	.word	0x000000ff
        /*0e9c*/ 	.word	0x00028898
        /*0ea0*/ 	.short	0x0100
        /*0ea2*/ 	.byte	0x08
	.zero		1


	//   ....[17]....
        /*0ea4*/ 	.word	0x000007e0
        /*0ea8*/ 	.word	0x000000ff
        /*0eac*/ 	.word	0x000288a8
        /*0eb0*/ 	.short	0x0100
        /*0eb2*/ 	.byte	0x08
	.zero		1


	//   ....[18]....
        /*0eb4*/ 	.word	0x00000910
        /*0eb8*/ 	.word	0x000000ff
        /*0ebc*/ 	.word	0x000288b0
        /*0ec0*/ 	.short	0x0100
        /*0ec2*/ 	.byte	0x08
	.zero		1


	//   ....[19]....
        /*0ec4*/ 	.word	0x00000920
        /*0ec8*/ 	.word	0x000000ff
        /*0ecc*/ 	.word	0x000288c0
        /*0ed0*/ 	.short	0x0100
        /*0ed2*/ 	.byte	0x08
	.zero		1


	//   ....[20]....
        /*0ed4*/ 	.word	0x00000930
        /*0ed8*/ 	.word	0x000000ff
        /*0edc*/ 	.word	0x000288b8
        /*0ee0*/ 	.short	0x0100
        /*0ee2*/ 	.byte	0x08
	.zero		1


	//   ....[21]....
        /*0ee4*/ 	.word	0x00000940
        /*0ee8*/ 	.word	0x000000ff
        /*0eec*/ 	.word	0x000288c8
        /*0ef0*/ 	.short	0x0100
        /*0ef2*/ 	.byte	0x08
	.zero		1


	//   ....[22]....
        /*0ef4*/ 	.word	0x00003990
        /*0ef8*/ 	.word	0x0000006b
        /*0efc*/ 	.word	0x00028890
        /*0f00*/ 	.short	0x010a
        /*0f02*/ 	.byte	0x3f
	.zero		1


	//   ....[23]....
        /*0f04*/ 	.word	0x00005f90
        /*0f08*/ 	.word	0x0000006b
        /*0f0c*/ 	.word	0x00028890
        /*0f10*/ 	.short	0x010a
        /*0f12*/ 	.byte	0x3f
	.zero		1


	//   ....[24]....
        /*0f14*/ 	.word	0x00008130
        /*0f18*/ 	.word	0x0000006b
        /*0f1c*/ 	.word	0x00028890
        /*0f20*/ 	.short	0x010a
        /*0f22*/ 	.byte	0x3f
	.zero		1


	//   ....[25]....
        /*0f24*/ 	.word	0x00008790
        /*0f28*/ 	.word	0x0000002c
        /*0f2c*/ 	.word	0x00000000
        /*0f30*/ 	.short	0x0101
        /*0f32*/ 	.byte	0x3f
	.zero		1


	//   ....[26]....
        /*0f34*/ 	.word	0x000087d0
        /*0f38*/ 	.word	0x0000006b
        /*0f3c*/ 	.word	0x000288b0
        /*0f40*/ 	.short	0x010a
        /*0f42*/ 	.byte	0x3f
	.zero		1


	//   ....[27]....
        /*0f44*/ 	.word	0x00008e00
        /*0f48*/ 	.word	0x0000006b
        /*0f4c*/ 	.word	0x00000000
        /*0f50*/ 	.short	0x0101
        /*0f52*/ 	.byte	0x3f
	.zero		1


	//   ....[28]....
        /*0f54*/ 	.word	0x00009a40
        /*0f58*/ 	.word	0x00000002
        /*0f5c*/ 	.word	0x00028800
        /*0f60*/ 	.short	0x010a
        /*0f62*/ 	.byte	0x3f
	.zero		1


	//   ....[29]....
        /*0f64*/ 	.word	0x00009a90
        /*0f68*/ 	.word	0x00000002
        /*0f6c*/ 	.word	0x00028800
        /*0f70*/ 	.short	0x010a
        /*0f72*/ 	.byte	0x3f
	.zero		1


	//   ....[30]....
        /*0f74*/ 	.word	0x0000ab10
        /*0f78*/ 	.word	0x00000002
        /*0f7c*/ 	.word	0x00028800
        /*0f80*/ 	.short	0x010a
        /*0f82*/ 	.byte	0x3f
	.zero		1


	//   ....[31]....
        /*0f84*/ 	.word	0x0000cef0
        /*0f88*/ 	.word	0x00000002
        /*0f8c*/ 	.word	0x00028800
        /*0f90*/ 	.short	0x010a
        /*0f92*/ 	.byte	0x3f
	.zero		1


	//   ....[32]....
        /*0f94*/ 	.word	0x0000e9d0
        /*0f98*/ 	.word	0x00000003
        /*0f9c*/ 	.word	0x00028830
        /*0fa0*/ 	.short	0x010a
        /*0fa2*/ 	.byte	0x3f
	.zero		1


	//   ....[33]....
        /*0fa4*/ 	.word	0x0000ea40
        /*0fa8*/ 	.word	0x00000003
        /*0fac*/ 	.word	0x00028830
        /*0fb0*/ 	.short	0x010a
        /*0fb2*/ 	.byte	0x3f
	.zero		1


	//   ....[34]....
        /*0fb4*/ 	.word	0x0000f060
        /*0fb8*/ 	.word	0x00000000
        /*0fbc*/ 	.word	0x00000000
        /*0fc0*/ 	.short	0x0101
        /*0fc2*/ 	.byte	0x3f
	.zero		1


	//   ....[35]....
        /*0fc4*/ 	.word	0x00011d90
        /*0fc8*/ 	.word	0x0000000b
        /*0fcc*/ 	.word	0x00028830
        /*0fd0*/ 	.short	0x010a
        /*0fd2*/ 	.byte	0x3f
	.zero		1


	//   ....[36]....
        /*0fd4*/ 	.word	0x00011de0
        /*0fd8*/ 	.word	0x0000000b
        /*0fdc*/ 	.word	0x00028830
        /*0fe0*/ 	.short	0x010a
        /*0fe2*/ 	.byte	0x3f
	.zero		1


	//   ....[37]....
        /*0fe4*/ 	.word	0x000121f0
        /*0fe8*/ 	.word	0x0000000a
        /*0fec*/ 	.word	0x00028850
        /*0ff0*/ 	.short	0x010a
        /*0ff2*/ 	.byte	0x3f
	.zero		1


	//   ....[38]....
        /*0ff4*/ 	.word	0x00012230
        /*0ff8*/ 	.word	0x0000000a
        /*0ffc*/ 	.word	0x00028850
        /*1000*/ 	.short	0x010a
        /*1002*/ 	.byte	0x3f
	.zero		1


	//   ....[39]....
        /*1004*/ 	.word	0x00012720
        /*1008*/ 	.word	0x00000006
        /*100c*/ 	.word	0x00000000
        /*1010*/ 	.short	0x0101
        /*1012*/ 	.byte	0x3f
	.zero		1


	//   ....[40]....
        /*1014*/ 	.word	0x00014070
        /*1018*/ 	.word	0x0000001f
        /*101c*/ 	.word	0x00000000
        /*1020*/ 	.short	0x0101
        /*1022*/ 	.byte	0x3f
	.zero		1


	//   ....[41]....
        /*1024*/ 	.word	0x00015260
        /*1028*/ 	.word	0x00000000
        /*102c*/ 	.word	0x00028830
        /*1030*/ 	.short	0x010a
        /*1032*/ 	.byte	0x3f
	.zero		1


	//   ....[42]....
        /*1034*/ 	.word	0x000152b0
        /*1038*/ 	.word	0x00000000
        /*103c*/ 	.word	0x00028830
        /*1040*/ 	.short	0x010a
        /*1042*/ 	.byte	0x3f
	.zero		1


	//   ....[43]....
        /*1044*/ 	.word	0x000156c0
        /*1048*/ 	.word	0x00000008
        /*104c*/ 	.word	0x00028850
        /*1050*/ 	.short	0x010a
        /*1052*/ 	.byte	0x3f
	.zero		1


	//   ....[44]....
        /*1054*/ 	.word	0x00015700
        /*1058*/ 	.word	0x00000008
        /*105c*/ 	.word	0x00028850
        /*1060*/ 	.short	0x010a
        /*1062*/ 	.byte	0x3f
	.zero		1


	//   ....[45]....
        /*1064*/ 	.word	0x000168c0
        /*1068*/ 	.word	0x00000027
        /*106c*/ 	.word	0x00000000
        /*1070*/ 	.short	0x0101
        /*1072*/ 	.byte	0x3f
	.zero		1


	//   ....[46]....
        /*1074*/ 	.word	0x00016a10
        /*1078*/ 	.word	0x00000027
        /*107c*/ 	.word	0x00000000
        /*1080*/ 	.short	0x0101
        /*1082*/ 	.byte	0x3f
	.zero		1


	//   ....[47]....
        /*1084*/ 	.word	0x00017450
        /*1088*/ 	.word	0x00000000
        /*108c*/ 	.word	0x00028830
        /*1090*/ 	.short	0x010a
        /*1092*/ 	.byte	0x3f
	.zero		1


	//   ....[48]....
        /*1094*/ 	.word	0x000174a0
        /*1098*/ 	.word	0x00000000
        /*109c*/ 	.word	0x00028830
        /*10a0*/ 	.short	0x010a
        /*10a2*/ 	.byte	0x3f
	.zero		1


	//   ....[49]....
        /*10a4*/ 	.word	0x000178b0
        /*10a8*/ 	.word	0x00000008
        /*10ac*/ 	.word	0x00028850
        /*10b0*/ 	.short	0x010a
        /*10b2*/ 	.byte	0x3f
	.zero		1


	//   ....[50]....
        /*10b4*/ 	.word	0x000178f0
        /*10b8*/ 	.word	0x00000008
        /*10bc*/ 	.word	0x00028850
        /*10c0*/ 	.short	0x010a
        /*10c2*/ 	.byte	0x3f
	.zero		1


	//   ....[51]....
        /*10c4*/ 	.word	0x00017e10
        /*10c8*/ 	.word	0x0000000a
        /*10cc*/ 	.word	0x00000000
        /*10d0*/ 	.short	0x0101
        /*10d2*/ 	.byte	0x3f
	.zero		1


	//   ....[52]....
        /*10d4*/ 	.word	0x000196d0
        /*10d8*/ 	.word	0x00000022
        /*10dc*/ 	.word	0x00000000
        /*10e0*/ 	.short	0x0101
        /*10e2*/ 	.byte	0x3f
	.zero		1


	//   ....[53]....
        /*10e4*/ 	.word	0x0001a5e0
        /*10e8*/ 	.word	0x0000000d
        /*10ec*/ 	.word	0x00028850
        /*10f0*/ 	.short	0x010a
        /*10f2*/ 	.byte	0x3f
	.zero		1


	//   ....[54]....
        /*10f4*/ 	.word	0x0001a660
        /*10f8*/ 	.word	0x0000000d
        /*10fc*/ 	.word	0x00028850
        /*1100*/ 	.short	0x010a
        /*1102*/ 	.byte	0x3f
	.zero		1


	//   ....[55]....
        /*1104*/ 	.word	0x0001ac40
        /*1108*/ 	.word	0x00000004
        /*110c*/ 	.word	0x00000000
        /*1110*/ 	.short	0x0101
        /*1112*/ 	.byte	0x3f
	.zero		1


	//   ....[56]....
        /*1114*/ 	.word	0x0001c1e0
        /*1118*/ 	.word	0x00000003
        /*111c*/ 	.word	0x00000000
        /*1120*/ 	.short	0x0101
        /*1122*/ 	.byte	0x3f
	.zero		1


	//   ....[57]....
        /*1124*/ 	.word	0x0001c8a0
        /*1128*/ 	.word	0x00000000
        /*112c*/ 	.word	0x00000000
        /*1130*/ 	.short	0x0101
        /*1132*/ 	.byte	0x3f
	.zero		1


	//   ....[58]....
        /*1134*/ 	.word	0x000200f0
        /*1138*/ 	.word	0x00000012
        /*113c*/ 	.word	0x00028820
        /*1140*/ 	.short	0x010a
        /*1142*/ 	.byte	0x3f
	.zero		1


	//   ....[59]....
        /*1144*/ 	.word	0x000201c0
        /*1148*/ 	.word	0x00000007
        /*114c*/ 	.word	0x000288a0
        /*1150*/ 	.short	0x010a
        /*1152*/ 	.byte	0x3f
	.zero		1


	//   ....[60]....
        /*1154*/ 	.word	0x00020510
        /*1158*/ 	.word	0x00000007
        /*115c*/ 	.word	0x000288c0
        /*1160*/ 	.short	0x010a
        /*1162*/ 	.byte	0x3f
	.zero		1


	//   ....[61]....
        /*1164*/ 	.word	0x000209c0
        /*1168*/ 	.word	0x00000009
        /*116c*/ 	.word	0x000288a0
        /*1170*/ 	.short	0x010a
        /*1172*/ 	.byte	0x3f
	.zero		1


	//   ....[62]....
        /*1174*/ 	.word	0x00020cf0
        /*1178*/ 	.word	0x00000009
        /*117c*/ 	.word	0x000288c0
        /*1180*/ 	.short	0x010a
        /*1182*/ 	.byte	0x3f
	.zero		1


	//   ....[63]....
        /*1184*/ 	.word	0x000220a0
        /*1188*/ 	.word	0x00000000
        /*118c*/ 	.word	0x00028840
        /*1190*/ 	.short	0x010a
        /*1192*/ 	.byte	0x3f
	.zero		1


	//   ....[64]....
        /*1194*/ 	.word	0x00022ef0
        /*1198*/ 	.word	0x00000012
        /*119c*/ 	.word	0x00028800
        /*11a0*/ 	.short	0x0107
        /*11a2*/ 	.byte	0x3f
	.zero		1


	//   ....[65]....
        /*11a4*/ 	.word	0x00023000
        /*11a8*/ 	.word	0x00000012
        /*11ac*/ 	.word	0x00028800
        /*11b0*/ 	.short	0x0101
        /*11b2*/ 	.byte	0x3f
	.zero		1


	//   ....[66]....
        /*11b4*/ 	.word	0x00023020
        /*11b8*/ 	.word	0x00000012
        /*11bc*/ 	.word	0x00028820
        /*11c0*/ 	.short	0x010a
        /*11c2*/ 	.byte	0x3f
	.zero		1


	//   ....[67]....
        /*11c4*/ 	.word	0x00023440
        /*11c8*/ 	.word	0x00000003
        /*11cc*/ 	.word	0x00028840
        /*11d0*/ 	.short	0x010a
        /*11d2*/ 	.byte	0x3f
	.zero		1


	//   ....[68]....
        /*11d4*/ 	.word	0x000237e0
        /*11d8*/ 	.word	0x00000003
        /*11dc*/ 	.word	0x00000060
        /*11e0*/ 	.short	0x010a
        /*11e2*/ 	.byte	0x3f
	.zero		1


	//   ....[69]....
        /*11e4*/ 	.word	0x00023e60
        /*11e8*/ 	.word	0x00000003
        /*11ec*/ 	.word	0x00028840
        /*11f0*/ 	.short	0x010a
        /*11f2*/ 	.byte	0x3f
	.zero		1


	//   ....[70]....
        /*11f4*/ 	.word	0x00024200
        /*11f8*/ 	.word	0x00000002
        /*11fc*/ 	.word	0x00000060
        /*1200*/ 	.short	0x010a
        /*1202*/ 	.byte	0x3f
	.zero		1


	//   ....[71]....
        /*1204*/ 	.word	0x000247d0
        /*1208*/ 	.word	0x00000002
        /*120c*/ 	.word	0x00028840
        /*1210*/ 	.short	0x010a
        /*1212*/ 	.byte	0x3f
	.zero		1


	//   ....[72]....
        /*1214*/ 	.word	0x00024b70
        /*1218*/ 	.word	0x00000002
        /*121c*/ 	.word	0x00000060
        /*1220*/ 	.short	0x010a
        /*1222*/ 	.byte	0x3f
	.zero		1


	//   ....[73]....
        /*1224*/ 	.word	0x000250f0
        /*1228*/ 	.word	0x00000000
        /*122c*/ 	.word	0x00028860
        /*1230*/ 	.short	0x010a
        /*1232*/ 	.byte	0x3f
	.zero		1


	//   ....[74]....
        /*1234*/ 	.word	0x00026740
        /*1238*/ 	.word	0x00000000
        /*123c*/ 	.word	0x00028820
        /*1240*/ 	.short	0x010a
        /*1242*/ 	.byte	0x3f
	.zero		1


	//   ....[75]....
        /*1244*/ 	.word	0x00026920
        /*1248*/ 	.word	0x00000006
        /*124c*/ 	.word	0x00000000
        /*1250*/ 	.short	0x010a
        /*1252*/ 	.byte	0x3f
	.zero		1


	//   ....[76]....
        /*1254*/ 	.word	0x00026950
        /*1258*/ 	.word	0x00000007
        /*125c*/ 	.word	0x00000000
        /*1260*/ 	.short	0x010a
        /*1262*/ 	.byte	0x3f
	.zero		1


	//   ....[77]....
        /*1264*/ 	.word	0x000269b0
        /*1268*/ 	.word	0x00000004
        /*126c*/ 	.word	0x00000000
        /*1270*/ 	.short	0x010a
        /*1272*/ 	.byte	0x3f
	.zero		1


	//   ....[78]....
        /*1274*/ 	.word	0x000269e0
        /*1278*/ 	.word	0x00000003
        /*127c*/ 	.word	0x00000000
        /*1280*/ 	.short	0x010a
        /*1282*/ 	.byte	0x3f
	.zero		1


	//   ....[79]....
        /*1284*/ 	.word	0x00026a40
        /*1288*/ 	.word	0x0000006b
        /*128c*/ 	.word	0x00028890
        /*1290*/ 	.short	0x010a
        /*1292*/ 	.byte	0x3f
	.zero		1


	//   ....[80]....
        /*1294*/ 	.word	0x00026a90
        /*1298*/ 	.word	0x0000006b
        /*129c*/ 	.word	0x00028890
        /*12a0*/ 	.short	0x010a
        /*12a2*/ 	.byte	0x3f
	.zero		1


	//   ....[81]....
        /*12a4*/ 	.word	0x00026ae0
        /*12a8*/ 	.word	0x0000006b
        /*12ac*/ 	.word	0x00028890
        /*12b0*/ 	.short	0x010a
        /*12b2*/ 	.byte	0x3f
	.zero		1


	//   ....[82]....
        /*12b4*/ 	.word	0x00026b30
        /*12b8*/ 	.word	0x0000006b
        /*12bc*/ 	.word	0x000288b0
        /*12c0*/ 	.short	0x010a
        /*12c2*/ 	.byte	0x3f
	.zero		1


	//   ....[83]....
        /*12c4*/ 	.word	0x00027390
        /*12c8*/ 	.word	0x00000002
        /*12cc*/ 	.word	0x00028800
        /*12d0*/ 	.short	0x010a
        /*12d2*/ 	.byte	0x3f
	.zero		1


	//   ....[84]....
        /*12d4*/ 	.word	0x00027ee0
        /*12d8*/ 	.word	0x00000002
        /*12dc*/ 	.word	0x00028800
        /*12e0*/ 	.short	0x010a
        /*12e2*/ 	.byte	0x3f
	.zero		1


	//   ....[85]....
        /*12e4*/ 	.word	0x00027f30
        /*12e8*/ 	.word	0x00000003
        /*12ec*/ 	.word	0x00028830
        /*12f0*/ 	.short	0x010a
        /*12f2*/ 	.byte	0x3f
	.zero		1


	//   ....[86]....
        /*12f4*/ 	.word	0x00027f80
        /*12f8*/ 	.word	0x0000000b
        /*12fc*/ 	.word	0x00028830
        /*1300*/ 	.short	0x010a
        /*1302*/ 	.byte	0x3f
	.zero		1


	//   ....[87]....
        /*1304*/ 	.word	0x00027fd0
        /*1308*/ 	.word	0x0000000a
        /*130c*/ 	.word	0x00028850
        /*1310*/ 	.short	0x010a
        /*1312*/ 	.byte	0x3f
	.zero		1


	//   ....[88]....
        /*1314*/ 	.word	0x00028020
        /*1318*/ 	.word	0x00000000
        /*131c*/ 	.word	0x00028830
        /*1320*/ 	.short	0x010a
        /*1322*/ 	.byte	0x3f
	.zero		1


	//   ....[89]....
        /*1324*/ 	.word	0x00028070
        /*1328*/ 	.word	0x00000008
        /*132c*/ 	.word	0x00028850
        /*1330*/ 	.short	0x010a
        /*1332*/ 	.byte	0x3f
	.zero		1


	//   ....[90]....
        /*1334*/ 	.word	0x000280c0
        /*1338*/ 	.word	0x00000000
        /*133c*/ 	.word	0x00028830
        /*1340*/ 	.short	0x010a
        /*1342*/ 	.byte	0x3f
	.zero		1


	//   ....[91]....
        /*1344*/ 	.word	0x00028110
        /*1348*/ 	.word	0x00000008
        /*134c*/ 	.word	0x00028850
        /*1350*/ 	.short	0x010a
        /*1352*/ 	.byte	0x3f
	.zero		1


	//   ....[92]....
        /*1354*/ 	.word	0x00028160
        /*1358*/ 	.word	0x0000000d
        /*135c*/ 	.word	0x00028850
        /*1360*/ 	.short	0x010a
        /*1362*/ 	.byte	0x3f
	.zero		1


	//   ....[93]....
        /*1364*/ 	.word	0x00028d50
        /*1368*/ 	.word	0x00000012
        /*136c*/ 	.word	0x00028820
        /*1370*/ 	.short	0x010a
        /*1372*/ 	.byte	0x3f
	.zero		1


	//   ....[94]....
        /*1374*/ 	.word	0x00028da0
        /*1378*/ 	.word	0x00000007
        /*137c*/ 	.word	0x000288a0
        /*1380*/ 	.short	0x010a
        /*1382*/ 	.byte	0x3f
	.zero		1


	//   ....[95]....
        /*1384*/ 	.word	0x00028df0
        /*1388*/ 	.word	0x00000007
        /*138c*/ 	.word	0x000288c0
        /*1390*/ 	.short	0x010a
        /*1392*/ 	.byte	0x3f
	.zero		1


	//   ....[96]....
        /*1394*/ 	.word	0x00028e40
        /*1398*/ 	.word	0x00000009
        /*139c*/ 	.word	0x000288a0
        /*13a0*/ 	.short	0x010a
        /*13a2*/ 	.byte	0x3f
	.zero		1


	//   ....[97]....
        /*13a4*/ 	.word	0x00028e90
        /*13a8*/ 	.word	0x00000009
        /*13ac*/ 	.word	0x000288c0
        /*13b0*/ 	.short	0x010a
        /*13b2*/ 	.byte	0x3f
	.zero		1


	//   ....[98]....
        /*13b4*/ 	.word	0x00029030
        /*13b8*/ 	.word	0x00000000
        /*13bc*/ 	.word	0x00028840
        /*13c0*/ 	.short	0x010a
        /*13c2*/ 	.byte	0x3f
	.zero		1


	//   ....[99]....
        /*13c4*/ 	.word	0x00029b70
        /*13c8*/ 	.word	0x00000012
        /*13cc*/ 	.word	0x00028820
        /*13d0*/ 	.short	0x010a
        /*13d2*/ 	.byte	0x3f
	.zero		1


	//   ....[100]....
        /*13d4*/ 	.word	0x00029bc0
        /*13d8*/ 	.word	0x00000003
        /*13dc*/ 	.word	0x00028840
        /*13e0*/ 	.short	0x010a
        /*13e2*/ 	.byte	0x3f
	.zero		1


	//   ....[101]....
        /*13e4*/ 	.word	0x00029c10
        /*13e8*/ 	.word	0x00000003
        /*13ec*/ 	.word	0x00000060
        /*13f0*/ 	.short	0x010a
        /*13f2*/ 	.byte	0x3f
	.zero		1


	//   ....[102]....
        /*13f4*/ 	.word	0x00029c60
        /*13f8*/ 	.word	0x00000003
        /*13fc*/ 	.word	0x00028840
        /*1400*/ 	.short	0x010a
        /*1402*/ 	.byte	0x3f
	.zero		1


	//   ....[103]....
        /*1404*/ 	.word	0x00029cb0
        /*1408*/ 	.word	0x00000002
        /*140c*/ 	.word	0x00000060
        /*1410*/ 	.short	0x010a
        /*1412*/ 	.byte	0x3f
	.zero		1


	//   ....[104]....
        /*1414*/ 	.word	0x00029d00
        /*1418*/ 	.word	0x00000002
        /*141c*/ 	.word	0x00028840
        /*1420*/ 	.short	0x010a
        /*1422*/ 	.byte	0x3f
	.zero		1


	//   ....[105]....
        /*1424*/ 	.word	0x00029d50
        /*1428*/ 	.word	0x00000002
        /*142c*/ 	.word	0x00000060
        /*1430*/ 	.short	0x010a
        /*1432*/ 	.byte	0x3f
	.zero		1


	//   ....[106]....
        /*1434*/ 	.word	0x00029da0
        /*1438*/ 	.word	0x00000000
        /*143c*/ 	.word	0x00028860
        /*1440*/ 	.short	0x010a
        /*1442*/ 	.byte	0x3f
	.zero		1


	//   ....[107]....
        /*1444*/ 	.word	0x0002a920
        /*1448*/ 	.word	0x00000000
        /*144c*/ 	.word	0x00028820
        /*1450*/ 	.short	0x010a
        /*1452*/ 	.byte	0x3f
	.zero		1


	//   ....[108]....
        /*1454*/ 	.word	0x0002aac0
        /*1458*/ 	.word	0x00000006
        /*145c*/ 	.word	0x00000000
        /*1460*/ 	.short	0x010a
        /*1462*/ 	.byte	0x3f
	.zero		1


	//   ....[109]....
        /*1464*/ 	.word	0x0002ab10
        /*1468*/ 	.word	0x00000007
        /*146c*/ 	.word	0x00000000
        /*1470*/ 	.short	0x010a
        /*1472*/ 	.byte	0x3f
	.zero		1


	//   ....[110]....
        /*1474*/ 	.word	0x0002ab60
        /*1478*/ 	.word	0x00000004
        /*147c*/ 	.word	0x00000000
        /*1480*/ 	.short	0x010a
        /*1482*/ 	.byte	0x3f
	.zero		1


	//----- nvinfo : EIATTR_NUM_MBARRIERS
	.align		4
.L_240:
        /*1484*/ 	.byte	0x03, 0x38
        /*1486*/ 	.short	0x0016


	//----- nvinfo : EIATTR_EXIT_INSTR_OFFSETS
	.align		4
        /*1488*/ 	.byte	0x04, 0x1c
        /*148a*/ 	.short	(.L_242 - .L_241)


	//   ....[0]....
.L_241:
        /*148c*/ 	.word	0x00026a30


	//----- nvinfo : EIATTR_MAX_THREADS
	.align		4
.L_242:
        /*1490*/ 	.byte	0x04, 0x05
        /*1492*/ 	.short	(.L_244 - .L_243)
.L_243:
        /*1494*/ 	.word	0x00000180
        /*1498*/ 	.word	0x00000001
        /*149c*/ 	.word	0x00000001


	//----- nvinfo : EIATTR_CRS_STACK_SIZE
	.align		4
.L_244:
        /*14a0*/ 	.byte	0x04, 0x1e
        /*14a2*/ 	.short	(.L_246 - .L_245)
.L_245:
        /*14a4*/ 	.word	0x00000000


	//----- nvinfo : EIATTR_CBANK_PARAM_SIZE
	.align		4
.L_246:
        /*14a8*/ 	.byte	0x03, 0x19
        /*14aa*/ 	.short	0x0af0


	//----- nvinfo : EIATTR_PARAM_CBANK
	.align		4
        /*14ac*/ 	.byte	0x04, 0x0a
        /*14ae*/ 	.short	(.L_248 - .L_247)
	.align		4
.L_247:
        /*14b0*/ 	.word	index@(.nv.constant0._ZN7cutlass13device_kernelIN5flash11enable_sm90INS1_16FlashAttnFwdSm90INS1_25CollectiveMainloopFwdSm90ILi2EN4cute5tupleIJNS5_1CILi1EEES8_S8_EEENS6_IJNS7_ILi128EEESA_SA_EEELi128ENS_6half_tEfNS_4arch4Sm90ELb0ELb1ELb0ELb1ELb0ELb1ELb0ELb1ELb1ELb1ELb1ELb0EEENS1_21CollectiveEpilogueFwdISB_S9_SC_SE_Li256ELb1ELb1ELb1ELb0EEENS1_36VarlenDynamicPersistentTileSchedulerILi128ELi128ELi256ELi128ELb1ELb1ELb1ELb1ELb0ELb1EEEEEEEEEvNT_6ParamsE)
        /*14b4*/ 	.short	0x0210
        /*14b6*/ 	.short	0x0af0


	//----- nvinfo : EIATTR_SW_WAR
	.align		4
.L_248:
        /*14b8*/ 	.byte	0x04, 0x36
        /*14ba*/ 	.short	(.L_250 - .L_249)
.L_249:
        /*14bc*/ 	.word	0x00000008
.L_250:


//--------------------- .nv.info._ZN7cutlass13device_kernelIN5flash11enable_sm90INS1_16FlashAttnFwdSm90INS1_25CollectiveMainloopFwdSm90ILi2EN4cute5tupleIJNS5_1CILi1EEES8_S8_EEENS6_IJNS7_ILi128EEESA_SA_EEELi128ENS_6half_tEfNS_4arch4Sm90ELb1ELb0ELb0ELb0ELb0ELb0ELb0ELb1ELb1ELb1ELb1ELb0EEENS1_21CollectiveEpilogueFwdISB_S9_SC_SE_Li256ELb0ELb1ELb1ELb0EEENS1_19SingleTileSchedulerILb0ELb1ELb1ELi128EEEEEEEEEvNT_6ParamsE --------------------------
	.section	.nv.info._ZN7cutlass13device_kernelIN5flash11enable_sm90INS1_16FlashAttnFwdSm90INS1_25CollectiveMainloopFwdSm90ILi2EN4cute5tupleIJNS5_1CILi1EEES8_S8_EEENS6_IJNS7_ILi128EEESA_SA_EEELi128ENS_6half_tEfNS_4arch4Sm90ELb1ELb0ELb0ELb0ELb0ELb0ELb0ELb1ELb1ELb1ELb1ELb0EEENS1_21CollectiveEpilogueFwdISB_S9_SC_SE_Li256ELb0ELb1ELb1ELb0EEENS1_19SingleTileSchedulerILb0ELb1ELb1ELi128EEEEEEEEEvNT_6ParamsE,"",@"SHT_CUDA_INFO"
	.sectionflags	@""
	.align	4


	//----- nvinfo : EIATTR_CUDA_API_VERSION
	.align		4
        /*0000*/ 	.byte	0x04, 0x37
        /*0002*/ 	.short	(.L_252 - .L_251)
.L_251:
        /*0004*/ 	.word	0x00000082


	//----- nvinfo : EIATTR_KPARAM_INFO
	.align		4
.L_252:
        /*0008*/ 	.byte	0x04, 0x17
        /*000a*/ 	.short	(.L_254 - .L_253)
.L_253:
        /*000c*/ 	.word	0x00000000
        /*0010*/ 	.short	0x0000
        /*0012*/ 	.short	0x0070
        /*0014*/ 	.byte	0x00, 0xf0, 0x01, 0x28


	//----- nvinfo : EIATTR_SPARSE_MMA_MASK
	.align		4
.L_254:
        /*0018*/ 	.byte	0x03, 0x50
        /*001a*/ 	.short	0x0000


	//----- nvinfo : EIATTR_MAXREG_COUNT
	.align		4
        /*001c*/ 	.byte	0x03, 0x1b
        /*001e*/ 	.short	0x00a8


	//----- nvinfo : EIATTR_NUM_BARRIERS
	.align		4
        /*0020*/ 	.byte	0x02, 0x4c
        /*0022*/ 	.byte	0x10
	.zero		1


	//----- nvinfo : EIATTR_EXTERNS
	.align		4
        /*0024*/ 	.byte	0x04, 0x0f
        /*0026*/ 	.short	(.L_256 - .L_255)


	//   ....[0]....
	.align		4
.L_255:
        /*0028*/ 	.word	index@(__assertfail)


	//----- nvinfo : EIATTR_ANNOTATIONS
	.align		4
.L_256:
        /*002c*/ 	.byte	0x04, 0x55
        /*002e*/ 	.short	(.L_258 - .L_257)


	//   ....[0]....
.L_257:
        /* <DEDUP_REMOVED lines=12> */


	//----- nvinfo : EIATTR_MERCURY_ISA_VERSION
	.align		4
.L_258:
        /*00e0*/ 	.byte	0x03, 0x5f
        /*00e2*/ 	.short	0x0101


	//----- nvinfo : EIATTR_INT_WARP_WIDE_INSTR_OFFSETS
	.align		4
        /*00e4*/ 	.byte	0x04, 0x31
        /*00e6*/ 	.short	(.L_260 - .L_259)


	//   ....[0]....
.L_259:
        /*00e8*/ 	.word	0x00000120


	//   ....[1]....
        /*00ec*/ 	.word	0x000001c0


	//   ....[2]....
        /*00f0*/ 	.word	0x00000230


	//----- nvinfo : EIATTR_COOP_GROUP_MASK_REGIDS
	.align		4
.L_260:
        /*00f4*/ 	.byte	0x04, 0x29
        /*00f6*/ 	.short	(.L_262 - .L_261)


	//   ....[0]....
.L_261:
        /*00f8*/ 	.word	0xffffffff


	//   ....[1]....
        /*00fc*/ 	.word	0xffffffff


	//   ....[2]....
        /*0100*/ 	.word	0xffffffff


	//   ....[3]....
        /*0104*/ 	.word	0xffffffff


	//   ....[4]....
        /*0108*/ 	.word	0xffffffff


	//   ....[5]....
        /*010c*/ 	.word	0xffffffff


	//   ....[6]....
        /*0110*/ 	.word	0xffffffff


	//   ....[7]....
        /*0114*/ 	.word	0xffffffff


	//   ....[8]....
        /*0118*/ 	.word	0xffffffff


	//   ....[9]....
        /*011c*/ 	.word	0xffffffff


	//   ....[10]....
        /*0120*/ 	.word	0xffffffff


	//   ....[11]....
        /*0124*/ 	.word	0xffffffff


	//   ....[12]....
        /*0128*/ 	.word	0xffffffff


	//   ....[13]....
        /*012c*/ 	.word	0xffffffff


	//   ....[14]....
        /*0130*/ 	.word	0xffffffff


	//   ....[15]....
        /*0134*/ 	.word	0xffffffff


	//   ....[16]....
        /*0138*/ 	.word	0xffffffff


	//   ....[17]....
        /*013c*/ 	.word	0xffffffff


	//   ....[18]....
        /*0140*/ 	.word	0xffffffff


	//   ....[19]....
        /*0144*/ 	.word	0xffffffff


	//   ....[20]....
        /*0148*/ 	.word	0xffffffff


	//   ....[21]....
        /*014c*/ 	.word	0xffffffff


	//   ....[22]....
        /*0150*/ 	.word	0xffffffff


	//   ....[23]....
        /*0154*/ 	.word	0xffffffff


	//   ....[24]....
        /*0158*/ 	.word	0xffffffff


	//   ....[25]....
        /*015c*/ 	.word	0xffffffff


	//   ....[26]....
        /*0160*/ 	.word	0xffffffff


	//   ....[27]....
        /*0164*/ 	.word	0xffffffff


	//   ....[28]....
        /*0168*/ 	.word	0xffffffff


	//   ....[29]....
        /*016c*/ 	.word	0xffffffff


	//   ....[30]....
        /*0170*/ 	.word	0xffffffff


	//   ....[31]....
        /*0174*/ 	.word	0xffffffff


	//   ....[32]....
        /*0178*/ 	.word	0xffffffff


	//   ....[33]....
        /*017c*/ 	.word	0xffffffff


	//   ....[34]....
        /*0180*/ 	.word	0xffffffff


	//   ....[35]....
        /*0184*/ 	.word	0xffffffff


	//   ....[36]....
        /*0188*/ 	.word	0xffffffff


	//   ....[37]....
        /*018c*/ 	.word	0xffffffff


	//   ....[38]....
        /*0190*/ 	.word	0xffffffff


	//   ....[39]....
        /*0194*/ 	.word	0xffffffff


	//   ....[40]....
        /*0198*/ 	.word	0xffffffff


	//   ....[41]....
        /*019c*/ 	.word	0xffffffff


	//   ....[42]....
        /*01a0*/ 	.word	0xffffffff


	//   ....[43]....
        /*01a4*/ 	.word	0xffffffff


	//   ....[44]....
        /*01a8*/ 	.word	0xffffffff


	//   ....[45]....
        /*01ac*/ 	.word	0xffffffff


	//   ....[46]....
        /*01b0*/ 	.word	0xffffffff


	//   ....[47]....
        /*01b4*/ 	.word	0xffffffff


	//   ....[48]....
        /*01b8*/ 	.word	0xffffffff


	//   ....[49]....
        /*01bc*/ 	.word	0xffffffff


	//   ....[50]....
        /*01c0*/ 	.word	0xffffffff


	//   ....[51]....
        /*01c4*/ 	.word	0xffffffff


	//   ....[52]....
        /*01c8*/ 	.word	0xffffffff


	//   ....[53]....
        /*01cc*/ 	.word	0xffffffff


	//   ....[54]....
        /*01d0*/ 	.word	0xffffffff


	//   ....[55]....
        /*01d4*/ 	.word	0x0500000f


	//   ....[56]....
        /*01d8*/ 	.word	0x0500000f


	//   ....[57]....
        /*01dc*/ 	.word	0x0500000f


	//   ....[58]....
        /*01e0*/ 	.word	0x0500000f


	//   ....[59]....
        /*01e4*/ 	.word	0x0500000f


	//   ....[60]....
        /*01e8*/ 	.word	0x0500000f


	//   ....[61]....
        /*01ec*/ 	.word	0x0500000f


	//   ....[62]....
        /*01f0*/ 	.word	0x0500000f


	//   ....[63]....
        /*01f4*/ 	.word	0x0500000f


	//   ....[64]....
        /*01f8*/ 	.word	0x0500000f


	//   ....[65]....
        /*01fc*/ 	.word	0x0500000f


	//   ....[66]....
        /*0200*/ 	.word	0x0500000f


	//   ....[67]....
        /*0204*/ 	.word	0x0500000f


	//   ....[68]....
        /*0208*/ 	.word	0x0500000f


	//   ....[69]....
        /*020c*/ 	.word	0x0500000f


	//   ....[70]....
        /*0210*/ 	.word	0x0500000f


	//   ....[71]....
        /*0214*/ 	.word	0x0500000f


	//   ....[72]....
        /*0218*/ 	.word	0x0500000f


	//----- nvinfo : EIATTR_COOP_GROUP_INSTR_OFFSETS
	.align		4
.L_262:
        /*021c*/ 	.byte	0x04, 0x28
        /*021e*/ 	.short	(.L_264 - .L_263)


	//   ....[0]....
.L_263:
        /*0220*/ 	.word	0x00000060


	//   ....[1]....
        /*0224*/ 	.word	0x00000130


	//   ....[2]....
        /*0228*/ 	.word	0x000001e0


	//   ....[3]....
        /*022c*/ 	.word	0x000003a0


	//   ....[4]....
        /*0230*/ 	.word	0x00000500


	//   ....[5]....
        /*0234*/ 	.word	0x00000620


	//   ....[6]....
        /*0238*/ 	.word	0x00000780


	//   ....[7]....
        /*023c*/ 	.word	0x00001170


	//   ....[8]....
        /*0240*/ 	.word	0x00001a00


	//   ....[9]....
        /*0244*/ 	.word	0x00001a40


	//   ....[10]....
        /*0248*/ 	.word	0x00002280


	//   ....[11]....
        /*024c*/ 	.word	0x00002340


	//   ....[12]....
        /*0250*/ 	.word	0x00002c00


	//   ....[13]....
        /*0254*/ 	.word	0x00002c50


	//   ....[14]....
        /*0258*/ 	.word	0x00003f40


	//   ....[15]....
        /*025c*/ 	.word	0x000046d0


	//   ....[16]....
        /*0260*/ 	.word	0x00004710


	//   ....[17]....
        /*0264*/ 	.word	0x00004730


	//   ....[18]....
        /*0268*/ 	.word	0x00004e10


	//   ....[19]....
        /*026c*/ 	.word	0x00004fe0


	//   ....[20]....
        /*0270*/ 	.word	0x00006a20


	//   ....[21]....
        /*0274*/ 	.word	0x00006a50


	//   ....[22]....
        /*0278*/ 	.word	0x00006d10


	//   ....[23]....
        /*027c*/ 	.word	0x00006d60


	//   ....[24]....
        /*0280*/ 	.word	0x00008320


	//   ....[25]....
        /*0284*/ 	.word	0x00008350


	//   ....[26]....
        /*0288*/ 	.word	0x00008420


	//   ....[27]....
        /*028c*/ 	.word	0x00008430


	//   ....[28]....
        /*0290*/ 	.word	0x00009310


	//   ....[29]....
        /*0294*/ 	.word	0x00009350


	//   ....[30]....
        /*0298*/ 	.word	0x00009380


	//   ....[31]....
        /*029c*/ 	.word	0x000093b0


	//   ....[32]....
        /*02a0*/ 	.word	0x000093c0


	//   ....[33]....
        /*02a4*/ 	.word	0x000093f0


	//   ....[34]....
        /*02a8*/ 	.word	0x00009a50


	//   ....[35]....
        /*02ac*/ 	.word	0x00009a60


	//   ....[36]....
        /*02b0*/ 	.word	0x0000a460


	//   ....[37]....
        /*02b4*/ 	.word	0x0000af70


	//   ....[38]....
        /*02b8*/ 	.word	0x0000b890


	//   ....[39]....
        /*02bc*/ 	.word	0x0000b8c0


	//   ....[40]....
        /*02c0*/ 	.word	0x0000b8f0


	//   ....[41]....
        /*02c4*/ 	.word	0x0000b9a0


	//   ....[42]....
        /*02c8*/ 	.word	0x0000b9c0


	//   ....[43]....
        /*02cc*/ 	.word	0x0000b9f0


	//   ....[44]....
        /*02d0*/ 	.word	0x0000ba70


	//   ....[45]....
        /*02d4*/ 	.word	0x0000baa0


	//   ....[46]....
        /*02d8*/ 	.word	0x0000bb00


	//   ....[47]....
        /*02dc*/ 	.word	0x0000bb30


	//   ....[48]....
        /*02e0*/ 	.word	0x0000bba0


	//   ....[49]....
        /*02e4*/ 	.word	0x0000bbd0


	//   ....[50]....
        /*02e8*/ 	.word	0x0000bc40


	//   ....[51]....
        /*02ec*/ 	.word	0x0000bc70


	//   ....[52]....
        /*02f0*/ 	.word	0x0000bcf0


	//   ....[53]....
        /*02f4*/ 	.word	0x0000bd30


	//   ....[54]....
        /*02f8*/ 	.word	0x0000dce0


	//   ....[55]....
        /*02fc*/ 	.word	0x0000e240


	//   ....[56]....
        /*0300*/ 	.word	0x0000e3b0


	//   ....[57]....
        /*0304*/ 	.word	0x0000e410


	//   ....[58]....
        /*0308*/ 	.word	0x0000e4b0


	//   ....[59]....
        /*030c*/ 	.word	0x0000e5a0


	//   ....[60]....
        /*0310*/ 	.word	0x0000e630


	//   ....[61]....
        /*0314*/ 	.word	0x0000e710


	//   ....[62]....
        /*0318*/ 	.word	0x0000e780


	//   ....[63]....
        /*031c*/ 	.word	0x0000e860


	//   ....[64]....
        /*0320*/ 	.word	0x0000e8d0


	//   ....[65]....
        /*0324*/ 	.word	0x0000e9b0


	//   ....[66]....
        /*0328*/ 	.word	0x0000ea20


	//   ....[67]....
        /*032c*/ 	.word	0x0000eb00


	//   ....[68]....
        /*0330*/ 	.word	0x0000eb70


	//   ....[69]....
        /*0334*/ 	.word	0x0000ec40


	//   ....[70]....
        /*0338*/ 	.word	0x0000ecb0


	//   ....[71]....
        /*033c*/ 	.word	0x0000ed60


	//   ....[72]....
        /*0340*/ 	.word	0x0000f160


	//----- nvinfo : EIATTR_REG_RECONFIG
	.align		4
.L_264:
        /*0344*/ 	.byte	0x01, 0x54
	.zero		2


	//----- nvinfo : EIATTR_SYSCALL_OFFSETS
	.align		4
        /*0348*/ 	.byte	0x04, 0x46
        /*034a*/ 	.short	(.L_266 - .L_265)


	//   ....[0]....
.L_265:
        /*034c*/ 	.word	0x00001330


	//   ....[1]....
        /*0350*/ 	.word	0x0000ac00


	//   ....[2]....
        /*0354*/ 	.word	0x0000ad40


	//   ....[3]....
        /*0358*/ 	.word	0x0000ae30


	//   ....[4]....
        /*035c*/ 	.word	0x0000b4f0


	//----- nvinfo : EIATTR_MBARRIER_INSTR_OFFSETS
	.align		4
.L_266:
        /*0360*/ 	.byte	0x04, 0x39
        /*0362*/ 	.short	(.L_268 - .L_267)


	//   ....[0]....
.L_267:
        /*0364*/ 	.word	0x00000250
        /*0368*/ 	.word	0x000000ff
        /*036c*/ 	.word	0x00028800
        /*0370*/ 	.short	0x0100
        /*0372*/ 	.byte	0x08
	.zero		1


	//   ....[1]....
        /*0374*/ 	.word	0x00000260
        /*0378*/ 	.word	0x000000ff
        /*037c*/ 	.word	0x00028820
        /*0380*/ 	.short	0x0100
        /*0382*/ 	.byte	0x08
	.zero		1


	//   ....[2]....
        /*0384*/ 	.word	0x00000350
        /*0388*/ 	.word	0x000000ff
        /*038c*/ 	.word	0x00028830
        /*0390*/ 	.short	0x0100
        /*0392*/ 	.byte	0x08
	.zero		1


	//   ....[3]....
        /*0394*/ 	.word	0x00000360
        /*0398*/ 	.word	0x000000ff
        /*039c*/ 	.word	0x00028840
        /*03a0*/ 	.short	0x0100
        /*03a2*/ 	.byte	0x08
	.zero		1


	//   ....[4]....
        /*03a4*/ 	.word	0x00000370
        /*03a8*/ 	.word	0x000000ff
        /*03ac*/ 	.word	0x00028838
        /*03b0*/ 	.short	0x0100
        /*03b2*/ 	.byte	0x08
	.zero		1


	//   ....[5]....
        /*03b4*/ 	.word	0x00000380
        /*03b8*/ 	.word	0x000000ff
        /*03bc*/ 	.word	0x00028848
        /*03c0*/ 	.short	0x0100
        /*03c2*/ 	.byte	0x08
	.zero		1


	//   ....[6]....
        /*03c4*/ 	.word	0x000004b0
        /*03c8*/ 	.word	0x000000ff
        /*03cc*/ 	.word	0x00028850
        /*03d0*/ 	.short	0x0100
        /*03d2*/ 	.byte	0x08
	.zero		1


	//   ....[7]....
        /*03d4*/ 	.word	0x000004c0
        /*03d8*/ 	.word	0x000000ff
        /*03dc*/ 	.word	0x00028860
        /*03e0*/ 	.short	0x0100
        /*03e2*/ 	.byte	0x08
	.zero		1


	//   ....[8]....
        /*03e4*/ 	.word	0x000004d0
        /*03e8*/ 	.word	0x000000ff
        /*03ec*/ 	.word	0x00028858
        /*03f0*/ 	.short	0x0100
        /*03f2*/ 	.byte	0x08
	.zero		1


	//   ....[9]....
        /*03f4*/ 	.word	0x000004e0
        /*03f8*/ 	.word	0x000000ff
        /*03fc*/ 	.word	0x00028868
        /*0400*/ 	.short	0x0100
        /*0402*/ 	.byte	0x08
	.zero		1


	//   ....[10]....
        /*0404*/ 	.word	0x000005d0
        /*0408*/ 	.word	0x000000ff
        /*040c*/ 	.word	0x00028870
        /*0410*/ 	.short	0x0100
        /*0412*/ 	.byte	0x06
	.zero		1


	//   ....[11]....
        /*0414*/ 	.word	0x000005e0
        /*0418*/ 	.word	0x000000ff
        /*041c*/ 	.word	0x00028880
        /*0420*/ 	.short	0x0100
        /*0422*/ 	.byte	0x06
	.zero		1


	//   ....[12]....
        /*0424*/ 	.word	0x000005f0
        /*0428*/ 	.word	0x000000ff
        /*042c*/ 	.word	0x00028878
        /*0430*/ 	.short	0x0100
        /*0432*/ 	.byte	0x06
	.zero		1


	//   ....[13]....
        /*0434*/ 	.word	0x00000600
        /*0438*/ 	.word	0x000000ff
        /*043c*/ 	.word	0x00028888
        /*0440*/ 	.short	0x0100
        /*0442*/ 	.byte	0x06
	.zero		1


	//   ....[14]....
        /*0444*/ 	.word	0x00000730
        /*0448*/ 	.word	0x000000ff
        /*044c*/ 	.word	0x00028890
        /*0450*/ 	.short	0x0100
        /*0452*/ 	.byte	0x08
	.zero		1


	//   ....[15]....
        /*0454*/ 	.word	0x00000740
        /*0458*/ 	.word	0x000000ff
        /*045c*/ 	.word	0x000288a0
        /*0460*/ 	.short	0x0100
        /*0462*/ 	.byte	0x08
	.zero		1


	//   ....[16]....
        /*0464*/ 	.word	0x00000750
        /*0468*/ 	.word	0x000000ff
        /*046c*/ 	.word	0x00028898
        /*0470*/ 	.short	0x0100
        /*0472*/ 	.byte	0x08
	.zero		1


	//   ....[17]....
        /*0474*/ 	.word	0x00000760
        /*0478*/ 	.word	0x000000ff
        /*047c*/ 	.word	0x000288a8
        /*0480*/ 	.short	0x0100
        /*0482*/ 	.byte	0x08
	.zero		1


	//   ....[18]....
        /*0484*/ 	.word	0x00000890
        /*0488*/ 	.word	0x000000ff
        /*048c*/ 	.word	0x000288b0
        /*0490*/ 	.short	0x0100
        /*0492*/ 	.byte	0x08
	.zero		1


	//   ....[19]....
        /*0494*/ 	.word	0x000008a0
        /*0498*/ 	.word	0x000000ff
        /*049c*/ 	.word	0x000288c0
        /*04a0*/ 	.short	0x0100
        /*04a2*/ 	.byte	0x08
	.zero		1


	//   ....[20]....
        /*04a4*/ 	.word	0x000008b0
        /*04a8*/ 	.word	0x000000ff
        /*04ac*/ 	.word	0x000288b8
        /*04b0*/ 	.short	0x0100
        /*04b2*/ 	.byte	0x08
	.zero		1


	//   ....[21]....
        /*04b4*/ 	.word	0x000008c0
        /*04b8*/ 	.word	0x000000ff
        /*04bc*/ 	.word	0x000288c8
        /*04c0*/ 	.short	0x0100
        /*04c2*/ 	.byte	0x08
	.zero		1


	//   ....[22]....
        /*04c4*/ 	.word	0x00001360
        /*04c8*/ 	.word	0x000000ff
        /*04cc*/ 	.word	0x00028800
        /*04d0*/ 	.short	0x010a
        /*04d2*/ 	.byte	0x24
	.zero		1


	//   ....[23]....
        /*04d4*/ 	.word	0x000013c0
        /*04d8*/ 	.word	0x000000ff
        /*04dc*/ 	.word	0x00028830
        /*04e0*/ 	.short	0x010a
        /*04e2*/ 	.byte	0x24
	.zero		1


	//   ....[24]....
        /*04e4*/ 	.word	0x00001450
        /*04e8*/ 	.word	0x000000ff
        /*04ec*/ 	.word	0x00028830
        /*04f0*/ 	.short	0x010a
        /*04f2*/ 	.byte	0x24
	.zero		1


	//   ....[25]....
        /*04f4*/ 	.word	0x00002fa0
        /*04f8*/ 	.word	0x00000006
        /*04fc*/ 	.word	0x00000000
        /*0500*/ 	.short	0x0101
        /*0502*/ 	.byte	0x3f
	.zero		1


	//   ....[26]....
        /*0504*/ 	.word	0x00003a60
        /*0508*/ 	.word	0x000000ff
        /*050c*/ 	.word	0x00028830
        /*0510*/ 	.short	0x010a
        /*0512*/ 	.byte	0x07
	.zero		1


	//   ....[27]....
        /*0514*/ 	.word	0x00003aa0
        /*0518*/ 	.word	0x000000ff
        /*051c*/ 	.word	0x00028830
        /*0520*/ 	.short	0x010a
        /*0522*/ 	.byte	0x07
	.zero		1


	//   ....[28]....
        /*0524*/ 	.word	0x00003dd0
        /*0528*/ 	.word	0x000000ff
        /*052c*/ 	.word	0x00028850
        /*0530*/ 	.short	0x010a
        /*0532*/ 	.byte	0x07
	.zero		1


	//   ....[29]....
        /*0534*/ 	.word	0x00003e10
        /*0538*/ 	.word	0x000000ff
        /*053c*/ 	.word	0x00028850
        /*0540*/ 	.short	0x010a
        /*0542*/ 	.byte	0x07
	.zero		1


	//   ....[30]....
        /*0544*/ 	.word	0x00005550
        /*0548*/ 	.word	0x0000002b
        /*054c*/ 	.word	0x00000000
        /*0550*/ 	.short	0x0101
        /*0552*/ 	.byte	0x3f
	.zero		1


	//   ....[31]....
        /*0554*/ 	.word	0x000056c0
        /*0558*/ 	.word	0x0000002d
        /*055c*/ 	.word	0x00000000
        /*0560*/ 	.short	0x0101
        /*0562*/ 	.byte	0x3f
	.zero		1


	//   ....[32]....
        /*0564*/ 	.word	0x00006390
        /*0568*/ 	.word	0x000000ff
        /*056c*/ 	.word	0x00028830
        /*0570*/ 	.short	0x010a
        /*0572*/ 	.byte	0x07
	.zero		1


	//   ....[33]....
        /*0574*/ 	.word	0x000063d0
        /*0578*/ 	.word	0x000000ff
        /*057c*/ 	.word	0x00028830
        /*0580*/ 	.short	0x010a
        /*0582*/ 	.byte	0x07
	.zero		1


	//   ....[34]....
        /*0584*/ 	.word	0x000066f0
        /*0588*/ 	.word	0x000000ff
        /*058c*/ 	.word	0x00028850
        /*0590*/ 	.short	0x010a
        /*0592*/ 	.byte	0x07
	.zero		1


	//   ....[35]....
        /*0594*/ 	.word	0x00006730
        /*0598*/ 	.word	0x000000ff
        /*059c*/ 	.word	0x00028850
        /*05a0*/ 	.short	0x010a
        /*05a2*/ 	.byte	0x07
	.zero		1


	//   ....[36]....
        /*05a4*/ 	.word	0x00007890
        /*05a8*/ 	.word	0x0000001b
        /*05ac*/ 	.word	0x00000000
        /*05b0*/ 	.short	0x0101
        /*05b2*/ 	.byte	0x3f
	.zero		1


	//   ....[37]....
        /*05b4*/ 	.word	0x00007930
        /*05b8*/ 	.word	0x0000001f
        /*05bc*/ 	.word	0x00000000
        /*05c0*/ 	.short	0x0101
        /*05c2*/ 	.byte	0x3f
	.zero		1


	//   ....[38]....
        /*05c4*/ 	.word	0x00008290
        /*05c8*/ 	.word	0x000000ff
        /*05cc*/ 	.word	0x00028850
        /*05d0*/ 	.short	0x010a
        /*05d2*/ 	.byte	0x05
	.zero		1


	//   ....[39]....
        /*05d4*/ 	.word	0x000082d0
        /*05d8*/ 	.word	0x000000ff
        /*05dc*/ 	.word	0x00028850
        /*05e0*/ 	.short	0x010a
        /*05e2*/ 	.byte	0x05
	.zero		1


	//   ....[40]....
        /*05e4*/ 	.word	0x00008790
        /*05e8*/ 	.word	0x0000000c
        /*05ec*/ 	.word	0x00000000
        /*05f0*/ 	.short	0x0101
        /*05f2*/ 	.byte	0x3f
	.zero		1


	//   ....[41]....
        /*05f4*/ 	.word	0x000093d0
        /*05f8*/ 	.word	0x000000ff
        /*05fc*/ 	.word	0x00000000
        /*0600*/ 	.short	0x0101
        /*0602*/ 	.byte	0x04
	.zero		1


	//   ....[42]....
        /*0604*/ 	.word	0x0000b180
        /*0608*/ 	.word	0x000000ff
        /*060c*/ 	.word	0x00028840
        /*0610*/ 	.short	0x010a
        /*0612*/ 	.byte	0x26
	.zero		1


	//   ....[43]....
        /*0614*/ 	.word	0x0000be20
        /*0618*/ 	.word	0x000000ff
        /*061c*/ 	.word	0x00028800
        /*0620*/ 	.short	0x0107
        /*0622*/ 	.byte	0x26
	.zero		1


	//   ....[44]....
        /*0624*/ 	.word	0x0000be90
        /*0628*/ 	.word	0x000000ff
        /*062c*/ 	.word	0x00028800
        /*0630*/ 	.short	0x0101
        /*0632*/ 	.byte	0x26
	.zero		1


	//   ....[45]....
        /*0634*/ 	.word	0x0000beb0
        /*0638*/ 	.word	0x000000ff
        /*063c*/ 	.word	0x00028820
        /*0640*/ 	.short	0x010a
        /*0642*/ 	.byte	0x26
	.zero		1


	//   ....[46]....
        /*0644*/ 	.word	0x0000c290
        /*0648*/ 	.word	0x000000ff
        /*064c*/ 	.word	0x00028848
        /*0650*/ 	.short	0x010a
        /*0652*/ 	.byte	0x26
	.zero		1


	//   ....[47]....
        /*0654*/ 	.word	0x0000c550
        /*0658*/ 	.word	0x000000ff
        /*065c*/ 	.word	0x00028860
        /*0660*/ 	.short	0x010a
        /*0662*/ 	.byte	0x26
	.zero		1


	//   ....[48]....
        /*0664*/ 	.word	0x0000ca50
        /*0668*/ 	.word	0x000000ff
        /*066c*/ 	.word	0x00028840
        /*0670*/ 	.short	0x010a
        /*0672*/ 	.byte	0x26
	.zero		1


	//   ....[49]....
        /*0674*/ 	.word	0x0000cd30
        /*0678*/ 	.word	0x000000ff
        /*067c*/ 	.word	0x00028868
        /*0680*/ 	.short	0x010a
        /*0682*/ 	.byte	0x26
	.zero		1


	//   ....[50]....
        /*0684*/ 	.word	0x0000d280
        /*0688*/ 	.word	0x000000ff
        /*068c*/ 	.word	0x00028848
        /*0690*/ 	.short	0x010a
        /*0692*/ 	.byte	0x26
	.zero		1


	//   ....[51]....
        /*0694*/ 	.word	0x0000d540
        /*0698*/ 	.word	0x000000ff
        /*069c*/ 	.word	0x00028860
        /*06a0*/ 	.short	0x010a
        /*06a2*/ 	.byte	0x26
	.zero		1


	//   ....[52]....
        /*06a4*/ 	.word	0x0000d8e0
        /*06a8*/ 	.word	0x00000003
        /*06ac*/ 	.word	0x00028860
        /*06b0*/ 	.short	0x010a
        /*06b2*/ 	.byte	0x3f
	.zero		1


	//   ....[53]....
        /*06b4*/ 	.word	0x0000dc70
        /*06b8*/ 	.word	0x00000002
        /*06bc*/ 	.word	0x00028820
        /*06c0*/ 	.short	0x010a
        /*06c2*/ 	.byte	0x3f
	.zero		1


	//   ....[54]....
        /*06c4*/ 	.word	0x0000ddf0
        /*06c8*/ 	.word	0x00000006
        /*06cc*/ 	.word	0x00000000
        /*06d0*/ 	.short	0x010a
        /*06d2*/ 	.byte	0x3f
	.zero		1


	//   ....[55]....
        /*06d4*/ 	.word	0x0000de60
        /*06d8*/ 	.word	0x00000003
        /*06dc*/ 	.word	0x00000000
        /*06e0*/ 	.short	0x010a
        /*06e2*/ 	.byte	0x3f
	.zero		1


	//   ....[56]....
        /*06e4*/ 	.word	0x0000dec0
        /*06e8*/ 	.word	0x00000000
        /*06ec*/ 	.word	0x00000000
        /*06f0*/ 	.short	0x010a
        /*06f2*/ 	.byte	0x3f
	.zero		1


	//   ....[57]....
        /*06f4*/ 	.word	0x0000def0
        /*06f8*/ 	.word	0x00000003
        /*06fc*/ 	.word	0x00000000
        /*0700*/ 	.short	0x010a
        /*0702*/ 	.byte	0x3f
	.zero		1


	//   ....[58]....
        /*0704*/ 	.word	0x0000df60
        /*0708*/ 	.word	0x00000000
        /*070c*/ 	.word	0x00028800
        /*0710*/ 	.short	0x010a
        /*0712*/ 	.byte	0x3f
	.zero		1


	//   ....[59]....
        /*0714*/ 	.word	0x0000dfc0
        /*0718*/ 	.word	0x00000000
        /*071c*/ 	.word	0x00028830
        /*0720*/ 	.short	0x010a
        /*0722*/ 	.byte	0x3f
	.zero		1


	//   ....[60]....
        /*0724*/ 	.word	0x0000e020
        /*0728*/ 	.word	0x00000009
        /*072c*/ 	.word	0x00028830
        /*0730*/ 	.short	0x010a
        /*0732*/ 	.byte	0x3f
	.zero		1


	//   ....[61]....
        /*0734*/ 	.word	0x0000e080
        /*0738*/ 	.word	0x00000009
        /*073c*/ 	.word	0x00028850
        /*0740*/ 	.short	0x010a
        /*0742*/ 	.byte	0x3f
	.zero		1


	//   ....[62]....
        /*0744*/ 	.word	0x0000e0e0
        /*0748*/ 	.word	0x00000009
        /*074c*/ 	.word	0x00028830
        /*0750*/ 	.short	0x010a
        /*0752*/ 	.byte	0x3f
	.zero		1


	//   ....[63]....
        /*0754*/ 	.word	0x0000e140
        /*0758*/ 	.word	0x00000009
        /*075c*/ 	.word	0x00028850
        /*0760*/ 	.short	0x010a
        /*0762*/ 	.byte	0x3f
	.zero		1


	//   ....[64]....
        /*0764*/ 	.word	0x0000e1a0
        /*0768*/ 	.word	0x00000003
        /*076c*/ 	.word	0x00028850
        /*0770*/ 	.short	0x010a
        /*0772*/ 	.byte	0x3f
	.zero		1


	//   ....[65]....
        /*0774*/ 	.word	0x0000e300
        /*0778*/ 	.word	0x00000003
        /*077c*/ 	.word	0x00028840
        /*0780*/ 	.short	0x010a
        /*0782*/ 	.byte	0x3f
	.zero		1


	//   ....[66]....
        /*0784*/ 	.word	0x0000eda0
        /*0788*/ 	.word	0x00000003
        /*078c*/ 	.word	0x00028820
        /*0790*/ 	.short	0x010a
        /*0792*/ 	.byte	0x3f
	.zero		1


	//   ....[67]....
        /*0794*/ 	.word	0x0000ee00
        /*0798*/ 	.word	0x00000003
        /*079c*/ 	.word	0x00028848
        /*07a0*/ 	.short	0x010a
        /*07a2*/ 	.byte	0x3f
	.zero		1


	//   ....[68]....
        /*07a4*/ 	.word	0x0000ee60
        /*07a8*/ 	.word	0x00000003
        /*07ac*/ 	.word	0x00028860
        /*07b0*/ 	.short	0x010a
        /*07b2*/ 	.byte	0x3f
	.zero		1


	//   ....[69]....
        /*07b4*/ 	.word	0x0000eec0
        /*07b8*/ 	.word	0x00000003
        /*07bc*/ 	.word	0x00028840
        /*07c0*/ 	.short	0x010a
        /*07c2*/ 	.byte	0x3f
	.zero		1


	//   ....[70]....
        /*07c4*/ 	.word	0x0000ef20
        /*07c8*/ 	.word	0x00000003
        /*07cc*/ 	.word	0x00028868
        /*07d0*/ 	.short	0x010a
        /*07d2*/ 	.byte	0x3f
	.zero		1


	//   ....[71]....
        /*07d4*/ 	.word	0x0000ef80
        /*07d8*/ 	.word	0x00000003
        /*07dc*/ 	.word	0x00028848
        /*07e0*/ 	.short	0x010a
        /*07e2*/ 	.byte	0x3f
	.zero		1


	//   ....[72]....
        /*07e4*/ 	.word	0x0000efe0
        /*07e8*/ 	.word	0x00000003
        /*07ec*/ 	.word	0x00028860
        /*07f0*/ 	.short	0x010a
        /*07f2*/ 	.byte	0x3f
	.zero		1


	//   ....[73]....
        /*07f4*/ 	.word	0x0000f030
        /*07f8*/ 	.word	0x00000003
        /*07fc*/ 	.word	0x00028860
        /*0800*/ 	.short	0x010a
        /*0802*/ 	.byte	0x3f
	.zero		1


	//   ....[74]....
        /*0804*/ 	.word	0x0000f080
        /*0808*/ 	.word	0x00000002
        /*080c*/ 	.word	0x00028820
        /*0810*/ 	.short	0x010a
        /*0812*/ 	.byte	0x3f
	.zero		1


	//   ....[75]....
        /*0814*/ 	.word	0x0000f220
        /*0818*/ 	.word	0x00000006
        /*081c*/ 	.word	0x00000000
        /*0820*/ 	.short	0x010a
        /*0822*/ 	.byte	0x3f
	.zero		1


	//   ....[76]....
        /*0824*/ 	.word	0x0000f270
        /*0828*/ 	.word	0x00000003
        /*082c*/ 	.word	0x00000000
        /*0830*/ 	.short	0x010a
        /*0832*/ 	.byte	0x3f
	.zero		1


	//   ....[77]....
        /*0834*/ 	.word	0x0000f2c0
        /*0838*/ 	.word	0x00000000
        /*083c*/ 	.word	0x00000000
        /*0840*/ 	.short	0x010a
        /*0842*/ 	.byte	0x3f
	.zero		1


	//----- nvinfo : EIATTR_NUM_MBARRIERS
	.align		4
.L_268:
        /*0844*/ 	.byte	0x03, 0x38
        /*0846*/ 	.short	0x0016


	//----- nvinfo : EIATTR_EXIT_INSTR_OFFSETS
	.align		4
        /*0848*/ 	.byte	0x04, 0x1c
        /*084a*/ 	.short	(.L_270 - .L_269)


	//   ....[0]....
.L_269:
        /*084c*/ 	.word	0x0000df40


	//----- nvinfo : EIATTR_MAX_THREADS
	.align		4
.L_270:
        /*0850*/ 	.byte	0x04, 0x05
        /*0852*/ 	.short	(.L_272 - .L_271)
.L_271:
        /*0854*/ 	.word	0x00000180
        /*0858*/ 	.word	0x00000001
        /*085c*/ 	.word	0x00000001


	//----- nvinfo : EIATTR_CRS_STACK_SIZE
	.align		4
.L_272:
        /*0860*/ 	.byte	0x04, 0x1e
        /*0862*/ 	.short	(.L_274 - .L_273)
.L_273:
        /*0864*/ 	.word	0x00000000


	//----- nvinfo : EIATTR_CBANK_PARAM_SIZE
	.align		4
.L_274:
        /*0868*/ 	.byte	0x03, 0x19
        /*086a*/ 	.short	0x0a70


	//----- nvinfo : EIATTR_PARAM_CBANK
	.align		4
        /*086c*/ 	.byte	0x04, 0x0a
        /*086e*/ 	.short	(.L_276 - .L_275)
	.align		4
.L_275:
        /*0870*/ 	.word	index@(.nv.constant0._ZN7cutlass13device_kernelIN5flash11enable_sm90INS1_16FlashAttnFwdSm90INS1_25CollectiveMainloopFwdSm90ILi2EN4cute5tupleIJNS5_1CILi1EEES8_S8_EEENS6_IJNS7_ILi128EEESA_SA_EEELi128ENS_6half_tEfNS_4arch4Sm90ELb1ELb0ELb0ELb0ELb0ELb0ELb0ELb1ELb1ELb1ELb1ELb0EEENS1_21CollectiveEpilogueFwdISB_S9_SC_SE_Li256ELb0ELb1ELb1ELb0EEENS1_19SingleTileSchedulerILb0ELb1ELb1ELi128EEEEEEEEEvNT_6ParamsE)
        /*0874*/ 	.short	0x0210
        /*0876*/ 	.short	0x0a70


	//----- nvinfo : EIATTR_SW_WAR
	.align		4
.L_276:
        /*0878*/ 	.byte	0x04, 0x36
        /*087a*/ 	.short	(.L_278 - .L_277)
.L_277:
        /*087c*/ 	.word	0x00000008
.L_278:


//--------------------- .nv.info._ZN7cutlass13device_kernelIN5flash11enable_sm90INS1_16FlashAttnFwdSm90INS1_25CollectiveMainloopFwdSm90ILi2EN4cute5tupleIJNS5_1CILi1EEES8_S8_EEENS6_IJNS7_ILi128EEESA_SA_EEELi128ENS_6half_tEfNS_4arch4Sm90ELb1ELb0ELb0ELb1ELb0ELb0ELb0ELb1ELb1ELb1ELb1ELb0EEENS1_21CollectiveEpilogueFwdISB_S9_SC_SE_Li256ELb1ELb1ELb1ELb0EEENS1_36VarlenDynamicPersistentTileSchedulerILi128ELi128ELi256ELi128ELb1ELb1ELb1ELb1ELb1ELb1EEEEEEEEEvNT_6ParamsE --------------------------
	.section	.nv.info._ZN7cutlass13device_kernelIN5flash11enable_sm90INS1_16FlashAttnFwdSm90INS1_25CollectiveMainloopFwdSm90ILi2EN4cute5tupleIJNS5_1CILi1EEES8_S8_EEENS6_IJNS7_ILi128EEESA_SA_EEELi128ENS_6half_tEfNS_4arch4Sm90ELb1ELb0ELb0ELb1ELb0ELb0ELb0ELb1ELb1ELb1ELb1ELb0EEENS1_21CollectiveEpilogueFwdISB_S9_SC_SE_Li256ELb1ELb1ELb1ELb0EEENS1_36VarlenDynamicPersistentTileSchedulerILi128ELi128ELi256ELi128ELb1ELb1ELb1ELb1ELb1ELb1EEEEEEEEEvNT_6ParamsE,"",@"SHT_CUDA_INFO"
	.sectionflags	@""
	.align	4


	//----- nvinfo : EIATTR_CUDA_API_VERSION
	.align		4
        /*0000*/ 	.byte	0x04, 0x37
        /*0002*/ 	.short	(.L_280 - .L_279)
.L_279:
        /*0004*/ 	.word	0x00000082


	//----- nvinfo : EIATTR_KPARAM_INFO
	.align		4
.L_280:
        /*0008*/ 	.byte	0x04, 0x17
        /*000a*/ 	.short	(.L_282 - .L_281)
.L_281:
        /*000c*/ 	.word	0x00000000
        /*0010*/ 	.short	0x0000
        /*0012*/ 	.short	0x0070
        /*0014*/ 	.byte	0x00, 0xf0, 0x01, 0x2a


	//----- nvinfo : EIATTR_SPARSE_MMA_MASK
	.align		4
.L_282:
        /*0018*/ 	.byte	0x03, 0x50
        /*001a*/ 	.short	0x0000


	//----- nvinfo : EIATTR_MAXREG_COUNT
	.align		4
        /*001c*/ 	.byte	0x03, 0x1b
        /*001e*/ 	.short	0x00a8


	//----- nvinfo : EIATTR_NUM_BARRIERS
	.align		4
        /*0020*/ 	.byte	0x02, 0x4c
        /*0022*/ 	.byte	0x10
	.zero		1


	//----- nvinfo : EIATTR_EXTERNS
	.align		4
        /*0024*/ 	.byte	0x04, 0x0f
        /*0026*/ 	.short	(.L_284 - .L_283)


	//   ....[0]....
	.align		4
.L_283:
        /*0028*/ 	.word	index@(__assertfail)


	//----- nvinfo : EIATTR_ANNOTATIONS
	.align		4
.L_284:
        /*002c*/ 	.byte	0x04, 0x55
        /*002e*/ 	.short	(.L_286 - .L_285)


	//   ....[0]....
.L_285:
        /* <DEDUP_REMOVED lines=71> */


	//----- nvinfo : EIATTR_MERCURY_ISA_VERSION
	.align		4
.L_286:
        /*0490*/ 	.byte	0x03, 0x5f
        /*0492*/ 	.short	0x0101


	//----- nvinfo : EIATTR_UNUSED_LOAD_BYTE_OFFSET
	.align		4
        /*0494*/ 	.byte	0x04, 0x44
        /*0496*/ 	.short	(.L_288 - .L_287)


	//   ....[0]....
.L_287:
        /*0498*/ 	.word	0x00000a40
        /*049c*/ 	.word	0x0000fff0


	//   ....[1]....
        /*04a0*/ 	.word	0x000095a0
        /*04a4*/ 	.word	0x0000fff0


	//----- nvinfo : EIATTR_INT_WARP_WIDE_INSTR_OFFSETS
	.align		4
.L_288:
        /*04a8*/ 	.byte	0x04, 0x31
        /*04aa*/ 	.short	(.L_290 - .L_289)


	//   ....[0]....
.L_289:
        /*04ac*/ 	.word	0x00000130


	//   ....[1]....
        /*04b0*/ 	.word	0x00000170


	//   ....[2]....
        /*04b4*/ 	.word	0x000001e0


	//   ....[3]....
        /*04b8*/ 	.word	0x0000df90


	//   ....[4]....
        /*04bc*/ 	.word	0x0000e020


	//   ....[5]....
        /*04c0*/ 	.word	0x00011680


	//   ....[6]....
        /*04c4*/ 	.word	0x00011710


	//----- nvinfo : EIATTR_COOP_GROUP_MASK_REGIDS
	.align		4
.L_290:
        /*04c8*/ 	.byte	0x04, 0x29
        /*04ca*/ 	.short	(.L_292 - .L_291)


	//   ....[0]....
.L_291:
        /*04cc*/ 	.word	0xffffffff


	//   ....[1]....
        /*04d0*/ 	.word	0xffffffff


	//   ....[2]....
        /*04d4*/ 	.word	0xffffffff


	//   ....[3]....
        /*04d8*/ 	.word	0xffffffff


	//   ....[4]....
        /*04dc*/ 	.word	0xffffffff


	//   ....[5]....
        /*04e0*/ 	.word	0xffffffff


	//   ....[6]....
        /*04e4*/ 	.word	0xffffffff


	//   ....[7]....
        /*04e8*/ 	.word	0xffffffff


	//   ....[8]....
        /*04ec*/ 	.word	0xffffffff


	//   ....[9]....
        /*04f0*/ 	.word	0xffffffff


	//   ....[10]....
        /*04f4*/ 	.word	0xffffffff


	//   ....[11]....
        /*04f8*/ 	.word	0xffffffff


	//   ....[12]....
        /*04fc*/ 	.word	0xffffffff


	//   ....[13]....
        /*0500*/ 	.word	0xffffffff


	//   ....[14]....
        /*0504*/ 	.word	0xffffffff


	//   ....[15]....
        /*0508*/ 	.word	0xffffffff


	//   ....[16]....
        /*050c*/ 	.word	0xffffffff


	//   ....[17]....
        /*0510*/ 	.word	0xffffffff


	//   ....[18]....
        /*0514*/ 	.word	0xffffffff


	//   ....[19]....
        /*0518*/ 	.word	0xffffffff


	//   ....[20]....
        /*051c*/ 	.word	0xffffffff


	//   ....[21]....
        /*0520*/ 	.word	0xffffffff


	//   ....[22]....
        /*0524*/ 	.word	0xffffffff


	//   ....[23]....
        /*0528*/ 	.word	0xffffffff


	//   ....[24]....
        /*052c*/ 	.word	0xffffffff


	//   ....[25]....
        /*0530*/ 	.word	0xffffffff


	//   ....[26]....
        /*0534*/ 	.word	0xffffffff


	//   ....[27]....
        /*0538*/ 	.word	0xffffffff


	//   ....[28]....
        /*053c*/ 	.word	0xffffffff


	//   ....[29]....
        /*0540*/ 	.word	0xffffffff


	//   ....[30]....
        /*0544*/ 	.word	0xffffffff


	//   ....[31]....
        /*0548*/ 	.word	0xffffffff


	//   ....[32]....
        /*054c*/ 	.word	0xffffffff


	//   ....[33]....
        /*0550*/ 	.word	0xffffffff


	//   ....[34]....
        /*0554*/ 	.word	0xffffffff


	//   ....[35]....
        /*0558*/ 	.word	0xffffffff


	//   ....[36]....
        /*055c*/ 	.word	0xffffffff


	//   ....[37]....
        /*0560*/ 	.word	0xffffffff


	//   ....[38]....
        /*0564*/ 	.word	0xffffffff


	//   ....[39]....
        /*0568*/ 	.word	0xffffffff


	//   ....[40]....
        /*056c*/ 	.word	0xffffffff


	//   ....[41]....
        /*0570*/ 	.word	0xffffffff


	//   ....[42]....
        /*0574*/ 	.word	0xffffffff


	//   ....[43]....
        /*0578*/ 	.word	0xffffffff


	//   ....[44]....
        /*057c*/ 	.word	0xffffffff


	//   ....[45]....
        /*0580*/ 	.word	0xffffffff


	//   ....[46]....
        /*0584*/ 	.word	0xffffffff


	//   ....[47]....
        /*0588*/ 	.word	0xffffffff


	//   ....[48]....
        /*058c*/ 	.word	0xffffffff


	//   ....[49]....
        /*0590*/ 	.word	0xffffffff


	//   ....[50]....
        /*0594*/ 	.word	0xffffffff


	//   ....[51]....
        /*0598*/ 	.word	0xffffffff


	//   ....[52]....
        /*059c*/ 	.word	0xffffffff


	//   ....[53]....
        /*05a0*/ 	.word	0xffffffff


	//   ....[54]....
        /*05a4*/ 	.word	0xffffffff


	//   ....[55]....
        /*05a8*/ 	.word	0xffffffff


	//   ....[56]....
        /*05ac*/ 	.word	0xffffffff


	//   ....[57]....
        /*05b0*/ 	.word	0xffffffff


	//   ....[58]....
        /*05b4*/ 	.word	0xffffffff


	//   ....[59]....
        /*05b8*/ 	.word	0xffffffff


	//   ....[60]....
        /*05bc*/ 	.word	0xffffffff


	//   ....[61]....
        /*05c0*/ 	.word	0xffffffff


	//   ....[62]....
        /*05c4*/ 	.word	0xffffffff


	//   ....[63]....
        /*05c8*/ 	.word	0xffffffff


	//   ....[64]....
        /*05cc*/ 	.word	0xffffffff


	//   ....[65]....
        /*05d0*/ 	.word	0xffffffff


	//   ....[66]....
        /*05d4*/ 	.word	0xffffffff


	//   ....[67]....
        /*05d8*/ 	.word	0xffffffff


	//   ....[68]....
        /*05dc*/ 	.word	0xffffffff


	//   ....[69]....
        /*05e0*/ 	.word	0xffffffff


	//   ....[70]....
        /*05e4*/ 	.word	0xffffffff


	//   ....[71]....
        /*05e8*/ 	.word	0xffffffff


	//   ....[72]....
        /*05ec*/ 	.word	0xffffffff


	//   ....[73]....
        /*05f0*/ 	.word	0xffffffff


	//   ....[74]....
        /*05f4*/ 	.word	0xffffffff


	//   ....[75]....
        /*05f8*/ 	.word	0xffffffff


	//   ....[76]....
        /*05fc*/ 	.word	0xffffffff


	//   ....[77]....
        /*0600*/ 	.word	0xffffffff


	//   ....[78]....
        /*0604*/ 	.word	0xffffffff


	//   ....[79]....
        /*0608*/ 	.word	0xffffffff


	//   ....[80]....
        /*060c*/ 	.word	0xffffffff


	//   ....[81]....
        /*0610*/ 	.word	0xffffffff


	//   ....[82]....
        /*0614*/ 	.word	0xffffffff


	//   ....[83]....
        /*0618*/ 	.word	0xffffffff


	//   ....[84]....
        /*061c*/ 	.word	0xffffffff


	//   ....[85]....
        /*0620*/ 	.word	0xffffffff


	//   ....[86]....
        /*0624*/ 	.word	0xffffffff


	//   ....[87]....
        /*0628*/ 	.word	0xffffffff


	//   ....[88]....
        /*062c*/ 	.word	0xffffffff


	//   ....[89]....
        /*0630*/ 	.word	0xffffffff


	//   ....[90]....
        /*0634*/ 	.word	0xffffffff


	//   ....[91]....
        /*0638*/ 	.word	0xffffffff


	//   ....[92]....
        /*063c*/ 	.word	0xffffffff


	//   ....[93]....
        /*0640*/ 	.word	0xffffffff


	//   ....[94]....
        /*0644*/ 	.word	0xffffffff


	//   ....[95]....
        /*0648*/ 	.word	0xffffffff


	//   ....[96]....
        /*064c*/ 	.word	0xffffffff


	//   ....[97]....
        /*0650*/ 	.word	0xffffffff


	//   ....[98]....
        /*0654*/ 	.word	0xffffffff


	//   ....[99]....
        /*0658*/ 	.word	0xffffffff


	//   ....[100]....
        /*065c*/ 	.word	0xffffffff


	//   ....[101]....
        /*0660*/ 	.word	0xffffffff


	//   ....[102]....
        /*0664*/ 	.word	0xffffffff


	//   ....[103]....
        /*0668*/ 	.word	0xffffffff


	//   ....[104]....
        /*066c*/ 	.word	0xffffffff


	//   ....[105]....
        /*0670*/ 	.word	0x0500000f


	//   ....[106]....
        /*0674*/ 	.word	0x0500000f


	//   ....[107]....
        /*0678*/ 	.word	0x0500000f


	//   ....[108]....
        /*067c*/ 	.word	0x0500000f


	//   ....[109]....
        /*0680*/ 	.word	0x0500000f


	//   ....[110]....
        /*0684*/ 	.word	0x0500000f


	//   ....[111]....
        /*0688*/ 	.word	0x0500000f


	//   ....[112]....
        /*068c*/ 	.word	0x0500000f


	//   ....[113]....
        /*0690*/ 	.word	0x0500000f


	//   ....[114]....
        /*0694*/ 	.word	0x0500000f


	//   ....[115]....
        /*0698*/ 	.word	0x0500000f


	//   ....[116]....
        /*069c*/ 	.word	0x0500000f


	//   ....[117]....
        /*06a0*/ 	.word	0x0500000f


	//   ....[118]....
        /*06a4*/ 	.word	0x0500000f


	//   ....[119]....
        /*06a8*/ 	.word	0x0500000f


	//   ....[120]....
        /*06ac*/ 	.word	0x0500000f


	//   ....[121]....
        /*06b0*/ 	.word	0x0500000f


	//   ....[122]....
        /*06b4*/ 	.word	0x0500000f


	//   ....[123]....
        /*06b8*/ 	.word	0x0500000f


	//   ....[124]....
        /*06bc*/ 	.word	0x0500000f


	//   ....[125]....
        /*06c0*/ 	.word	0x0500000f


	//   ....[126]....
        /*06c4*/ 	.word	0x0500000f


	//   ....[127]....
        /*06c8*/ 	.word	0x0500000f


	//   ....[128]....
        /*06cc*/ 	.word	0x0500000f


	//   ....[129]....
        /*06d0*/ 	.word	0x0500000f


	//   ....[130]....
        /*06d4*/ 	.word	0x0500000f


	//   ....[131]....
        /*06d8*/ 	.word	0x0500000f


	//   ....[132]....
        /*06dc*/ 	.word	0x0500000f


	//   ....[133]....
        /*06e0*/ 	.word	0x0500000f


	//   ....[134]....
        /*06e4*/ 	.word	0x0500000f


	//   ....[135]....
        /*06e8*/ 	.word	0x0500000f


	//   ....[136]....
        /*06ec*/ 	.word	0x0500000f


	//   ....[137]....
        /*06f0*/ 	.word	0x0500000f


	//   ....[138]....
        /*06f4*/ 	.word	0x0500000f


	//   ....[139]....
        /*06f8*/ 	.word	0x0500000f


	//   ....[140]....
        /*06fc*/ 	.word	0x0500000f


	//----- nvinfo : EIATTR_COOP_GROUP_INSTR_OFFSETS
	.align		4
.L_292:
        /*0700*/ 	.byte	0x04, 0x28
        /*0702*/ 	.short	(.L_294 - .L_293)


	//   ....[0]....
.L_293:
        /*0704*/ 	.word	0x00000070


	//   ....[1]....
        /*0708*/ 	.word	0x00000140


	//   ....[2]....
        /*070c*/ 	.word	0x00000190


	//   ....[3]....
        /*0710*/ 	.word	0x000003c0


	//   ....[4]....
        /*0714*/ 	.word	0x00000520


	//   ....[5]....
        /*0718*/ 	.word	0x00000640


	//   ....[6]....
        /*071c*/ 	.word	0x000007a0


	//   ....[7]....
        /*0720*/ 	.word	0x00001b50


	//   ....[8]....
        /*0724*/ 	.word	0x000023e0


	//   ....[9]....
        /*0728*/ 	.word	0x00002410


	//   ....[10]....
        /*072c*/ 	.word	0x00002ca0


	//   ....[11]....
        /*0730*/ 	.word	0x00002d20


	//   ....[12]....
        /*0734*/ 	.word	0x00003640


	//   ....[13]....
        /*0738*/ 	.word	0x000036c0


	//   ....[14]....
        /*073c*/ 	.word	0x00004830


	//   ....[15]....
        /*0740*/ 	.word	0x00004870


	//   ....[16]....
        /*0744*/ 	.word	0x00004f40


	//   ....[17]....
        /*0748*/ 	.word	0x00005040


	//   ....[18]....
        /*074c*/ 	.word	0x00005860


	//   ....[19]....
        /*0750*/ 	.word	0x00005a30


	//   ....[20]....
        /*0754*/ 	.word	0x00007340


	//   ....[21]....
        /*0758*/ 	.word	0x00007370


	//   ....[22]....
        /*075c*/ 	.word	0x00007820


	//   ....[23]....
        /*0760*/ 	.word	0x000078a0


	//   ....[24]....
        /*0764*/ 	.word	0x00008c50


	//   ....[25]....
        /*0768*/ 	.word	0x00008c90


	//   ....[26]....
        /*076c*/ 	.word	0x00008d80


	//   ....[27]....
        /*0770*/ 	.word	0x00008da0


	//   ....[28]....
        /*0774*/ 	.word	0x0000a0d0


	//   ....[29]....
        /*0778*/ 	.word	0x0000a110


	//   ....[30]....
        /*077c*/ 	.word	0x0000a130


	//   ....[31]....
        /*0780*/ 	.word	0x0000a160


	//   ....[32]....
        /*0784*/ 	.word	0x0000a820


	//   ....[33]....
        /*0788*/ 	.word	0x0000a840


	//   ....[34]....
        /*078c*/ 	.word	0x0000a910


	//   ....[35]....
        /*0790*/ 	.word	0x0000a930


	//   ....[36]....
        /*0794*/ 	.word	0x0000a9f0


	//   ....[37]....
        /*0798*/ 	.word	0x0000aa10


	//   ....[38]....
        /*079c*/ 	.word	0x0000aae0


	//   ....[39]....
        /*07a0*/ 	.word	0x0000ab00


	//   ....[40]....
        /*07a4*/ 	.word	0x0000aed0


	//   ....[41]....
        /*07a8*/ 	.word	0x0000aee0


	//   ....[42]....
        /*07ac*/ 	.word	0x0000b320


	//   ....[43]....
        /*07b0*/ 	.word	0x0000b330


	//   ....[44]....
        /*07b4*/ 	.word	0x0000c020


	//   ....[45]....
        /*07b8*/ 	.word	0x0000c050


	//   ....[46]....
        /*07bc*/ 	.word	0x0000c120


	//   ....[47]....
        /*07c0*/ 	.word	0x0000c140


	//   ....[48]....
        /*07c4*/ 	.word	0x0000c200


	//   ....[49]....
        /*07c8*/ 	.word	0x0000c220


	//   ....[50]....
        /*07cc*/ 	.word	0x0000c2f0


	//   ....[51]....
        /*07d0*/ 	.word	0x0000c310


	//   ....[52]....
        /*07d4*/ 	.word	0x0000c450


	//   ....[53]....
        /*07d8*/ 	.word	0x0000c680


	//   ....[54]....
        /*07dc*/ 	.word	0x0000c6b0


	//   ....[55]....
        /*07e0*/ 	.word	0x0000c6e0


	//   ....[56]....
        /*07e4*/ 	.word	0x0000c710


	//   ....[57]....
        /*07e8*/ 	.word	0x0000c740


	//   ....[58]....
        /*07ec*/ 	.word	0x0000c770


	//   ....[59]....
        /*07f0*/ 	.word	0x0000c910


	//   ....[60]....
        /*07f4*/ 	.word	0x0000c940


	//   ....[61]....
        /*07f8*/ 	.word	0x0000c970


	//   ....[62]....
        /*07fc*/ 	.word	0x0000c9a0


	//   ....[63]....
        /*0800*/ 	.word	0x0000c9d0


	//   ....[64]....
        /*0804*/ 	.word	0x0000ca00


	//   ....[65]....
        /*0808*/ 	.word	0x0000caa0


	//   ....[66]....
        /*080c*/ 	.word	0x0000cad0


	//   ....[67]....
        /*0810*/ 	.word	0x0000cae0


	//   ....[68]....
        /*0814*/ 	.word	0x0000cb10


	//   ....[69]....
        /*0818*/ 	.word	0x0000e570


	//   ....[70]....
        /*081c*/ 	.word	0x0000f0f0


	//   ....[71]....
        /*0820*/ 	.word	0x0000f100


	//   ....[72]....
        /*0824*/ 	.word	0x0000f130


	//   ....[73]....
        /*0828*/ 	.word	0x0000f140


	//   ....[74]....
        /*082c*/ 	.word	0x0000f250


	//   ....[75]....
        /*0830*/ 	.word	0x0000f260


	//   ....[76]....
        /*0834*/ 	.word	0x0000f2f0


	//   ....[77]....
        /*0838*/ 	.word	0x0000f300


	//   ....[78]....
        /*083c*/ 	.word	0x0000f390


	//   ....[79]....
        /*0840*/ 	.word	0x0000f3a0


	//   ....[80]....
        /*0844*/ 	.word	0x0000f430


	//   ....[81]....
        /*0848*/ 	.word	0x0000f440


	//   ....[82]....
        /*084c*/ 	.word	0x0000f4d0


	//   ....[83]....
        /*0850*/ 	.word	0x0000f4e0


	//   ....[84]....
        /*0854*/ 	.word	0x0000f530


	//   ....[85]....
        /*0858*/ 	.word	0x0000f560


	//   ....[86]....
        /*085c*/ 	.word	0x00011db0


	//   ....[87]....
        /*0860*/ 	.word	0x00011de0


	//   ....[88]....
        /*0864*/ 	.word	0x00011e30


	//   ....[89]....
        /*0868*/ 	.word	0x00011e70


	//   ....[90]....
        /*086c*/ 	.word	0x00011ea0


	//   ....[91]....
        /*0870*/ 	.word	0x00011ed0


	//   ....[92]....
        /*0874*/ 	.word	0x00011f00


	//   ....[93]....
        /*0878*/ 	.word	0x00011f30


	//   ....[94]....
        /*087c*/ 	.word	0x000120f0


	//   ....[95]....
        /*0880*/ 	.word	0x00012120


	//   ....[96]....
        /*0884*/ 	.word	0x00012150


	//   ....[97]....
        /*0888*/ 	.word	0x00012180


	//   ....[98]....
        /*088c*/ 	.word	0x000121b0


	//   ....[99]....
        /*0890*/ 	.word	0x000121e0


	//   ....[100]....
        /*0894*/ 	.word	0x000122b0


	//   ....[101]....
        /*0898*/ 	.word	0x000122d0


	//   ....[102]....
        /*089c*/ 	.word	0x000122e0


	//   ....[103]....
        /*08a0*/ 	.word	0x00012360


	//   ....[104]....
        /*08a4*/ 	.word	0x00012e90


	//   ....[105]....
        /*08a8*/ 	.word	0x00013440


	//   ....[106]....
        /*08ac*/ 	.word	0x00013610


	//   ....[107]....
        /*08b0*/ 	.word	0x00013660


	//   ....[108]....
        /*08b4*/ 	.word	0x000136c0


	//   ....[109]....
        /*08b8*/ 	.word	0x00013760


	//   ....[110]....
        /*08bc*/ 	.word	0x00013820


	//   ....[111]....
        /*08c0*/ 	.word	0x00013930


	//   ....[112]....
        /*08c4*/ 	.word	0x00013990


	//   ....[113]....
        /*08c8*/ 	.word	0x00013a90


	//   ....[114]....
        /*08cc*/ 	.word	0x00013af0


	//   ....[115]....
        /*08d0*/ 	.word	0x00013bf0


	//   ....[116]....
        /*08d4*/ 	.word	0x00013c50


	//   ....[117]....
        /*08d8*/ 	.word	0x00013d50


	//   ....[118]....
        /*08dc*/ 	.word	0x00013db0


	//   ....[119]....
        /*08e0*/ 	.word	0x00013e90


	//   ....[120]....
        /*08e4*/ 	.word	0x00013f10


	//   ....[121]....
        /*08e8*/ 	.word	0x00013ff0


	//   ....[122]....
        /*08ec*/ 	.word	0x00014320


	//   ....[123]....
        /*08f0*/ 	.word	0x000143c0


	//   ....[124]....
        /*08f4*/ 	.word	0x00014550


	//   ....[125]....
        /*08f8*/ 	.word	0x000145c0


	//   ....[126]....
        /*08fc*/ 	.word	0x00014630


	//   ....[127]....
        /*0900*/ 	.word	0x000146a0


	//   ....[128]....
        /*0904*/ 	.word	0x00014710


	//   ....[129]....
        /*0908*/ 	.word	0x00014790


	//   ....[130]....
        /*090c*/ 	.word	0x00014830


	//   ....[131]....
        /*0910*/ 	.word	0x000148d0


	//   ....[132]....
        /*0914*/ 	.word	0x00014940


	//   ....[133]....
        /*0918*/ 	.word	0x000149b0


	//   ....[134]....
        /*091c*/ 	.word	0x00014a20


	//   ....[135]....
        /*0920*/ 	.word	0x00014aa0


	//   ....[136]....
        /*0924*/ 	.word	0x00014b20


	//   ....[137]....
        /*0928*/ 	.word	0x00014bd0


	//   ....[138]....
        /*092c*/ 	.word	0x00014c20


	//   ....[139]....
        /*0930*/ 	.word	0x00014ce0


	//   ....[140]....
        /*0934*/ 	.word	0x00014e10


	//----- nvinfo : EIATTR_REG_RECONFIG
	.align		4
.L_294:
        /*0938*/ 	.byte	0x01, 0x54
	.zero		2


	//----- nvinfo : EIATTR_SYSCALL_OFFSETS
	.align		4
        /*093c*/ 	.byte	0x04, 0x46
        /*093e*/ 	.short	(.L_296 - .L_295)


	//   ....[0]....
.L_295:
        /*0940*/ 	.word	0x00001d30


	//   ....[1]....
        /*0944*/ 	.word	0x0000e190


	//   ....[2]....
        /*0948*/ 	.word	0x0000e2e0


	//   ....[3]....
        /*094c*/ 	.word	0x0000e3e0


	//   ....[4]....
        /*0950*/ 	.word	0x0000ecb0


	//----- nvinfo : EIATTR_MBARRIER_INSTR_OFFSETS
	.align		4
.L_296:
        /*0954*/ 	.byte	0x04, 0x39
        /*0956*/ 	.short	(.L_298 - .L_297)


	//   ....[0]....
.L_297:
        /*0958*/ 	.word	0x00000270
        /*095c*/ 	.word	0x000000ff
        /*0960*/ 	.word	0x00028800
        /*0964*/ 	.short	0x0100
        /*0966*/ 	.byte	0x08
	.zero		1


	//   ....[1]....
        /*0968*/ 	.word	0x00000280
        /*096c*/ 	.word	0x000000ff
        /*0970*/ 	.word	0x00028820
        /*0974*/ 	.short	0x0100
        /*0976*/ 	.byte	0x08
	.zero		1


	//   ....[2]....
        /*0978*/ 	.word	0x00000370
        /*097c*/ 	.word	0x000000ff
        /*0980*/ 	.word	0x00028830
        /*0984*/ 	.short	0x0100
        /*0986*/ 	.byte	0x08
	.zero		1


	//   ....[3]....
        /*0988*/ 	.word	0x00000380
        /*098c*/ 	.word	0x000000ff
        /*0990*/ 	.word	0x00028840
        /*0994*/ 	.short	0x0100
        /*0996*/ 	.byte	0x08
	.zero		1


	//   ....[4]....
        /*0998*/ 	.word	0x00000390
        /*099c*/ 	.word	0x000000ff
        /*09a0*/ 	.word	0x00028838
        /*09a4*/ 	.short	0x0100
        /*09a6*/ 	.byte	0x08
	.zero		1


	//   ....[5]....
        /*09a8*/ 	.word	0x000003a0
        /*09ac*/ 	.word	0x000000ff
        /*09b0*/ 	.word	0x00028848
        /*09b4*/ 	.short	0x0100
        /*09b6*/ 	.byte	0x08
	.zero		1


	//   ....[6]....
        /*09b8*/ 	.word	0x000004d0
        /*09bc*/ 	.word	0x000000ff
        /*09c0*/ 	.word	0x00028850
        /*09c4*/ 	.short	0x0100
        /*09c6*/ 	.byte	0x08
	.zero		1


	//   ....[7]....
        /*09c8*/ 	.word	0x000004e0
        /*09cc*/ 	.word	0x000000ff
        /*09d0*/ 	.word	0x00028860
        /*09d4*/ 	.short	0x0100
        /*09d6*/ 	.byte	0x08
	.zero		1


	//   ....[8]....
        /*09d8*/ 	.word	0x000004f0
        /*09dc*/ 	.word	0x000000ff
        /*09e0*/ 	.word	0x00028858
        /*09e4*/ 	.short	0x0100
        /*09e6*/ 	.byte	0x08
	.zero		1


	//   ....[9]....
        /*09e8*/ 	.word	0x00000500
        /*09ec*/ 	.word	0x000000ff
        /*09f0*/ 	.word	0x00028868
        /*09f4*/ 	.short	0x0100
        /*09f6*/ 	.byte	0x08
	.zero		1


	//   ....[10]....
        /*09f8*/ 	.word	0x000005f0
        /*09fc*/ 	.word	0x000000ff
        /*0a00*/ 	.word	0x00028870
        /*0a04*/ 	.short	0x0100
        /*0a06*/ 	.byte	0x06
	.zero		1


	//   ....[11]....
        /*0a08*/ 	.word	0x00000600
        /*0a0c*/ 	.word	0x000000ff
        /*0a10*/ 	.word	0x00028880
        /*0a14*/ 	.short	0x0100
        /*0a16*/ 	.byte	0x06
	.zero		1


	//   ....[12]....
        /*0a18*/ 	.word	0x00000610
        /*0a1c*/ 	.word	0x000000ff
        /*0a20*/ 	.word	0x00028878
        /*0a24*/ 	.short	0x0100
        /*0a26*/ 	.byte	0x06
	.zero		1


	//   ....[13]....
        /*0a28*/ 	.word	0x00000620
        /*0a2c*/ 	.word	0x000000ff
        /*0a30*/ 	.word	0x00028888
        /*0a34*/ 	.short	0x0100
        /*0a36*/ 	.byte	0x06
	.zero		1


	//   ....[14]....
        /*0a38*/ 	.word	0x00000750
        /*0a3c*/ 	.word	0x000000ff
        /*0a40*/ 	.word	0x00028890
        /*0a44*/ 	.short	0x0100
        /*0a46*/ 	.byte	0x08
	.zero		1


	//   ....[15]....
        /*0a48*/ 	.word	0x00000760
        /*0a4c*/ 	.word	0x000000ff
        /*0a50*/ 	.word	0x000288a0
        /*0a54*/ 	.short	0x0100
        /*0a56*/ 	.byte	0x08
	.zero		1


	//   ....[16]....
        /*0a58*/ 	.word	0x00000770
        /*0a5c*/ 	.word	0x000000ff
        /*0a60*/ 	.word	0x00028898
        /*0a64*/ 	.short	0x0100
        /*0a66*/ 	.byte	0x08
	.zero		1


	//   ....[17]....
        /*0a68*/ 	.word	0x00000780
        /*0a6c*/ 	.word	0x000000ff
        /*0a70*/ 	.word	0x000288a8
        /*0a74*/ 	.short	0x0100
        /*0a76*/ 	.byte	0x08
	.zero		1


	//   ....[18]....
        /*0a78*/ 	.word	0x000008b0
        /*0a7c*/ 	.word	0x000000ff
        /*0a80*/ 	.word	0x000288b0
        /*0a84*/ 	.short	0x0100
        /*0a86*/ 	.byte	0x08
	.zero		1


	//   ....[19]....
        /*0a88*/ 	.word	0x000008c0
        /*0a8c*/ 	.word	0x000000ff
        /*0a90*/ 	.word	0x000288c0
        /*0a94*/ 	.short	0x0100
        /*0a96*/ 	.byte	0x08
	.zero		1


	//   ....[20]....
        /*0a98*/ 	.word	0x000008d0
        /*0a9c*/ 	.word	0x000000ff
        /*0aa0*/ 	.word	0x000288b8
        /*0aa4*/ 	.short	0x0100
        /*0aa6*/ 	.byte	0x08
	.zero		1


	//   ....[21]....
        /*0aa8*/ 	.word	0x000008e0
        /*0aac*/ 	.word	0x000000ff
        /*0ab0*/ 	.word	0x000288c8
        /*0ab4*/ 	.short	0x0100
        /*0ab6*/ 	.byte	0x08
	.zero		1


	//   ....[22]....
        /*0ab8*/ 	.word	0x00001db0
        /*0abc*/ 	.word	0x000000ff
        /*0ac0*/ 	.word	0x00028800
        /*0ac4*/ 	.short	0x010a
        /*0ac6*/ 	.byte	0x29
	.zero		1


	//   ....[23]....
        /*0ac8*/ 	.word	0x00001e30
        /*0acc*/ 	.word	0x00000000
        /*0ad0*/ 	.word	0x00028830
        /*0ad4*/ 	.short	0x010a
        /*0ad6*/ 	.byte	0x3f
	.zero		1


	//   ....[24]....
        /*0ad8*/ 	.word	0x00001e90
        /*0adc*/ 	.word	0x00000000
        /*0ae0*/ 	.word	0x00028830
        /*0ae4*/ 	.short	0x010a
        /*0ae6*/ 	.byte	0x3f
	.zero		1


	//   ....[25]....
        /*0ae8*/ 	.word	0x000026b0
        /*0aec*/ 	.word	0x00000000
        /*0af0*/ 	.word	0x00000000
        /*0af4*/ 	.short	0x0101
        /*0af6*/ 	.byte	0x3f
	.zero		1


	//   ....[26]....
        /*0af8*/ 	.word	0x000042a0
        /*0afc*/ 	.word	0x000000ff
        /*0b00*/ 	.word	0x00028830
        /*0b04*/ 	.short	0x010a
        /*0b06*/ 	.byte	0x06
	.zero		1


	//   ....[27]....
        /*0b08*/ 	.word	0x000042e0
        /*0b0c*/ 	.word	0x000000ff
        /*0b10*/ 	.word	0x00028830
        /*0b14*/ 	.short	0x010a
        /*0b16*/ 	.byte	0x06
	.zero		1


	//   ....[28]....
        /*0b18*/ 	.word	0x00004620
        /*0b1c*/ 	.word	0x000000ff
        /*0b20*/ 	.word	0x00028850
        /*0b24*/ 	.short	0x010a
        /*0b26*/ 	.byte	0x06
	.zero		1


	//   ....[29]....
        /*0b28*/ 	.word	0x00004660
        /*0b2c*/ 	.word	0x000000ff
        /*0b30*/ 	.word	0x00028850
        /*0b34*/ 	.short	0x010a
        /*0b36*/ 	.byte	0x06
	.zero		1


	//   ....[30]....
        /*0b38*/ 	.word	0x000060a0
        /*0b3c*/ 	.word	0x0000001c
        /*0b40*/ 	.word	0x00000000
        /*0b44*/ 	.short	0x0101
        /*0b46*/ 	.byte	0x3f
	.zero		1


	//   ....[31]....
        /*0b48*/ 	.word	0x00006240
        /*0b4c*/ 	.word	0x0000001c
        /*0b50*/ 	.word	0x00000000
        /*0b54*/ 	.short	0x0101
        /*0b56*/ 	.byte	0x3f
	.zero		1


	//   ....[32]....
        /*0b58*/ 	.word	0x00006c40
        /*0b5c*/ 	.word	0x000000ff
        /*0b60*/ 	.word	0x00028830
        /*0b64*/ 	.short	0x010a
        /*0b66*/ 	.byte	0x06
	.zero		1


	//   ....[33]....
        /*0b68*/ 	.word	0x00006c80
        /*0b6c*/ 	.word	0x000000ff
        /*0b70*/ 	.word	0x00028830
        /*0b74*/ 	.short	0x010a
        /*0b76*/ 	.byte	0x06
	.zero		1


	//   ....[34]....
        /*0b78*/ 	.word	0x00006fc0
        /*0b7c*/ 	.word	0x000000ff
        /*0b80*/ 	.word	0x00028850
        /*0b84*/ 	.short	0x010a
        /*0b86*/ 	.byte	0x06
	.zero		1


	//   ....[35]....
        /*0b88*/ 	.word	0x00007000
        /*0b8c*/ 	.word	0x000000ff
        /*0b90*/ 	.word	0x00028850
        /*0b94*/ 	.short	0x010a
        /*0b96*/ 	.byte	0x06
	.zero		1


	//   ....[36]....
        /*0b98*/ 	.word	0x00008240
        /*0b9c*/ 	.word	0x0000001f
        /*0ba0*/ 	.word	0x00000000
        /*0ba4*/ 	.short	0x0101
        /*0ba6*/ 	.byte	0x3f
	.zero		1


	//   ....[37]....
        /*0ba8*/ 	.word	0x000083f0
        /*0bac*/ 	.word	0x0000001f
        /*0bb0*/ 	.word	0x00000000
        /*0bb4*/ 	.short	0x0101
        /*0bb6*/ 	.byte	0x3f
	.zero		1


	//   ....[38]....
        /*0bb8*/ 	.word	0x00008bc0
        /*0bbc*/ 	.word	0x000000ff
        /*0bc0*/ 	.word	0x00028850
        /*0bc4*/ 	.short	0x010a
        /*0bc6*/ 	.byte	0x05
	.zero		1


	//   ....[39]....
        /*0bc8*/ 	.word	0x00008c00
        /*0bcc*/ 	.word	0x000000ff
        /*0bd0*/ 	.word	0x00028850
        /*0bd4*/ 	.short	0x010a
        /*0bd6*/ 	.byte	0x05
	.zero		1


	//   ....[40]....
        /*0bd8*/ 	.word	0x00009140
        /*0bdc*/ 	.word	0x00000008
        /*0be0*/ 	.word	0x00000000
        /*0be4*/ 	.short	0x0101
        /*0be6*/ 	.byte	0x3f
	.zero		1


	//   ....[41]....
        /*0be8*/ 	.word	0x0000a810
        /*0bec*/ 	.word	0x00000014
        /*0bf0*/ 	.word	0x00000000
        /*0bf4*/ 	.short	0x0101
        /*0bf6*/ 	.byte	0x3f
	.zero		1


	//   ....[42]....
        /*0bf8*/ 	.word	0x0000acc0
        /*0bfc*/ 	.word	0x00000014
        /*0c00*/ 	.word	0x00000000
        /*0c04*/ 	.short	0x0101
        /*0c06*/ 	.byte	0x3f
	.zero		1


	//   ....[43]....
        /*0c08*/ 	.word	0x0000e7c0
        /*0c0c*/ 	.word	0x00000000
        /*0c10*/ 	.word	0x00028840
        /*0c14*/ 	.short	0x010a
        /*0c16*/ 	.byte	0x3f
	.zero		1


	//   ....[44]....
        /*0c18*/ 	.word	0x0000f630
        /*0c1c*/ 	.word	0x00000012
        /*0c20*/ 	.word	0x00028800
        /*0c24*/ 	.short	0x0107
        /*0c26*/ 	.byte	0x3f
	.zero		1


	//   ....[45]....
        /*0c28*/ 	.word	0x0000f740
        /*0c2c*/ 	.word	0x00000012
        /*0c30*/ 	.word	0x00028800
        /*0c34*/ 	.short	0x0101
        /*0c36*/ 	.byte	0x3f
	.zero		1


	//   ....[46]....
        /*0c38*/ 	.word	0x0000f760
        /*0c3c*/ 	.word	0x00000012
        /*0c40*/ 	.word	0x00028820
        /*0c44*/ 	.short	0x010a
        /*0c46*/ 	.byte	0x3f
	.zero		1


	//   ....[47]....
        /*0c48*/ 	.word	0x0000fb20
        /*0c4c*/ 	.word	0x00000003
        /*0c50*/ 	.word	0x00028840
        /*0c54*/ 	.short	0x010a
        /*0c56*/ 	.byte	0x3f
	.zero		1


	//   ....[48]....
        /*0c58*/ 	.word	0x0000fec0
        /*0c5c*/ 	.word	0x00000003
        /*0c60*/ 	.word	0x00000060
        /*0c64*/ 	.short	0x010a
        /*0c66*/ 	.byte	0x3f
	.zero		1


	//   ....[49]....
        /*0c68*/ 	.word	0x00010550
        /*0c6c*/ 	.word	0x00000003
        /*0c70*/ 	.word	0x00028840
        /*0c74*/ 	.short	0x010a
        /*0c76*/ 	.byte	0x3f
	.zero		1


	//   ....[50]....
        /*0c78*/ 	.word	0x000108f0
        /*0c7c*/ 	.word	0x00000002
        /*0c80*/ 	.word	0x00000060
        /*0c84*/ 	.short	0x010a
        /*0c86*/ 	.byte	0x3f
	.zero		1


	//   ....[51]....
        /*0c88*/ 	.word	0x00010ec0
        /*0c8c*/ 	.word	0x00000002
        /*0c90*/ 	.word	0x00028840
        /*0c94*/ 	.short	0x010a
        /*0c96*/ 	.byte	0x3f
	.zero		1


	//   ....[52]....
        /*0c98*/ 	.word	0x00011260
        /*0c9c*/ 	.word	0x00000002
        /*0ca0*/ 	.word	0x00000060
        /*0ca4*/ 	.short	0x010a
        /*0ca6*/ 	.byte	0x3f
	.zero		1


	//   ....[53]....
        /*0ca8*/ 	.word	0x000117e0
        /*0cac*/ 	.word	0x00000000
        /*0cb0*/ 	.word	0x00028860
        /*0cb4*/ 	.short	0x010a
        /*0cb6*/ 	.byte	0x3f
	.zero		1


	//   ....[54]....
        /*0cb8*/ 	.word	0x00012e10
        /*0cbc*/ 	.word	0x00000000
        /*0cc0*/ 	.word	0x00028820
        /*0cc4*/ 	.short	0x010a
        /*0cc6*/ 	.byte	0x3f
	.zero		1


	//   ....[55]....
        /*0cc8*/ 	.word	0x00013000
        /*0ccc*/ 	.word	0x00000006
        /*0cd0*/ 	.word	0x00000000
        /*0cd4*/ 	.short	0x010a
        /*0cd6*/ 	.byte	0x3f
	.zero		1


	//   ....[56]....
        /*0cd8*/ 	.word	0x00013030
        /*0cdc*/ 	.word	0x00000007
        /*0ce0*/ 	.word	0x00000000
        /*0ce4*/ 	.short	0x010a
        /*0ce6*/ 	.byte	0x3f
	.zero		1


	//   ....[57]....
        /*0ce8*/ 	.word	0x00013090
        /*0cec*/ 	.word	0x00000004
        /*0cf0*/ 	.word	0x00000000
        /*0cf4*/ 	.short	0x010a
        /*0cf6*/ 	.byte	0x3f
	.zero		1


	//   ....[58]....
        /*0cf8*/ 	.word	0x000130c0
        /*0cfc*/ 	.word	0x00000003
        /*0d00*/ 	.word	0x00000000
        /*0d04*/ 	.short	0x010a
        /*0d06*/ 	.byte	0x3f
	.zero		1


	//   ....[59]....
        /*0d08*/ 	.word	0x00013130
        /*0d0c*/ 	.word	0x00000003
        /*0d10*/ 	.word	0x00028800
        /*0d14*/ 	.short	0x010a
        /*0d16*/ 	.byte	0x3f
	.zero		1


	//   ....[60]....
        /*0d18*/ 	.word	0x00013180
        /*0d1c*/ 	.word	0x00000000
        /*0d20*/ 	.word	0x00028830
        /*0d24*/ 	.short	0x010a
        /*0d26*/ 	.byte	0x3f
	.zero		1


	//   ....[61]....
        /*0d28*/ 	.word	0x000131e0
        /*0d2c*/ 	.word	0x00000007
        /*0d30*/ 	.word	0x00028830
        /*0d34*/ 	.short	0x010a
        /*0d36*/ 	.byte	0x3f
	.zero		1


	//   ....[62]....
        /*0d38*/ 	.word	0x00013240
        /*0d3c*/ 	.word	0x00000007
        /*0d40*/ 	.word	0x00028850
        /*0d44*/ 	.short	0x010a
        /*0d46*/ 	.byte	0x3f
	.zero		1


	//   ....[63]....
        /*0d48*/ 	.word	0x000132a0
        /*0d4c*/ 	.word	0x00000007
        /*0d50*/ 	.word	0x00028830
        /*0d54*/ 	.short	0x010a
        /*0d56*/ 	.byte	0x3f
	.zero		1


	//   ....[64]....
        /*0d58*/ 	.word	0x00013300
        /*0d5c*/ 	.word	0x00000007
        /*0d60*/ 	.word	0x00028850
        /*0d64*/ 	.short	0x010a
        /*0d66*/ 	.byte	0x3f
	.zero		1


	//   ....[65]....
        /*0d68*/ 	.word	0x00013360
        /*0d6c*/ 	.word	0x00000006
        /*0d70*/ 	.word	0x00028850
        /*0d74*/ 	.short	0x010a
        /*0d76*/ 	.byte	0x3f
	.zero		1


	//   ....[66]....
        /*0d78*/ 	.word	0x00013500
        /*0d7c*/ 	.word	0x00000000
        /*0d80*/ 	.word	0x00028840
        /*0d84*/ 	.short	0x010a
        /*0d86*/ 	.byte	0x3f
	.zero		1


	//   ....[67]....
        /*0d88*/ 	.word	0x00014030
        /*0d8c*/ 	.word	0x00000012
        /*0d90*/ 	.word	0x00028820
        /*0d94*/ 	.short	0x010a
        /*0d96*/ 	.byte	0x3f
	.zero		1


	//   ....[68]....
        /*0d98*/ 	.word	0x00014080
        /*0d9c*/ 	.word	0x00000003
        /*0da0*/ 	.word	0x00028840
        /*0da4*/ 	.short	0x010a
        /*0da6*/ 	.byte	0x3f
	.zero		1


	//   ....[69]....
        /*0da8*/ 	.word	0x000140d0
        /*0dac*/ 	.word	0x00000003
        /*0db0*/ 	.word	0x00000060
        /*0db4*/ 	.short	0x010a
        /*0db6*/ 	.byte	0x3f
	.zero		1


	//   ....[70]....
        /*0db8*/ 	.word	0x00014120
        /*0dbc*/ 	.word	0x00000003
        /*0dc0*/ 	.word	0x00028840
        /*0dc4*/ 	.short	0x010a
        /*0dc6*/ 	.byte	0x3f
	.zero		1


	//   ....[71]....
        /*0dc8*/ 	.word	0x00014170
        /*0dcc*/ 	.word	0x00000002
        /*0dd0*/ 	.word	0x00000060
        /*0dd4*/ 	.short	0x010a
        /*0dd6*/ 	.byte	0x3f
	.zero		1


	//   ....[72]....
        /*0dd8*/ 	.word	0x000141c0
        /*0ddc*/ 	.word	0x00000002
        /*0de0*/ 	.word	0x00028840
        /*0de4*/ 	.short	0x010a
        /*0de6*/ 	.byte	0x3f
	.zero		1


	//   ....[73]....
        /*0de8*/ 	.word	0x00014210
        /*0dec*/ 	.word	0x00000002
        /*0df0*/ 	.word	0x00000060
        /*0df4*/ 	.short	0x010a
        /*0df6*/ 	.byte	0x3f
	.zero		1


	//   ....[74]....
        /*0df8*/ 	.word	0x00014260
        /*0dfc*/ 	.word	0x00000000
        /*0e00*/ 	.word	0x00028860
        /*0e04*/ 	.short	0x010a
        /*0e06*/ 	.byte	0x3f
	.zero		1


	//   ....[75]....
        /*0e08*/ 	.word	0x00014d30
        /*0e0c*/ 	.word	0x00000000
        /*0e10*/ 	.word	0x00028820
        /*0e14*/ 	.short	0x010a
        /*0e16*/ 	.byte	0x3f
	.zero		1


	//   ....[76]....
        /*0e18*/ 	.word	0x00014ed0
        /*0e1c*/ 	.word	0x00000006
        /*0e20*/ 	.word	0x00000000
        /*0e24*/ 	.short	0x010a
        /*0e26*/ 	.byte	0x3f
	.zero		1


	//   ....[77]....
        /*0e28*/ 	.word	0x00014f20
        /*0e2c*/ 	.word	0x00000007
        /*0e30*/ 	.word	0x00000000
        /*0e34*/ 	.short	0x010a
        /*0e36*/ 	.byte	0x3f
	.zero		1


	//   ....[78]....
        /*0e38*/ 	.word	0x00014f70
        /*0e3c*/ 	.word	0x00000004
        /*0e40*/ 	.word	0x00000000
        /*0e44*/ 	.short	0x010a
        /*0e46*/ 	.byte	0x3f
	.zero		1


	//----- nvinfo : EIATTR_NUM_MBARRIERS
	.align		4
.L_298:
        /*0e48*/ 	.byte	0x03, 0x38
        /*0e4a*/ 	.short	0x0016


	//----- nvinfo : EIATTR_EXIT_INSTR_OFFSETS
	.align		4
        /*0e4c*/ 	.byte	0x04, 0x1c
        /*0e4e*/ 	.short	(.L_300 - .L_299)


	//   ....[0]....
.L_299:
        /*0e50*/ 	.word	0x00000a80


	//   ....[1]....
        /*0e54*/ 	.word	0x0000c400


	//   ....[2]....
        /*0e58*/ 	.word	0x00013110


	//----- nvinfo : EIATTR_MAX_THREADS
	.align		4
.L_300:
        /*0e5c*/ 	.byte	0x04, 0x05
        /*0e5e*/ 	.short	(.L_302 - .L_301)
.L_301:
        /*0e60*/ 	.word	0x00000180
        /*0e64*/ 	.word	0x00000001
        /*0e68*/ 	.word	0x00000001


	//----- nvinfo : EIATTR_CRS_STACK_SIZE
	.align		4
.L_302:
        /*0e6c*/ 	.byte	0x04, 0x1e
        /*0e6e*/ 	.short	(.L_304 - .L_303)
.L_303:
        /*0e70*/ 	.word	0x00000000


	//----- nvinfo : EIATTR_CBANK_PARAM_SIZE
	.align		4
.L_304:
        /*0e74*/ 	.byte	0x03, 0x19
        /*0e76*/ 	.short	0x0af0


	//----- nvinfo : EIATTR_PARAM_CBANK
	.align		4
        /*0e78*/ 	.byte	0x04, 0x0a
        /*0e7a*/ 	.short	(.L_306 - .L_305)
	.align		4
.L_305:
        /*0e7c*/ 	.word	index@(.nv.constant0._ZN7cutlass13device_kernelIN5flash11enable_sm90INS1_16FlashAttnFwdSm90INS1_25CollectiveMainloopFwdSm90ILi2EN4cute5tupleIJNS5_1CILi1EEES8_S8_EEENS6_IJNS7_ILi128EEESA_SA_EEELi128ENS_6half_tEfNS_4arch4Sm90ELb1ELb0ELb0ELb1ELb0ELb0ELb0ELb1ELb1ELb1ELb1ELb0EEENS1_21CollectiveEpilogueFwdISB_S9_SC_SE_Li256ELb1ELb1ELb1ELb0EEENS1_36VarlenDynamicPersistentTileSchedulerILi128ELi128ELi256ELi128ELb1ELb1ELb1ELb1ELb1ELb1EEEEEEEEEvNT_6ParamsE)
        /*0e80*/ 	.short	0x0210
        /*0e82*/ 	.short	0x0af0


	//----- nvinfo : EIATTR_SW_WAR
	.align		4
.L_306:
        /*0e84*/ 	.byte	0x04, 0x36
        /*0e86*/ 	.short	(.L_308 - .L_307)
.L_307:
        /*0e88*/ 	.word	0x00000008
.L_308:


//--------------------- .nv.info._ZN7cutlass13device_kernelIN5flash11enable_sm90INS1_16FlashAttnFwdSm90INS1_25CollectiveMainloopFwdSm90ILi2EN4cute5tupleIJNS5_1CILi1EEES8_S8_EEENS6_IJNS7_ILi128EEESA_SA_EEELi128ENS_6half_tEfNS_4arch4Sm90ELb1ELb0ELb0ELb1ELb0ELb1ELb0ELb1ELb1ELb1ELb1ELb0EEENS1_21CollectiveEpilogueFwdISB_S9_SC_SE_Li256ELb1ELb1ELb1ELb0EEENS1_36VarlenDynamicPersistentTileSchedulerILi128ELi128ELi256ELi128ELb1ELb1ELb1ELb1ELb1ELb1EEEEEEEEEvNT_6ParamsE --------------------------
	.section	.nv.info._ZN7cutlass13device_kernelIN5flash11enable_sm90INS1_16FlashAttnFwdSm90INS1_25CollectiveMainloopFwdSm90ILi2EN4cute5tupleIJNS5_1CILi1EEES8_S8_EEENS6_IJNS7_ILi128EEESA_SA_EEELi128ENS_6half_tEfNS_4arch4Sm90ELb1ELb0ELb0ELb1ELb0ELb1ELb0ELb1ELb1ELb1ELb1ELb0EEENS1_21CollectiveEpilogueFwdISB_S9_SC_SE_Li256ELb1ELb1ELb1ELb0EEENS1_36VarlenDynamicPersistentTileSchedulerILi128ELi128ELi256ELi128ELb1ELb1ELb1ELb1ELb1ELb1EEEEEEEEEvNT_6ParamsE,"",@"SHT_CUDA_INFO"
	.sectionflags	@""
	.align	4


	//----- nvinfo : EIATTR_CUDA_API_VERSION
	.align		4
        /*0000*/ 	.byte	0x04, 0x37
        /*0002*/ 	.short	(.L_310 - .L_309)
.L_309:
        /*0004*/ 	.word	0x00000082


	//----- nvinfo : EIATTR_KPARAM_INFO
	.align		4
.L_310:
        /*0008*/ 	.byte	0x04, 0x17
        /*000a*/ 	.short	(.L_312 - .L_311)
.L_311:
        /*000c*/ 	.word	0x00000000
        /*0010*/ 	.short	0x0000
        /*0012*/ 	.short	0x0070
        /*0014*/ 	.byte	0x00, 0xf0, 0x01, 0x2a


	//----- nvinfo : EIATTR_SPARSE_MMA_MASK
	.align		4
.L_312:
        /*0018*/ 	.byte	0x03, 0x50
        /*001a*/ 	.short	0x0000


	//----- nvinfo : EIATTR_MAXREG_COUNT
	.align		4
        /*001c*/ 	.byte	0x03, 0x1b
        /*001e*/ 	.short	0x00a8


	//----- nvinfo : EIATTR_NUM_BARRIERS
	.align		4
        /*0020*/ 	.byte	0x02, 0x4c
        /*0022*/ 	.byte	0x10
	.zero		1


	//----- nvinfo : EIATTR_EXTERNS
	.align		4
        /*0024*/ 	.byte	0x04, 0x0f
        /*0026*/ 	.short	(.L_314 - .L_313)


	//   ....[0]....
	.align		4
.L_313:
        /*0028*/ 	.word	index@(__assertfail)


	//----- nvinfo : EIATTR_ANNOTATIONS
	.align		4
.L_314:
        /*002c*/ 	.byte	0x04, 0x55
        /*002e*/ 	.short	(.L_316 - .L_315)


	//   ....[0]....
.L_315:
        /* <DEDUP_REMOVED lines=95> */


	//----- nvinfo : EIATTR_MERCURY_ISA_VERSION
	.align		4
.L_316:
        /*0610*/ 	.byte	0x03, 0x5f
        /*0612*/ 	.short	0x0101


	//----- nvinfo : EIATTR_UNUSED_LOAD_BYTE_OFFSET
	.align		4
        /*0614*/ 	.byte	0x04, 0x44
        /*0616*/ 	.short	(.L_318 - .L_317)


	//   ....[0]....
.L_317:
        /*0618*/ 	.word	0x00000ad0
        /*061c*/ 	.word	0x0000fff0


	//   ....[1]....
        /*0620*/ 	.word	0x00015f70
        /*0624*/ 	.word	0x0000fff0


	//----- nvinfo : EIATTR_INT_WARP_WIDE_INSTR_OFFSETS
	.align		4
.L_318:
        /*0628*/ 	.byte	0x04, 0x31
        /*062a*/ 	.short	(.L_320 - .L_319)


	//   ....[0]....
.L_319:
        /*062c*/ 	.word	0x00000190


	//   ....[1]....
        /*0630*/ 	.word	0x000001d0


	//   ....[2]....
        /*0634*/ 	.word	0x00000240


	//   ....[3]....
        /*0638*/ 	.word	0x0001c0c0


	//   ....[4]....
        /*063c*/ 	.word	0x0001c150


	//   ....[5]....
        /*0640*/ 	.word	0x0001f7f0


	//   ....[6]....
        /*0644*/ 	.word	0x0001f850


	//----- nvinfo : EIATTR_COOP_GROUP_MASK_REGIDS
	.align		4
.L_320:
        /*0648*/ 	.byte	0x04, 0x29
        /*064a*/ 	.short	(.L_322 - .L_321)


	//   ....[0]....
.L_321:
        /*064c*/ 	.word	0xffffffff


	//   ....[1]....
        /*0650*/ 	.word	0xffffffff


	//   ....[2]....
        /*0654*/ 	.word	0xffffffff


	//   ....[3]....
        /*0658*/ 	.word	0xffffffff


	//   ....[4]....
        /*065c*/ 	.word	0xffffffff


	//   ....[5]....
        /*0660*/ 	.word	0xffffffff


	//   ....[6]....
        /*0664*/ 	.word	0xffffffff


	//   ....[7]....
        /*0668*/ 	.word	0xffffffff


	//   ....[8]....
        /*066c*/ 	.word	0xffffffff


	//   ....[9]....
        /*0670*/ 	.word	0xffffffff


	//   ....[10]....
        /*0674*/ 	.word	0xffffffff


	//   ....[11]....
        /*0678*/ 	.word	0xffffffff


	//   ....[12]....
        /*067c*/ 	.word	0xffffffff


	//   ....[13]....
        /*0680*/ 	.word	0xffffffff


	//   ....[14]....
        /*0684*/ 	.word	0xffffffff


	//   ....[15]....
        /*0688*/ 	.word	0xffffffff


	//   ....[16]....
        /*068c*/ 	.word	0xffffffff


	//   ....[17]....
        /*0690*/ 	.word	0xffffffff


	//   ....[18]....
        /*0694*/ 	.word	0xffffffff


	//   ....[19]....
        /*0698*/ 	.word	0xffffffff


	//   ....[20]....
        /*069c*/ 	.word	0xffffffff


	//   ....[21]....
        /*06a0*/ 	.word	0xffffffff


	//   ....[22]....
        /*06a4*/ 	.word	0xffffffff


	//   ....[23]....
        /*06a8*/ 	.word	0xffffffff


	//   ....[24]....
        /*06ac*/ 	.word	0xffffffff


	//   ....[25]....
        /*06b0*/ 	.word	0xffffffff


	//   ....[26]....
        /*06b4*/ 	.word	0xffffffff


	//   ....[27]....
        /*06b8*/ 	.word	0xffffffff


	//   ....[28]....
        /*06bc*/ 	.word	0xffffffff


	//   ....[29]....
        /*06c0*/ 	.word	0xffffffff


	//   ....[30]....
        /*06c4*/ 	.word	0xffffffff


	//   ....[31]....
        /*06c8*/ 	.word	0xffffffff


	//   ....[32]....
        /*06cc*/ 	.word	0xffffffff


	//   ....[33]....
        /*06d0*/ 	.word	0xffffffff


	//   ....[34]....
        /*06d4*/ 	.word	0xffffffff


	//   ....[35]....
        /*06d8*/ 	.word	0xffffffff


	//   ....[36]....
        /*06dc*/ 	.word	0xffffffff


	//   ....[37]....
        /*06e0*/ 	.word	0xffffffff


	//   ....[38]....
        /*06e4*/ 	.word	0xffffffff


	//   ....[39]....
        /*06e8*/ 	.word	0xffffffff


	//   ....[40]....
        /*06ec*/ 	.word	0xffffffff


	//   ....[41]....
        /*06f0*/ 	.word	0xffffffff


	//   ....[42]....
        /*06f4*/ 	.word	0xffffffff


	//   ....[43]....
        /*06f8*/ 	.word	0xffffffff


	//   ....[44]....
        /*06fc*/ 	.word	0xffffffff


	//   ....[45]....
        /*0700*/ 	.word	0xffffffff


	//   ....[46]....
        /*0704*/ 	.word	0xffffffff


	//   ....[47]....
        /*0708*/ 	.word	0xffffffff


	//   ....[48]....
        /*070c*/ 	.word	0xffffffff


	//   ....[49]....
        /*0710*/ 	.word	0xffffffff


	//   ....[50]....
        /*0714*/ 	.word	0xffffffff


	//   ....[51]....
        /*0718*/ 	.word	0xffffffff


	//   ....[52]....
        /*071c*/ 	.word	0xffffffff


	//   ....[53]....
        /*0720*/ 	.word	0xffffffff


	//   ....[54]....
        /*0724*/ 	.word	0xffffffff


	//   ....[55]....
        /*0728*/ 	.word	0xffffffff


	//   ....[56]....
        /*072c*/ 	.word	0xffffffff


	//   ....[57]....
        /*0730*/ 	.word	0xffffffff


	//   ....[58]....
        /*0734*/ 	.word	0xffffffff


	//   ....[59]....
        /*0738*/ 	.word	0xffffffff


	//   ....[60]....
        /*073c*/ 	.word	0xffffffff


	//   ....[61]....
        /*0740*/ 	.word	0xffffffff


	//   ....[62]....
        /*0744*/ 	.word	0xffffffff


	//   ....[63]....
        /*0748*/ 	.word	0xffffffff


	//   ....[64]....
        /*074c*/ 	.word	0xffffffff


	//   ....[65]....
        /*0750*/ 	.word	0xffffffff


	//   ....[66]....
        /*0754*/ 	.word	0xffffffff


	//   ....[67]....
        /*0758*/ 	.word	0xffffffff


	//   ....[68]....
        /*075c*/ 	.word	0xffffffff


	//   ....[69]....
        /*0760*/ 	.word	0xffffffff


	//   ....[70]....
        /*0764*/ 	.word	0xffffffff


	//   ....[71]....
        /*0768*/ 	.word	0xffffffff


	//   ....[72]....
        /*076c*/ 	.word	0xffffffff


	//   ....[73]....
        /*0770*/ 	.word	0xffffffff


	//   ....[74]....
        /*0774*/ 	.word	0xffffffff


	//   ....[75]....
        /*0778*/ 	.word	0xffffffff


	//   ....[76]....
        /*077c*/ 	.word	0xffffffff


	//   ....[77]....
        /*0780*/ 	.word	0xffffffff


	//   ....[78]....
        /*0784*/ 	.word	0xffffffff


	//   ....[79]....
        /*0788*/ 	.word	0xffffffff


	//   ....[80]....
        /*078c*/ 	.word	0xffffffff


	//   ....[81]....
        /*0790*/ 	.word	0xffffffff


	//   ....[82]....
        /*0794*/ 	.word	0xffffffff


	//   ....[83]....
        /*0798*/ 	.word	0xffffffff


	//   ....[84]....
        /*079c*/ 	.word	0xffffffff


	//   ....[85]....
        /*07a0*/ 	.word	0xffffffff


	//   ....[86]....
        /*07a4*/ 	.word	0xffffffff


	//   ....[87]....
        /*07a8*/ 	.word	0xffffffff


	//   ....[88]....
        /*07ac*/ 	.word	0xffffffff


	//   ....[89]....
        /*07b0*/ 	.word	0xffffffff


	//   ....[90]....
        /*07b4*/ 	.word	0xffffffff


	//   ....[91]....
        /*07b8*/ 	.word	0xffffffff


	//   ....[92]....
        /*07bc*/ 	.word	0xffffffff


	//   ....[93]....
        /*07c0*/ 	.word	0xffffffff


	//   ....[94]....
        /*07c4*/ 	.word	0xffffffff


	//   ....[95]....
        /*07c8*/ 	.word	0xffffffff


	//   ....[96]....
        /*07cc*/ 	.word	0xffffffff


	//   ....[97]....
        /*07d0*/ 	.word	0xffffffff


	//   ....[98]....
        /*07d4*/ 	.word	0xffffffff


	//   ....[99]....
        /*07d8*/ 	.word	0xffffffff


	//   ....[100]....
        /*07dc*/ 	.word	0xffffffff


	//   ....[101]....
        /*07e0*/ 	.word	0xffffffff


	//   ....[102]....
        /*07e4*/ 	.word	0xffffffff


	//   ....[103]....
        /*07e8*/ 	.word	0xffffffff


	//   ....[104]....
        /*07ec*/ 	.word	0xffffffff


	//   ....[105]....
        /*07f0*/ 	.word	0xffffffff


	//   ....[106]....
        /*07f4*/ 	.word	0xffffffff


	//   ....[107]....
        /*07f8*/ 	.word	0xffffffff


	//   ....[108]....
        /*07fc*/ 	.word	0xffffffff


	//   ....[109]....
        /*0800*/ 	.word	0xffffffff


	//   ....[110]....
        /*0804*/ 	.word	0xffffffff


	//   ....[111]....
        /*0808*/ 	.word	0xffffffff


	//   ....[112]....
        /*080c*/ 	.word	0xffffffff


	//   ....[113]....
        /*0810*/ 	.word	0xffffffff


	//   ....[114]....
        /*0814*/ 	.word	0xffffffff


	//   ....[115]....
        /*0818*/ 	.word	0xffffffff


	//   ....[116]....
        /*081c*/ 	.word	0xffffffff


	//   ....[117]....
        /*0820*/ 	.word	0xffffffff


	//   ....[118]....
        /*0824*/ 	.word	0xffffffff


	//   ....[119]....
        /*0828*/ 	.word	0xffffffff


	//   ....[120]....
        /*082c*/ 	.word	0xffffffff


	//   ....[121]....
        /*0830*/ 	.word	0xffffffff


	//   ....[122]....
        /*0834*/ 	.word	0xffffffff


	//   ....[123]....
        /*0838*/ 	.word	0xffffffff


	//   ....[124]....
        /*083c*/ 	.word	0xffffffff


	//   ....[125]....
        /*0840*/ 	.word	0xffffffff


	//   ....[126]....
        /*0844*/ 	.word	0xffffffff


	//   ....[127]....
        /*0848*/ 	.word	0xffffffff


	//   ....[128]....
        /*084c*/ 	.word	0xffffffff


	//   ....[129]....
        /*0850*/ 	.word	0xffffffff


	//   ....[130]....
        /*0854*/ 	.word	0xffffffff


	//   ....[131]....
        /*0858*/ 	.word	0xffffffff


	//   ....[132]....
        /*085c*/ 	.word	0xffffffff


	//   ....[133]....
        /*0860*/ 	.word	0xffffffff


	//   ....[134]....
        /*0864*/ 	.word	0xffffffff


	//   ....[135]....
        /*0868*/ 	.word	0xffffffff


	//   ....[136]....
        /*086c*/ 	.word	0xffffffff


	//   ....[137]....
        /*0870*/ 	.word	0xffffffff


	//   ....[138]....
        /*0874*/ 	.word	0x0500000f


	//   ....[139]....
        /*0878*/ 	.word	0x0500000f


	//   ....[140]....
        /*087c*/ 	.word	0x0500000f


	//   ....[141]....
        /*0880*/ 	.word	0x0500000f


	//   ....[142]....
        /*0884*/ 	.word	0x0500000f


	//   ....[143]....
        /*0888*/ 	.word	0x0500000f


	//   ....[144]....
        /*088c*/ 	.word	0x0500000f


	//   ....[145]....
        /*0890*/ 	.word	0x0500000f


	//   ....[146]....
        /*0894*/ 	.word	0x0500000f


	//   ....[147]....
        /*0898*/ 	.word	0x0500000f


	//   ....[148]....
        /*089c*/ 	.word	0x0500000f


	//   ....[149]....
        /*08a0*/ 	.word	0x0500000f


	//   ....[150]....
        /*08a4*/ 	.word	0x0500000f


	//   ....[151]....
        /*08a8*/ 	.word	0x0500000f


	//   ....[152]....
        /*08ac*/ 	.word	0x0500000f


	//   ....[153]....
        /*08b0*/ 	.word	0x0500000f


	//   ....[154]....
        /*08b4*/ 	.word	0x0500000f


	//   ....[155]....
        /*08b8*/ 	.word	0x0500000f


	//   ....[156]....
        /*08bc*/ 	.word	0x0500000f


	//   ....[157]....
        /*08c0*/ 	.word	0x0500000f


	//   ....[158]....
        /*08c4*/ 	.word	0x0500000f


	//   ....[159]....
        /*08c8*/ 	.word	0x0500000f


	//   ....[160]....
        /*08cc*/ 	.word	0x0500000f


	//   ....[161]....
        /*08d0*/ 	.word	0x0500000f


	//   ....[162]....
        /*08d4*/ 	.word	0x0500000f


	//   ....[163]....
        /*08d8*/ 	.word	0x0500000f


	//   ....[164]....
        /*08dc*/ 	.word	0x0500000f


	//   ....[165]....
        /*08e0*/ 	.word	0x0500000f


	//   ....[166]....
        /*08e4*/ 	.word	0x0500000f


	//   ....[167]....
        /*08e8*/ 	.word	0x0500000f


	//   ....[168]....
        /*08ec*/ 	.word	0x0500000f


	//   ....[169]....
        /*08f0*/ 	.word	0x0500000f


	//   ....[170]....
        /*08f4*/ 	.word	0x0500000f


	//   ....[171]....
        /*08f8*/ 	.word	0x0500000f


	//   ....[172]....
        /*08fc*/ 	.word	0x0500000f


	//   ....[173]....
        /*0900*/ 	.word	0x0500000f


	//   ....[174]....
        /*0904*/ 	.word	0x0500000f


	//   ....[175]....
        /*0908*/ 	.word	0x0500000f


	//   ....[176]....
        /*090c*/ 	.word	0x0500000f


	//   ....[177]....
        /*0910*/ 	.word	0x0500000f


	//   ....[178]....
        /*0914*/ 	.word	0x0500000f


	//   ....[179]....
        /*0918*/ 	.word	0x0500000f


	//   ....[180]....
        /*091c*/ 	.word	0x0500000f


	//   ....[181]....
        /*0920*/ 	.word	0x0500000f


	//   ....[182]....
        /*0924*/ 	.word	0x0500000f


	//   ....[183]....
        /*0928*/ 	.word	0x0500000f


	//   ....[184]....
        /*092c*/ 	.word	0x0500000f


	//   ....[185]....
        /*0930*/ 	.word	0x0500000f


	//   ....[186]....
        /*0934*/ 	.word	0x0500000f


	//   ....[187]....
        /*0938*/ 	.word	0x0500000f


	//   ....[188]....
        /*093c*/ 	.word	0x0500000f


	//   ....[189]....
        /*0940*/ 	.word	0x0500000f


	//   ....[190]....
        /*0944*/ 	.word	0x0500000f


	//   ....[191]....
        /*0948*/ 	.word	0x0500000f


	//   ....[192]....
        /*094c*/ 	.word	0x0500000f


	//   ....[193]....
        /*0950*/ 	.word	0x0500000f


	//   ....[194]....
        /*0954*/ 	.word	0x0500000f


	//   ....[195]....
        /*0958*/ 	.word	0x0500000f


	//   ....[196]....
        /*095c*/ 	.word	0x0500000f


	//   ....[197]....
        /*0960*/ 	.word	0x0500000f


	//   ....[198]....
        /*0964*/ 	.word	0x0500000f


	//   ....[199]....
        /*0968*/ 	.word	0x0500000f


	//   ....[200]....
        /*096c*/ 	.word	0x0500000f


	//   ....[201]....
        /*0970*/ 	.word	0x0500000f


	//   ....[202]....
        /*0974*/ 	.word	0x0500000f


	//   ....[203]....
        /*0978*/ 	.word	0x0500000f


	//   ....[204]....
        /*097c*/ 	.word	0x0500000f


	//   ....[205]....
        /*0980*/ 	.word	0x0500000f


	//   ....[206]....
        /*0984*/ 	.word	0x0500000f


	//   ....[207]....
        /*0988*/ 	.word	0x0500000f


	//   ....[208]....
        /*098c*/ 	.word	0x0500000f


	//   ....[209]....
        /*0990*/ 	.word	0x0500000f


	//   ....[210]....
        /*0994*/ 	.word	0x0500000f


	//   ....[211]....
        /*0998*/ 	.word	0x0500000f


	//   ....[212]....
        /*099c*/ 	.word	0x0500000f


	//   ....[213]....
        /*09a0*/ 	.word	0x0500000f


	//   ....[214]....
        /*09a4*/ 	.word	0x0500000f


	//   ....[215]....
        /*09a8*/ 	.word	0x0500000f


	//   ....[216]....
        /*09ac*/ 	.word	0x0500000f


	//   ....[217]....
        /*09b0*/ 	.word	0x0500000f


	//   ....[218]....
        /*09b4*/ 	.word	0x0500000f


	//   ....[219]....
        /*09b8*/ 	.word	0x0500000f


	//   ....[220]....
        /*09bc*/ 	.word	0x0500000f


	//   ....[221]....
        /*09c0*/ 	.word	0x0500000f


	//   ....[222]....
        /*09c4*/ 	.word	0x0500000f


	//   ....[223]....
        /*09c8*/ 	.word	0x0500000f


	//   ....[224]....
        /*09cc*/ 	.word	0x0500000f


	//   ....[225]....
        /*09d0*/ 	.word	0x0500000f


	//   ....[226]....
        /*09d4*/ 	.word	0x0500000f


	//   ....[227]....
        /*09d8*/ 	.word	0x0500000f


	//----- nvinfo : EIATTR_COOP_GROUP_INSTR_OFFSETS
	.align		4
.L_322:
        /*09dc*/ 	.byte	0x04, 0x28
        /*09de*/ 	.short	(.L_324 - .L_323)


	//   ....[0]....
.L_323:
        /*09e0*/ 	.word	0x00000070


	//   ....[1]....
        /*09e4*/ 	.word	0x000001a0


	//   ....[2]....
        /*09e8*/ 	.word	0x000001f0


	//   ....[3]....
        /*09ec*/ 	.word	0x00000420


	//   ....[4]....
        /*09f0*/ 	.word	0x00000580


	//   ....[5]....
        /*09f4*/ 	.word	0x000006a0


	//   ....[6]....
        /*09f8*/ 	.word	0x00000800


	//   ....[7]....
        /*09fc*/ 	.word	0x00009130


	//   ....[8]....
        /*0a00*/ 	.word	0x00009810


	//   ....[9]....
        /*0a04*/ 	.word	0x00009820


	//   ....[10]....
        /*0a08*/ 	.word	0x00009830


	//   ....[11]....
        /*0a0c*/ 	.word	0x00009840


	//   ....[12]....
        /*0a10*/ 	.word	0x00009b80


	//   ....[13]....
        /*0a14*/ 	.word	0x00009b90


	//   ....[14]....
        /*0a18*/ 	.word	0x00009ba0


	//   ....[15]....
        /*0a1c*/ 	.word	0x00009bb0


	//   ....[16]....
        /*0a20*/ 	.word	0x00009e90


	//   ....[17]....
        /*0a24*/ 	.word	0x00009ea0


	//   ....[18]....
        /*0a28*/ 	.word	0x00009eb0


	//   ....[19]....
        /*0a2c*/ 	.word	0x00009ec0


	//   ....[20]....
        /*0a30*/ 	.word	0x0000a1c0


	//   ....[21]....
        /*0a34*/ 	.word	0x0000a1d0


	//   ....[22]....
        /*0a38*/ 	.word	0x0000a1e0


	//   ....[23]....
        /*0a3c*/ 	.word	0x0000a1f0


	//   ....[24]....
        /*0a40*/ 	.word	0x0000beb0


	//   ....[25]....
        /*0a44*/ 	.word	0x0000bed0


	//   ....[26]....
        /*0a48*/ 	.word	0x0000bee0


	//   ....[27]....
        /*0a4c*/ 	.word	0x0000bef0


	//   ....[28]....
        /*0a50*/ 	.word	0x0000c000


	//   ....[29]....
        /*0a54*/ 	.word	0x0000c050


	//   ....[30]....
        /*0a58*/ 	.word	0x0000c080


	//   ....[31]....
        /*0a5c*/ 	.word	0x0000c0c0


	//   ....[32]....
        /*0a60*/ 	.word	0x0000c3e0


	//   ....[33]....
        /*0a64*/ 	.word	0x0000c400


	//   ....[34]....
        /*0a68*/ 	.word	0x0000c420


	//   ....[35]....
        /*0a6c*/ 	.word	0x0000c430


	//   ....[36]....
        /*0a70*/ 	.word	0x0000c4f0


	//   ....[37]....
        /*0a74*/ 	.word	0x0000c510


	//   ....[38]....
        /*0a78*/ 	.word	0x0000c520


	//   ....[39]....
        /*0a7c*/ 	.word	0x0000c5b0


	//   ....[40]....
        /*0a80*/ 	.word	0x0000e910


	//   ....[41]....
        /*0a84*/ 	.word	0x0000ebc0


	//   ....[42]....
        /*0a88*/ 	.word	0x0000f130


	//   ....[43]....
        /*0a8c*/ 	.word	0x0000f160


	//   ....[44]....
        /*0a90*/ 	.word	0x0000fac0


	//   ....[45]....
        /*0a94*/ 	.word	0x0000fb40


	//   ....[46]....
        /*0a98*/ 	.word	0x00011000


	//   ....[47]....
        /*0a9c*/ 	.word	0x00011690


	//   ....[48]....
        /*0aa0*/ 	.word	0x000116c0


	//   ....[49]....
        /*0aa4*/ 	.word	0x000116e0


	//   ....[50]....
        /*0aa8*/ 	.word	0x00011de0


	//   ....[51]....
        /*0aac*/ 	.word	0x00011fb0


	//   ....[52]....
        /*0ab0*/ 	.word	0x00013bb0


	//   ....[53]....
        /*0ab4*/ 	.word	0x00013c40


	//   ....[54]....
        /*0ab8*/ 	.word	0x000142c0


	//   ....[55]....
        /*0abc*/ 	.word	0x000143b0


	//   ....[56]....
        /*0ac0*/ 	.word	0x000155b0


	//   ....[57]....
        /*0ac4*/ 	.word	0x000155f0


	//   ....[58]....
        /*0ac8*/ 	.word	0x000156d0


	//   ....[59]....
        /*0acc*/ 	.word	0x000156f0


	//   ....[60]....
        /*0ad0*/ 	.word	0x00016a00


	//   ....[61]....
        /*0ad4*/ 	.word	0x00016a20


	//   ....[62]....
        /*0ad8*/ 	.word	0x00016a40


	//   ....[63]....
        /*0adc*/ 	.word	0x00016a50


	//   ....[64]....
        /*0ae0*/ 	.word	0x00017110


	//   ....[65]....
        /*0ae4*/ 	.word	0x00017120


	//   ....[66]....
        /*0ae8*/ 	.word	0x00017220


	//   ....[67]....
        /*0aec*/ 	.word	0x00017230


	//   ....[68]....
        /*0af0*/ 	.word	0x00017340


	//   ....[69]....
        /*0af4*/ 	.word	0x00017350


	//   ....[70]....
        /*0af8*/ 	.word	0x00017460


	//   ....[71]....
        /*0afc*/ 	.word	0x00017470


	//   ....[72]....
        /*0b00*/ 	.word	0x00017820


	//   ....[73]....
        /*0b04*/ 	.word	0x00017830


	//   ....[74]....
        /*0b08*/ 	.word	0x00017d80


	//   ....[75]....
        /*0b0c*/ 	.word	0x00017d90


	//   ....[76]....
        /*0b10*/ 	.word	0x00018a80


	//   ....[77]....
        /*0b14*/ 	.word	0x00018a90


	//   ....[78]....
        /*0b18*/ 	.word	0x00018ba0


	//   ....[79]....
        /*0b1c*/ 	.word	0x00018bb0


	//   ....[80]....
        /*0b20*/ 	.word	0x00018cc0


	//   ....[81]....
        /*0b24*/ 	.word	0x00018cd0


	//   ....[82]....
        /*0b28*/ 	.word	0x00018de0


	//   ....[83]....
        /*0b2c*/ 	.word	0x00018df0


	//   ....[84]....
        /*0b30*/ 	.word	0x00018f60


	//   ....[85]....
        /*0b34*/ 	.word	0x00019190


	//   ....[86]....
        /*0b38*/ 	.word	0x000191c0


	//   ....[87]....
        /*0b3c*/ 	.word	0x000191f0


	//   ....[88]....
        /*0b40*/ 	.word	0x00019220


	//   ....[89]....
        /*0b44*/ 	.word	0x00019250


	//   ....[90]....
        /*0b48*/ 	.word	0x00019280


	//   ....[91]....
        /*0b4c*/ 	.word	0x00019420


	//   ....[92]....
        /*0b50*/ 	.word	0x00019450


	//   ....[93]....
        /*0b54*/ 	.word	0x00019480


	//   ....[94]....
        /*0b58*/ 	.word	0x000194b0


	//   ....[95]....
        /*0b5c*/ 	.word	0x000194e0


	//   ....[96]....
        /*0b60*/ 	.word	0x00019510


	//   ....[97]....
        /*0b64*/ 	.word	0x000195b0


	//   ....[98]....
        /*0b68*/ 	.word	0x000195e0


	//   ....[99]....
        /*0b6c*/ 	.word	0x000195f0


	//   ....[100]....
        /*0b70*/ 	.word	0x00019620


	//   ....[101]....
        /*0b74*/ 	.word	0x0001abf0


	//   ....[102]....
        /*0b78*/ 	.word	0x0001c6a0


	//   ....[103]....
        /*0b7c*/ 	.word	0x0001d260


	//   ....[104]....
        /*0b80*/ 	.word	0x0001d270


	//   ....[105]....
        /*0b84*/ 	.word	0x0001d2a0


	//   ....[106]....
        /*0b88*/ 	.word	0x0001d2b0


	//   ....[107]....
        /*0b8c*/ 	.word	0x0001d3c0


	//   ....[108]....
        /*0b90*/ 	.word	0x0001d3d0


	//   ....[109]....
        /*0b94*/ 	.word	0x0001d460


	//   ....[110]....
        /*0b98*/ 	.word	0x0001d470


	//   ....[111]....
        /*0b9c*/ 	.word	0x0001d500


	//   ....[112]....
        /*0ba0*/ 	.word	0x0001d510


	//   ....[113]....
        /*0ba4*/ 	.word	0x0001d5a0


	//   ....[114]....
        /*0ba8*/ 	.word	0x0001d5b0


	//   ....[115]....
        /*0bac*/ 	.word	0x0001d640


	//   ....[116]....
        /*0bb0*/ 	.word	0x0001d650


	//   ....[117]....
        /*0bb4*/ 	.word	0x0001d6a0


	//   ....[118]....
        /*0bb8*/ 	.word	0x0001d6d0


	//   ....[119]....
        /*0bbc*/ 	.word	0x0001ff30


	//   ....[120]....
        /*0bc0*/ 	.word	0x0001ffb0


	//   ....[121]....
        /*0bc4*/ 	.word	0x0001ffe0


	//   ....[122]....
        /*0bc8*/ 	.word	0x0001fff0


	//   ....[123]....
        /*0bcc*/ 	.word	0x00020020


	//   ....[124]....
        /*0bd0*/ 	.word	0x00020050


	//   ....[125]....
        /*0bd4*/ 	.word	0x00020080


	//   ....[126]....
        /*0bd8*/ 	.word	0x000200b0


	//   ....[127]....
        /*0bdc*/ 	.word	0x00020270


	//   ....[128]....
        /*0be0*/ 	.word	0x000202a0


	//   ....[129]....
        /*0be4*/ 	.word	0x000202d0


	//   ....[130]....
        /*0be8*/ 	.word	0x00020300


	//   ....[131]....
        /*0bec*/ 	.word	0x00020330


	//   ....[132]....
        /*0bf0*/ 	.word	0x00020360


	//   ....[133]....
        /*0bf4*/ 	.word	0x00020430


	//   ....[134]....
        /*0bf8*/ 	.word	0x00020450


	//   ....[135]....
        /*0bfc*/ 	.word	0x00020460


	//   ....[136]....
        /*0c00*/ 	.word	0x000204e0


	//   ....[137]....
        /*0c04*/ 	.word	0x00021020


	//   ....[138]....
        /*0c08*/ 	.word	0x00021490


	//   ....[139]....
        /*0c0c*/ 	.word	0x00021540


	//   ....[140]....
        /*0c10*/ 	.word	0x000215d0


	//   ....[141]....
        /*0c14*/ 	.word	0x00021620


	//   ....[142]....
        /*0c18*/ 	.word	0x00021670


	//   ....[143]....
        /*0c1c*/ 	.word	0x00021700


	//   ....[144]....
        /*0c20*/ 	.word	0x00021790


	//   ....[145]....
        /*0c24*/ 	.word	0x000217e0


	//   ....[146]....
        /*0c28*/ 	.word	0x00021830


	//   ....[147]....
        /*0c2c*/ 	.word	0x000218c0


	//   ....[148]....
        /*0c30*/ 	.word	0x00021950


	//   ....[149]....
        /*0c34*/ 	.word	0x000219a0


	//   ....[150]....
        /*0c38*/ 	.word	0x000219f0


	//   ....[151]....
        /*0c3c*/ 	.word	0x00021a80


	//   ....[152]....
        /*0c40*/ 	.word	0x00021b10


	//   ....[153]....
        /*0c44*/ 	.word	0x00021b60


	//   ....[154]....
        /*0c48*/ 	.word	0x00021bb0


	//   ....[155]....
        /*0c4c*/ 	.word	0x00021cb0


	//   ....[156]....
        /*0c50*/ 	.word	0x00021d60


	//   ....[157]....
        /*0c54*/ 	.word	0x00021de0


	//   ....[158]....
        /*0c58*/ 	.word	0x00021e70


	//   ....[159]....
        /*0c5c*/ 	.word	0x00021fe0


	//   ....[160]....
        /*0c60*/ 	.word	0x00022110


	//   ....[161]....
        /*0c64*/ 	.word	0x00022170


	//   ....[162]....
        /*0c68*/ 	.word	0x000221c0


	//   ....[163]....
        /*0c6c*/ 	.word	0x00022250


	//   ....[164]....
        /*0c70*/ 	.word	0x000222f0


	//   ....[165]....
        /*0c74*/ 	.word	0x00022370


	//   ....[166]....
        /*0c78*/ 	.word	0x000223e0


	//   ....[167]....
        /*0c7c*/ 	.word	0x00022540


	//   ....[168]....
        /*0c80*/ 	.word	0x00022640


	//   ....[169]....
        /*0c84*/ 	.word	0x00022690


	//   ....[170]....
        /*0c88*/ 	.word	0x000226e0


	//   ....[171]....
        /*0c8c*/ 	.word	0x000229c0


	//   ....[172]....
        /*0c90*/ 	.word	0x00022a10


	//   ....[173]....
        /*0c94*/ 	.word	0x00022aa0


	//   ....[174]....
        /*0c98*/ 	.word	0x00022b30


	//   ....[175]....
        /*0c9c*/ 	.word	0x00022bc0


	//   ....[176]....
        /*0ca0*/ 	.word	0x00022c50


	//   ....[177]....
        /*0ca4*/ 	.word	0x00022ce0


	//   ....[178]....
        /*0ca8*/ 	.word	0x00022d70


	//   ....[179]....
        /*0cac*/ 	.word	0x00022df0


	//   ....[180]....
        /*0cb0*/ 	.word	0x00022e40


	//   ....[181]....
        /*0cb4*/ 	.word	0x00022ed0


	//   ....[182]....
        /*0cb8*/ 	.word	0x00022f60


	//   ....[183]....
        /*0cbc*/ 	.word	0x00022fe0


	//   ....[184]....
        /*0cc0*/ 	.word	0x00023030


	//   ....[185]....
        /*0cc4*/ 	.word	0x000230c0


	//   ....[186]....
        /*0cc8*/ 	.word	0x00023150


	//   ....[187]....
        /*0ccc*/ 	.word	0x000231e0


	//   ....[188]....
        /*0cd0*/ 	.word	0x00023270


	//   ....[189]....
        /*0cd4*/ 	.word	0x00023300


	//   ....[190]....
        /*0cd8*/ 	.word	0x00023390


	//   ....[191]....
        /*0cdc*/ 	.word	0x00023450


	//   ....[192]....
        /*0ce0*/ 	.word	0x00023730


	//   ....[193]....
        /*0ce4*/ 	.word	0x00023910


	//   ....[194]....
        /*0ce8*/ 	.word	0x00023960


	//   ....[195]....
        /*0cec*/ 	.word	0x000239c0


	//   ....[196]....
        /*0cf0*/ 	.word	0x00023aa0


	//   ....[197]....
        /*0cf4*/ 	.word	0x00023b50


	//   ....[198]....
        /*0cf8*/ 	.word	0x00023c60


	//   ....[199]....
        /*0cfc*/ 	.word	0x00023cc0


	//   ....[200]....
        /*0d00*/ 	.word	0x00023dc0


	//   ....[201]....
        /*0d04*/ 	.word	0x00023e20


	//   ....[202]....
        /*0d08*/ 	.word	0x00023f20


	//   ....[203]....
        /*0d0c*/ 	.word	0x00023f80


	//   ....[204]....
        /*0d10*/ 	.word	0x00024080


	//   ....[205]....
        /*0d14*/ 	.word	0x000240e0


	//   ....[206]....
        /*0d18*/ 	.word	0x000241d0


	//   ....[207]....
        /*0d1c*/ 	.word	0x00024240


	//   ....[208]....
        /*0d20*/ 	.word	0x00024320


	//   ....[209]....
        /*0d24*/ 	.word	0x00024650


	//   ....[210]....
        /*0d28*/ 	.word	0x000246f0


	//   ....[211]....
        /*0d2c*/ 	.word	0x00024890


	//   ....[212]....
        /*0d30*/ 	.word	0x00024910


	//   ....[213]....
        /*0d34*/ 	.word	0x00024990


	//   ....[214]....
        /*0d38*/ 	.word	0x00024a10


	//   ....[215]....
        /*0d3c*/ 	.word	0x00024a90


	//   ....[216]....
        /*0d40*/ 	.word	0x00024b20


	//   ....[217]....
        /*0d44*/ 	.word	0x00024bc0


	//   ....[218]....
        /*0d48*/ 	.word	0x00024c70


	//   ....[219]....
        /*0d4c*/ 	.word	0x00024cf0


	//   ....[220]....
        /*0d50*/ 	.word	0x00024d70


	//   ....[221]....
        /*0d54*/ 	.word	0x00024df0


	//   ....[222]....
        /*0d58*/ 	.word	0x00024e80


	//   ....[223]....
        /*0d5c*/ 	.word	0x00024f00


	//   ....[224]....
        /*0d60*/ 	.word	0x00024fb0


	//   ....[225]....
        /*0d64*/ 	.word	0x00025000


	//   ....[226]....
        /*0d68*/ 	.word	0x000250c0


	//   ....[227]....
        /*0d6c*/ 	.word	0x000251f0


	//----- nvinfo : EIATTR_REG_RECONFIG
	.align		4
.L_324:
        /*0d70*/ 	.byte	0x01, 0x54
	.zero		2


	//----- nvinfo : EIATTR_SYSCALL_OFFSETS
	.align		4
        /*0d74*/ 	.byte	0x04, 0x46
        /*0d76*/ 	.short	(.L_326 - .L_325)


	//   ....[0]....
.L_325:
        /*0d78*/ 	.word	0x00001ee0


	//   ....[1]....
        /*0d7c*/ 	.word	0x00002030


	//   ....[2]....
        /*0d80*/ 	.word	0x000092d0


	//   ....[3]....
        /*0d84*/ 	.word	0x000095c0


	//   ....[4]....
        /*0d88*/ 	.word	0x0001c2c0


	//   ....[5]....
        /*0d8c*/ 	.word	0x0001c410


	//   ....[6]....
        /*0d90*/ 	.word	0x0001c500


	//   ....[7]....
        /*0d94*/ 	.word	0x0001ce20


	//----- nvinfo : EIATTR_MBARRIER_INSTR_OFFSETS
	.align		4
.L_326:
        /*0d98*/ 	.byte	0x04, 0x39
        /*0d9a*/ 	.short	(.L_328 - .L_327)


	//   ....[0]....
.L_327:
        /*0d9c*/ 	.word	0x000002d0
        /*0da0*/ 	.word	0x000000ff
        /*0da4*/ 	.word	0x00028800
        /*0da8*/ 	.short	0x0100
        /*0daa*/ 	.byte	0x08
	.zero		1


	//   ....[1]....
        /*0dac*/ 	.word	0x000002e0
        /*0db0*/ 	.word	0x000000ff
        /*0db4*/ 	.word	0x00028820
        /*0db8*/ 	.short	0x0100
        /*0dba*/ 	.byte	0x08
	.zero		1


	//   ....[2]....
        /*0dbc*/ 	.word	0x000003d0
        /*0dc0*/ 	.word	0x000000ff
        /*0dc4*/ 	.word	0x00028830
        /*0dc8*/ 	.short	0x0100
        /*0dca*/ 	.byte	0x08
	.zero		1


	//   ....[3]....
        /*0dcc*/ 	.word	0x000003e0
        /*0dd0*/ 	.word	0x000000ff
        /*0dd4*/ 	.word	0x00028840
        /*0dd8*/ 	.short	0x0100
        /*0dda*/ 	.byte	0x08
	.zero		1


	//   ....[4]....
        /*0ddc*/ 	.word	0x000003f0
        /*0de0*/ 	.word	0x000000ff
        /*0de4*/ 	.word	0x00028838
        /*0de8*/ 	.short	0x0100
        /*0dea*/ 	.byte	0x08
	.zero		1


	//   ....[5]....
        /*0dec*/ 	.word	0x00000400
        /*0df0*/ 	.word	0x000000ff
        /*0df4*/ 	.word	0x00028848
        /*0df8*/ 	.short	0x0100
        /*0dfa*/ 	.byte	0x08
	.zero		1


	//   ....[6]....
        /*0dfc*/ 	.word	0x00000530
        /*0e00*/ 	.word	0x000000ff
        /*0e04*/ 	.word	0x00028850
        /*0e08*/ 	.short	0x0100
        /*0e0a*/ 	.byte	0x08
	.zero		1


	//   ....[7]....
        /*0e0c*/ 	.word	0x00000540
        /*0e10*/ 	.word	0x000000ff
        /*0e14*/ 	.word	0x00028860
        /*0e18*/ 	.short	0x0100
        /*0e1a*/ 	.byte	0x08
	.zero		1


	//   ....[8]....
        /*0e1c*/ 	.word	0x00000550
        /*0e20*/ 	.word	0x000000ff
        /*0e24*/ 	.word	0x00028858
        /*0e28*/ 	.short	0x0100
        /*0e2a*/ 	.byte	0x08
	.zero		1


	//   ....[9]....
        /*0e2c*/ 	.word	0x00000560
        /*0e30*/ 	.word	0x000000ff
        /*0e34*/ 	.word	0x00028868
        /*0e38*/ 	.short	0x0100
        /*0e3a*/ 	.byte	0x08
	.zero		1


	//   ....[10]....
        /*0e3c*/ 	.word	0x00000650
        /*0e40*/ 	.word	0x000000ff
        /*0e44*/ 	.word	0x00028870
        /*0e48*/ 	.short	0x0100
        /*0e4a*/ 	.byte	0x06
	.zero		1


	//   ....[11]....
        /*0e4c*/ 	.word	0x00000660
        /*0e50*/ 	.word	0x000000ff
        /*0e54*/ 	.word	0x00028880
        /*0e58*/ 	.short	0x0100
        /*0e5a*/ 	.byte	0x06
	.zero		1


	//   ....[12]....
        /*0e5c*/ 	.word	0x00000670
        /*0e60*/ 	.word	0x000000ff
        /*0e64*/ 	.word	0x00028878
        /*0e68*/ 	.short	0x0100
        /*0e6a*/ 	.byte	0x06
	.zero		1


	//   ....[13]....
        /*0e6c*/ 	.word	0x00000680
        /*0e70*/ 	.word	0x000000ff
        /*0e74*/ 	.word	0x00028888
        /*0e78*/ 	.short	0x0100
        /*0e7a*/ 	.byte	0x06
	.zero		1


	//   ....[14]....
        /*0e7c*/ 	.word	0x000007b0
        /*0e80*/ 	.word	0x000000ff
        /*0e84*/ 	.word	0x00028890
        /*0e88*/ 	.short	0x0100
        /*0e8a*/ 	.byte	0x08
	.zero		1


	//   ....[15]....
        /*0e8c*/ 	.word	0x000007c0
        /*0e90*/ 	.word	0x000000ff
        /*0e94*/ 	.word	0x000288a0
        /*0e98*/ 	.short	0x0100
        /*0e9a*/ 	.byte	0x08
	.zero		1


	//   ....[16]....
        /*0e9c*/ 	.word	0x000007d0
        /*0ea0*/ 	.word	0x000000ff
        /*0ea4*/ 	.word	0x00028898
        /*0ea8*/ 	.short	0x0100
        /*0eaa*/ 	.byte	0x08
	.zero		1


	//   ....[17]....
        /*0eac*/ 	.word	0x000007e0
        /*0eb0*/ 	.word	0x000000ff
        /*0eb4*/ 	.word	0x000288a8
        /*0eb8*/ 	.short	0x0100
        /*0eba*/ 	.byte	0x08
	.zero		1


	//   ....[18]....
        /*0ebc*/ 	.word	0x00000910
        /*0ec0*/ 	.word	0x000000ff
        /*0ec4*/ 	.word	0x000288b0
        /*0ec8*/ 	.short	0x0100
        /*0eca*/ 	.byte	0x08
	.zero		1


	//   ....[19]....
        /*0ecc*/ 	.word	0x00000920
        /*0ed0*/ 	.word	0x000000ff
        /*0ed4*/ 	.word	0x000288c0
        /*0ed8*/ 	.short	0x0100
        /*0eda*/ 	.byte	0x08
	.zero		1


	//   ....[20]....
        /*0edc*/ 	.word	0x00000930
        /*0ee0*/ 	.word	0x000000ff
        /*0ee4*/ 	.word	0x000288b8
        /*0ee8*/ 	.short	0x0100
        /*0eea*/ 	.byte	0x08
	.zero		1


	//   ....[21]....
        /*0eec*/ 	.word	0x00000940
        /*0ef0*/ 	.word	0x000000ff
        /*0ef4*/ 	.word	0x000288c8
        /*0ef8*/ 	.short	0x0100
        /*0efa*/ 	.byte	0x08
	.zero		1


	//   ....[22]....
        /*0efc*/ 	.word	0x00003640
        /*0f00*/ 	.word	0x0000006e
        /*0f04*/ 	.word	0x00028890
        /*0f08*/ 	.short	0x010a
        /*0f0a*/ 	.byte	0x3f
	.zero		1


	//   ....[23]....
        /*0f0c*/ 	.word	0x00005c40
        /*0f10*/ 	.word	0x0000006e
        /*0f14*/ 	.word	0x00028890
        /*0f18*/ 	.short	0x010a
        /*0f1a*/ 	.byte	0x3f
	.zero		1


	//   ....[24]....
        /*0f1c*/ 	.word	0x00007dc0
        /*0f20*/ 	.word	0x0000006e
        /*0f24*/ 	.word	0x00028890
        /*0f28*/ 	.short	0x010a
        /*0f2a*/ 	.byte	0x3f
	.zero		1


	//   ....[25]....
        /*0f2c*/ 	.word	0x00008420
        /*0f30*/ 	.word	0x00000030
        /*0f34*/ 	.word	0x00000000
        /*0f38*/ 	.short	0x0101
        /*0f3a*/ 	.byte	0x3f
	.zero		1


	//   ....[26]....
        /*0f3c*/ 	.word	0x00008460
        /*0f40*/ 	.word	0x0000006e
        /*0f44*/ 	.word	0x000288b0
        /*0f48*/ 	.short	0x010a
        /*0f4a*/ 	.byte	0x3f
	.zero		1


	//   ....[27]....
        /*0f4c*/ 	.word	0x00008ab0
        /*0f50*/ 	.word	0x0000006e
        /*0f54*/ 	.word	0x00000000
        /*0f58*/ 	.short	0x0101
        /*0f5a*/ 	.byte	0x3f
	.zero		1


	//   ....[28]....
        /*0f5c*/ 	.word	0x00009350
        /*0f60*/ 	.word	0x00000002
        /*0f64*/ 	.word	0x00028800
        /*0f68*/ 	.short	0x010a
        /*0f6a*/ 	.byte	0x3f
	.zero		1


	//   ....[29]....
        /*0f6c*/ 	.word	0x000093a0
        /*0f70*/ 	.word	0x00000002
        /*0f74*/ 	.word	0x00028800
        /*0f78*/ 	.short	0x010a
        /*0f7a*/ 	.byte	0x3f
	.zero		1


	//   ....[30]....
        /*0f7c*/ 	.word	0x0000a430
        /*0f80*/ 	.word	0x00000002
        /*0f84*/ 	.word	0x00028800
        /*0f88*/ 	.short	0x010a
        /*0f8a*/ 	.byte	0x3f
	.zero		1


	//   ....[31]....
        /*0f8c*/ 	.word	0x0000c810
        /*0f90*/ 	.word	0x00000002
        /*0f94*/ 	.word	0x00028800
        /*0f98*/ 	.short	0x010a
        /*0f9a*/ 	.byte	0x3f
	.zero		1


	//   ....[32]....
        /*0f9c*/ 	.word	0x0000e2f0
        /*0fa0*/ 	.word	0x00000003
        /*0fa4*/ 	.word	0x00028830
        /*0fa8*/ 	.short	0x010a
        /*0faa*/ 	.byte	0x3f
	.zero		1


	//   ....[33]....
        /*0fac*/ 	.word	0x0000e360
        /*0fb0*/ 	.word	0x00000003
        /*0fb4*/ 	.word	0x00028830
        /*0fb8*/ 	.short	0x010a
        /*0fba*/ 	.byte	0x3f
	.zero		1


	//   ....[34]....
        /*0fbc*/ 	.word	0x0000eb10
        /*0fc0*/ 	.word	0x00000003
        /*0fc4*/ 	.word	0x00000000
        /*0fc8*/ 	.short	0x0101
        /*0fca*/ 	.byte	0x3f
	.zero		1


	//   ....[35]....
        /*0fcc*/ 	.word	0x00010850
        /*0fd0*/ 	.word	0x00000000
        /*0fd4*/ 	.word	0x00028830
        /*0fd8*/ 	.short	0x010a
        /*0fda*/ 	.byte	0x3f
	.zero		1


	//   ....[36]....
        /*0fdc*/ 	.word	0x000108a0
        /*0fe0*/ 	.word	0x00000000
        /*0fe4*/ 	.word	0x00028830
        /*0fe8*/ 	.short	0x010a
        /*0fea*/ 	.byte	0x3f
	.zero		1


	//   ....[37]....
        /*0fec*/ 	.word	0x00010cb0
        /*0ff0*/ 	.word	0x00000006
        /*0ff4*/ 	.word	0x00028850
        /*0ff8*/ 	.short	0x010a
        /*0ffa*/ 	.byte	0x3f
	.zero		1


	//   ....[38]....
        /*0ffc*/ 	.word	0x00010cf0
        /*1000*/ 	.word	0x00000006
        /*1004*/ 	.word	0x00028850
        /*1008*/ 	.short	0x010a
        /*100a*/ 	.byte	0x3f
	.zero		1


	//   ....[39]....
        /*100c*/ 	.word	0x00012690
        /*1010*/ 	.word	0x00000015
        /*1014*/ 	.word	0x00000000
        /*1018*/ 	.short	0x0101
        /*101a*/ 	.byte	0x3f
	.zero		1


	//   ....[40]....
        /*101c*/ 	.word	0x00012730
        /*1020*/ 	.word	0x0000000e
        /*1024*/ 	.word	0x00000000
        /*1028*/ 	.short	0x0101
        /*102a*/ 	.byte	0x3f
	.zero		1


	//   ....[41]....
        /*102c*/ 	.word	0x00013380
        /*1030*/ 	.word	0x00000000
        /*1034*/ 	.word	0x00028830
        /*1038*/ 	.short	0x010a
        /*103a*/ 	.byte	0x3f
	.zero		1


	//   ....[42]....
        /*103c*/ 	.word	0x000133d0
        /*1040*/ 	.word	0x00000000
        /*1044*/ 	.word	0x00028830
        /*1048*/ 	.short	0x010a
        /*104a*/ 	.byte	0x3f
	.zero		1


	//   ....[43]....
        /*104c*/ 	.word	0x000137e0
        /*1050*/ 	.word	0x00000006
        /*1054*/ 	.word	0x00028850
        /*1058*/ 	.short	0x010a
        /*105a*/ 	.byte	0x3f
	.zero		1


	//   ....[44]....
        /*105c*/ 	.word	0x00013820
        /*1060*/ 	.word	0x00000006
        /*1064*/ 	.word	0x00028850
        /*1068*/ 	.short	0x010a
        /*106a*/ 	.byte	0x3f
	.zero		1


	//   ....[45]....
        /*106c*/ 	.word	0x00014990
        /*1070*/ 	.word	0x00000027
        /*1074*/ 	.word	0x00000000
        /*1078*/ 	.short	0x0101
        /*107a*/ 	.byte	0x3f
	.zero		1


	//   ....[46]....
        /*107c*/ 	.word	0x00014ae0
        /*1080*/ 	.word	0x00000027
        /*1084*/ 	.word	0x00000000
        /*1088*/ 	.short	0x0101
        /*108a*/ 	.byte	0x3f
	.zero		1


	//   ....[47]....
        /*108c*/ 	.word	0x000154b0
        /*1090*/ 	.word	0x0000000e
        /*1094*/ 	.word	0x00028850
        /*1098*/ 	.short	0x010a
        /*109a*/ 	.byte	0x3f
	.zero		1


	//   ....[48]....
        /*109c*/ 	.word	0x00015530
        /*10a0*/ 	.word	0x0000000e
        /*10a4*/ 	.word	0x00028850
        /*10a8*/ 	.short	0x010a
        /*10aa*/ 	.byte	0x3f
	.zero		1


	//   ....[49]....
        /*10ac*/ 	.word	0x00015af0
        /*10b0*/ 	.word	0x00000006
        /*10b4*/ 	.word	0x00000000
        /*10b8*/ 	.short	0x0101
        /*10ba*/ 	.byte	0x3f
	.zero		1


	//   ....[50]....
        /*10bc*/ 	.word	0x00017070
        /*10c0*/ 	.word	0x00000003
        /*10c4*/ 	.word	0x00000000
        /*10c8*/ 	.short	0x0101
        /*10ca*/ 	.byte	0x3f
	.zero		1


	//   ....[51]....
        /*10cc*/ 	.word	0x00017720
        /*10d0*/ 	.word	0x0000000a
        /*10d4*/ 	.word	0x00000000
        /*10d8*/ 	.short	0x0101
        /*10da*/ 	.byte	0x3f
	.zero		1


	//   ....[52]....
        /*10dc*/ 	.word	0x0001acd0
        /*10e0*/ 	.word	0x00000012
        /*10e4*/ 	.word	0x00028820
        /*10e8*/ 	.short	0x010a
        /*10ea*/ 	.byte	0x3f
	.zero		1


	//   ....[53]....
        /*10ec*/ 	.word	0x0001ada0
        /*10f0*/ 	.word	0x00000005
        /*10f4*/ 	.word	0x000288a0
        /*10f8*/ 	.short	0x010a
        /*10fa*/ 	.byte	0x3f
	.zero		1


	//   ....[54]....
        /*10fc*/ 	.word	0x0001b0f0
        /*1100*/ 	.word	0x00000005
        /*1104*/ 	.word	0x000288c0
        /*1108*/ 	.short	0x010a
        /*110a*/ 	.byte	0x3f
	.zero		1


	//   ....[55]....
        /*110c*/ 	.word	0x0001b5a0
        /*1110*/ 	.word	0x00000007
        /*1114*/ 	.word	0x000288a0
        /*1118*/ 	.short	0x010a
        /*111a*/ 	.byte	0x3f
	.zero		1


	//   ....[56]....
        /*111c*/ 	.word	0x0001b8d0
        /*1120*/ 	.word	0x00000007
        /*1124*/ 	.word	0x000288c0
        /*1128*/ 	.short	0x010a
        /*112a*/ 	.byte	0x3f
	.zero		1


	//   ....[57]....
        /*112c*/ 	.word	0x0001c910
        /*1130*/ 	.word	0x00000000
        /*1134*/ 	.word	0x00028840
        /*1138*/ 	.short	0x010a
        /*113a*/ 	.byte	0x3f
	.zero		1


	//   ....[58]....
        /*113c*/ 	.word	0x0001d7a0
        /*1140*/ 	.word	0x00000012
        /*1144*/ 	.word	0x00028800
        /*1148*/ 	.short	0x0107
        /*114a*/ 	.byte	0x3f
	.zero		1


	//   ....[59]....
        /*114c*/ 	.word	0x0001d8b0
        /*1150*/ 	.word	0x00000012
        /*1154*/ 	.word	0x00028800
        /*1158*/ 	.short	0x0101
        /*115a*/ 	.byte	0x3f
	.zero		1


	//   ....[60]....
        /*115c*/ 	.word	0x0001d8d0
        /*1160*/ 	.word	0x00000012
        /*1164*/ 	.word	0x00028820
        /*1168*/ 	.short	0x010a
        /*116a*/ 	.byte	0x3f
	.zero		1


	//   ....[61]....
        /*116c*/ 	.word	0x0001dc90
        /*1170*/ 	.word	0x00000003
        /*1174*/ 	.word	0x00028840
        /*1178*/ 	.short	0x010a
        /*117a*/ 	.byte	0x3f
	.zero		1


	//   ....[62]....
        /*117c*/ 	.word	0x0001e030
        /*1180*/ 	.word	0x00000003
        /*1184*/ 	.word	0x00000060
        /*1188*/ 	.short	0x010a
        /*118a*/ 	.byte	0x3f
	.zero		1


	//   ....[63]....
        /*118c*/ 	.word	0x0001e6c0
        /*1190*/ 	.word	0x00000003
        /*1194*/ 	.word	0x00028840
        /*1198*/ 	.short	0x010a
        /*119a*/ 	.byte	0x3f
	.zero		1


	//   ....[64]....
        /*119c*/ 	.word	0x0001ea60
        /*11a0*/ 	.word	0x00000002
        /*11a4*/ 	.word	0x00000060
        /*11a8*/ 	.short	0x010a
        /*11aa*/ 	.byte	0x3f
	.zero		1


	//   ....[65]....
        /*11ac*/ 	.word	0x0001f030
        /*11b0*/ 	.word	0x00000002
        /*11b4*/ 	.word	0x00028840
        /*11b8*/ 	.short	0x010a
        /*11ba*/ 	.byte	0x3f
	.zero		1


	//   ....[66]....
        /*11bc*/ 	.word	0x0001f3d0
        /*11c0*/ 	.word	0x00000002
        /*11c4*/ 	.word	0x00000060
        /*11c8*/ 	.short	0x010a
        /*11ca*/ 	.byte	0x3f
	.zero		1


	//   ....[67]....
        /*11cc*/ 	.word	0x0001f950
        /*11d0*/ 	.word	0x00000000
        /*11d4*/ 	.word	0x00028860
        /*11d8*/ 	.short	0x010a
        /*11da*/ 	.byte	0x3f
	.zero		1


	//   ....[68]....
        /*11dc*/ 	.word	0x00020fa0
        /*11e0*/ 	.word	0x00000000
        /*11e4*/ 	.word	0x00028820
        /*11e8*/ 	.short	0x010a
        /*11ea*/ 	.byte	0x3f
	.zero		1


	//   ....[69]....
        /*11ec*/ 	.word	0x00021180
        /*11f0*/ 	.word	0x00000006
        /*11f4*/ 	.word	0x00000000
        /*11f8*/ 	.short	0x010a
        /*11fa*/ 	.byte	0x3f
	.zero		1


	//   ....[70]....
        /*11fc*/ 	.word	0x000211b0
        /*1200*/ 	.word	0x00000007
        /*1204*/ 	.word	0x00000000
        /*1208*/ 	.short	0x010a
        /*120a*/ 	.byte	0x3f
	.zero		1


	//   ....[71]....
        /*120c*/ 	.word	0x00021210
        /*1210*/ 	.word	0x00000004
        /*1214*/ 	.word	0x00000000
        /*1218*/ 	.short	0x010a
        /*121a*/ 	.byte	0x3f
	.zero		1


	//   ....[72]....
        /*121c*/ 	.word	0x00021240
        /*1220*/ 	.word	0x00000003
        /*1224*/ 	.word	0x00000000
        /*1228*/ 	.short	0x010a
        /*122a*/ 	.byte	0x3f
	.zero		1


	//   ....[73]....
        /*122c*/ 	.word	0x000212a0
        /*1230*/ 	.word	0x0000006e
        /*1234*/ 	.word	0x00028890
        /*1238*/ 	.short	0x010a
        /*123a*/ 	.byte	0x3f
	.zero		1


	//   ....[74]....
        /*123c*/ 	.word	0x000212f0
        /*1240*/ 	.word	0x0000006e
        /*1244*/ 	.word	0x00028890
        /*1248*/ 	.short	0x010a
        /*124a*/ 	.byte	0x3f
	.zero		1


	//   ....[75]....
        /*124c*/ 	.word	0x00021340
        /*1250*/ 	.word	0x0000006e
        /*1254*/ 	.word	0x00028890
        /*1258*/ 	.short	0x010a
        /*125a*/ 	.byte	0x3f
	.zero		1


	//   ....[76]....
        /*125c*/ 	.word	0x00021390
        /*1260*/ 	.word	0x0000006e
        /*1264*/ 	.word	0x000288b0
        /*1268*/ 	.short	0x010a
        /*126a*/ 	.byte	0x3f
	.zero		1


	//   ....[77]....
        /*126c*/ 	.word	0x00021bf0
        /*1270*/ 	.word	0x00000002
        /*1274*/ 	.word	0x00028800
        /*1278*/ 	.short	0x010a
        /*127a*/ 	.byte	0x3f
	.zero		1


	//   ....[78]....
        /*127c*/ 	.word	0x00022740
        /*1280*/ 	.word	0x00000002
        /*1284*/ 	.word	0x00028800
        /*1288*/ 	.short	0x010a
        /*128a*/ 	.byte	0x3f
	.zero		1


	//   ....[79]....
        /*128c*/ 	.word	0x00022790
        /*1290*/ 	.word	0x00000003
        /*1294*/ 	.word	0x00028830
        /*1298*/ 	.short	0x010a
        /*129a*/ 	.byte	0x3f
	.zero		1


	//   ....[80]....
        /*129c*/ 	.word	0x000227e0
        /*12a0*/ 	.word	0x00000000
        /*12a4*/ 	.word	0x00028830
        /*12a8*/ 	.short	0x010a
        /*12aa*/ 	.byte	0x3f
	.zero		1


	//   ....[81]....
        /*12ac*/ 	.word	0x00022830
        /*12b0*/ 	.word	0x00000006
        /*12b4*/ 	.word	0x00028850
        /*12b8*/ 	.short	0x010a
        /*12ba*/ 	.byte	0x3f
	.zero		1


	//   ....[82]....
        /*12bc*/ 	.word	0x00022880
        /*12c0*/ 	.word	0x00000000
        /*12c4*/ 	.word	0x00028830
        /*12c8*/ 	.short	0x010a
        /*12ca*/ 	.byte	0x3f
	.zero		1


	//   ....[83]....
        /*12cc*/ 	.word	0x000228d0
        /*12d0*/ 	.word	0x00000006
        /*12d4*/ 	.word	0x00028850
        /*12d8*/ 	.short	0x010a
        /*12da*/ 	.byte	0x3f
	.zero		1


	//   ....[84]....
        /*12dc*/ 	.word	0x00022920
        /*12e0*/ 	.word	0x0000000e
        /*12e4*/ 	.word	0x00028850
        /*12e8*/ 	.short	0x010a
        /*12ea*/ 	.byte	0x3f
	.zero		1


	//   ....[85]....
        /*12ec*/ 	.word	0x00023510
        /*12f0*/ 	.word	0x00000012
        /*12f4*/ 	.word	0x00028820
        /*12f8*/ 	.short	0x010a
        /*12fa*/ 	.byte	0x3f
	.zero		1


	//   ....[86]....
        /*12fc*/ 	.word	0x00023560
        /*1300*/ 	.word	0x00000005
        /*1304*/ 	.word	0x000288a0
        /*1308*/ 	.short	0x010a
        /*130a*/ 	.byte	0x3f
	.zero		1


	//   ....[87]....
        /*130c*/ 	.word	0x000235b0
        /*1310*/ 	.word	0x00000005
        /*1314*/ 	.word	0x000288c0
        /*1318*/ 	.short	0x010a
        /*131a*/ 	.byte	0x3f
	.zero		1


	//   ....[88]....
        /*131c*/ 	.word	0x00023600
        /*1320*/ 	.word	0x00000007
        /*1324*/ 	.word	0x000288a0
        /*1328*/ 	.short	0x010a
        /*132a*/ 	.byte	0x3f
	.zero		1


	//   ....[89]....
        /*132c*/ 	.word	0x00023650
        /*1330*/ 	.word	0x00000007
        /*1334*/ 	.word	0x000288c0
        /*1338*/ 	.short	0x010a
        /*133a*/ 	.byte	0x3f
	.zero		1


	//   ....[90]....
        /*133c*/ 	.word	0x000237f0
        /*1340*/ 	.word	0x00000000
        /*1344*/ 	.word	0x00028840
        /*1348*/ 	.short	0x010a
        /*134a*/ 	.byte	0x3f
	.zero		1


	//   ....[91]....
        /*134c*/ 	.word	0x00024360
        /*1350*/ 	.word	0x00000012
        /*1354*/ 	.word	0x00028820
        /*1358*/ 	.short	0x010a
        /*135a*/ 	.byte	0x3f
	.zero		1


	//   ....[92]....
        /*135c*/ 	.word	0x000243b0
        /*1360*/ 	.word	0x00000003
        /*1364*/ 	.word	0x00028840
        /*1368*/ 	.short	0x010a
        /*136a*/ 	.byte	0x3f
	.zero		1


	//   ....[93]....
        /*136c*/ 	.word	0x00024400
        /*1370*/ 	.word	0x00000003
        /*1374*/ 	.word	0x00000060
        /*1378*/ 	.short	0x010a
        /*137a*/ 	.byte	0x3f
	.zero		1


	//   ....[94]....
        /*137c*/ 	.word	0x00024450
        /*1380*/ 	.word	0x00000003
        /*1384*/ 	.word	0x00028840
        /*1388*/ 	.short	0x010a
        /*138a*/ 	.byte	0x3f
	.zero		1


	//   ....[95]....
        /*138c*/ 	.word	0x000244a0
        /*1390*/ 	.word	0x00000002
        /*1394*/ 	.word	0x00000060
        /*1398*/ 	.short	0x010a
        /*139a*/ 	.byte	0x3f
	.zero		1


	//   ....[96]....
        /*139c*/ 	.word	0x000244f0
        /*13a0*/ 	.word	0x00000002
        /*13a4*/ 	.word	0x00028840
        /*13a8*/ 	.short	0x010a
        /*13aa*/ 	.byte	0x3f
	.zero		1


	//   ....[97]....
        /*13ac*/ 	.word	0x00024540
        /*13b0*/ 	.word	0x00000002
        /*13b4*/ 	.word	0x00000060
        /*13b8*/ 	.short	0x010a
        /*13ba*/ 	.byte	0x3f
	.zero		1


	//   ....[98]....
        /*13bc*/ 	.word	0x00024590
        /*13c0*/ 	.word	0x00000000
        /*13c4*/ 	.word	0x00028860
        /*13c8*/ 	.short	0x010a
        /*13ca*/ 	.byte	0x3f
	.zero		1


	//   ....[99]....
        /*13cc*/ 	.word	0x00025110
        /*13d0*/ 	.word	0x00000000
        /*13d4*/ 	.word	0x00028820
        /*13d8*/ 	.short	0x010a
        /*13da*/ 	.byte	0x3f
	.zero		1


	//   ....[100]....
        /*13dc*/ 	.word	0x000252b0
        /*13e0*/ 	.word	0x00000006
        /*13e4*/ 	.word	0x00000000
        /*13e8*/ 	.short	0x010a
        /*13ea*/ 	.byte	0x3f
	.zero		1


	//   ....[101]....
        /*13ec*/ 	.word	0x00025300
        /*13f0*/ 	.word	0x00000007
        /*13f4*/ 	.word	0x00000000
        /*13f8*/ 	.short	0x010a
        /*13fa*/ 	.byte	0x3f
	.zero		1


	//   ....[102]....
        /*13fc*/ 	.word	0x00025350
        /*1400*/ 	.word	0x00000004
        /*1404*/ 	.word	0x00000000
        /*1408*/ 	.short	0x010a
        /*140a*/ 	.byte	0x3f
	.zero		1


	//----- nvinfo : EIATTR_NUM_MBARRIERS
	.align		4
.L_328:
        /*140c*/ 	.byte	0x03, 0x38
        /*140e*/ 	.short	0x0016


	//----- nvinfo : EIATTR_EXIT_INSTR_OFFSETS
	.align		4
        /*1410*/ 	.byte	0x04, 0x1c
        /*1412*/ 	.short	(.L_330 - .L_329)


	//   ....[0]....
.L_329:
        /*1414*/ 	.word	0x00021290


	//----- nvinfo : EIATTR_MAX_THREADS
	.align		4
.L_330:
        /*1418*/ 	.byte	0x04, 0x05
        /*141a*/ 	.short	(.L_332 - .L_331)
.L_331:
        /*141c*/ 	.word	0x00000180
        /*1420*/ 	.word	0x00000001
        /*1424*/ 	.word	0x00000001


	//----- nvinfo : EIATTR_CRS_STACK_SIZE
	.align		4
.L_332:
        /*1428*/ 	.byte	0x04, 0x1e
        /*142a*/ 	.short	(.L_334 - .L_333)
.L_333:
        /*142c*/ 	.word	0x00000000


	//----- nvinfo : EIATTR_CBANK_PARAM_SIZE
	.align		4
.L_334:
        /*1430*/ 	.byte	0x03, 0x19
        /*1432*/ 	.short	0x0af0


	//----- nvinfo : EIATTR_PARAM_CBANK
	.align		4
        /*1434*/ 	.byte	0x04, 0x0a
        /*1436*/ 	.short	(.L_336 - .L_335)
	.align		4
.L_335:
        /*1438*/ 	.word	index@(.nv.constant0._ZN7cutlass13device_kernelIN5flash11enable_sm90INS1_16FlashAttnFwdSm90INS1_25CollectiveMainloopFwdSm90ILi2EN4cute5tupleIJNS5_1CILi1EEES8_S8_EEENS6_IJNS7_ILi128EEESA_SA_EEELi128ENS_6half_tEfNS_4arch4Sm90ELb1ELb0ELb0ELb1ELb0ELb1ELb0ELb1ELb1ELb1ELb1ELb0EEENS1_21CollectiveEpilogueFwdISB_S9_SC_SE_Li256ELb1ELb1ELb1ELb0EEENS1_36VarlenDynamicPersistentTileSchedulerILi128ELi128ELi256ELi128ELb1ELb1ELb1ELb1ELb1ELb1EEEEEEEEEvNT_6ParamsE)
        /*143c*/ 	.short	0x0210
        /*143e*/ 	.short	0x0af0


	//----- nvinfo : EIATTR_SW_WAR
	.align		4
.L_336:
        /*1440*/ 	.byte	0x04, 0x36
        /*1442*/ 	.short	(.L_338 - .L_337)
.L_337:
        /*1444*/ 	.word	0x00000008
.L_338:


//--------------------- .nv.callgraph             --------------------------
	.section	.nv.callgraph,"",@"SHT_CUDA_CALLGRAPH"
	.align	4
	.sectionentsize	8
	.align		4
        /*0000*/ 	.word	0x00000000
	.align		4
        /*0004*/ 	.word	0xffffffff
	.align		4
        /*0008*/ 	.word	index@(_ZN7cutlass13device_kernelIN5flash11enable_sm90INS1_16FlashAttnFwdSm90INS1_25CollectiveMainloopFwdSm90ILi2EN4cute5tupleIJNS5_1CILi1EEES8_S8_EEENS6_IJNS7_ILi128EEENS7_ILi176EEESA_EEELi128ENS_6half_tEfNS_4arch4Sm90ELb0ELb0ELb0ELb0ELb0ELb0ELb0ELb1ELb1ELb1ELb1ELb0EEENS1_21CollectiveEpilogueFwdINS6_IJSA_SA_SB_EEES9_SD_SF_Li256ELb0ELb1ELb1ELb0EEENS1_19SingleTileSchedulerILb0ELb1ELb1ELi128EEEEEEEEEvNT_6ParamsE)
	.align		4
        /*000c*/ 	.word	index@(__assertfail)
	.align		4
        /*0010*/ 	.word	index@(_ZN7cutlass13device_kernelIN5flash11enable_sm90INS1_16FlashAttnFwdSm90INS1_25CollectiveMainloopFwdSm90ILi2EN4cute5tupleIJNS5_1CILi1EEES8_S8_EEENS6_IJNS7_ILi128EEENS7_ILi176EEESA_EEELi128ENS_6half_tEfNS_4arch4Sm90ELb0ELb0ELb0ELb1ELb0ELb0ELb0ELb1ELb1ELb1ELb1ELb0EEENS1_21CollectiveEpilogueFwdINS6_IJSA_SA_SB_EEES9_SD_SF_Li256ELb1ELb1ELb1ELb0EEENS1_36VarlenDynamicPersistentTileSchedulerILi128ELi176ELi256ELi128ELb1ELb1ELb1ELb0ELb1ELb1EEEEEEEEEvNT_6ParamsE)
	.align		4
        /*0014*/ 	.word	index@(__assertfail)
	.align		4
        /*0018*/ 	.word	index@(_ZN7cutlass13device_kernelIN5flash11enable_sm90INS1_16FlashAttnFwdSm90INS1_25CollectiveMainloopFwdSm90ILi2EN4cute5tupleIJNS5_1CILi1EEES8_S8_EEENS6_IJNS7_ILi128EEENS7_ILi176EEESA_EEELi128ENS_6half_tEfNS_4arch4Sm90ELb0ELb0ELb0ELb1ELb0ELb1ELb0ELb1ELb1ELb1ELb1ELb0EEENS1_21CollectiveEpilogueFwdINS6_IJSA_SA_SB_EEES9_SD_SF_Li256ELb1ELb1ELb1ELb0EEENS1_36VarlenDynamicPersistentTileSchedulerILi128ELi176ELi256ELi128ELb1ELb1ELb1ELb0ELb1ELb1EEEEEEEEEvNT_6ParamsE)
	.align		4
        /*001c*/ 	.word	index@(__assertfail)
	.align		4
        /*0020*/ 	.word	index@(_ZN7cutlass13device_kernelIN5flash11enable_sm90INS1_16FlashAttnFwdSm90INS1_25CollectiveMainloopFwdSm90ILi2EN4cute5tupleIJNS5_1CILi1EEES8_S8_EEENS6_IJNS7_ILi128EEESA_SA_EEELi128ENS_6half_tEfNS_4arch4Sm90ELb0ELb1ELb0ELb0ELb0ELb0ELb0ELb1ELb1ELb1ELb1ELb0EEENS1_21CollectiveEpilogueFwdISB_S9_SC_SE_Li256ELb0ELb1ELb1ELb0EEENS1_19SingleTileSchedulerILb0ELb1ELb1ELi128EEEEEEEEEvNT_6ParamsE)
	.align		4
        /*0024*/ 	.word	index@(__assertfail)
	.align		4
        /*0028*/ 	.word	index@(_ZN7cutlass13device_kernelIN5flash11enable_sm90INS1_16FlashAttnFwdSm90INS1_25CollectiveMainloopFwdSm90ILi2EN4cute5tupleIJNS5_1CILi1EEES8_S8_EEENS6_IJNS7_ILi128EEESA_SA_EEELi128ENS_6half_tEfNS_4arch4Sm90ELb0ELb1ELb0ELb1ELb0ELb0ELb0ELb1ELb1ELb1ELb1ELb0EEENS1_21CollectiveEpilogueFwdISB_S9_SC_SE_Li256ELb1ELb1ELb1ELb0EEENS1_36VarlenDynamicPersistentTileSchedulerILi128ELi128ELi256ELi128ELb1ELb1ELb1ELb1ELb0ELb1EEEEEEEEEvNT_6ParamsE)
	.align		4
        /*002c*/ 	.word	index@(__assertfail)
	.align		4
        /*0030*/ 	.word	index@(_ZN7cutlass13device_kernelIN5flash11enable_sm90INS1_16FlashAttnFwdSm90INS1_25CollectiveMainloopFwdSm90ILi2EN4cute5tupleIJNS5_1CILi1EEES8_S8_EEENS6_IJNS7_ILi128EEESA_SA_EEELi128ENS_6half_tEfNS_4arch4Sm90ELb0ELb1ELb0ELb1ELb0ELb1ELb0ELb1ELb1ELb1ELb1ELb0EEENS1_21CollectiveEpilogueFwdISB_S9_SC_SE_Li256ELb1ELb1ELb1ELb0EEENS1_36VarlenDynamicPersistentTileSchedulerILi128ELi128ELi256ELi128ELb1ELb1ELb1ELb1ELb0ELb1EEEEEEEEEvNT_6ParamsE)
	.align		4
        /*0034*/ 	.word	index@(__assertfail)
	.align		4
        /*0038*/ 	.word	index@(_ZN7cutlass13device_kernelIN5flash11enable_sm90INS1_16FlashAttnFwdSm90INS1_25CollectiveMainloopFwdSm90ILi2EN4cute5tupleIJNS5_1CILi1EEES8_S8_EEENS6_IJNS7_ILi128EEESA_SA_EEELi128ENS_6half_tEfNS_4arch4Sm90ELb1ELb0ELb0ELb0ELb0ELb0ELb0ELb1ELb1ELb1ELb1ELb0EEENS1_21CollectiveEpilogueFwdISB_S9_SC_SE_Li256ELb0ELb1ELb1ELb0EEENS1_19SingleTileSchedulerILb0ELb1ELb1ELi128EEEEEEEEEvNT_6ParamsE)
	.align		4
        /*003c*/ 	.word	index@(__assertfail)
	.align		4
        /*0040*/ 	.word	index@(_ZN7cutlass13device_kernelIN5flash11enable_sm90INS1_16FlashAttnFwdSm90INS1_25CollectiveMainloopFwdSm90ILi2EN4cute5tupleIJNS5_1CILi1EEES8_S8_EEENS6_IJNS7_ILi128EEESA_SA_EEELi128ENS_6half_tEfNS_4arch4Sm90ELb1ELb0ELb0ELb1ELb0ELb0ELb0ELb1ELb1ELb1ELb1ELb0EEENS1_21CollectiveEpilogueFwdISB_S9_SC_SE_Li256ELb1ELb1ELb1ELb0EEENS1_36VarlenDynamicPersistentTileSchedulerILi128ELi128ELi256ELi128ELb1ELb1ELb1ELb1ELb1ELb1EEEEEEEEEvNT_6ParamsE)
	.align		4
        /*0044*/ 	.word	index@(__assertfail)
	.align		4
        /*0048*/ 	.word	index@(_ZN7cutlass13device_kernelIN5flash11enable_sm90INS1_16FlashAttnFwdSm90INS1_25CollectiveMainloopFwdSm90ILi2EN4cute5tupleIJNS5_1CILi1EEES8_S8_EEENS6_IJNS7_ILi128EEESA_SA_EEELi128ENS_6half_tEfNS_4arch4Sm90ELb1ELb0ELb0ELb1ELb0ELb1ELb0ELb1ELb1ELb1ELb1ELb0EEENS1_21CollectiveEpilogueFwdISB_S9_SC_SE_Li256ELb1ELb1ELb1ELb0EEENS1_36VarlenDynamicPersistentTileSchedulerILi128ELi128ELi256ELi128ELb1ELb1ELb1ELb1ELb1ELb1EEEEEEEEEvNT_6ParamsE)
	.align		4
        /*004c*/ 	.word	index@(__assertfail)
	.align		4
        /*0050*/ 	.word	0x00000000
	.align		4
        /*0054*/ 	.word	0xfffffffe
	.align		4
        /*0058*/ 	.word	0x00000000
	.align		4
        /*005c*/ 	.word	0xfffffffd
	.align		4
        /*0060*/ 	.word	0x00000000
	.align		4
        /*0064*/ 	.word	0xfffffffc


//--------------------- .nv.constant4             --------------------------
	.section	.nv.constant4,"a",@progbits
	.align	8
	.align		8
.nv.constant4:
        /*0000*/ 	.dword	__assertfail
	.align		8
        /*0008*/ 	.dword	__unnamed_1
	.align		8
        /*0010*/ 	.dword	__unnamed_2
	.align		8
        /*0018*/ 	.dword	__unnamed_3
	.align		8
        /*0020*/ 	.dword	__unnamed_4
	.align		8
        /*0028*/ 	.dword	__unnamed_5
	.align		8
        /*0030*/ 	.dword	__unnamed_6
	.align		8
        /*0038*/ 	.dword	__unnamed_7
	.align		8
        /*0040*/ 	.dword	__unnamed_8
	.align		8
        /*0048*/ 	.dword	_ZN72_INTERNAL_8a80ef28_36_flash_fwd_hdim128_fp16_split_sm90_cu_f3e6f9ee_29554cuda3std3__45__cpo5beginE
	.align		8
        /*0050*/ 	.dword	_ZN72_INTERNAL_8a80ef28_36_flash_fwd_hdim128_fp16_split_sm90_cu_f3e6f9ee_29554cuda3std3__45__cpo3endE
	.align		8
        /*0058*/ 	.dword	_ZN72_INTERNAL_8a80ef28_36_flash_fwd_hdim128_fp16_split_sm90_cu_f3e6f9ee_29554cuda3std3__45__cpo6cbeginE
	.align		8
        /*0060*/ 	.dword	_ZN72_INTERNAL_8a80ef28_36_flash_fwd_hdim128_fp16_split_sm90_cu_f3e6f9ee_29554cuda3std3__45__cpo4cendE
	.align		8
        /*0068*/ 	.dword	_ZN72_INTERNAL_8a80ef28_36_flash_fwd_hdim128_fp16_split_sm90_cu_f3e6f9ee_29554cuda3std3__474_GLOBAL__N__8a80ef28_36_flash_fwd_hdim128_fp16_split_sm90_cu_f3e6f9ee_29556ignoreE
	.align		8
        /*0070*/ 	.dword	_ZN72_INTERNAL_8a80ef28_36_flash_fwd_hdim128_fp16_split_sm90_cu_f3e6f9ee_29554cuda3std3__419piecewise_constructE
	.align		8
        /*0078*/ 	.dword	_ZN72_INTERNAL_8a80ef28_36_flash_fwd_hdim128_fp16_split_sm90_cu_f3e6f9ee_29554cuda3std3__48in_placeE
	.align		8
        /*0080*/ 	.dword	_ZN72_INTERNAL_8a80ef28_36_flash_fwd_hdim128_fp16_split_sm90_cu_f3e6f9ee_29554cuda3std6ranges3__45__cpo4swapE
	.align		8
        /*0088*/ 	.dword	_ZN72_INTERNAL_8a80ef28_36_flash_fwd_hdim128_fp16_split_sm90_cu_f3e6f9ee_29554cuda3std6ranges3__45__cpo9iter_moveE
	.align		8
        /*0090*/ 	.dword	_ZN72_INTERNAL_8a80ef28_36_flash_fwd_hdim128_fp16_split_sm90_cu_f3e6f9ee_29554cute7productE
	.align		8
        /*0098*/ 	.dword	_ZN72_INTERNAL_8a80ef28_36_flash_fwd_hdim128_fp16_split_sm90_cu_f3e6f9ee_29554cute1_E
	.align		8
        /*00a0*/ 	.dword	$str$20
	.align		8
        /*00a8*/ 	.dword	$str$21


//--------------------- .text._ZN7cutlass13device_kernelIN5flash11enable_sm90INS1_16FlashAttnFwdSm90INS1_25CollectiveMainloopFwdSm90ILi2EN4cute5tupleIJNS5_1CILi1EEES8_S8_EEENS6_IJNS7_ILi128EEENS7_ILi176EEESA_EEELi128ENS_6half_tEfNS_4arch4Sm90ELb0ELb0ELb0ELb0ELb0ELb0ELb0ELb1ELb1ELb1ELb1ELb0EEENS1_21CollectiveEpilogueFwdINS6_IJSA_SA_SB_EEES9_SD_SF_Li256ELb0ELb1ELb1ELb0EEENS1_19SingleTileSchedulerILb0ELb1ELb1ELi128EEEEEEEEEvNT_6ParamsE --------------------------
	.section	.text._ZN7cutlass13device_kernelIN5flash11enable_sm90INS1_16FlashAttnFwdSm90INS1_25CollectiveMainloopFwdSm90ILi2EN4cute5tupleIJNS5_1CILi1EEES8_S8_EEENS6_IJNS7_ILi128EEENS7_ILi176EEESA_EEELi128ENS_6half_tEfNS_4arch4Sm90ELb0ELb0ELb0ELb0ELb0ELb0ELb0ELb1ELb1ELb1ELb1ELb0EEENS1_21CollectiveEpilogueFwdINS6_IJSA_SA_SB_EEES9_SD_SF_Li256ELb0ELb1ELb1ELb0EEENS1_19SingleTileSchedulerILb0ELb1ELb1ELi128EEEEEEEEEvNT_6ParamsE,"ax",@progbits
	.align	128
.text._ZN7cutlass13device_kernelIN5flash11enable_sm90INS1_16FlashAttnFwdSm90INS1_25CollectiveMainloopFwdSm90ILi2EN4cute5tupleIJNS5_1CILi1EEES8_S8_EEENS6_IJNS7_ILi128EEENS7_ILi176EEESA_EEELi128ENS_6half_tEfNS_4arch4Sm90ELb0ELb0ELb0ELb0ELb0ELb0ELb0ELb1ELb1ELb1ELb1ELb0EEENS1_21CollectiveEpilogueFwdINS6_IJSA_SA_SB_EEES9_SD_SF_Li256ELb0ELb1ELb1ELb0EEENS1_19SingleTileSchedulerILb0ELb1ELb1ELi128EEEEEEEEEvNT_6ParamsE:
        .type           _ZN7cutlass13device_kernelIN5flash11enable_sm90INS1_16FlashAttnFwdSm90INS1_25CollectiveMainloopFwdSm90ILi2EN4cute5tupleIJNS5_1CILi1EEES8_S8_EEENS6_IJNS7_ILi128EEENS7_ILi176EEESA_EEELi128ENS_6half_tEfNS_4arch4Sm90ELb0ELb0ELb0ELb0ELb0ELb0ELb0ELb1ELb1ELb1ELb1ELb0EEENS1_21CollectiveEpilogueFwdINS6_IJSA_SA_SB_EEES9_SD_SF_Li256ELb0ELb1ELb1ELb0EEENS1_19SingleTileSchedulerILb0ELb1ELb1ELi128EEEEEEEEEvNT_6ParamsE,@function
        .size           _ZN7cutlass13device_kernelIN5flash11enable_sm90INS1_16FlashAttnFwdSm90INS1_25CollectiveMainloopFwdSm90ILi2EN4cute5tupleIJNS5_1CILi1EEES8_S8_EEENS6_IJNS7_ILi128EEENS7_ILi176EEESA_EEELi128ENS_6half_tEfNS_4arch4Sm90ELb0ELb0ELb0ELb0ELb0ELb0ELb0ELb1ELb1ELb1ELb1ELb0EEENS1_21CollectiveEpilogueFwdINS6_IJSA_SA_SB_EEES9_SD_SF_Li256ELb0ELb1ELb1ELb0EEENS1_19SingleTileSchedulerILb0ELb1ELb1ELi128EEEEEEEEEvNT_6ParamsE,(.L_x_3091 - _ZN7cutlass13device_kernelIN5flash11enable_sm90INS1_16FlashAttnFwdSm90INS1_25CollectiveMainloopFwdSm90ILi2EN4cute5tupleIJNS5_1CILi1EEES8_S8_EEENS6_IJNS7_ILi128EEENS7_ILi176EEESA_EEELi128ENS_6half_tEfNS_4arch4Sm90ELb0ELb0ELb0ELb0ELb0ELb0ELb0ELb1ELb1ELb1ELb1ELb0EEENS1_21CollectiveEpilogueFwdINS6_IJSA_SA_SB_EEES9_SD_SF_Li256ELb0ELb1ELb1ELb0EEENS1_19SingleTileSchedulerILb0ELb1ELb1ELi128EEEEEEEEEvNT_6ParamsE)
        .other          _ZN7cutlass13device_kernelIN5flash11enable_sm90INS1_16FlashAttnFwdSm90INS1_25CollectiveMainloopFwdSm90ILi2EN4cute5tupleIJNS5_1CILi1EEES8_S8_EEENS6_IJNS7_ILi128EEENS7_ILi176EEESA_EEELi128ENS_6half_tEfNS_4arch4Sm90ELb0ELb0ELb0ELb0ELb0ELb0ELb0ELb1ELb1ELb1ELb1ELb0EEENS1_21CollectiveEpilogueFwdINS6_IJSA_SA_SB_EEES9_SD_SF_Li256ELb0ELb1ELb1ELb0EEENS1_19SingleTileSchedulerILb0ELb1ELb1ELi128EEEEEEEEEvNT_6ParamsE,@"STO_CUDA_ENTRY STV_DEFAULT"
_ZN7cutlass13device_kernelIN5flash11enable_sm90INS1_16FlashAttnFwdSm90INS1_25CollectiveMainloopFwdSm90ILi2EN4cute5tupleIJNS5_1CILi1EEES8_S8_EEENS6_IJNS7_ILi128EEENS7_ILi176EEESA_EEELi128ENS_6half_tEfNS_4arch4Sm90ELb0ELb0ELb0ELb0ELb0ELb0ELb0ELb1ELb1ELb1ELb1ELb0EEENS1_21CollectiveEpilogueFwdINS6_IJSA_SA_SB_EEES9_SD_SF_Li256ELb0ELb1ELb1ELb0EEENS1_19SingleTileSchedulerILb0ELb1ELb1ELi128EEEEEEEEEvNT_6ParamsE:
[----:B------:R-:W0:Y:S02]  /*0000*/  LDC R1, c[0x0][0x28] ;  /* 0x00000a00ff017b82 */ /* 0x000e240000000800 */
[----:B0-----:R-:W-:Y:S01]  /*0010*/  VIADD R1, R1, 0xfffffff0 ;  /* 0xfffffff001017836 */ /* 0x001fe20000000000 */
[----:B------:R-:W0:Y:S01]  /*0020*/  S2R R3, SR_TID.X ;  /* 0x0000000000037919 */ /* 0x000e220000002100 */
[----:B------:R-:W-:Y:S01]  /*0030*/  ELECT P0, URZ, PT ;  /* 0x00000000003f782f */ /* 0x000fe20003800000 */
[----:B------:R-:W-:Y:S01]  /*0040*/  BSSY B0, `(.L_x_0) ;  /* 0x000000e000007945 */ /* 0x000fe20003800000 */
[--C-:B0-----:R-:W-:Y:S02]  /*0050*/  SHF.R.U32.HI R0, RZ, 0x5, R3.reuse ;  /* 0x00000005ff007819 */ /* 0x101fe40000011603 */
[----:B------:R-:W-:-:S03]  /*0060*/  SHF.R.U32.HI R22, RZ, 0x7, R3 ;  /* 0x00000007ff167819 */ /* 0x000fc60000011603 */
[----:B------:R-:W0:Y:S02]  /*0070*/  SHFL.IDX PT, R2, R0, RZ, 0x1f ;  /* 0x00001fff00027589 */ /* 0x000e2400000e0000 */
[----:B0-----:R-:W-:-:S13]  /*0080*/  ISETP.EQ.AND P0, PT, R2, RZ, P0 ;  /* 0x000000ff0200720c */ /* 0x001fda0000702270 */
[----:B------:R-:W-:Y:S05]  /*0090*/  @!P0 BRA `(.L_x_1) ;  /* 0x0000000000208947 */ /* 0x000fea0003800000 */
[----:B------:R-:W-:Y:S02]  /*00a0*/  ULDC.64 UR4, c[0x0][0x198] ;  /* 0x0000660000047ab9 */ /* 0x000fe40000000a00 */
[----:B------:R-:W-:Y:S02]  /*00b0*/  UIADD3 UR6, UP0, UR4, 0x370, URZ ;  /* 0x0000037004067890 */ /* 0x000fe4000ff1e03f */
[----:B------:R-:W-:Y:S02]  /*00c0*/  UIADD3 UR4, UP1, UR4, 0x470, URZ ;  /* 0x0000047004047890 */ /* 0x000fe4000ff3e03f */
[----:B------:R-:W-:Y:S02]  /*00d0*/  UIADD3.X UR7, URZ, UR5, URZ, UP0, !UPT ;  /* 0x000000053f077290 */ /* 0x000fe400087fe43f */
[----:B------:R-:W-:-:S07]  /*00e0*/  UIADD3.X UR5, URZ, UR5, URZ, UP1, !UPT ;  /* 0x000000053f057290 */ /* 0x000fce0008ffe43f */
[----:B------:R0:W-:Y:S02]  /*00f0*/  UTMACCTL.PF [UR6] ;  /* 0x00000000060079b9 */ /* 0x0001e40008040000 */
[----:B------:R0:W-:Y:S02]  /*0100*/  UTMACCTL.PF [UR4] ;  /* 0x00000000040079b9 */ /* 0x0001e40008040000 */
[----:B0-----:R-:W-:Y:S01]  /*0110*/  NOP ;  /* 0x0000000000007918 */ /* 0x001fe20000000000 */
.L_x_1:
[----:B------:R-:W-:Y:S05]  /*0120*/  BSYNC B0 ;  /* 0x0000000000007941 */ /* 0x000fea0003800000 */
.L_x_0:
[----:B------:R-:W-:Y:S01]  /*0130*/  VOTEU.ANY UP0, P0 ;  /* 0x00000000003f7886 */ /* 0x000fe20000000100 */
[----:B------:R-:W0:Y:S01]  /*0140*/  SHFL.IDX PT, R3, R22, RZ, 0x1f ;  /* 0x00001fff16037589 */ /* 0x000e2200000e0000 */
[----:B------:R-:W-:Y:S01]  /*0150*/  UMOV UR4, 0x80 ;  /* 0x0000008000047882 */ /* 0x000fe20000000000 */
[----:B------:R-:W-:Y:S01]  /*0160*/  UMOV UR7, 0x100 ;  /* 0x0000010000077882 */ /* 0x000fe20000000000 */
[----:B------:R-:W-:Y:S01]  /*0170*/  VOTEU.ANY UP1, P0 ;  /* 0x00000000003f7886 */ /* 0x000fe20000020100 */
[----:B------:R-:W1:Y:S01]  /*0180*/  @UP0 S2UR UR8, SR_CgaCtaId ;  /* 0x00000000000809c3 */ /* 0x000e620000008800 */
[----:B------:R-:W2:Y:S01]  /*0190*/  SHFL.IDX PT, R2, R0, RZ, 0x1f ;  /* 0x00001fff00027589 */ /* 0x000ea200000e0000 */
[----:B------:R-:W-:Y:S01]  /*01a0*/  @UP0 UMOV UR6, 0x400 ;  /* 0x0000040000060882 */ /* 0x000fe20000000000 */
[----:B------:R-:W-:-:S04]  /*01b0*/  @UP0 UIADD3 UR4, -UR4, 0x100000, URZ ;  /* 0x0010000004040890 */ /* 0x000fc8000fffe13f */
[----:B------:R-:W-:Y:S02]  /*01c0*/  @UP0 USHF.L.U32 UR5, UR4, 0xb, URZ ;  /* 0x0000000b04050899 */ /* 0x000fe4000800063f */
[----:B------:R-:W-:Y:S01]  /*01d0*/  @UP0 USHF.L.U32 UR4, UR4, 0x1, URZ ;  /* 0x0000000104040899 */ /* 0x000fe2000800063f */
[----:B------:R-:W-:Y:S01]  /*01e0*/  VOTEU.ANY UP2, P0 ;  /* 0x00000000003f7886 */ /* 0x000fe20000040100 */
[----:B0-----:R-:W-:Y:S01]  /*01f0*/  R2UR UR9, R3 ;  /* 0x00000000030972ca */ /* 0x001fe200000e0000 */
[----:B-1----:R-:W-:Y:S01]  /*0200*/  @UP0 ULEA UR8, UR8, UR6, 0x18 ;  /* 0x0000000608080291 */ /* 0x002fe2000f8ec03f */
[----:B--2---:R-:W-:Y:S01]  /*0210*/  ISETP.NE.AND P1, PT, R2, RZ, PT ;  /* 0x000000ff0200720c */ /* 0x004fe20003f25270 */
[----:B------:R-:W-:-:S04]  /*0220*/  @UP0 UIADD3 UR6, -UR7, 0x100000, URZ ;  /* 0x0010000007060890 */ /* 0x000fc8000fffe13f */
[----:B------:R-:W-:Y:S02]  /*0230*/  @UP0 USHF.L.U32 UR7, UR6, 0xb, URZ ;  /* 0x0000000b06070899 */ /* 0x000fe4000800063f */
[----:B------:R-:W-:-:S04]  /*0240*/  @UP0 USHF.L.U32 UR6, UR6, 0x1, URZ ;  /* 0x0000000106060899 */ /* 0x000fc8000800063f */
[----:B------:R-:W-:Y:S01]  /*0250*/  UISETP.NE.AND UP0, UPT, UR9, URZ, UPT ;  /* 0x0000003f0900728c */ /* 0x000fe2000bf05270 */
[----:B------:R-:W0:Y:S02]  /*0260*/  FENCE.VIEW.ASYNC.S ;  /* 0x00000000000073c6 */ /* 0x000e240000000000 */
[----:B0-----:R0:W1:Y:S05]  /*0270*/  @UP1 SYNCS.EXCH.64 URZ, [UR8+0x34800], UR4 ;  /* 0x03480004083f15b2 */ /* 0x00106a0008000100 */
[----:B------:R0:W2:Y:S01]  /*0280*/  @UP2 SYNCS.EXCH.64 URZ, [UR8+0x34820], UR6 ;  /* 0x03482006083f25b2 */ /* 0x0000a20008000100 */
[----:B------:R-:W-:Y:S05]  /*0290*/  @P1 BRA `(.L_x_2) ;  /* 0x0000000000481947 */ /* 0x000fea0003800000 */
[----:B0-----:R-:W0:Y:S01]  /*02a0*/  S2UR UR5, SR_CgaCtaId ;  /* 0x00000000000579c3 */ /* 0x001e220000008800 */
[----:B------:R-:W-:Y:S01]  /*02b0*/  UMOV UR4, 0x400 ;  /* 0x0000040000047882 */ /* 0x000fe20000000000 */
[----:B------:R-:W-:Y:S01]  /*02c0*/  UMOV UR6, 0x1 ;  /* 0x0000000100067882 */ /* 0x000fe20000000000 */
[----:B------:R-:W-:Y:S01]  /*02d0*/  UMOV UR7, 0x2 ;  /* 0x0000000200077882 */ /* 0x000fe20000000000 */
[----:B------:R-:W-:Y:S01]  /*02e0*/  ELECT P0, URZ, PT ;  /* 0x00000000003f782f */ /* 0x000fe20003800000 */
[----:B0-----:R-:W-:Y:S02]  /*02f0*/  ULEA UR8, UR5, UR4, 0x18 ;  /* 0x0000000405087291 */ /* 0x001fe4000f8ec03f */
[----:B------:R-:W-:-:S04]  /*0300*/  UIADD3 UR4, -UR6, 0x100000, URZ ;  /* 0x0010000006047890 */ /* 0x000fc8000fffe13f */
[----:B------:R-:W-:Y:S02]  /*0310*/  USHF.L.U32 UR5, UR4, 0xb, URZ ;  /* 0x0000000b04057899 */ /* 0x000fe4000800063f */
[----:B------:R-:W-:Y:S02]  /*0320*/  USHF.L.U32 UR4, UR4, 0x1, URZ ;  /* 0x0000000104047899 */ /* 0x000fe4000800063f */
[----:B------:R-:W-:-:S04]  /*0330*/  UIADD3 UR6, -UR7, 0x100000, URZ ;  /* 0x0010000007067890 */ /* 0x000fc8000fffe13f */
[----:B------:R-:W-:Y:S02]  /*0340*/  USHF.L.U32 UR7, UR6, 0xb, URZ ;  /* 0x0000000b06077899 */ /* 0x000fe4000800063f */
[----:B------:R-:W-:Y:S01]  /*0350*/  USHF.L.U32 UR6, UR6, 0x1, URZ ;  /* 0x0000000106067899 */ /* 0x000fe2000800063f */
[----:B------:R-:W0:Y:S03]  /*0360*/  FENCE.VIEW.ASYNC.S ;  /* 0x00000000000073c6 */ /* 0x000e260000000000 */
[----:B0-----:R3:W4:Y:S08]  /*0370*/  SYNCS.EXCH.64 URZ, [UR8+0x34830], UR4 ;  /* 0x03483004083f75b2 */ /* 0x0017300008000100 */
[----:B------:R3:W0:Y:S01]  /*0380*/  SYNCS.EXCH.64 URZ, [UR8+0x34840], UR6 ;  /* 0x03484006083f75b2 */ /* 0x0006220008000100 */
[----:B------:R3:W0:Y:S01]  /*0390*/  SYNCS.EXCH.64 URZ, [UR8+0x34838], UR4 ;  /* 0x03483804083f75b2 */ /* 0x0006220008000100 */
[----:B------:R3:W0:Y:S02]  /*03a0*/  SYNCS.EXCH.64 URZ, [UR8+0x34848], UR6 ;  /* 0x03484806083f75b2 */ /* 0x0006240008000100 */
[----:B---3--:R-:W-:Y:S01]  /*03b0*/  NOP ;  /* 0x0000000000007918 */ /* 0x008fe20000000000 */
.L_x_2:
[----:B------:R-:W3:Y:S01]  /*03c0*/  SHFL.IDX PT, R2, R0, RZ, 0x1f ;  /* 0x00001fff00027589 */ /* 0x000ee200000e0000 */
[----:B------:R-:W-:Y:S01]  /*03d0*/  NOP ;  /* 0x0000000000007918 */ /* 0x000fe20000000000 */
[----:B---3--:R-:W-:-:S13]  /*03e0*/  ISETP.NE.AND P0, PT, R2, RZ, PT ;  /* 0x000000ff0200720c */ /* 0x008fda0003f05270 */
        /* <DEDUP_REMOVED lines=14> */
[----:B0-----:R3:W0:Y:S08]  /*04d0*/  SYNCS.EXCH.64 URZ, [UR8+0x34850], UR4 ;  /* 0x03485004083f75b2 */ /* 0x0016300008000100 */
[----:B------:R3:W0:Y:S01]  /*04e0*/  SYNCS.EXCH.64 URZ, [UR8+0x34860], UR6 ;  /* 0x03486006083f75b2 */ /* 0x0006220008000100 */
[----:B------:R3:W0:Y:S01]  /*04f0*/  SYNCS.EXCH.64 URZ, [UR8+0x34858], UR4 ;  /* 0x03485804083f75b2 */ /* 0x0006220008000100 */
[----:B------:R3:W0:Y:S02]  /*0500*/  SYNCS.EXCH.64 URZ, [UR8+0x34868], UR6 ;  /* 0x03486806083f75b2 */ /* 0x0006240008000100 */
[----:B---3--:R-:W-:Y:S01]  /*0510*/  NOP ;  /* 0x0000000000007918 */ /* 0x008fe20000000000 */
.L_x_3:
[----:B------:R-:W3:Y:S01]  /*0520*/  SHFL.IDX PT, R2, R0, RZ, 0x1f ;  /* 0x00001fff00027589 */ /* 0x000ee200000e0000 */
[----:B------:R-:W-:Y:S01]  /*0530*/  NOP ;  /* 0x0000000000007918 */ /* 0x000fe20000000000 */
[----:B---3--:R-:W-:-:S13]  /*0540*/  ISETP.NE.AND P0, PT, R2, RZ, PT ;  /* 0x000000ff0200720c */ /* 0x008fda0003f05270 */
[----:B------:R-:W-:Y:S05]  /*0550*/  @P0 BRA `(.L_x_4) ;  /* 0x0000000000380947 */ /* 0x000fea0003800000 */
[----:B0-----:R-:W0:Y:S01]  /*0560*/  S2UR UR5, SR_CgaCtaId ;  /* 0x00000000000579c3 */ /* 0x001e220000008800 */
[----:B------:R-:W-:Y:S01]  /*0570*/  UMOV UR4, 0x400 ;  /* 0x0000040000047882 */ /* 0x000fe20000000000 */
[----:B------:R-:W-:Y:S01]  /*0580*/  UMOV UR7, 0x1 ;  /* 0x0000000100077882 */ /* 0x000fe20000000000 */
[----:B------:R-:W-:Y:S01]  /*0590*/  ELECT P0, URZ, PT ;  /* 0x00000000003f782f */ /* 0x000fe20003800000 */
[----:B0-----:R-:W-:Y:S02]  /*05a0*/  ULEA UR6, UR5, UR4, 0x18 ;  /* 0x0000000405067291 */ /* 0x001fe4000f8ec03f */
[----:B------:R-:W-:-:S04]  /*05b0*/  UIADD3 UR4, -UR7, 0x100000, URZ ;  /* 0x0010000007047890 */ /* 0x000fc8000fffe13f */
[----:B------:R-:W-:Y:S02]  /*05c0*/  USHF.L.U32 UR5, UR4, 0xb, URZ ;  /* 0x0000000b04057899 */ /* 0x000fe4000800063f */
[----:B------:R-:W-:Y:S01]  /*05d0*/  USHF.L.U32 UR4, UR4, 0x1, URZ ;  /* 0x0000000104047899 */ /* 0x000fe2000800063f */
[----:B------:R-:W0:Y:S11]  /*05e0*/  FENCE.VIEW.ASYNC.S ;  /* 0x00000000000073c6 */ /* 0x000e360000000000 */
[----:B0-----:R3:W0:Y:S01]  /*05f0*/  SYNCS.EXCH.64 URZ, [UR6+0x34870], UR4 ;  /* 0x03487004063f75b2 */ /* 0x0016220008000100 */
[----:B------:R3:W0:Y:S01]  /*0600*/  SYNCS.EXCH.64 URZ, [UR6+0x34880], UR4 ;  /* 0x03488004063f75b2 */ /* 0x0006220008000100 */
[----:B------:R3:W0:Y:S01]  /*0610*/  SYNCS.EXCH.64 URZ, [UR6+0x34878], UR4 ;  /* 0x03487804063f75b2 */ /* 0x0006220008000100 */
[----:B------:R3:W0:Y:S02]  /*0620*/  SYNCS.EXCH.64 URZ, [UR6+0x34888], UR4 ;  /* 0x03488804063f75b2 */ /* 0x0006240008000100 */
[----:B---3--:R-:W-:Y:S01]  /*0630*/  NOP ;  /* 0x0000000000007918 */ /* 0x008fe20000000000 */
.L_x_4:
        /* <DEDUP_REMOVED lines=22> */
.L_x_5:
        /* <DEDUP_REMOVED lines=22> */
.L_x_6:
[----:B0-----:R-:W-:Y:S01]  /*0900*/  UMOV UR4, 0x1 ;  /* 0x0000000100047882 */ /* 0x001fe20000000000 */
[----:B------:R-:W-:Y:S01]  /*0910*/  PLOP3.LUT P0, PT, PT, PT, UP0, 0x80, 0x0 ;  /* 0x000000000000781c */ /* 0x000fe20003f0f008 */
[----:B------:R-:W-:Y:S01]  /*0920*/  USEL UR4, UR4, 0x2, !UP0 ;  /* 0x0000000204047887 */ /* 0x000fe2000c000000 */
[----:B------:R-:W-:Y:S01]  /*0930*/  NOP ;  /* 0x0000000000007918 */ /* 0x000fe20000000000 */
[----:B------:R-:W-:Y:S04]  /*0940*/  BSSY B6, `(.L_x_7) ;  /* 0x0001039000067945 */ /* 0x000fe80003800000 */
[----:B------:R-:W-:-:S05]  /*0950*/  IMAD.U32 R2, RZ, RZ, UR4 ;  /* 0x00000004ff027e24 */ /* 0x000fca000f8e00ff */
[----:B------:R0:W-:Y:S01]  /*0960*/  STL [R1+0x8], R2 ;  /* 0x0000080201007387 */ /* 0x0001e20000100800 */
[----:B-12-4-:R-:W-:Y:S06]  /*0970*/  BAR.SYNC.DEFER_BLOCKING 0x0 ;  /* 0x0000000000007b1d */ /* 0x016fec0000010000 */
[----:B------:R-:W-:Y:S05]  /*0980*/  @!P0 BRA `(.L_x_8) ;  /* 0x000000c800148947 */ /* 0x000fea0003800000 */
.L_x_9:
[----:B------:R-:W-:-:S08]  /*0990*/  NOP ;  /* 0x0000000000007918 */ /* 0x000fd00000000000 */
[----:B------:R-:W1:Y:S02]  /*09a0*/  USETMAXREG.TRY_ALLOC.CTAPOOL UP0, 0xf0 ;  /* 0x000000f0000079c8 */ /* 0x000e640008000600 */
[----:B-1----:R-:W-:-:S13]  /*09b0*/  PLOP3.LUT P0, PT, PT, PT, UP0, 0x80, 0x0 ;  /* 0x000000000000781c */ /* 0x002fda0003f0f008 */
[----:B------:R-:W-:Y:S05]  /*09c0*/  @!P0 BRA `(.L_x_9) ;  /* 0xfffffffc00f08947 */ /* 0x000fea000383ffff */
[----:B------:R-:W1:Y:S01]  /*09d0*/  S2R R6, SR_TID.X ;  /* 0x0000000000067919 */ /* 0x000e620000002100 */
[----:B------:R-:W2:Y:S01]  /*09e0*/  S2UR UR6, SR_CTAID.Y ;  /* 0x00000000000679c3 */ /* 0x000ea20000002600 */
[----:B------:R-:W-:Y:S02]  /*09f0*/  ULDC UR7, c[0x0][0xc50] ;  /* 0x0003140000077ab9 */ /* 0x000fe40000000800 */
[----:B------:R-:W-:-:S05]  /*0a00*/  UISETP.NE.AND UP0, UPT, UR7, 0x1, UPT ;  /* 0x000000010700788c */ /* 0x000fca000bf05270 */
[----:B------:R-:W3:Y:S06]  /*0a10*/  S2UR UR8, SR_CTAID.Z ;  /* 0x00000000000879c3 */ /* 0x000eec0000002700 */
[----:B------:R-:W-:Y:S01]  /*0a20*/  @UP0 ULDC UR4, c[0x0][0xc54] ;  /* 0x0003150000040ab9 */ /* 0x000fe20000000800 */
[----:B------:R-:W-:Y:S01]  /*0a30*/  @UP0 ULDC UR9, c[0x0][0xc58] ;  /* 0x0003160000090ab9 */ /* 0x000fe20000000800 */
[----:B--2---:R-:W-:Y:S02]  /*0a40*/  UIMAD.WIDE.U32 UR4, UR6, UR4, URZ ;  /* 0x00000004060472a5 */ /* 0x004fe4000f8e003f */
[----:B------:R-:W-:-:S02]  /*0a50*/  UMOV UR10, UR6 ;  /* 0x00000006000a7c82 */ /* 0x000fc40008000000 */
[----:B------:R-:W-:Y:S01]  /*0a60*/  @UP0 USHF.R.U32.HI UR10, URZ, UR9, UR5 ;  /* 0x000000093f0a0299 */ /* 0x000fe20008011605 */
[----:B-1----:R-:W-:-:S03]  /*0a70*/  LOP3.LUT R0, R6, 0xffffff80, RZ, 0xc0, !PT ;  /* 0xffffff8006007812 */ /* 0x002fc600078ec0ff */
[----:B------:R-:W-:Y:S02]  /*0a80*/  UIADD3 UR4, -UR10, URZ, URZ ;  /* 0x0000003f0a047290 */ /* 0x000fe4000fffe13f */
[----:B------:R-:W-:Y:S01]  /*0a90*/  IMAD.U32 R19, RZ, RZ, UR10 ;  /* 0x0000000aff137e24 */ /* 0x000fe2000f8e00ff */
[----:B------:R-:W-:Y:S06]  /*0aa0*/  BAR.ARV 0x8, 0x180 ;  /* 0x0206000000007b1d */ /* 0x000fec0000002000 */
[----:B------:R-:W-:Y:S01]  /*0ab0*/  ISETP.NE.AND P0, PT, R0, 0x80, PT ;  /* 0x000000800000780c */ /* 0x000fe20003f05270 */
[----:B------:R-:W-:-:S12]  /*0ac0*/  UIMAD UR7, UR7, UR4, UR6 ;  /* 0x00000004070772a4 */ /* 0x000fd8000f8e0206 */
[----:B------:R-:W-:Y:S06]  /*0ad0*/  @!P0 BAR.ARV 0x9, 0x100 ;  /* 0x0244000000008b1d */ /* 0x000fec0000002000 */
[----:B---3--:R-:W-:-:S13]  /*0ae0*/  ISETP.LE.AND P0, PT, RZ, UR8, PT ;  /* 0x00000008ff007c0c */ /* 0x008fda000bf03270 */
[----:B------:R-:W-:Y:S05]  /*0af0*/  @!P0 BRA `(.L_x_10) ;  /* 0x0000010000748947 */ /* 0x000fea0003800000 */
[----:B------:R-:W-:Y:S01]  /*0b00*/  ULDC.64 UR4, c[0x0][0x418] ;  /* 0x0001060000047ab9 */ /* 0x000fe20000000a00 */
[----:B------:R-:W-:Y:S01]  /*0b10*/  ULDC UR36, c[0x0][0x424] ;  /* 0x0001090000247ab9 */ /* 0x000fe20000000800 */
[----:B------:R-:W-:Y:S02]  /*0b20*/  UISETP.NE.U32.AND UP0, UPT, UR4, URZ, UPT ;  /* 0x0000003f0400728c */ /* 0x000fe4000bf05070 */
[----:B------:R-:W-:Y:S02]  /*0b30*/  ULOP3.LUT UR9, UR7, 0xffff, URZ, 0xc0, !UPT ;  /* 0x0000ffff07097892 */ /* 0x000fe4000f8ec03f */
[----:B------:R-:W-:Y:S01]  /*0b40*/  UISETP.NE.AND.EX UP0, UPT, UR5, URZ, UPT, UP0 ;  /* 0x0000003f0500728c */ /* 0x000fe2000bf05300 */
[----:B------:R-:W-:-:S03]  /*0b50*/  ULDC UR4, c[0x0][0x2f0] ;  /* 0x0000bc0000047ab9 */ /* 0x000fc60000000800 */
[----:B------:R-:W-:-:S04]  /*0b60*/  USEL UR36, UR36, 0x1, UP0 ;  /* 0x0000000124247887 */ /* 0x000fc80008000000 */
[----:B------:R-:W-:-:S04]  /*0b70*/  UIMAD UR36, UR36, UR4, URZ ;  /* 0x00000004242472a4 */ /* 0x000fc8000f8e023f */
[----:B------:R-:W-:Y:S02]  /*0b80*/  UISETP.GE.AND UP0, UPT, UR36, 0x1, UPT ;  /* 0x000000012400788c */ /* 0x000fe4000bf06270 */
[----:B------:R-:W-:-:S04]  /*0b90*/  UIADD3 UR4, UR36, 0xaf, URZ ;  /* 0x000000af24047890 */ /* 0x000fc8000fffe03f */
[----:B------:R-:W-:Y:S01]  /*0ba0*/  PLOP3.LUT P0, PT, PT, PT, UP0, 0x80, 0x0 ;  /* 0x000000000000781c */ /* 0x000fe20003f0f008 */
[----:B------:R-:W-:-:S04]  /*0bb0*/  UIMAD.WIDE UR4, UR4, 0x2e8ba2e9, URZ ;  /* 0x2e8ba2e9040478a5 */ /* 0x000fc8000f8e023f */
[----:B------:R-:W-:-:S03]  /*0bc0*/  USHF.R.U32.HI UR6, URZ, 0x1f, UR5 ;  /* 0x0000001f3f067899 */ /* 0x000fc60008011605 */
[----:B------:R-:W-:Y:S01]  /*0bd0*/  UMOV UR4, URZ ;  /* 0x0000003f00047c82 */ /* 0x000fe20008000000 */
[----:B------:R-:W-:-:S04]  /*0be0*/  ULEA.HI.SX32 UR6, UR5, UR6, 0x1b ;  /* 0x0000000605067291 */ /* 0x000fc8000f8fda3f */
[----:B------:R-:W-:Y:S08]  /*0bf0*/  @!P0 BRA `(.L_x_11) ;  /* 0x0000000000908947 */ /* 0x000ff00003800000 */
[----:B------:R-:W-:Y:S01]  /*0c00*/  USHF.R.U32.HI UR7, URZ, 0x10, UR7 ;  /* 0x000000103f077899 */ /* 0x000fe20008011607 */
[----:B------:R-:W-:-:S03]  /*0c10*/  UMOV UR4, URZ ;  /* 0x0000003f00047c82 */ /* 0x000fc60008000000 */
[----:B------:R-:W-:-:S11]  /*0c20*/  UISETP.NE.AND UP0, UPT, UR7, URZ, UPT ;  /* 0x0000003f0700728c */ /* 0x000fd6000bf05270 */
[----:B------:R-:W-:Y:S02]  /*0c30*/  @!UP0 ULDC UR7, c[0x0][0x9f0] ;  /* 0x00027c0000078ab9 */ /* 0x000fe40000000800 */
[----:B------:R-:W-:Y:S01]  /*0c40*/  IMAD.U32 R3, RZ, RZ, UR7 ;  /* 0x00000007ff037e24 */ /* 0x000fe2000f8e00ff */
[----:B------:R-:W-:-:S04]  /*0c50*/  UIADD3 UR8, UR6, -0x1, UR7 ;  /* 0xffffffff06087890 */ /* 0x000fc8000fffe007 */
[-C--:B------:R-:W-:Y:S02]  /*0c60*/  IABS R0, R3.reuse ;  /* 0x0000000300007213 */ /* 0x080fe40000000000 */
[----:B------:R-:W-:Y:S01]  /*0c70*/  IMAD.U32 R4, RZ, RZ, UR8 ;  /* 0x00000008ff047e24 */ /* 0x000fe2000f8e00ff */
[----:B------:R-:W-:Y:S01]  /*0c80*/  IABS R5, R3 ;  /* 0x0000000300057213 */ /* 0x000fe20000000000 */
[----:B------:R-:W-:Y:S01]  /*0c90*/  ULOP3.LUT UR8, UR8, UR7, URZ, 0x3c, !UPT ;  /* 0x0000000708087292 */ /* 0x000fe2000f8e3c3f */
[----:B------:R-:W-:Y:S02]  /*0ca0*/  R2UR UR12, R0 ;  /* 0x00000000000c72ca */ /* 0x000fe400000e0000 */
[----:B------:R-:W-:-:S05]  /*0cb0*/  IABS R4, R4 ;  /* 0x0000000400047213 */ /* 0x000fca0000000000 */
[----:B------:R-:W-:-:S05]  /*0cc0*/  IMAD.MOV.U32 R3, RZ, RZ, R4 ;  /* 0x000000ffff037224 */ /* 0x000fca00078e0004 */
[----:B------:R-:W-:Y:S01]  /*0cd0*/  R2UR UR11, R3 ;  /* 0x00000000030b72ca */ /* 0x000fe200000e0000 */
[----:B------:R-:W1:Y:S08]  /*0ce0*/  I2F.RP R0, UR12 ;  /* 0x0000000c00007d06 */ /* 0x000e700008209400 */
[----:B-1----:R-:W0:Y:S02]  /*0cf0*/  MUFU.RCP R0, R0 ;  /* 0x0000000000007308 */ /* 0x002e240000001000 */
[----:B0-----:R-:W-:-:S02]  /*0d00*/  VIADD R2, R0, 0xffffffe ;  /* 0x0ffffffe00027836 */ /* 0x001fc40000000000 */
[----:B------:R-:W-:-:S04]  /*0d10*/  IMAD.MOV R0, RZ, RZ, -R5 ;  /* 0x000000ffff007224 */ /* 0x000fc800078e0a05 */
[----:B------:R-:W0:Y:S02]  /*0d20*/  F2I.FTZ.U32.TRUNC.NTZ R2, R2 ;  /* 0x0000000200027305 */ /* 0x000e24000021f000 */
[----:B0-----:R-:W-:-:S13]  /*0d30*/  R2UR UR5, R2 ;  /* 0x00000000020572ca */ /* 0x001fda00000e0000 */
[----:B------:R-:W-:-:S04]  /*0d40*/  UIADD3 UR10, URZ, -UR5, URZ ;  /* 0x800000053f0a7290 */ /* 0x000fc8000fffe03f */
[----:B------:R-:W-:-:S04]  /*0d50*/  UIMAD UR10, UR10, UR12, URZ ;  /* 0x0000000c0a0a72a4 */ /* 0x000fc8000f8e023f */
[----:B------:R-:W-:-:S03]  /*0d60*/  UIMAD.WIDE.U32 UR4, UR5, UR10, UR4 ;  /* 0x0000000a050472a5 */ /* 0x000fc6000f8e0004 */
[----:B------:R-:W-:Y:S01]  /*0d70*/  R2UR UR10, R0 ;  /* 0x00000000000a72ca */ /* 0x000fe200000e0000 */
[----:B------:R-:W-:-:S12]  /*0d80*/  UIMAD.WIDE.U32 UR4, UR5, UR11, URZ ;  /* 0x0000000b050472a5 */ /* 0x000fd8000f8e003f */
[----:B------:R-:W-:-:S04]  /*0d90*/  UIMAD UR4, UR5, UR10, UR11 ;  /* 0x0000000a050472a4 */ /* 0x000fc8000f8e020b */
[----:B------:R-:W-:-:S11]  /*0da0*/  UISETP.GT.U32.AND UP1, UPT, UR12, UR4, UPT ;  /* 0x000000040c00728c */ /* 0x000fd6000bf24070 */
[----:B------:R-:W-:Y:S02]  /*0db0*/  @!UP1 UIADD3 UR4, UR4, -UR12, URZ ;  /* 0x8000000c04049290 */ /* 0x000fe4000fffe03f */
[----:B------:R-:W-:Y:S02]  /*0dc0*/  @!UP1 UIADD3 UR5, UR5, 0x1, URZ ;  /* 0x0000000105059890 */ /* 0x000fe4000fffe03f */
[----:B------:R-:W-:Y:S02]  /*0dd0*/  UISETP.GE.U32.AND UP0, UPT, UR4, UR12, UPT ;  /* 0x0000000c0400728c */ /* 0x000fe4000bf06070 */
[----:B------:R-:W-:-:S09]  /*0de0*/  UISETP.GE.AND UP1, UPT, UR8, URZ, UPT ;  /* 0x0000003f0800728c */ /* 0x000fd2000bf26270 */
[----:B------:R-:W-:Y:S02]  /*0df0*/  @UP0 UIADD3 UR5, UR5, 0x1, URZ ;  /* 0x0000000105050890 */ /* 0x000fe4000fffe03f */
[----:B------:R-:W-:-:S05]  /*0e00*/  UISETP.NE.AND UP0, UPT, UR7, URZ, UPT ;  /* 0x0000003f0700728c */ /* 0x000fca000bf05270 */
[----:B------:R-:W-:Y:S02]  /*0e10*/  UMOV UR4, UR5 ;  /* 0x0000000500047c82 */ /* 0x000fe40008000000 */
[----:B------:R-:W-:-:S04]  /*0e20*/  @!UP1 UIADD3 UR4, -UR4, URZ, URZ ;  /* 0x0000003f04049290 */ /* 0x000fc8000fffe13f */
[----:B------:R-:W-:-:S12]  /*0e30*/  @!UP0 ULOP3.LUT UR4, URZ, UR7, URZ, 0x33, !UPT ;  /* 0x000000073f048292 */ /* 0x000fd8000f8e333f */
.L_x_11:
[----:B------:R-:W-:Y:S01]  /*0e40*/  UIMAD UR5, UR9, UR4, URZ ;  /* 0x00000004090572a4 */ /* 0x000fe2000f8e023f */
[----:B------:R-:W-:Y:S01]  /*0e50*/  IMAD.U32 R0, RZ, RZ, UR6 ;  /* 0x00000006ff007e24 */ /* 0x000fe2000f8e00ff */
[----:B------:R-:W-:Y:S01]  /*0e60*/  PLOP3.LUT P0, PT, PT, PT, PT, 0x80, 0x0 ;  /* 0x000000000000781c */ /* 0x000fe20003f0f070 */
[----:B------:R-:W-:Y:S01]  /*0e70*/  IMAD.U32 R3, RZ, RZ, UR4 ;  /* 0x00000004ff037e24 */ /* 0x000fe2000f8e00ff */
[----:B------:R-:W-:Y:S01]  /*0e80*/  CS2R R86, SRZ ;  /* 0x0000000000567805 */ /* 0x000fe2000001ff00 */
[----:B------:R-:W-:Y:S01]  /*0e90*/  VIADD R23, R6, 0xffffff80 ;  /* 0xffffff8006177836 */ /* 0x000fe20000000000 */
[----:B------:R-:W-:Y:S01]  /*0ea0*/  CS2R R60, SRZ ;  /* 0x00000000003c7805 */ /* 0x000fe2000001ff00 */
[----:B------:R-:W-:Y:S01]  /*0eb0*/  IMAD.U32 R17, RZ, RZ, UR5 ;  /* 0x00000005ff117e24 */ /* 0x000fe2000f8e00ff */
[----:B------:R-:W-:Y:S01]  /*0ec0*/  VIADDMNMX R0, R3, UR5, R0, PT ;  /* 0x0000000503007c46 */ /* 0x000fe2000b800100 */
[----:B------:R-:W-:Y:S01]  /*0ed0*/  IMAD.MOV.U32 R16, RZ, RZ, RZ ;  /* 0x000000ffff107224 */ /* 0x000fe200078e00ff */
[----:B------:R-:W-:-:S02]  /*0ee0*/  CS2R R54, SRZ ;  /* 0x0000000000367805 */ /* 0x000fc4000001ff00 */
[----:B------:R-:W-:Y:S02]  /*0ef0*/  CS2R R48, SRZ ;  /* 0x0000000000307805 */ /* 0x000fe4000001ff00 */
[----:B------:R-:W-:Y:S01]  /*0f00*/  R2UR UR52, R0 ;  /* 0x00000000003472ca */ /* 0x000fe200000e0000 */
[----:B------:R-:W-:Y:S01]  /*0f10*/  IMAD.MOV.U32 R0, RZ, RZ, RZ ;  /* 0x000000ffff007224 */ /* 0x000fe200078e00ff */
[----:B------:R-:W-:Y:S02]  /*0f20*/  CS2R R42, SRZ ;  /* 0x00000000002a7805 */ /* 0x000fe4000001ff00 */
[----:B------:R-:W-:Y:S02]  /*0f30*/  CS2R R24, SRZ ;  /* 0x0000000000187805 */ /* 0x000fe4000001ff00 */
[----:B------:R-:W-:Y:S02]  /*0f40*/  CS2R R26, SRZ ;  /* 0x00000000001a7805 */ /* 0x000fe4000001ff00 */
[----:B------:R-:W-:-:S02]  /*0f50*/  CS2R R12, SRZ ;  /* 0x00000000000c7805 */ /* 0x000fc4000001ff00 */
[----:B------:R-:W-:Y:S02]  /*0f60*/  CS2R R14, SRZ ;  /* 0x00000000000e7805 */ /* 0x000fe4000001ff00 */
[----:B------:R-:W-:Y:S02]  /*0f70*/  CS2R R6, SRZ ;  /* 0x0000000000067805 */ /* 0x000fe4000001ff00 */
[----:B------:R-:W-:Y:S02]  /*0f80*/  CS2R R8, SRZ ;  /* 0x0000000000087805 */ /* 0x000fe4000001ff00 */
[----:B------:R-:W-:Y:S02]  /*0f90*/  CS2R R4, SRZ ;  /* 0x0000000000047805 */ /* 0x000fe4000001ff00 */
[----:B------:R-:W-:Y:S02]  /*0fa0*/  CS2R R50, SRZ ;  /* 0x0000000000327805 */ /* 0x000fe4000001ff00 */
[----:B0-----:R-:W-:-:S02]  /*0fb0*/  CS2R R2, SRZ ;  /* 0x0000000000027805 */ /* 0x001fc4000001ff00 */
[----:B------:R-:W-:Y:S01]  /*0fc0*/  CS2R R38, SRZ ;  /* 0x0000000000267805 */ /* 0x000fe2000001ff00 */
[----:B------:R-:W-:Y:S01]  /*0fd0*/  UISETP.GT.AND UP0, UPT, UR52, UR5, UPT ;  /* 0x000000053400728c */ /* 0x000fe2000bf04270 */
[----:B------:R-:W-:Y:S02]  /*0fe0*/  CS2R R96, SRZ ;  /* 0x0000000000607805 */ /* 0x000fe4000001ff00 */
[----:B------:R-:W-:Y:S02]  /*0ff0*/  CS2R R46, SRZ ;  /* 0x00000000002e7805 */ /* 0x000fe4000001ff00 */
[----:B------:R-:W-:Y:S02]  /*1000*/  CS2R R44, SRZ ;  /* 0x00000000002c7805 */ /* 0x000fe4000001ff00 */
[----:B------:R-:W-:Y:S02]  /*1010*/  CS2R R34, SRZ ;  /* 0x0000000000227805 */ /* 0x000fe4000001ff00 */
[----:B------:R-:W-:-:S02]  /*1020*/  CS2R R28, SRZ ;  /* 0x00000000001c7805 */ /* 0x000fc4000001ff00 */
[----:B------:R-:W-:Y:S02]  /*1030*/  PLOP3.LUT P1, PT, PT, PT, UP0, 0x80, 0x0 ;  /* 0x000000000000781c */ /* 0x000fe40003f2f008 */
[----:B------:R-:W-:Y:S02]  /*1040*/  CS2R R30, SRZ ;  /* 0x00000000001e7805 */ /* 0x000fe4000001ff00 */
        /* <DEDUP_REMOVED lines=9> */
[----:B------:R-:W-:-:S02]  /*10e0*/  CS2R R52, SRZ ;  /* 0x0000000000347805 */ /* 0x000fc4000001ff00 */
[----:B------:R-:W-:Y:S01]  /*10f0*/  CS2R R88, SRZ ;  /* 0x0000000000587805 */ /* 0x000fe2000001ff00 */
[----:B------:R-:W-:Y:S06]  /*1100*/  @!P1 BRA `(.L_x_12) ;  /* 0x000000a400d89947 */ /* 0x000fec0003800000 */
[----:B------:R-:W-:Y:S01]  /*1110*/  SHF.R.S32.HI R0, RZ, 0x1f, R23 ;  /* 0x0000001fff007819 */ /* 0x000fe20000011417 */
[----:B------:R-:W0:Y:S01]  /*1120*/  S2UR UR6, SR_CgaCtaId ;  /* 0x00000000000679c3 */ /* 0x000e220000008800 */
[----:B------:R-:W-:Y:S02]  /*1130*/  UMOV UR5, 0x400 ;  /* 0x0000040000057882 */ /* 0x000fe40000000000 */
[----:B------:R-:W-:-:S04]  /*1140*/  LEA.HI R80, R0, R23, RZ, 0x7 ;  /* 0x0000001700507211 */ /* 0x000fc800078f38ff */
[----:B------:R-:W-:-:S06]  /*1150*/  SHF.R.S32.HI R0, RZ, 0x7, R80 ;  /* 0x00000007ff007819 */ /* 0x000fcc0000011450 */
[----:B------:R-:W1:Y:S01]  /*1160*/  SHFL.IDX PT, R0, R0, RZ, 0x1f ;  /* 0x00001fff00007589 */ /* 0x000e6200000e0000 */
[----:B0-----:R-:W-:-:S04]  /*1170*/  ULEA UR8, UR6, UR5, 0x18 ;  /* 0x0000000506087291 */ /* 0x001fc8000f8ec03f */
[----:B------:R-:W-:Y:S02]  /*1180*/  UIADD3 UR5, UR8, 0x16400, URZ ;  /* 0x0001640008057890 */ /* 0x000fe4000fffe03f */
[----:B------:R-:W-:Y:S02]  /*1190*/  IMAD.U32 R16, RZ, RZ, UR8 ;  /* 0x00000008ff107e24 */ /* 0x000fe4000f8e00ff */
[----:B------:R-:W-:Y:S01]  /*11a0*/  ULOP3.LUT UP0, URZ, UR5, 0x9f, URZ, 0xc0, !UPT ;  /* 0x0000009f053f7892 */ /* 0x000fe2000f80c03f */
[----:B-1----:R-:W-:-:S05]  /*11b0*/  R2UR UR7, R0 ;  /* 0x00000000000772ca */ /* 0x002fca00000e0000 */
[----:B------:R-:W-:-:S08]  /*11c0*/  PLOP3.LUT P0, PT, PT, PT, UP0, 0x80, 0x0 ;  /* 0x000000000000781c */ /* 0x000fd00003f0f008 */
[----:B------:R-:W-:Y:S02]  /*11d0*/  ULEA.HI UR4, UR7, UR7, URZ, 0x1 ;  /* 0x0000000707047291 */ /* 0x000fe4000f8f083f */
[----:B------:R-:W-:Y:S02]  /*11e0*/  IMAD.U32 R18, RZ, RZ, UR7 ;  /* 0x00000007ff127e24 */ /* 0x000fe4000f8e00ff */
[----:B------:R-:W-:-:S04]  /*11f0*/  ULOP3.LUT UR4, UR4, 0x1e, URZ, 0xc0, !UPT ;  /* 0x0000001e04047892 */ /* 0x000fc8000f8ec03f */
[----:B------:R-:W-:-:S04]  /*1200*/  UIADD3 UR4, UR7, -UR4, URZ ;  /* 0x8000000407047290 */ /* 0x000fc8000fffe03f */
[----:B------:R-:W-:-:S04]  /*1210*/  ULEA UR4, UR4, UR5, 0xd ;  /* 0x0000000504047291 */ /* 0x000fc8000f8e683f */
[----:B------:R-:W-:-:S04]  /*1220*/  USHF.R.U32.HI UR4, URZ, 0x4, UR4 ;  /* 0x000000043f047899 */ /* 0x000fc80008011604 */
[----:B------:R-:W-:Y:S01]  /*1230*/  ULOP3.LUT UR37, UR4, 0x3fff, URZ, 0xc0, !UPT ;  /* 0x00003fff04257892 */ /* 0x000fe2000f8ec03f */
[----:B------:R-:W-:Y:S11]  /*1240*/  @!P0 BRA `(.L_x_13) ;  /* 0x0000000000408947 */ /* 0x000ff60003800000 */
[----:B------:R-:W-:Y:S01]  /*1250*/  MOV R0, 0x0 ;  /* 0x0000000000007802 */ /* 0x000fe20000000f00 */
[----:B------:R-:W-:Y:S01]  /*1260*/  ULDC.64 UR4, c[0x4][0xa0] ;  /* 0x0100280000047ab9 */ /* 0x000fe20000000a00 */
[----:B------:R-:W-:Y:S01]  /*1270*/  ULDC.64 UR6, c[0x4][0x40] ;  /* 0x0100100000067ab9 */ /* 0x000fe20000000a00 */
[----:B------:R-:W-:Y:S01]  /*1280*/  IMAD.U32 R4, RZ, RZ, UR4 ;  /* 0x00000004ff047e24 */ /* 0x000fe2000f8e00ff */
[----:B------:R0:W1:Y:S01]  /*1290*/  LDC.64 R2, c[0x4][R0] ;  /* 0x0100000000027b82 */ /* 0x0000620000000a00 */
[----:B------:R-:W-:Y:S01]  /*12a0*/  IMAD.U32 R5, RZ, RZ, UR5 ;  /* 0x00000005ff057e24 */ /* 0x000fe2000f8e00ff */
[----:B------:R-:W-:Y:S01]  /*12b0*/  ULDC.64 UR4, c[0x4][0xa8] ;  /* 0x01002a0000047ab9 */ /* 0x000fe20000000a00 */
[----:B------:R-:W-:Y:S02]  /*12c0*/  IMAD.U32 R10, RZ, RZ, UR6 ;  /* 0x00000006ff0a7e24 */ /* 0x000fe4000f8e00ff */
[----:B------:R-:W-:Y:S02]  /*12d0*/  IMAD.U32 R6, RZ, RZ, UR4 ;  /* 0x00000004ff067e24 */ /* 0x000fe4000f8e00ff */
[----:B------:R-:W-:-:S02]  /*12e0*/  IMAD.U32 R7, RZ, RZ, UR5 ;  /* 0x00000005ff077e24 */ /* 0x000fc4000f8e00ff */
[----:B------:R-:W-:Y:S02]  /*12f0*/  IMAD.U32 R11, RZ, RZ, UR7 ;  /* 0x00000007ff0b7e24 */ /* 0x000fe4000f8e00ff */
[----:B------:R-:W-:Y:S02]  /*1300*/  IMAD.MOV.U32 R8, RZ, RZ, 0x70 ;  /* 0x00000070ff087424 */ /* 0x000fe400078e00ff */
[----:B------:R-:W-:Y:S02]  /*1310*/  IMAD.MOV.U32 R12, RZ, RZ, 0x1 ;  /* 0x00000001ff0c7424 */ /* 0x000fe400078e00ff */
[----:B0-----:R-:W-:-:S07]  /*1320*/  IMAD.MOV.U32 R13, RZ, RZ, RZ ;  /* 0x000000ffff0d7224 */ /* 0x001fce00078e00ff */
[----:B------:R-:W-:-:S07]  /*1330*/  LEPC R20, `(.L_x_13) ;  /* 0x000000001014794e */ /* 0x000fce0000000000 */
[----:B-1----:R-:W-:Y:S05]  /*1340*/  CALL.ABS.NOINC R2 ;  /* 0x0000000002007343 */ /* 0x002fea0003c00000 */
.L_x_13:
[----:B------:R-:W-:Y:S02]  /*1350*/  R2UR UR4, R16 ;  /* 0x00000000100472ca */ /* 0x000fe400000e0000 */
[----:B------:R-:W-:-:S11]  /*1360*/  SHF.L.U32 R0, RZ, 0x1f, RZ ;  /* 0x0000001fff007819 */ /* 0x000fd600000006ff */
[----:B------:R-:W0:Y:S02]  /*1370*/  SYNCS.PHASECHK.TRANS64.TRYWAIT P0, [UR4+0x34800], R0 ;  /* 0x03480000ff0075a7 */ /* 0x000e240008000144 */
[----:B0-----:R-:W-:Y:S05]  /*1380*/  @!P0 BRA `(.L_x_14) ;  /* 0x000000f800588947 */ /* 0x001fea0003800000 */
.L_x_118:
[----:B------:R-:W2:Y:S02]  /*1390*/  LDL R2, [R1+0x8] ;  /* 0x0000080001027983 */ /* 0x000ea40000100800 */
[----:B--2---:R-:W-:-:S13]  /*13a0*/  R2UR UR4, R2 ;  /* 0x00000000020472ca */ /* 0x004fda00000e0000 */
[----:B------:R-:W-:-:S06]  /*13b0*/  ULOP3.LUT UR4, UR4, 0x1, URZ, 0xfc, !UPT ;  /* 0x0000000104047892 */ /* 0x000fcc000f8efc3f */
[----:B------:R-:W-:-:S05]  /*13c0*/  IMAD.U32 R2, RZ, RZ, UR4 ;  /* 0x00000004ff027e24 */ /* 0x000fca000f8e00ff */
[----:B------:R-:W-:-:S13]  /*13d0*/  ISETP.NE.AND P0, PT, R2, 0x3, PT ;  /* 0x000000030200780c */ /* 0x000fda0003f05270 */
[----:B------:R-:W-:Y:S05]  /*13e0*/  @!P0 BRA `(.L_x_15) ;  /* 0x0000000000048947 */ /* 0x000fea0003800000 */
[----:B------:R-:W-:Y:S01]  /*13f0*/  BPT.TRAP 0x1 ;  /* 0x000000040000795c */ /* 0x000fe20000300000 */
.L_x_15:
[----:B------:R-:W-:-:S13]  /*1400*/  R2UR UR4, R16 ;  /* 0x00000000100472ca */ /* 0x000fda00000e0000 */
[----:B------:R1:W2:Y:S01]  /*1410*/  SYNCS.PHASECHK.TRANS64.TRYWAIT P2, [UR4+0x34830], R0 ;  /* 0x03483000ff0075a7 */ /* 0x0002a20008040144 */
[----:B------:R-:W-:Y:S05]  /*1420*/  @!P0 BRA `(.L_x_16) ;  /* 0x0000000000048947 */ /* 0x000fea0003800000 */
[----:B------:R-:W-:Y:S01]  /*1430*/  BPT.TRAP 0x1 ;  /* 0x000000040000795c */ /* 0x000fe20000300000 */
.L_x_16:
[----:B------:R-:W3:Y:S02]  /*1440*/  S2R R2, SR_TID.X ;  /* 0x0000000000027919 */ /* 0x000ee40000002100 */
[----:B---3--:R-:W-:-:S04]  /*1450*/  LOP3.LUT R2, R2, 0x7f, RZ, 0xc0, !PT ;  /* 0x0000007f02027812 */ /* 0x008fc800078ec0ff */
[----:B------:R-:W-:Y:S01]  /*1460*/  ISETP.NE.AND P1, PT, R2, RZ, PT ;  /* 0x000000ff0200720c */ /* 0x000fe20003f25270 */
[----:B------:R-:W-:Y:S01]  /*1470*/  IMAD.U32 R2, RZ, RZ, UR37 ;  /* 0x00000025ff027e24 */ /* 0x000fe2000f8e00ff */
[----:B--2---:R-:W-:Y:S11]  /*1480*/  @P2 BRA `(.L_x_17) ;  /* 0x00000000000c2947 */ /* 0x004ff60003800000 */
[----:B------:R-:W-:-:S13]  /*1490*/  R2UR UR4, R16 ;  /* 0x00000000100472ca */ /* 0x000fda00000e0000 */
[----:B------:R-:W2:Y:S02]  /*14a0*/  SYNCS.PHASECHK.TRANS64.TRYWAIT P2, [UR4+0x34830], R0 ;  /* 0x03483000ff0075a7 */ /* 0x000ea40008040144 */
[----:B--2---:R-:W-:Y:S05]  /*14b0*/  @!P2 BRA `(.L_x_18) ;  /* 0x000000f80028a947 */ /* 0x004fea0003800000 */
.L_x_17:
[----:B------:R-:W-:Y:S05]  /*14c0*/  WARPSYNC.ALL ;  /* 0x0000000000007948 */ /* 0x000fea0003800000 */
[----:B01----:R-:W-:Y:S01]  /*14d0*/  IMAD.MOV.U32 R0, RZ, RZ, RZ ;  /* 0x000000ffff007224 */ /* 0x003fe200078e00ff */
[----:B------:R-:W-:Y:S01]  /*14e0*/  LOP3.LUT R2, R2, 0x10000, RZ, 0xfc, !PT ;  /* 0x0001000002027812 */ /* 0x000fe200078efcff */
[----:B------:R-:W-:Y:S02]  /*14f0*/  IMAD.MOV.U32 R87, RZ, RZ, RZ ;  /* 0x000000ffff577224 */ /* 0x000fe400078e00ff */
[----:B------:R-:W-:Y:S01]  /*1500*/  IMAD.MOV.U32 R3, RZ, RZ, 0x40000040 ;  /* 0x40000040ff037424 */ /* 0x000fe200078e00ff */
[----:B------:R-:W-:Y:S01]  /*1510*/  R2UR UR53, R16 ;  /* 0x00000000103572ca */ /* 0x000fe200000e0000 */
[----:B------:R-:W-:Y:S01]  /*1520*/  WARPGROUP.ARRIVE ;  /* 0x00000000000079c5 */ /* 0x000fe20000000000 */
[C---:B------:R-:W-:Y:S01]  /*1530*/  R2UR UR8, R2.reuse ;  /* 0x00000000020872ca */ /* 0x040fe200000e0000 */
[----:B------:R-:W-:Y:S01]  /*1540*/  UMOV UR11, 0x40000040 ;  /* 0x40000040000b7882 */ /* 0x000fe20000000000 */
        /* <DEDUP_REMOVED lines=9> */
[----:B------:R-:W-:Y:S01]  /*15e0*/  UIADD3 UR4, UR53, 0x1e400, URZ ;  /* 0x0001e40035047890 */ /* 0x000fe2000fffe03f */
[C---:B------:R-:W-:Y:S01]  /*15f0*/  R2UR UR20, R2.reuse ;  /* 0x00000000021472ca */ /* 0x040fe200000e0000 */
[----:B------:R-:W-:Y:S01]  /*1600*/  UMOV UR25, 0x40000040 ;  /* 0x4000004000197882 */ /* 0x000fe20000000000 */
[----:B------:R-:W-:Y:S01]  /*1610*/  R2UR UR21, R3 ;  /* 0x00000000031572ca */ /* 0x000fe200000e0000 */
[----:B------:R-:W-:Y:S01]  /*1620*/  USHF.R.U32.HI UR4, URZ, 0x4, UR4 ;  /* 0x000000043f047899 */ /* 0x000fe20008011604 */
[----:B------:R-:W-:Y:S01]  /*1630*/  R2UR UR6, R2 ;  /* 0x00000000020672ca */ /* 0x000fe200000e0000 */
[----:B------:R-:W-:Y:S01]  /*1640*/  UMOV UR27, 0x40000040 ;  /* 0x40000040001b7882 */ /* 0x000fe20000000000 */
[----:B------:R-:W-:Y:S01]  /*1650*/  UMOV UR33, 0x40000040 ;  /* 0x4000004000217882 */ /* 0x000fe20000000000 */
[----:B------:R-:W-:Y:S01]  /*1660*/  ULOP3.LUT UR4, UR4, 0x3fff, URZ, 0xc0, !UPT ;  /* 0x00003fff04047892 */ /* 0x000fe2000f8ec03f */
[----:B------:R-:W-:Y:S01]  /*1670*/  LOP3.LUT R80, R80, 0xffffff80, RZ, 0xc0, !PT ;  /* 0xffffff8050507812 */ /* 0x000fe200078ec0ff */
[----:B------:R-:W-:Y:S01]  /*1680*/  UMOV UR29, UR33 ;  /* 0x00000021001d7c82 */ /* 0x000fe20008000000 */
[----:B------:R-:W-:Y:S01]  /*1690*/  UMOV UR31, 0x40000040 ;  /* 0x40000040001f7882 */ /* 0x000fe20000000000 */
[----:B------:R-:W-:Y:S01]  /*16a0*/  ULOP3.LUT UR60, UR4, 0x10000, URZ, 0xfc, !UPT ;  /* 0x00010000043c7892 */ /* 0x000fe2000f8efc3f */
[----:B------:R-:W-:Y:S01]  /*16b0*/  IMAD.MOV.U32 R4, RZ, RZ, -0x2 ;  /* 0xfffffffeff047424 */ /* 0x000fe200078e00ff */
[----:B------:R-:W-:Y:S01]  /*16c0*/  UMOV UR35, 0x40000040 ;  /* 0x4000004000237882 */ /* 0x000fe20000000000 */
[----:B------:R-:W-:Y:S01]  /*16d0*/  IMAD.IADD R80, R23, 0x1, -R80 ;  /* 0x0000000117507824 */ /* 0x000fe200078e0a50 */
[----:B------:R-:W-:Y:S01]  /*16e0*/  UIADD3 UR14, UR60, 0x80, URZ ;  /* 0x000000803c0e7890 */ /* 0x000fe2000fffe03f */
[----:B------:R-:W-:Y:S01]  /*16f0*/  P2R R11, PR, RZ, 0x2 ;  /* 0x00000002ff0b7803 */ /* 0x000fe20000000000 */
[----:B------:R-:W-:Y:S01]  /*1700*/  UIADD3 UR18, UR60, 0x180, URZ ;  /* 0x000001803c127890 */ /* 0x000fe2000fffe03f */
[----:B------:R-:W-:Y:S01]  /*1710*/  P2R R9, PR, RZ, 0x1 ;  /* 0x00000001ff097803 */ /* 0x000fe20000000000 */
[----:B------:R-:W-:Y:S01]  /*1720*/  UMOV UR10, UR60 ;  /* 0x0000003c000a7c82 */ /* 0x000fe20008000000 */
[----:B------:R-:W-:Y:S01]  /*1730*/  UIADD3 UR22, UR60, 0x200, URZ ;  /* 0x000002003c167890 */ /* 0x000fe2000fffe03f */
[----:B------:R-:W-:Y:S01]  /*1740*/  HGMMA.64x16x16.F32 R112, gdesc[UR8], RZ, !UPT, gsb0 ;  /* 0x00200000087079f0 */ /* 0x000fe2000c0008ff */
[----:B------:R-:W-:Y:S01]  /*1750*/  R2UR UR8, R2 ;  /* 0x00000000020872ca */ /* 0x000fe200000e0000 */
[----:B------:R-:W-:Y:S01]  /*1760*/  UIADD3 UR10, UR60, 0x100, URZ ;  /* 0x000001003c0a7890 */ /* 0x000fe2000fffe03f */
[----:B------:R-:W-:Y:S01]  /*1770*/  R2UR UR9, R3 ;  /* 0x00000000030972ca */ /* 0x000fe200000e0000 */
[----:B------:R-:W-:Y:S01]  /*1780*/  UMOV UR11, 0x40000040 ;  /* 0x40000040000b7882 */ /* 0x000fe20000000000 */
[----:B------:R-:W-:Y:S01]  /*1790*/  UIADD3 UR4, UR6, 0x2, URZ ;  /* 0x0000000206047890 */ /* 0x000fe2000fffe03f */
[----:B------:R-:W-:Y:S01]  /*17a0*/  SHF.R.S32.HI R5, RZ, 0x1f, R80 ;  /* 0x0000001fff057819 */ /* 0x000fe20000011450 */
[----:B------:R-:W-:Y:S01]  /*17b0*/  UIADD3 UR7, UR60, 0x2, URZ ;  /* 0x000000023c077890 */ /* 0x000fe2000fffe03f */
[--C-:B------:R-:W-:Y:S01]  /*17c0*/  IMAD.MOV.U32 R85, RZ, RZ, R87.reuse ;  /* 0x000000ffff557224 */ /* 0x100fe200078e0057 */
[----:B------:R-:W-:Y:S01]  /*17d0*/  UIADD3 UR24, UR6, 0x404, URZ ;  /* 0x0000040406187890 */ /* 0x000fe2000fffe03f */
[----:B------:R-:W-:Y:S01]  /*17e0*/  LEA.HI R5, R5, R80, RZ, 0x2 ;  /* 0x0000005005057211 */ /* 0x000fe200078f10ff */
[----:B------:R-:W-:Y:S01]  /*17f0*/  UIADD3 UR26, UR60, 0x584, URZ ;  /* 0x000005843c1a7890 */ /* 0x000fe2000fffe03f */
[--C-:B------:R-:W-:Y:S01]  /*1800*/  IMAD.MOV.U32 R83, RZ, RZ, R87.reuse ;  /* 0x000000ffff537224 */ /* 0x100fe200078e0057 */
[----:B------:R-:W-:Y:S01]  /*1810*/  UIADD3 UR32, UR6, 0x406, URZ ;  /* 0x0000040606207890 */ /* 0x000fe2000fffe03f */
[----:B------:R-:W-:Y:S01]  /*1820*/  LOP3.LUT R5, R5, 0x7ffffffc, RZ, 0xc0, !PT ;  /* 0x7ffffffc05057812 */ /* 0x000fe200078ec0ff */
[----:B------:R-:W-:Y:S01]  /*1830*/  UIADD3 UR30, UR60, 0x586, URZ ;  /* 0x000005863c1e7890 */ /* 0x000fe2000fffe03f */
[----:B------:R-:W-:Y:S01]  /*1840*/  IMAD.MOV.U32 R81, RZ, RZ, R87 ;  /* 0x000000ffff517224 */ /* 0x000fe200078e0057 */
[----:B------:R-:W-:-:S02]  /*1850*/  UIADD3 UR34, UR60, 0x786, URZ ;  /* 0x000007863c227890 */ /* 0x000fc4000fffe03f */
[----:B------:R-:W-:Y:S01]  /*1860*/  IMAD.IADD R5, R80, 0x1, -R5 ;  /* 0x0000000150057824 */ /* 0x000fe200078e0a05 */
[----:B------:R-:W-:Y:S01]  /*1870*/  UMOV UR28, UR32 ;  /* 0x00000020001c7c82 */ /* 0x000fe20008000000 */
[----:B------:R-:W-:Y:S02]  /*1880*/  UIADD3 UR38, UR60, 0x806, URZ ;  /* 0x000008063c267890 */ /* 0x000fe4000fffe03f */
[----:B------:R-:W-:Y:S01]  /*1890*/  IMAD R5, R5, R4, 0xb0 ;  /* 0x000000b005057424 */ /* 0x000fe200078e0204 */
[----:B------:R-:W-:Y:S01]  /*18a0*/  UMOV UR37, UR33 ;  /* 0x0000002100257c82 */ /* 0x000fe20008000000 */
[----:B------:R-:W-:Y:S01]  /*18b0*/  UMOV UR39, 0x40000040 ;  /* 0x4000004000277882 */ /* 0x000fe20000000000 */
[----:B------:R-:W-:Y:S01]  /*18c0*/  UIADD3 UR42, UR60, 0x886, URZ ;  /* 0x000008863c2a7890 */ /* 0x000fe2000fffe03f */
[----:B------:R-:W-:Y:S01]  /*18d0*/  VIADD R5, R5, UR36 ;  /* 0x0000002405057c36 */ /* 0x000fe20008000000 */
[----:B------:R-:W-:Y:S01]  /*18e0*/  UMOV UR36, UR32 ;  /* 0x0000002000247c82 */ /* 0x000fe20008000000 */
[----:B------:R-:W-:Y:S01]  /*18f0*/  UMOV UR40, UR32 ;  /* 0x0000002000287c82 */ /* 0x000fe20008000000 */
[----:B------:R-:W-:Y:S01]  /*1900*/  UMOV UR41, UR33 ;  /* 0x0000002100297c82 */ /* 0x000fe20008000000 */
[----:B------:R-:W-:Y:S01]  /*1910*/  UMOV UR43, 0x40000040 ;  /* 0x40000040002b7882 */ /* 0x000fe20000000000 */
[----:B------:R-:W-:Y:S01]  /*1920*/  UIADD3 UR46, UR60, 0x906, URZ ;  /* 0x000009063c2e7890 */ /* 0x000fe2000fffe03f */
[----:B------:R-:W-:Y:S01]  /*1930*/  IMAD.U32 R4, RZ, RZ, UR52 ;  /* 0x00000034ff047e24 */ /* 0x000fe2000f8e00ff */
[----:B------:R-:W-:Y:S01]  /*1940*/  UMOV UR44, UR32 ;  /* 0x00000020002c7c82 */ /* 0x000fe20008000000 */
[----:B------:R-:W-:Y:S01]  /*1950*/  UMOV UR45, UR33 ;  /* 0x00000021002d7c82 */ /* 0x000fe20008000000 */
[----:B------:R-:W-:Y:S01]  /*1960*/  UMOV UR47, 0x40000040 ;  /* 0x40000040002f7882 */ /* 0x000fe20000000000 */
[----:B------:R-:W-:Y:S01]  /*1970*/  UIADD3 UR50, UR60, 0x986, URZ ;  /* 0x000009863c327890 */ /* 0x000fe2000fffe03f */
[----:B------:R-:W-:Y:S01]  /*1980*/  IMAD R7, R4, -0xb0, R5 ;  /* 0xffffff5004077824 */ /* 0x000fe200078e0205 */
[----:B------:R-:W-:Y:S01]  /*1990*/  UMOV UR48, UR32 ;  /* 0x0000002000307c82 */ /* 0x000fe20008000000 */
[----:B------:R-:W-:Y:S01]  /*19a0*/  UMOV UR49, UR33 ;  /* 0x0000002100317c82 */ /* 0x000fe20008000000 */
[----:B------:R-:W-:Y:S01]  /*19b0*/  UMOV UR51, 0x40000040 ;  /* 0x4000004000337882 */ /* 0x000fe20000000000 */
[----:B------:R-:W-:Y:S01]  /*19c0*/  UIADD3 UR52, UR52, -0x2, URZ ;  /* 0xfffffffe34347890 */ /* 0x000fe2000fffe03f */
[----:B------:R-:W-:-:S02]  /*19d0*/  ISETP.GT.AND P2, PT, R7, RZ, PT ;  /* 0x000000ff0700720c */ /* 0x000fc40003f44270 */
[C---:B------:R-:W-:Y:S02]  /*19e0*/  ISETP.GT.AND P3, PT, R7.reuse, 0x1, PT ;  /* 0x000000010700780c */ /* 0x040fe40003f64270 */
[C---:B------:R-:W-:Y:S02]  /*19f0*/  ISETP.GT.AND P4, PT, R7.reuse, 0x8, PT ;  /* 0x000000080700780c */ /* 0x040fe40003f84270 */
[C---:B------:R-:W-:Y:S02]  /*1a00*/  ISETP.GT.AND P5, PT, R7.reuse, 0x9, PT ;  /* 0x000000090700780c */ /* 0x040fe40003fa4270 */
[C---:B------:R-:W-:Y:S01]  /*1a10*/  ISETP.GT.AND P6, PT, R7.reuse, 0x61, PT ;  /* 0x000000610700780c */ /* 0x040fe20003fc4270 */
[----:B------:R-:W-:Y:S02]  /*1a20*/  WARPGROUP.DEPBAR.LE gsb0, 0x0 ;  /* 0x00008000000079c5 */ /* 0x000fe40000010000 */
[----:B------:R-:W-:Y:S01]  /*1a30*/  WARPGROUP.ARRIVE ;  /* 0x00000000000079c5 */ /* 0x000fe20000000000 */
[----:B------:R-:W-:-:S02]  /*1a40*/  ISETP.GT.AND P1, PT, R7, 0x89, PT ;  /* 0x000000890700780c */ /* 0x000fc40003f24270 */
[----:B------:R-:W-:-:S03]  /*1a50*/  ISETP.GT.AND P0, PT, R7, 0x90, PT ;  /* 0x000000900700780c */ /* 0x000fc60003f04270 */
[----:B------:R-:W-:Y:S01]  /*1a60*/  HGMMA.64x16x16.F32 R104, gdesc[UR12], RZ, !UPT, gsb0 ;  /* 0x002000000c6879f0 */ /* 0x000fe2000c0008ff */
[----:B------:R-:W-:Y:S01]  /*1a70*/  R2UR UR12, R2 ;  /* 0x00000000020c72ca */ /* 0x000fe200000e0000 */
[----:B------:R-:W-:Y:S01]  /*1a80*/  UIADD3 UR14, UR60, 0x280, URZ ;  /* 0x000002803c0e7890 */ /* 0x000fe2000fffe03f */
[----:B------:R-:W-:Y:S01]  /*1a90*/  R2UR UR13, R3 ;  /* 0x00000000030d72ca */ /* 0x000fe200000e0000 */
[----:B------:R-:W-:Y:S01]  /*1aa0*/  UMOV UR15, 0x40000040 ;  /* 0x40000040000f7882 */ /* 0x000fe20000000000 */
[----:B------:R-:W-:Y:S02]  /*1ab0*/  WARPGROUP.DEPBAR.LE gsb0, 0x0 ;  /* 0x00008000000079c5 */ /* 0x000fe40000010000 */
[----:B------:R-:W-:-:S06]  /*1ac0*/  WARPGROUP.ARRIVE ;  /* 0x00000000000079c5 */ /* 0x000fcc0000000000 */
        /* <DEDUP_REMOVED lines=36> */
[----:B------:R-:W-:Y:S02]  /*1d10*/  UIADD3 UR16, UR6, 0x400, URZ ;  /* 0x0000040006107890 */ /* 0x000fe4000fffe03f */
[----:B------:R-:W-:Y:S01]  /*1d20*/  UIADD3 UR18, UR60, 0x580, URZ ;  /* 0x000005803c127890 */ /* 0x000fe2000fffe03f */
[----:B------:R-:W-:Y:S01]  /*1d30*/  UMOV UR17, 0x40000040 ;  /* 0x4000004000117882 */ /* 0x000fe20000000000 */
        /* <DEDUP_REMOVED lines=11> */
[----:B------:R-:W-:Y:S01]  /*1df0*/  UIADD3 UR14, UR60, 0x82, URZ ;  /* 0x000000823c0e7890 */ /* 0x000fe2000fffe03f */
[----:B------:R-:W-:Y:S01]  /*1e00*/  UMOV UR12, UR4 ;  /* 0x00000004000c7c82 */ /* 0x000fe20008000000 */
[----:B------:R-:W-:Y:S01]  /*1e10*/  UMOV UR13, UR5 ;  /* 0x00000005000d7c82 */ /* 0x000fe20008000000 */
[----:B------:R-:W-:Y:S01]  /*1e20*/  UMOV UR15, 0x40000040 ;  /* 0x40000040000f7882 */ /* 0x000fe20000000000 */
[----:B------:R-:W-:Y:S02]  /*1e30*/  WARPGROUP.DEPBAR.LE gsb0, 0x0 ;  /* 0x00008000000079c5 */ /* 0x000fe40000010000 */
[----:B------:R-:W-:-:S06]  /*1e40*/  WARPGROUP.ARRIVE ;  /* 0x00000000000079c5 */ /* 0x000fcc0000000000 */
[----:B------:R-:W-:Y:S01]  /*1e50*/  HGMMA.64x16x16.F32 R24, gdesc[UR8], RZ, !UPT, gsb0 ;  /* 0x00200000081879f0 */ /* 0x000fe2000c0008ff */
[----:B------:R-:W-:Y:S01]  /*1e60*/  UMOV UR8, UR4 ;  /* 0x0000000400087c82 */ /* 0x000fe20008000000 */
[----:B------:R-:W-:Y:S01]  /*1e70*/  UMOV UR9, UR5 ;  /* 0x0000000500097c82 */ /* 0x000fe20008000000 */
[----:B------:R-:W-:Y:S01]  /*1e80*/  UMOV UR10, UR7 ;  /* 0x00000007000a7c82 */ /* 0x000fe20008000000 */
[----:B------:R-:W-:Y:S01]  /*1e90*/  UMOV UR11, 0x40000040 ;  /* 0x40000040000b7882 */ /* 0x000fe20000000000 */
[----:B------:R-:W-:Y:S01]  /*1ea0*/  UIADD3 UR7, UR60, 0x102, URZ ;  /* 0x000001023c077890 */ /* 0x000fe2000fffe03f */
[----:B------:R-:W-:Y:S02]  /*1eb0*/  WARPGROUP.DEPBAR.LE gsb0, 0x0 ;  /* 0x00008000000079c5 */ /* 0x000fe40000010000 */
[----:B------:R-:W-:-:S06]  /*1ec0*/  WARPGROUP.ARRIVE ;  /* 0x00000000000079c5 */ /* 0x000fcc0000000000 */
[----:B------:R-:W-:Y:S01]  /*1ed0*/  HGMMA.64x16x16.F32 R112, gdesc[UR8], R112, gsb0 ;  /* 0x00200000087079f0 */ /* 0x000fe20008000870 */
[----:B------:R-:W-:Y:S02]  /*1ee0*/  UIADD3 UR9, UR60, 0x182, URZ ;  /* 0x000001823c097890 */ /* 0x000fe4000fffe03f */
[----:B------:R-:W-:Y:S02]  /*1ef0*/  UIADD3 UR8, UR6, 0x4, URZ ;  /* 0x0000000406087890 */ /* 0x000fe4000fffe03f */
[----:B------:R-:W-:Y:S01]  /*1f00*/  UIADD3 UR10, UR60, 0x4, URZ ;  /* 0x000000043c0a7890 */ /* 0x000fe2000fffe03f */
[----:B------:R-:W-:Y:S01]  /*1f10*/  UMOV UR11, 0x40000040 ;  /* 0x40000040000b7882 */ /* 0x000fe20000000000 */
[----:B------:R-:W-:Y:S02]  /*1f20*/  WARPGROUP.DEPBAR.LE gsb0, 0x0 ;  /* 0x00008000000079c5 */ /* 0x000fe40000010000 */
[----:B------:R-:W-:-:S06]  /*1f30*/  WARPGROUP.ARRIVE ;  /* 0x00000000000079c5 */ /* 0x000fcc0000000000 */
[----:B------:R-:W-:Y:S01]  /*1f40*/  HGMMA.64x16x16.F32 R104, gdesc[UR12], R104, gsb0 ;  /* 0x002000000c6879f0 */ /* 0x000fe20008000868 */
        /* <DEDUP_REMOVED lines=76> */
[----:B------:R-:W-:Y:S01]  /*2410*/  UIADD3 UR6, UR60, 0x684, URZ ;  /* 0x000006843c067890 */ /* 0x000fe2000fffe03f */
[----:B------:R-:W-:Y:S02]  /*2420*/  WARPGROUP.DEPBAR.LE gsb0, 0x0 ;  /* 0x00008000000079c5 */ /* 0x000fe40000010000 */
[----:B------:R-:W-:-:S06]  /*2430*/  WARPGROUP.ARRIVE ;  /* 0x00000000000079c5 */ /* 0x000fcc0000000000 */
[----:B------:R-:W-:Y:S01]  /*2440*/  HGMMA.64x16x16.F32 R112, gdesc[UR8], R112, gsb0 ;  /* 0x00200000087079f0 */ /* 0x000fe20008000870 */
[----:B------:R-:W-:Y:S01]  /*2450*/  UIADD3 UR10, UR60, 0x84, URZ ;  /* 0x000000843c0a7890 */ /* 0x000fe2000fffe03f */
[----:B------:R-:W-:Y:S01]  /*2460*/  UMOV UR11, 0x40000040 ;  /* 0x40000040000b7882 */ /* 0x000fe20000000000 */
[----:B------:R-:W-:Y:S02]  /*2470*/  WARPGROUP.DEPBAR.LE gsb0, 0x0 ;  /* 0x00008000000079c5 */ /* 0x000fe40000010000 */
[----:B------:R-:W-:-:S06]  /*2480*/  WARPGROUP.ARRIVE ;  /* 0x00000000000079c5 */ /* 0x000fcc0000000000 */
[----:B------:R-:W-:Y:S01]  /*2490*/  HGMMA.64x16x16.F32 R104, gdesc[UR8], R104, gsb0 ;  /* 0x00200000086879f0 */ /* 0x000fe20008000868 */
[----:B------:R-:W-:Y:S01]  /*24a0*/  UMOV UR10, UR7 ;  /* 0x00000007000a7c82 */ /* 0x000fe20008000000 */
[----:B------:R-:W-:Y:S01]  /*24b0*/  UMOV UR11, 0x40000040 ;  /* 0x40000040000b7882 */ /* 0x000fe20000000000 */
[----:B------:R-:W-:Y:S01]  /*24c0*/  UIADD3 UR7, UR60, 0x204, URZ ;  /* 0x000002043c077890 */ /* 0x000fe2000fffe03f */
        /* <DEDUP_REMOVED lines=51> */
[----:B------:R-:W-:Y:S02]  /*2800*/  UIADD3 UR10, UR60, 0x186, URZ ;  /* 0x000001863c0a7890 */ /* 0x000fe4000fffe03f */
        /* <DEDUP_REMOVED lines=61> */
[----:B------:R-:W-:Y:S03]  /*2be0*/  HGMMA.64x16x16.F32 R24, gdesc[UR12], R24, gsb0 ;  /* 0x002000000c1879f0 */ /* 0x000fe60008000818 */
        /* <DEDUP_REMOVED lines=180> */
[----:B------:R-:W-:Y:S01]  /*3730*/  ULDC UR6, c[0x0][0x988] ;  /* 0x0002620000067ab9 */ /* 0x000fe20000000800 */
[----:B------:R-:W-:Y:S02]  /*3740*/  WARPGROUP.DEPBAR.LE gsb0, 0x0 ;  /* 0x00008000000079c5 */ /* 0x000fe40000010000 */
[----:B------:R-:W-:-:S06]  /*3750*/  WARPGROUP.ARRIVE ;  /* 0x00000000000079c5 */ /* 0x000fcc0000000000 */
[----:B------:R-:W-:Y:S03]  /*3760*/  HGMMA.64x16x16.F32 R24, gdesc[UR24], R24, gsb0 ;  /* 0x00200000181879f0 */ /* 0x000fe60008000818 */
[----:B------:R-:W-:Y:S02]  /*3770*/  WARPGROUP.DEPBAR.LE gsb0, 0x0 ;  /* 0x00008000000079c5 */ /* 0x000fe40000010000 */
[----:B------:R-:W-:-:S06]  /*3780*/  WARPGROUP.ARRIVE ;  /* 0x00000000000079c5 */ /* 0x000fcc0000000000 */
[----:B------:R-:W-:Y:S01]  /*3790*/  HGMMA.64x16x16.F32 R112, gdesc[UR28], R112, gsb0 ;  /* 0x002000001c7079f0 */ /* 0x000fe20008000870 */
[----:B------:R-:W-:Y:S01]  /*37a0*/  UIADD3 UR30, UR60, 0x606, URZ ;  /* 0x000006063c1e7890 */ /* 0x000fe2000fffe03f */
[----:B------:R-:W-:Y:S01]  /*37b0*/  UMOV UR28, UR32 ;  /* 0x00000020001c7c82 */ /* 0x000fe20008000000 */
[----:B------:R-:W-:Y:S01]  /*37c0*/  UMOV UR29, UR33 ;  /* 0x00000021001d7c82 */ /* 0x000fe20008000000 */
[----:B------:R-:W-:Y:S01]  /*37d0*/  UMOV UR31, 0x40000040 ;  /* 0x40000040001f7882 */ /* 0x000fe20000000000 */
[----:B------:R-:W-:Y:S02]  /*37e0*/  WARPGROUP.DEPBAR.LE gsb0, 0x0 ;  /* 0x00008000000079c5 */ /* 0x000fe40000010000 */
[----:B------:R-:W-:Y:S01]  /*37f0*/  WARPGROUP.ARRIVE ;  /* 0x00000000000079c5 */ /* 0x000fe20000000000 */
[----:B------:R-:W-:Y:S02]  /*3800*/  FSEL R148, R112, -INF , P2 ;  /* 0xff80000070947808 */ /* 0x000fe40001000000 */
[----:B------:R-:W-:-:S02]  /*3810*/  FSEL R150, R113, -INF , P3 ;  /* 0xff80000071967808 */ /* 0x000fc40001800000 */
[----:B------:R-:W-:Y:S01]  /*3820*/  FSEL R152, R116, -INF , P4 ;  /* 0xff80000074987808 */ /* 0x000fe20002000000 */
[----:B------:R-:W-:Y:S01]  /*3830*/  HGMMA.64x16x16.F32 R104, gdesc[UR28], R104, gsb0 ;  /* 0x002000001c6879f0 */ /* 0x000fe20008000868 */
[----:B------:R-:W-:Y:S01]  /*3840*/  UIADD3 UR30, UR60, 0x686, URZ ;  /* 0x000006863c1e7890 */ /* 0x000fe2000fffe03f */
[----:B------:R-:W-:Y:S01]  /*3850*/  FMNMX.FTZ R5, R148, R150, !PT ;  /* 0x0000009694057209 */ /* 0x000fe20007810000 */
[----:B------:R-:W-:Y:S01]  /*3860*/  UMOV UR28, UR32 ;  /* 0x00000020001c7c82 */ /* 0x000fe20008000000 */
[----:B------:R-:W-:Y:S01]  /*3870*/  UMOV UR29, UR33 ;  /* 0x00000021001d7c82 */ /* 0x000fe20008000000 */
[----:B------:R-:W-:Y:S01]  /*3880*/  UMOV UR31, 0x40000040 ;  /* 0x40000040001f7882 */ /* 0x000fe20000000000 */
[----:B------:R-:W-:Y:S02]  /*3890*/  FSEL R114, R114, -INF , P2 ;  /* 0xff80000072727808 */ /* 0x000fe40001000000 */
[----:B------:R-:W-:Y:S02]  /*38a0*/  FSEL R154, R117, -INF , P5 ;  /* 0xff800000759a7808 */ /* 0x000fe40002800000 */
[----:B------:R-:W-:-:S02]  /*38b0*/  ISETP.GT.AND P2, PT, R7, 0x10, PT ;  /* 0x000000100700780c */ /* 0x000fc40003f44270 */
[----:B------:R-:W-:Y:S02]  /*38c0*/  FMNMX.FTZ R5, R152, R5, !PT ;  /* 0x0000000598057209 */ /* 0x000fe40007810000 */
[----:B------:R-:W-:Y:S02]  /*38d0*/  FSEL R115, R115, -INF , P3 ;  /* 0xff80000073737808 */ /* 0x000fe40001800000 */
[C---:B------:R-:W-:Y:S02]  /*38e0*/  ISETP.GT.AND P3, PT, R7.reuse, 0x11, PT ;  /* 0x000000110700780c */ /* 0x040fe40003f64270 */
[----:B------:R-:W-:Y:S02]  /*38f0*/  FMNMX.FTZ R5, R154, R5, !PT ;  /* 0x000000059a057209 */ /* 0x000fe40007810000 */
[----:B------:R-:W-:Y:S02]  /*3900*/  FSEL R118, R118, -INF , P4 ;  /* 0xff80000076767808 */ /* 0x000fe40002000000 */
[----:B------:R-:W-:-:S02]  /*3910*/  ISETP.GT.AND P4, PT, R7, 0x18, PT ;  /* 0x000000180700780c */ /* 0x000fc40003f84270 */
[----:B------:R-:W-:Y:S02]  /*3920*/  FSEL R6, R119, -INF , P5 ;  /* 0xff80000077067808 */ /* 0x000fe40002800000 */
[----:B------:R-:W-:Y:S01]  /*3930*/  ISETP.GT.AND P5, PT, R7, 0x19, PT ;  /* 0x000000190700780c */ /* 0x000fe20003fa4270 */
[----:B------:R-:W-:Y:S02]  /*3940*/  WARPGROUP.DEPBAR.LE gsb0, 0x0 ;  /* 0x00008000000079c5 */ /* 0x000fe40000010000 */
[----:B------:R-:W-:Y:S01]  /*3950*/  WARPGROUP.ARRIVE ;  /* 0x00000000000079c5 */ /* 0x000fe20000000000 */
[----:B------:R-:W-:Y:S02]  /*3960*/  FSEL R156, R104, -INF , P2 ;  /* 0xff800000689c7808 */ /* 0x000fe40001000000 */
[----:B------:R-:W-:Y:S02]  /*3970*/  FSEL R158, R105, -INF , P3 ;  /* 0xff800000699e7808 */ /* 0x000fe40001800000 */
[----:B------:R-:W-:Y:S01]  /*3980*/  FMNMX.FTZ R5, R156, R5, !PT ;  /* 0x000000059c057209 */ /* 0x000fe20007810000 */
[----:B------:R-:W-:Y:S01]  /*3990*/  HGMMA.64x16x16.F32 R96, gdesc[UR28], R96, gsb0 ;  /* 0x002000001c6079f0 */ /* 0x000fe20008000860 */
[----:B------:R-:W-:Y:S01]  /*39a0*/  UIADD3 UR30, UR60, 0x706, URZ ;  /* 0x000007063c1e7890 */ /* 0x000fe2000fffe03f */
[----:B------:R-:W-:Y:S01]  /*39b0*/  FSEL R160, R108, -INF , P4 ;  /* 0xff8000006ca07808 */ /* 0x000fe20002000000 */
[----:B------:R-:W-:Y:S01]  /*39c0*/  UMOV UR28, UR32 ;  /* 0x00000020001c7c82 */ /* 0x000fe20008000000 */
[----:B------:R-:W-:Y:S01]  /*39d0*/  UMOV UR29, UR33 ;  /* 0x00000021001d7c82 */ /* 0x000fe20008000000 */
[----:B------:R-:W-:Y:S01]  /*39e0*/  UMOV UR31, 0x40000040 ;  /* 0x40000040001f7882 */ /* 0x000fe20000000000 */
[----:B------:R-:W-:-:S02]  /*39f0*/  FMNMX.FTZ R5, R158, R5, !PT ;  /* 0x000000059e057209 */ /* 0x000fc40007810000 */
[----:B------:R-:W-:Y:S02]  /*3a00*/  FSEL R106, R106, -INF , P2 ;  /* 0xff8000006a6a7808 */ /* 0x000fe40001000000 */
[----:B------:R-:W-:Y:S02]  /*3a10*/  FSEL R162, R109, -INF , P5 ;  /* 0xff8000006da27808 */ /* 0x000fe40002800000 */
[----:B------:R-:W-:Y:S02]  /*3a20*/  ISETP.GT.AND P2, PT, R7, 0x20, PT ;  /* 0x000000200700780c */ /* 0x000fe40003f44270 */
[----:B------:R-:W-:Y:S02]  /*3a30*/  FMNMX.FTZ R5, R160, R5, !PT ;  /* 0x00000005a0057209 */ /* 0x000fe40007810000 */
[----:B------:R-:W-:Y:S02]  /*3a40*/  FSEL R8, R107, -INF , P3 ;  /* 0xff8000006b087808 */ /* 0x000fe40001800000 */
[----:B------:R-:W-:-:S02]  /*3a50*/  ISETP.GT.AND P3, PT, R7, 0x21, PT ;  /* 0x000000210700780c */ /* 0x000fc40003f64270 */
[----:B------:R-:W-:Y:S02]  /*3a60*/  FMNMX.FTZ R5, R162, R5, !PT ;  /* 0x00000005a2057209 */ /* 0x000fe40007810000 */
[----:B------:R-:W-:Y:S02]  /*3a70*/  FSEL R110, R110, -INF , P4 ;  /* 0xff8000006e6e7808 */ /* 0x000fe40002000000 */
[----:B------:R-:W-:Y:S02]  /*3a80*/  ISETP.GT.AND P4, PT, R7, 0x28, PT ;  /* 0x000000280700780c */ /* 0x000fe40003f84270 */
[----:B------:R-:W-:Y:S02]  /*3a90*/  FSEL R12, R111, -INF , P5 ;  /* 0xff8000006f0c7808 */ /* 0x000fe40002800000 */
[----:B------:R-:W-:Y:S01]  /*3aa0*/  ISETP.GT.AND P5, PT, R7, 0x29, PT ;  /* 0x000000290700780c */ /* 0x000fe20003fa4270 */
[----:B------:R-:W-:Y:S02]  /*3ab0*/  WARPGROUP.DEPBAR.LE gsb0, 0x0 ;  /* 0x00008000000079c5 */ /* 0x000fe40000010000 */
[----:B------:R-:W-:Y:S01]  /*3ac0*/  WARPGROUP.ARRIVE ;  /* 0x00000000000079c5 */ /* 0x000fe20000000000 */
[----:B------:R-:W-:-:S02]  /*3ad0*/  FSEL R164, R96, -INF , P2 ;  /* 0xff80000060a47808 */ /* 0x000fc40001000000 */
[----:B------:R-:W-:Y:S02]  /*3ae0*/  FSEL R166, R97, -INF , P3 ;  /* 0xff80000061a67808 */ /* 0x000fe40001800000 */
[----:B------:R-:W-:Y:S01]  /*3af0*/  FMNMX.FTZ R5, R164, R5, !PT ;  /* 0x00000005a4057209 */ /* 0x000fe20007810000 */
[----:B------:R-:W-:Y:S01]  /*3b00*/  HGMMA.64x16x16.F32 R88, gdesc[UR28], R88, gsb0 ;  /* 0x002000001c5879f0 */ /* 0x000fe20008000858 */
[----:B------:R-:W-:Y:S01]  /*3b10*/  FSEL R168, R100, -INF , P4 ;  /* 0xff80000064a87808 */ /* 0x000fe20002000000 */
[----:B------:R-:W-:Y:S01]  /*3b20*/  UIADD3 UR30, UR60, 0xa06, URZ ;  /* 0x00000a063c1e7890 */ /* 0x000fe2000fffe03f */
[----:B------:R-:W-:Y:S01]  /*3b30*/  FMNMX.FTZ R5, R166, R5, !PT ;  /* 0x00000005a6057209 */ /* 0x000fe20007810000 */
[----:B------:R-:W-:Y:S01]  /*3b40*/  UMOV UR28, UR32 ;  /* 0x00000020001c7c82 */ /* 0x000fe20008000000 */
[----:B------:R-:W-:Y:S01]  /*3b50*/  FSEL R98, R98, -INF , P2 ;  /* 0xff80000062627808 */ /* 0x000fe20001000000 */
[----:B------:R-:W-:Y:S01]  /*3b60*/  UMOV UR29, UR33 ;  /* 0x00000021001d7c82 */ /* 0x000fe20008000000 */
[----:B------:R-:W-:Y:S01]  /*3b70*/  FSEL R170, R101, -INF , P5 ;  /* 0xff80000065aa7808 */ /* 0x000fe20002800000 */
[----:B------:R-:W-:Y:S01]  /*3b80*/  UMOV UR31, 0x40000040 ;  /* 0x40000040001f7882 */ /* 0x000fe20000000000 */
        /* <DEDUP_REMOVED lines=15> */
[----:B------:R-:W-:-:S02]  /*3c80*/  FSEL R190, R92, -INF , P4 ;  /* 0xff8000005cbe7808 */ /* 0x000fc40002000000 */
[----:B------:R-:W-:Y:S02]  /*3c90*/  FMNMX.FTZ R5, R174, R5, !PT ;  /* 0x00000005ae057209 */ /* 0x000fe40007810000 */
[----:B------:R-:W-:Y:S02]  /*3ca0*/  FSEL R90, R90, -INF , P2 ;  /* 0xff8000005a5a7808 */ /* 0x000fe40001000000 */
[----:B------:R-:W-:Y:S02]  /*3cb0*/  FSEL R144, R93, -INF , P5 ;  /* 0xff8000005d907808 */ /* 0x000fe40002800000 */
[----:B------:R-:W-:Y:S02]  /*3cc0*/  ISETP.GT.AND P2, PT, R7, 0x40, PT ;  /* 0x000000400700780c */ /* 0x000fe40003f44270 */
[----:B------:R-:W-:Y:S02]  /*3cd0*/  FMNMX.FTZ R5, R190, R5, !PT ;  /* 0x00000005be057209 */ /* 0x000fe40007810000 */
[----:B------:R-:W-:-:S02]  /*3ce0*/  FSEL R80, R91, -INF , P3 ;  /* 0xff8000005b507808 */ /* 0x000fc40001800000 */
[C---:B------:R-:W-:Y:S02]  /*3cf0*/  ISETP.GT.AND P3, PT, R7.reuse, 0x41, PT ;  /* 0x000000410700780c */ /* 0x040fe40003f64270 */
[----:B------:R-:W-:Y:S02]  /*3d00*/  FMNMX.FTZ R5, R144, R5, !PT ;  /* 0x0000000590057209 */ /* 0x000fe40007810000 */
[----:B------:R-:W-:Y:S02]  /*3d10*/  FSEL R94, R94, -INF , P4 ;  /* 0xff8000005e5e7808 */ /* 0x000fe40002000000 */
[----:B------:R-:W-:Y:S02]  /*3d20*/  ISETP.GT.AND P4, PT, R7, 0x48, PT ;  /* 0x000000480700780c */ /* 0x000fe40003f84270 */
[----:B------:R-:W-:Y:S02]  /*3d30*/  FSEL R82, R95, -INF , P5 ;  /* 0xff8000005f527808 */ /* 0x000fe40002800000 */
[----:B------:R-:W-:Y:S01]  /*3d40*/  ISETP.GT.AND P5, PT, R7, 0x49, PT ;  /* 0x000000490700780c */ /* 0x000fe20003fa4270 */
[----:B------:R-:W-:-:S02]  /*3d50*/  WARPGROUP.DEPBAR.LE gsb0, 0x0 ;  /* 0x00008000000079c5 */ /* 0x000fc40000010000 */
[----:B------:R-:W-:Y:S01]  /*3d60*/  WARPGROUP.ARRIVE ;  /* 0x00000000000079c5 */ /* 0x000fe20000000000 */
[----:B------:R-:W-:Y:S02]  /*3d70*/  FSEL R192, R72, -INF , P2 ;  /* 0xff80000048c07808 */ /* 0x000fe40001000000 */
[----:B------:R-:W-:Y:S01]  /*3d80*/  FSEL R146, R73, -INF , P3 ;  /* 0xff80000049927808 */ /* 0x000fe20001800000 */
[----:B------:R-:W-:Y:S01]  /*3d90*/  IMAD.MOV.U32 R73, RZ, RZ, R87 ;  /* 0x000000ffff497224 */ /* 0x000fe200078e0057 */
[----:B------:R-:W-:Y:S01]  /*3da0*/  FMNMX.FTZ R5, R192, R5, !PT ;  /* 0x00000005c0057209 */ /* 0x000fe20007810000 */
[----:B------:R-:W-:Y:S01]  /*3db0*/  HGMMA.64x16x16.F32 R64, gdesc[UR36], R64, gsb0 ;  /* 0x00200000244079f0 */ /* 0x000fe20008000840 */
[----:B------:R-:W-:Y:S02]  /*3dc0*/  FSEL R142, R76, -INF , P4 ;  /* 0xff8000004c8e7808 */ /* 0x000fe40002000000 */
[----:B------:R-:W-:Y:S02]  /*3dd0*/  FMNMX.FTZ R5, R146, R5, !PT ;  /* 0x0000000592057209 */ /* 0x000fe40007810000 */
[----:B------:R-:W-:-:S02]  /*3de0*/  FSEL R74, R74, -INF , P2 ;  /* 0xff8000004a4a7808 */ /* 0x000fc40001000000 */
[----:B------:R-:W-:Y:S01]  /*3df0*/  FSEL R108, R77, -INF , P5 ;  /* 0xff8000004d6c7808 */ /* 0x000fe20002800000 */
[--C-:B------:R-:W-:Y:S01]  /*3e00*/  IMAD.MOV.U32 R77, RZ, RZ, R87.reuse ;  /* 0x000000ffff4d7224 */ /* 0x100fe200078e0057 */
[----:B------:R-:W-:Y:S02]  /*3e10*/  ISETP.GT.AND P2, PT, R7, 0x50, PT ;  /* 0x000000500700780c */ /* 0x000fe40003f44270 */
[----:B------:R-:W-:Y:S02]  /*3e20*/  FMNMX.FTZ R5, R142, R5, !PT ;  /* 0x000000058e057209 */ /* 0x000fe40007810000 */
[----:B------:R-:W-:Y:S01]  /*3e30*/  FSEL R72, R75, -INF , P3 ;  /* 0xff8000004b487808 */ /* 0x000fe20001800000 */
[----:B------:R-:W-:Y:S01]  /*3e40*/  IMAD.MOV.U32 R75, RZ, RZ, R87 ;  /* 0x000000ffff4b7224 */ /* 0x000fe200078e0057 */
[----:B------:R-:W-:Y:S02]  /*3e50*/  ISETP.GT.AND P3, PT, R7, 0x51, PT ;  /* 0x000000510700780c */ /* 0x000fe40003f64270 */
[----:B------:R-:W-:-:S02]  /*3e60*/  FMNMX.FTZ R5, R108, R5, !PT ;  /* 0x000000056c057209 */ /* 0x000fc40007810000 */
[----:B------:R-:W-:Y:S02]  /*3e70*/  FSEL R78, R78, -INF , P4 ;  /* 0xff8000004e4e7808 */ /* 0x000fe40002000000 */
[----:B------:R-:W-:Y:S02]  /*3e80*/  ISETP.GT.AND P4, PT, R7, 0x58, PT ;  /* 0x000000580700780c */ /* 0x000fe40003f84270 */
[----:B------:R-:W-:Y:S01]  /*3e90*/  FSEL R76, R79, -INF , P5 ;  /* 0xff8000004f4c7808 */ /* 0x000fe20002800000 */
[----:B------:R-:W-:Y:S01]  /*3ea0*/  IMAD.MOV.U32 R79, RZ, RZ, R87 ;  /* 0x000000ffff4f7224 */ /* 0x000fe200078e0057 */
[----:B------:R-:W-:Y:S01]  /*3eb0*/  ISETP.GT.AND P5, PT, R7, 0x59, PT ;  /* 0x000000590700780c */ /* 0x000fe20003fa4270 */
[----:B------:R-:W-:Y:S02]  /*3ec0*/  WARPGROUP.DEPBAR.LE gsb0, 0x0 ;  /* 0x00008000000079c5 */ /* 0x000fe40000010000 */
[----:B------:R-:W-:Y:S01]  /*3ed0*/  WARPGROUP.ARRIVE ;  /* 0x00000000000079c5 */ /* 0x000fe20000000000 */
[----:B------:R-:W-:-:S02]  /*3ee0*/  FSEL R140, R64, -INF , P2 ;  /* 0xff800000408c7808 */ /* 0x000fc40001000000 */
[----:B------:R-:W-:Y:S01]  /*3ef0*/  FSEL R124, R65, -INF , P3 ;  /* 0xff800000417c7808 */ /* 0x000fe20001800000 */
[--C-:B------:R-:W-:Y:S01]  /*3f00*/  IMAD.MOV.U32 R65, RZ, RZ, R87.reuse ;  /* 0x000000ffff417224 */ /* 0x100fe200078e0057 */
[----:B------:R-:W-:Y:S01]  /*3f10*/  FMNMX.FTZ R5, R140, R5, !PT ;  /* 0x000000058c057209 */ /* 0x000fe20007810000 */
[----:B------:R-:W-:Y:S01]  /*3f20*/  HGMMA.64x16x16.F32 R56, gdesc[UR40], R56, gsb0 ;  /* 0x00200000283879f0 */ /* 0x000fe20008000838 */
[----:B------:R-:W-:Y:S02]  /*3f30*/  FSEL R122, R68, -INF , P4 ;  /* 0xff800000447a7808 */ /* 0x000fe40002000000 */
[----:B------:R-:W-:Y:S02]  /*3f40*/  FMNMX.FTZ R5, R124, R5, !PT ;  /* 0x000000057c057209 */ /* 0x000fe40007810000 */
[----:B------:R-:W-:Y:S02]  /*3f50*/  FSEL R66, R66, -INF , P2 ;  /* 0xff80000042427808 */ /* 0x000fe40001000000 */
[----:B------:R-:W-:Y:S01]  /*3f60*/  FSEL R112, R69, -INF , P5 ;  /* 0xff80000045707808 */ /* 0x000fe20002800000 */
[----:B------:R-:W-:Y:S01]  /*3f70*/  IMAD.MOV.U32 R69, RZ, RZ, R87 ;  /* 0x000000ffff457224 */ /* 0x000fe200078e0057 */
[----:B------:R-:W-:-:S02]  /*3f80*/  ISETP.GT.AND P2, PT, R7, 0x60, PT ;  /* 0x000000600700780c */ /* 0x000fc40003f44270 */
[----:B------:R-:W-:Y:S02]  /*3f90*/  FMNMX.FTZ R5, R122, R5, !PT ;  /* 0x000000057a057209 */ /* 0x000fe40007810000 */
[----:B------:R-:W-:Y:S01]  /*3fa0*/  FSEL R68, R71, -INF , P5 ;  /* 0xff80000047447808 */ /* 0x000fe20002800000 */
[----:B------:R-:W-:Y:S01]  /*3fb0*/  IMAD.MOV.U32 R71, RZ, RZ, R87 ;  /* 0x000000ffff477224 */ /* 0x000fe200078e0057 */
[----:B------:R-:W-:Y:S02]  /*3fc0*/  FMNMX.FTZ R5, R112, R5, !PT ;  /* 0x0000000570057209 */ /* 0x000fe40007810000 */
[C---:B------:R-:W-:Y:S02]  /*3fd0*/  ISETP.GT.AND P5, PT, R7.reuse, 0x68, PT ;  /* 0x000000680700780c */ /* 0x040fe40003fa4270 */
[----:B------:R-:W-:Y:S02]  /*3fe0*/  FSEL R70, R70, -INF , P4 ;  /* 0xff80000046467808 */ /* 0x000fe40002000000 */
[----:B------:R-:W-:-:S02]  /*3ff0*/  ISETP.GT.AND P4, PT, R7, 0x69, PT ;  /* 0x000000690700780c */ /* 0x000fc40003f84270 */
[----:B------:R-:W-:Y:S01]  /*4000*/  FSEL R64, R67, -INF , P3 ;  /* 0xff80000043407808 */ /* 0x000fe20001800000 */
[----:B------:R-:W-:Y:S01]  /*4010*/  IMAD.MOV.U32 R67, RZ, RZ, R87 ;  /* 0x000000ffff437224 */ /* 0x000fe200078e0057 */
        /* <DEDUP_REMOVED lines=10> */
[----:B------:R-:W-:Y:S02]  /*40c0*/  FMNMX.FTZ R5, R100, R5, !PT ;  /* 0x0000000564057209 */ /* 0x000fe40007810000 */
[----:B------:R-:W-:Y:S02]  /*40d0*/  FSEL R58, R58, -INF , P2 ;  /* 0xff8000003a3a7808 */ /* 0x000fe40001000000 */
[----:B------:R-:W-:Y:S02]  /*40e0*/  ISETP.GT.AND P2, PT, R7, 0x71, PT ;  /* 0x000000710700780c */ /* 0x000fe40003f44270 */
[----:B------:R-:W-:-:S02]  /*40f0*/  FMNMX.FTZ R5, R92, R5, !PT ;  /* 0x000000055c057209 */ /* 0x000fc40007810000 */
[----:B------:R-:W-:Y:S02]  /*4100*/  FSEL R62, R62, -INF , P5 ;  /* 0xff8000003e3e7808 */ /* 0x000fe40002800000 */
[----:B------:R-:W-:Y:S01]  /*4110*/  ISETP.GT.AND P5, PT, R7, 0x79, PT ;  /* 0x000000790700780c */ /* 0x000fe20003fa4270 */
[----:B------:R-:W-:Y:S02]  /*4120*/  WARPGROUP.DEPBAR.LE gsb0, 0x0 ;  /* 0x00008000000079c5 */ /* 0x000fe40000010000 */
[----:B------:R-:W-:Y:S01]  /*4130*/  WARPGROUP.ARRIVE ;  /* 0x00000000000079c5 */ /* 0x000fe20000000000 */
[----:B------:R-:W-:Y:S02]  /*4140*/  FSEL R86, R48, -INF , P3 ;  /* 0xff80000030567808 */ /* 0x000fe40001800000 */
[----:B------:R-:W-:Y:S02]  /*4150*/  FSEL R48, R59, -INF , P6 ;  /* 0xff8000003b307808 */ /* 0x000fe40003000000 */
[----:B------:R-:W-:Y:S01]  /*4160*/  ISETP.GT.AND P6, PT, R7, 0x78, PT ;  /* 0x000000780700780c */ /* 0x000fe20003fc4270 */
[----:B------:R-:W-:Y:S01]  /*4170*/  HGMMA.64x16x16.F32 R40, gdesc[UR48], R40, gsb0 ;  /* 0x00200000302879f0 */ /* 0x000fe20008000828 */
[----:B------:R-:W-:-:S02]  /*4180*/  FSEL R56, R49, -INF , P2 ;  /* 0xff80000031387808 */ /* 0x000fc40001000000 */
[----:B------:R-:W-:Y:S02]  /*4190*/  FMNMX.FTZ R5, R86, R5, !PT ;  /* 0x0000000556057209 */ /* 0x000fe40007810000 */
[----:B------:R-:W-:Y:S02]  /*41a0*/  FSEL R10, R52, -INF , P6 ;  /* 0xff800000340a7808 */ /* 0x000fe40003000000 */
[----:B------:R-:W-:Y:S02]  /*41b0*/  FMNMX.FTZ R5, R56, R5, !PT ;  /* 0x0000000538057209 */ /* 0x000fe40007810000 */
[----:B------:R-:W-:Y:S01]  /*41c0*/  FSEL R52, R63, -INF , P4 ;  /* 0xff8000003f347808 */ /* 0x000fe20002000000 */
[----:B------:R-:W-:Y:S01]  /*41d0*/  IMAD.MOV.U32 R63, RZ, RZ, R87 ;  /* 0x000000ffff3f7224 */ /* 0x000fe200078e0057 */
[----:B------:R-:W-:Y:S02]  /*41e0*/  ISETP.GT.AND P4, PT, R7, 0x80, PT ;  /* 0x000000800700780c */ /* 0x000fe40003f84270 */
[----:B------:R-:W-:-:S02]  /*41f0*/  FSEL R60, R53, -INF , P5 ;  /* 0xff800000353c7808 */ /* 0x000fc40002800000 */
[----:B------:R-:W-:Y:S02]  /*4200*/  FMNMX.FTZ R5, R10, R5, !PT ;  /* 0x000000050a057209 */ /* 0x000fe40007810000 */
[----:B------:R-:W-:Y:S02]  /*4210*/  FSEL R50, R50, -INF , P3 ;  /* 0xff80000032327808 */ /* 0x000fe40001800000 */
[C---:B------:R-:W-:Y:S02]  /*4220*/  ISETP.GT.AND P3, PT, R7.reuse, 0x81, PT ;  /* 0x000000810700780c */ /* 0x040fe40003f64270 */
[----:B------:R-:W-:Y:S02]  /*4230*/  FMNMX.FTZ R5, R60, R5, !PT ;  /* 0x000000053c057209 */ /* 0x000fe40007810000 */
[----:B------:R-:W-:Y:S02]  /*4240*/  FSEL R54, R54, -INF , P6 ;  /* 0xff80000036367808 */ /* 0x000fe40003000000 */
[----:B------:R-:W-:Y:S01]  /*4250*/  ISETP.GT.AND P6, PT, R7, 0xa9, PT ;  /* 0x000000a90700780c */ /* 0x000fe20003fc4270 */
[----:B------:R-:W-:-:S02]  /*4260*/  WARPGROUP.DEPBAR.LE gsb0, 0x0 ;  /* 0x00008000000079c5 */ /* 0x000fc40000010000 */
[----:B------:R-:W-:Y:S01]  /*4270*/  WARPGROUP.ARRIVE ;  /* 0x00000000000079c5 */ /* 0x000fe20000000000 */
[----:B------:R-:W-:Y:S02]  /*4280*/  FSEL R84, R40, -INF , P4 ;  /* 0xff80000028547808 */ /* 0x000fe40002000000 */
[----:B------:R-:W-:Y:S02]  /*4290*/  FSEL R40, R51, -INF , P2 ;  /* 0xff80000033287808 */ /* 0x000fe40001000000 */
[----:B------:R-:W-:Y:S01]  /*42a0*/  ISETP.GT.AND P2, PT, R7, 0x88, PT ;  /* 0x000000880700780c */ /* 0x000fe20003f44270 */
        /* <DEDUP_REMOVED lines=8> */
[----:B------:R-:W-:Y:S02]  /*4330*/  FMNMX.FTZ R5, R88, R5, !PT ;  /* 0x0000000558057209 */ /* 0x000fe40007810000 */
[----:B------:R-:W-:Y:S02]  /*4340*/  FSEL R116, R45, -INF , P1 ;  /* 0xff8000002d747808 */ /* 0x000fe40000800000 */
[----:B------:R-:W-:Y:S02]  /*4350*/  FMNMX.FTZ R5, R96, R5, !PT ;  /* 0x0000000560057209 */ /* 0x000fe40007810000 */
[----:B------:R-:W-:Y:S02]  /*4360*/  ISETP.GT.AND P1, PT, R7, 0x91, PT ;  /* 0x000000910700780c */ /* 0x000fe40003f24270 */
[----:B------:R-:W-:-:S02]  /*4370*/  FMNMX.FTZ R5, R116, R5, !PT ;  /* 0x0000000574057209 */ /* 0x000fc40007810000 */
[----:B------:R-:W-:Y:S02]  /*4380*/  FSEL R46, R46, -INF , P2 ;  /* 0xff8000002e2e7808 */ /* 0x000fe40001000000 */
[C---:B------:R-:W-:Y:S02]  /*4390*/  ISETP.GT.AND P2, PT, R7.reuse, 0x99, PT ;  /* 0x000000990700780c */ /* 0x040fe40003f44270 */
[----:B------:R-:W-:Y:S02]  /*43a0*/  FSEL R42, R42, -INF , P4 ;  /* 0xff8000002a2a7808 */ /* 0x000fe40002000000 */
[----:B------:R-:W-:Y:S02]  /*43b0*/  ISETP.GT.AND P4, PT, R7, 0xa1, PT ;  /* 0x000000a10700780c */ /* 0x000fe40003f84270 */
[----:B------:R-:W-:Y:S02]  /*43c0*/  FSEL R44, R55, -INF , P5 ;  /* 0xff800000372c7808 */ /* 0x000fe40002800000 */
[----:B------:R-:W-:-:S02]  /*43d0*/  ISETP.GT.AND P5, PT, R7, 0xa8, PT ;  /* 0x000000a80700780c */ /* 0x000fc40003fa4270 */
[----:B------:R-:W-:Y:S02]  /*43e0*/  P2R R21, PR, RZ, 0x4 ;  /* 0x00000004ff157803 */ /* 0x000fe40000000000 */
[----:B------:R-:W-:Y:S01]  /*43f0*/  P2R R41, PR, RZ, 0x2 ;  /* 0x00000002ff297803 */ /* 0x000fe20000000000 */
[----:B------:R-:W-:Y:S02]  /*4400*/  WARPGROUP.DEPBAR.LE gsb0, 0x0 ;  /* 0x00008000000079c5 */ /* 0x000fe40000010000 */
[----:B------:R-:W-:Y:S01]  /*4410*/  WARPGROUP.ARRIVE ;  /* 0x00000000000079c5 */ /* 0x000fe20000000000 */
[----:B------:R-:W-:Y:S02]  /*4420*/  FSEL R126, R32, -INF , P0 ;  /* 0xff800000207e7808 */ /* 0x000fe40000000000 */
[----:B------:R-:W-:Y:S02]  /*4430*/  ISETP.GT.AND P0, PT, R7, 0x98, PT ;  /* 0x000000980700780c */ /* 0x000fe40003f04270 */
[----:B------:R-:W-:Y:S01]  /*4440*/  FSEL R128, R33, -INF , P1 ;  /* 0xff80000021807808 */ /* 0x000fe20000800000 */
[----:B------:R-:W-:Y:S01]  /*4450*/  HGMMA.64x16x16.F32 R24, gdesc[UR28], R24, gsb0 ;  /* 0x002000001c1879f0 */ /* 0x000fe20008000818 */
[----:B------:R-:W-:-:S02]  /*4460*/  FMNMX.FTZ R5, R126, R5, !PT ;  /* 0x000000057e057209 */ /* 0x000fc40007810000 */
[----:B------:R-:W-:Y:S02]  /*4470*/  FSEL R36, R36, -INF , P0 ;  /* 0xff80000024247808 */ /* 0x000fe40000000000 */
[----:B------:R-:W-:Y:S02]  /*4480*/  FMNMX.FTZ R5, R128, R5, !PT ;  /* 0x0000000580057209 */ /* 0x000fe40007810000 */
[----:B------:R-:W-:Y:S02]  /*4490*/  FSEL R32, R43, -INF , P3 ;  /* 0xff8000002b207808 */ /* 0x000fe40001800000 */
[----:B------:R-:W-:Y:S02]  /*44a0*/  FSEL R130, R37, -INF , P2 ;  /* 0xff80000025827808 */ /* 0x000fe40001000000 */
[----:B------:R-:W-:Y:S02]  /*44b0*/  FMNMX.FTZ R5, R36, R5, !PT ;  /* 0x0000000524057209 */ /* 0x000fe40007810000 */
[----:B------:R-:W-:-:S02]  /*44c0*/  ISETP.GT.AND P3, PT, R7, 0xa0, PT ;  /* 0x000000a00700780c */ /* 0x000fc40003f64270 */
[----:B------:R-:W-:Y:S02]  /*44d0*/  FMNMX.FTZ R5, R130, R5, !PT ;  /* 0x0000000582057209 */ /* 0x000fe40007810000 */
[----:B------:R-:W-:Y:S02]  /*44e0*/  P2R R33, PR, RZ, 0x1 ;  /* 0x00000001ff217803 */ /* 0x000fe40000000000 */
[C---:B------:R-:W-:Y:S02]  /*44f0*/  ISETP.GT.AND P0, PT, R7.reuse, 0x89, PT ;  /* 0x000000890700780c */ /* 0x040fe40003f04270 */
[----:B------:R-:W-:-:S04]  /*4500*/  ISETP.GT.AND P1, PT, R7, 0x90, PT ;  /* 0x000000900700780c */ /* 0x000fc80003f24270 */
[----:B------:R-:W-:Y:S02]  /*4510*/  FSEL R34, R34, -INF , P1 ;  /* 0xff80000022227808 */ /* 0x000fe40000800000 */
[----:B------:R-:W-:Y:S01]  /*4520*/  ISETP.NE.AND P1, PT, R41, RZ, PT ;  /* 0x000000ff2900720c */ /* 0x000fe20003f25270 */
[----:B------:R-:W-:Y:S02]  /*4530*/  WARPGROUP.DEPBAR.LE gsb0, 0x0 ;  /* 0x00008000000079c5 */ /* 0x000fe40000010000 */
[----:B------:R-:W-:Y:S02]  /*4540*/  FSEL R132, R24, -INF , P3 ;  /* 0xff80000018847808 */ /* 0x000fe40001800000 */
[----:B------:R-:W-:Y:S02]  /*4550*/  FSEL R136, R25, -INF , P4 ;  /* 0xff80000019887808 */ /* 0x000fe40002000000 */
[----:B------:R-:W-:Y:S02]  /*4560*/  FMNMX.FTZ R5, R132, R5, !PT ;  /* 0x0000000584057209 */ /* 0x000fe40007810000 */
[----:B------:R-:W-:-:S02]  /*4570*/  FSEL R134, R28, -INF , P5 ;  /* 0xff8000001c867808 */ /* 0x000fc40002800000 */
[----:B------:R-:W-:Y:S02]  /*4580*/  FMNMX.FTZ R5, R136, R5, !PT ;  /* 0x0000000588057209 */ /* 0x000fe40007810000 */
[----:B------:R-:W-:Y:S02]  /*4590*/  FSEL R138, R29, -INF , P6 ;  /* 0xff8000001d8a7808 */ /* 0x000fe40003000000 */
[----:B------:R-:W-:Y:S02]  /*45a0*/  FMNMX.FTZ R5, R134, R5, !PT ;  /* 0x0000000586057209 */ /* 0x000fe40007810000 */
[----:B------:R-:W-:Y:S02]  /*45b0*/  FSEL R24, R47, -INF , P0 ;  /* 0xff8000002f187808 */ /* 0x000fe40000000000 */
[----:B------:R-:W-:Y:S01]  /*45c0*/  FMNMX.FTZ R13, R138, R5, !PT ;  /* 0x000000058a0d7209 */ /* 0x000fe20007810000 */
[----:B------:R-:W-:Y:S01]  /*45d0*/  IMAD.U32 R5, RZ, RZ, UR6 ;  /* 0x00000006ff057e24 */ /* 0x000fe2000f8e00ff */
[----:B------:R-:W-:-:S02]  /*45e0*/  ISETP.NE.AND P0, PT, R33, RZ, PT ;  /* 0x000000ff2100720c */ /* 0x000fc40003f05270 */
[----:B------:R-:W-:Y:S01]  /*45f0*/  FSEL R28, R35, -INF , P1 ;  /* 0xff800000231c7808 */ /* 0x000fe20000800000 */
[----:B------:R-:W0:Y:S01]  /*4600*/  SHFL.BFLY PT, R4, R13, 0x2, 0x1f ;  /* 0x0c401f000d047f89 */ /* 0x000e2200000e0000 */
[----:B------:R-:W-:Y:S02]  /*4610*/  FSEL R38, R38, -INF , P0 ;  /* 0xff80000026267808 */ /* 0x000fe40000000000 */
[----:B------:R-:W-:Y:S02]  /*4620*/  FSEL R26, R26, -INF , P3 ;  /* 0xff8000001a1a7808 */ /* 0x000fe40001800000 */
[----:B------:R-:W-:Y:S02]  /*4630*/  FSEL R30, R30, -INF , P5 ;  /* 0xff8000001e1e7808 */ /* 0x000fe40002800000 */
[----:B------:R-:W-:Y:S02]  /*4640*/  ISETP.NE.AND P0, PT, R9, RZ, PT ;  /* 0x000000ff0900720c */ /* 0x000fe40003f05270 */
[----:B------:R-:W-:-:S02]  /*4650*/  ISETP.NE.AND P1, PT, R11, RZ, PT ;  /* 0x000000ff0b00720c */ /* 0x000fc40003f25270 */
[----:B------:R-:W-:Y:S02]  /*4660*/  R2UR UR6, R17 ;  /* 0x00000000110672ca */ /* 0x000fe400000e0000 */
[----:B0-----:R-:W-:-:S11]  /*4670*/  FMNMX.FTZ R15, R13, R4, !PT ;  /* 0x000000040d0f7209 */ /* 0x001fd60007810000 */
[----:B------:R-:W-:-:S03]  /*4680*/  UISETP.GE.AND UP0, UPT, UR52, UR6, UPT ;  /* 0x000000063400728c */ /* 0x000fc6000bf06270 */
[----:B------:R-:W-:Y:S01]  /*4690*/  UMOV UR6, URZ ;  /* 0x0000003f00067c82 */ /* 0x000fe20008000000 */
[----:B------:R-:W0:Y:S02]  /*46a0*/  SHFL.BFLY PT, R4, R15, 0x1, 0x1f ;  /* 0x0c201f000f047f89 */ /* 0x000e2400000e0000 */
[----:B0-----:R-:W-:-:S04]  /*46b0*/  FMNMX.FTZ R4, R15, R4, !PT ;  /* 0x000000040f047209 */ /* 0x001fc80007810000 */
[C---:B------:R-:W-:Y:S01]  /*46c0*/  FSETP.NEU.FTZ.AND P2, PT, R4.reuse, -INF , PT ;  /* 0xff8000000400780b */ /* 0x040fe20003f5d000 */
[----:B------:R-:W-:-:S05]  /*46d0*/  FMUL.FTZ R23, R4, R5 ;  /* 0x0000000504177220 */ /* 0x000fca0000410000 */
[----:B------:R-:W-:Y:S02]  /*46e0*/  FSEL R23, R23, RZ, P2 ;  /* 0x000000ff17177208 */ /* 0x000fe40001000000 */
[----:B------:R-:W-:Y:S02]  /*46f0*/  ISETP.NE.AND P2, PT, R21, RZ, PT ;  /* 0x000000ff1500720c */ /* 0x000fe40003f45270 */
[----:B------:R-:W-:Y:S01]  /*4700*/  FMNMX.FTZ R21, R114, R115, !PT ;  /* 0x0000007372157209 */ /* 0x000fe20007810000 */
[-CC-:B------:R-:W-:Y:S01]  /*4710*/  FFMA.FTZ R47, R92, R5.reuse, -R23.reuse ;  /* 0x000000055c2f7223 */ /* 0x180fe20000010817 */
[----:B------:R-:W-:Y:S01]  /*4720*/  FSEL R92, R39, -INF , P2 ;  /* 0xff800000275c7808 */ /* 0x000fe20001000000 */
[--C-:B------:R-:W-:Y:S01]  /*4730*/  FFMA.FTZ R204, R86, R5, -R23.reuse ;  /* 0x0000000556cc7223 */ /* 0x100fe20000010817 */
        /* <DEDUP_REMOVED lines=10> */
[--C-:B------:R-:W-:Y:S01]  /*47e0*/  FFMA.FTZ R9, R154, R5, -R23.reuse ;  /* 0x000000059a097223 */ /* 0x100fe20000010817 */
[----:B------:R-:W-:Y:S01]  /*47f0*/  MUFU.EX2 R176, R176 ;  /* 0x000000b000b07308 */ /* 0x000fe20000000800 */
[----:B------:R-:W-:Y:S01]  /*4800*/  FMNMX.FTZ R25, R8, R21, !PT ;  /* 0x0000001508197209 */ /* 0x000fe20007810000 */
[-CC-:B------:R-:W-:Y:S01]  /*4810*/  FFMA.FTZ R180, R156, R5.reuse, -R23.reuse ;  /* 0x000000059cb47223 */ /* 0x180fe20000010817 */
[-CC-:B------:R-:W-:Y:S01]  /*4820*/  FFMA.FTZ R214, R36, R5.reuse, -R23.reuse ;  /* 0x0000000524d67223 */ /* 0x180fe20000010817 */
[--C-:B------:R-:W-:Y:S01]  /*4830*/  FFMA.FTZ R11, R158, R5, -R23.reuse ;  /* 0x000000059e0b7223 */ /* 0x100fe20000010817 */
[----:B------:R-:W-:Y:S01]  /*4840*/  FMNMX.FTZ R25, R110, R25, !PT ;  /* 0x000000196e197209 */ /* 0x000fe20007810000 */
[-CC-:B------:R-:W-:Y:S01]  /*4850*/  FFMA.FTZ R182, R160, R5.reuse, -R23.reuse ;  /* 0x00000005a0b67223 */ /* 0x180fe20000010817 */
[--C-:B------:R-:W-:Y:S01]  /*4860*/  FFMA.FTZ R13, R162, R5, -R23.reuse ;  /* 0x00000005a20d7223 */ /* 0x100fe20000010817 */
[----:B------:R-:W0:Y:S01]  /*4870*/  MUFU.EX2 R7, R7 ;  /* 0x0000000700077308 */ /* 0x000e220000000800 */
[----:B------:R-:W-:Y:S01]  /*4880*/  FMNMX.FTZ R25, R12, R25, !PT ;  /* 0x000000190c197209 */ /* 0x000fe20007810000 */
[-CC-:B------:R-:W-:Y:S01]  /*4890*/  FFMA.FTZ R184, R164, R5.reuse, -R23.reuse ;  /* 0x00000005a4b87223 */ /* 0x180fe20000010817 */
[-CC-:B------:R-:W-:Y:S01]  /*48a0*/  FFMA.FTZ R15, R166, R5.reuse, -R23.reuse ;  /* 0x00000005a60f7223 */ /* 0x180fe20000010817 */
[--C-:B------:R-:W-:Y:S01]  /*48b0*/  FFMA.FTZ R186, R168, R5, -R23.reuse ;  /* 0x00000005a8ba7223 */ /* 0x100fe20000010817 */
[----:B------:R-:W-:Y:S01]  /*48c0*/  FMNMX.FTZ R25, R98, R25, !PT ;  /* 0x0000001962197209 */ /* 0x000fe20007810000 */
[-CC-:B------:R-:W-:Y:S01]  /*48d0*/  FFMA.FTZ R170, R170, R5.reuse, -R23.reuse ;  /* 0x00000005aaaa7223 */ /* 0x180fe20000010817 */
[--C-:B------:R-:W-:Y:S01]  /*48e0*/  FFMA.FTZ R188, R172, R5, -R23.reuse ;  /* 0x00000005acbc7223 */ /* 0x100fe20000010817 */
[----:B------:R-:W1:Y:S01]  /*48f0*/  MUFU.EX2 R178, R178 ;  /* 0x000000b200b27308 */ /* 0x000e620000000800 */
[----:B------:R-:W-:Y:S01]  /*4900*/  FMNMX.FTZ R29, R14, R25, !PT ;  /* 0x000000190e1d7209 */ /* 0x000fe20007810000 */
[-CC-:B------:R-:W-:Y:S01]  /*4910*/  FFMA.FTZ R174, R174, R5.reuse, -R23.reuse ;  /* 0x00000005aeae7223 */ /* 0x180fe20000010817 */
[-CC-:B------:R-:W-:Y:S01]  /*4920*/  FFMA.FTZ R190, R190, R5.reuse, -R23.reuse ;  /* 0x00000005bebe7223 */ /* 0x180fe20000010817 */
[--C-:B------:R-:W-:Y:S01]  /*4930*/  FFMA.FTZ R144, R144, R5, -R23.reuse ;  /* 0x0000000590907223 */ /* 0x100fe20000010817 */
[----:B------:R-:W-:Y:S01]  /*4940*/  FMNMX.FTZ R29, R102, R29, !PT ;  /* 0x0000001d661d7209 */ /* 0x000fe20007810000 */
[-CC-:B------:R-:W-:Y:S01]  /*4950*/  FFMA.FTZ R192, R192, R5.reuse, -R23.reuse ;  /* 0x00000005c0c07223 */ /* 0x180fe20000010817 */
[----:B------:R-:W-:Y:S01]  /*4960*/  FFMA.FTZ R146, R146, R5, -R23 ;  /* 0x0000000592927223 */ /* 0x000fe20000010817 */
[----:B------:R-:W2:Y:S01]  /*4970*/  MUFU.EX2 R9, R9 ;  /* 0x0000000900097308 */ /* 0x000ea20000000800 */
[----:B------:R-:W-:Y:S01]  /*4980*/  FMNMX.FTZ R29, R20, R29, !PT ;  /* 0x0000001d141d7209 */ /* 0x000fe20007810000 */
[----:B0-----:R-:W-:Y:S01]  /*4990*/  FADD.FTZ R57, R176, R7 ;  /* 0x00000007b0397221 */ /* 0x001fe20000010000 */
        /* <DEDUP_REMOVED lines=13> */
[----:B------:R-:W3:Y:S01]  /*4a70*/  MUFU.EX2 R11, R11 ;  /* 0x0000000b000b7308 */ /* 0x000ee20000000800 */
[----:B------:R-:W-:Y:S01]  /*4a80*/  FMNMX.FTZ R33, R82, R33, !PT ;  /* 0x0000002152217209 */ /* 0x000fe20007810000 */
[-CC-:B------:R-:W-:Y:S01]  /*4a90*/  FFMA.FTZ R202, R100, R5.reuse, -R23.reuse ;  /* 0x0000000564ca7223 */ /* 0x180fe20000010817 */
[-CC-:B------:R-:W-:Y:S01]  /*4aa0*/  FFMA.FTZ R208, R84, R5.reuse, -R23.reuse ;  /* 0x0000000554d07223 */ /* 0x180fe20000010817 */
[--C-:B------:R-:W-:Y:S01]  /*4ab0*/  FFMA.FTZ R210, R96, R5, -R23.reuse ;  /* 0x0000000560d27223 */ /* 0x100fe20000010817 */
[----:B------:R-:W-:Y:S01]  /*4ac0*/  FMNMX.FTZ R33, R74, R33, !PT ;  /* 0x000000214a217209 */ /* 0x000fe20007810000 */
[--C-:B------:R-:W-:Y:S01]  /*4ad0*/  FFMA.FTZ R212, R126, R5, -R23.reuse ;  /* 0x000000057ed47223 */ /* 0x100fe20000010817 */
[----:B------:R-:W-:Y:S01]  /*4ae0*/  F2FP.F16.F32.PACK_AB R176, R7, R176 ;  /* 0x000000b007b0723e */ /* 0x000fe200000000ff */
[----:B------:R-:W4:Y:S01]  /*4af0*/  MUFU.EX2 R182, R182 ;  /* 0x000000b600b67308 */ /* 0x000f220000000800 */
[----:B------:R-:W-:Y:S01]  /*4b00*/  FMNMX.FTZ R35, R72, R33, !PT ;  /* 0x0000002148237209 */ /* 0x000fe20007810000 */
[-CC-:B------:R-:W-:Y:S01]  /*4b10*/  FFMA.FTZ R51, R130, R5.reuse, -R23.reuse ;  /* 0x0000000582337223 */ /* 0x180fe20000010817 */
[-CC-:B------:R-:W-:Y:S01]  /*4b20*/  FFMA.FTZ R216, R132, R5.reuse, -R23.reuse ;  /* 0x0000000584d87223 */ /* 0x180fe20000010817 */
[--C-:B------:R-:W-:Y:S01]  /*4b30*/  FFMA.FTZ R136, R136, R5, -R23.reuse ;  /* 0x0000000588887223 */ /* 0x100fe20000010817 */
[----:B------:R-:W-:Y:S01]  /*4b40*/  FMNMX.FTZ R35, R78, R35, !PT ;  /* 0x000000234e237209 */ /* 0x000fe20007810000 */
[----:B------:R-:W-:Y:S01]  /*4b50*/  FFMA.FTZ R218, R134, R5, -R23 ;  /* 0x0000000586da7223 */ /* 0x000fe20000010817 */
[----:B------:R-:W-:Y:S01]  /*4b60*/  IMAD.MOV.U32 R84, RZ, RZ, R87 ;  /* 0x000000ffff547224 */ /* 0x000fe200078e0057 */
[----:B------:R-:W5:Y:S01]  /*4b70*/  MUFU.EX2 R13, R13 ;  /* 0x0000000d000d7308 */ /* 0x000f620000000800 */
[----:B------:R-:W-:-:S04]  /*4b80*/  FMNMX.FTZ R35, R76, R35, !PT ;  /* 0x000000234c237209 */ /* 0x000fc80007810000 */
[----:B------:R-:W-:-:S03]  /*4b90*/  FMNMX.FTZ R35, R66, R35, !PT ;  /* 0x0000002342237209 */ /* 0x000fc60007810000 */
[----:B------:R-:W5:Y:S01]  /*4ba0*/  MUFU.EX2 R184, R184 ;  /* 0x000000b800b87308 */ /* 0x000f620000000800 */
[----:B------:R-:W-:-:S04]  /*4bb0*/  FMNMX.FTZ R37, R64, R35, !PT ;  /* 0x0000002340257209 */ /* 0x000fc80007810000 */
[----:B------:R-:W-:-:S03]  /*4bc0*/  FMNMX.FTZ R37, R70, R37, !PT ;  /* 0x0000002546257209 */ /* 0x000fc60007810000 */
[----:B------:R-:W5:Y:S01]  /*4bd0*/  MUFU.EX2 R15, R15 ;  /* 0x0000000f000f7308 */ /* 0x000f620000000800 */
[----:B------:R-:W-:-:S04]  /*4be0*/  FMNMX.FTZ R37, R68, R37, !PT ;  /* 0x0000002544257209 */ /* 0x000fc80007810000 */
[----:B------:R-:W-:-:S03]  /*4bf0*/  FMNMX.FTZ R37, R58, R37, !PT ;  /* 0x000000253a257209 */ /* 0x000fc60007810000 */
[----:B------:R-:W-:Y:S01]  /*4c00*/  MUFU.EX2 R186, R186 ;  /* 0x000000ba00ba7308 */ /* 0x000fe20000000800 */
        /* <DEDUP_REMOVED lines=27> */
[----:B------:R-:W-:Y:S01]  /*4dc0*/  FMNMX.FTZ R10, R56, R45, !PT ;  /* 0x0000002d380a7209 */ /* 0x000fe20007810000 */
[----:B------:R-:W-:-:S04]  /*4dd0*/  FFMA.FTZ R45, R88, R5, -R23 ;  /* 0x00000005582d7223 */ /* 0x000fc80000010817 */
[----:B------:R-:W1:Y:S02]  /*4de0*/  SHFL.BFLY PT, R49, R10, 0x2, 0x1f ;  /* 0x0c401f000a317f89 */ /* 0x000e6400000e0000 */
[----:B------:R-:W-:Y:S08]  /*4df0*/  MUFU.EX2 R196, R196 ;  /* 0x000000c400c47308 */ /* 0x000ff00000000800 */
[----:B------:R-:W-:Y:S08]  /*4e00*/  MUFU.EX2 R37, R124 ;  /* 0x0000007c00257308 */ /* 0x000ff00000000800 */
[----:B------:R-:W-:Y:S01]  /*4e10*/  MUFU.EX2 R198, R198 ;  /* 0x000000c600c67308 */ /* 0x000fe20000000800 */
[----:B-1----:R-:W-:Y:S01]  /*4e20*/  FMNMX.FTZ R53, R10, R49, !PT ;  /* 0x000000310a357209 */ /* 0x002fe20007810000 */
[----:B------:R-:W-:-:S06]  /*4e30*/  FFMA.FTZ R49, R128, R5, -R23 ;  /* 0x0000000580317223 */ /* 0x000fcc0000010817 */
[----:B------:R-:W-:Y:S01]  /*4e40*/  MUFU.EX2 R41, R112 ;  /* 0x0000007000297308 */ /* 0x000fe20000000800 */
[----:B------:R-:W1:Y:S07]  /*4e50*/  SHFL.BFLY PT, R10, R53, 0x1, 0x1f ;  /* 0x0c201f00350a7f89 */ /* 0x000e6e00000e0000 */
[----:B------:R-:W-:Y:S08]  /*4e60*/  MUFU.EX2 R200, R200 ;  /* 0x000000c800c87308 */ /* 0x000ff00000000800 */
[----:B------:R-:W-:Y:S08]  /*4e70*/  MUFU.EX2 R43, R104 ;  /* 0x00000068002b7308 */ /* 0x000ff00000000800 */
[----:B------:R-:W-:Y:S01]  /*4e80*/  MUFU.EX2 R202, R202 ;  /* 0x000000ca00ca7308 */ /* 0x000fe20000000800 */
[----:B-1----:R-:W-:-:S04]  /*4e90*/  FMNMX.FTZ R10, R53, R10, !PT ;  /* 0x0000000a350a7209 */ /* 0x002fc80007810000 */
[C---:B------:R-:W-:Y:S01]  /*4ea0*/  FSETP.NEU.FTZ.AND P2, PT, R10.reuse, -INF , PT ;  /* 0xff8000000a00780b */ /* 0x040fe20003f5d000 */
[----:B------:R-:W-:Y:S02]  /*4eb0*/  FMUL.FTZ R36, R10, R5 ;  /* 0x000000050a247220 */ /* 0x000fe40000410000 */
[----:B------:R-:W-:Y:S03]  /*4ec0*/  MUFU.EX2 R39, R47 ;  /* 0x0000002f00277308 */ /* 0x000fe60000000800 */
[----:B------:R-:W-:Y:S02]  /*4ed0*/  FSEL R55, R36, RZ, P2 ;  /* 0x000000ff24377208 */ /* 0x000fe40001000000 */
[----:B------:R-:W-:-:S03]  /*4ee0*/  PLOP3.LUT P2, PT, PT, PT, UP0, 0x80, 0x0 ;  /* 0x000000000000781c */ /* 0x000fc60003f4f008 */
[----:B------:R-:W-:Y:S01]  /*4ef0*/  MUFU.EX2 R204, R204 ;  /* 0x000000cc00cc7308 */ /* 0x000fe20000000800 */
[-C--:B------:R-:W-:Y:S01]  /*4f00*/  FFMA.FTZ R197, R66, R5.reuse, -R55 ;  /* 0x0000000542c57223 */ /* 0x080fe20000010837 */
[----:B------:R-:W-:Y:S01]  /*4f10*/  FADD.FTZ R66, R178, R57 ;  /* 0x00000039b2427221 */ /* 0x000fe20000010000 */
[-CC-:B------:R-:W-:Y:S01]  /*4f20*/  FFMA.FTZ R177, R114, R5.reuse, -R55.reuse ;  /* 0x0000000572b17223 */ /* 0x180fe20000010837 */
[-CC-:B------:R-:W-:Y:S01]  /*4f30*/  FFMA.FTZ R36, R115, R5.reuse, -R55.reuse ;  /* 0x0000000573247223 */ /* 0x180fe20000010837 */
[-CC-:B------:R-:W-:Y:S01]  /*4f40*/  FFMA.FTZ R179, R118, R5.reuse, -R55.reuse ;  /* 0x0000000576b37223 */ /* 0x180fe20000010837 */
[----:B--2---:R-:W-:Y:S01]  /*4f50*/  FADD.FTZ R57, R9, R66 ;  /* 0x0000004209397221 */ /* 0x004fe20000010000 */
[-CC-:B------:R-:W-:Y:S01]  /*4f60*/  FFMA.FTZ R6, R6, R5.reuse, -R55.reuse ;  /* 0x0000000506067223 */ /* 0x180fe20000010837 */
[-C--:B------:R-:W-:Y:S01]  /*4f70*/  FFMA.FTZ R181, R106, R5.reuse, -R55 ;  /* 0x000000056ab57223 */ /* 0x080fe20000010837 */
[----:B------:R-:W-:Y:S01]  /*4f80*/  MUFU.EX2 R177, R177 ;  /* 0x000000b100b17308 */ /* 0x000fe20000000800 */
[----:B0-----:R-:W-:Y:S01]  /*4f90*/  FADD.FTZ R66, R180, R57 ;  /* 0x00000039b4427221 */ /* 0x001fe20000010000 */
[-CC-:B------:R-:W-:Y:S01]  /*4fa0*/  FFMA.FTZ R8, R8, R5.reuse, -R55.reuse ;  /* 0x0000000508087223 */ /* 0x180fe20000010837 */
[-CC-:B------:R-:W-:Y:S01]  /*4fb0*/  FFMA.FTZ R183, R110, R5.reuse, -R55.reuse ;  /* 0x000000056eb77223 */ /* 0x180fe20000010837 */
[-CC-:B------:R-:W-:Y:S01]  /*4fc0*/  FFMA.FTZ R201, R58, R5.reuse, -R55.reuse ;  /* 0x000000053ac97223 */ /* 0x180fe20000010837 */
[----:B---3--:R-:W-:Y:S01]  /*4fd0*/  FADD.FTZ R57, R11, R66 ;  /* 0x000000420b397221 */ /* 0x008fe20000010000 */
[-CC-:B------:R-:W-:Y:S01]  /*4fe0*/  FFMA.FTZ R66, R68, R5.reuse, -R55.reuse ;  /* 0x0000000544427223 */ /* 0x180fe20000010837 */
[-C--:B------:R-:W-:Y:S01]  /*4ff0*/  FFMA.FTZ R12, R12, R5.reuse, -R55 ;  /* 0x000000050c0c7223 */ /* 0x080fe20000010837 */
[----:B------:R-:W0:Y:S01]  /*5000*/  MUFU.EX2 R36, R36 ;  /* 0x0000002400247308 */ /* 0x000e220000000800 */
[----:B----4-:R-:W-:Y:S01]  /*5010*/  FADD.FTZ R68, R182, R57 ;  /* 0x00000039b6447221 */ /* 0x010fe20000010000 */
[-CC-:B------:R-:W-:Y:S01]  /*5020*/  FFMA.FTZ R185, R98, R5.reuse, -R55.reuse ;  /* 0x0000000562b97223 */ /* 0x180fe20000010837 */
[-CC-:B------:R-:W-:Y:S01]  /*5030*/  FFMA.FTZ R14, R14, R5.reuse, -R55.reuse ;  /* 0x000000050e0e7223 */ /* 0x180fe20000010837 */
[-CC-:B------:R-:W-:Y:S01]  /*5040*/  FFMA.FTZ R187, R102, R5.reuse, -R55.reuse ;  /* 0x0000000566bb7223 */ /* 0x180fe20000010837 */
[----:B-----5:R-:W-:Y:S01]  /*5050*/  FADD.FTZ R57, R13, R68 ;  /* 0x000000440d397221 */ /* 0x020fe20000010000 */
[-CC-:B------:R-:W-:Y:S01]  /*5060*/  FFMA.FTZ R203, R62, R5.reuse, -R55.reuse ;  /* 0x000000053ecb7223 */ /* 0x180fe20000010837 */
[-C--:B------:R-:W-:Y:S01]  /*5070*/  FFMA.FTZ R20, R20, R5.reuse, -R55 ;  /* 0x0000000514147223 */ /* 0x080fe20000010837 */
[----:B------:R-:W1:Y:S01]  /*5080*/  MUFU.EX2 R179, R179 ;  /* 0x000000b300b37308 */ /* 0x000e620000000800 */
[----:B------:R-:W-:Y:S01]  /*5090*/  FADD.FTZ R68, R184, R57 ;  /* 0x00000039b8447221 */ /* 0x000fe20000010000 */
[-CC-:B------:R-:W-:Y:S01]  /*50a0*/  FFMA.FTZ R189, R90, R5.reuse, -R55.reuse ;  /* 0x000000055abd7223 */ /* 0x180fe20000010837 */
[-CC-:B------:R-:W-:Y:S01]  /*50b0*/  FFMA.FTZ R60, R80, R5.reuse, -R55.reuse ;  /* 0x00000005503c7223 */ /* 0x180fe20000010837 */
[-CC-:B------:R-:W-:Y:S01]  /*50c0*/  FFMA.FTZ R191, R94, R5.reuse, -R55.reuse ;  /* 0x000000055ebf7223 */ /* 0x180fe20000010837 */
[----:B------:R-:W-:Y:S01]  /*50d0*/  FADD.FTZ R59, R15, R68 ;  /* 0x000000440f3b7221 */ /* 0x000fe20000010000 */
[-CC-:B------:R-:W-:Y:S01]  /*50e0*/  FFMA.FTZ R80, R82, R5.reuse, -R55.reuse ;  /* 0x0000000552507223 */ /* 0x180fe20000010837 */
[-C--:B------:R-:W-:Y:S01]  /*50f0*/  FFMA.FTZ R193, R74, R5.reuse, -R55 ;  /* 0x000000054ac17223 */ /* 0x080fe20000010837 */
[----:B------:R-:W2:Y:S01]  /*5100*/  MUFU.EX2 R6, R6 ;  /* 0x0000000600067308 */ /* 0x000ea20000000800 */
[----:B0-----:R-:W-:Y:S01]  /*5110*/  FADD.FTZ R58, R177, R36 ;  /* 0x00000024b13a7221 */ /* 0x001fe20000010000 */
[----:B------:R-:W-:Y:S01]  /*5120*/  FADD.FTZ R68, R186, R59 ;  /* 0x0000003bba447221 */ /* 0x000fe20000010000 */
[-CC-:B------:R-:W-:Y:S01]  /*5130*/  FFMA.FTZ R72, R72, R5.reuse, -R55.reuse ;  /* 0x0000000548487223 */ /* 0x180fe20000010837 */
[-CC-:B------:R-:W-:Y:S01]  /*5140*/  FFMA.FTZ R195, R78, R5.reuse, -R55.reuse ;  /* 0x000000054ec37223 */ /* 0x180fe20000010837 */
[-CC-:B------:R-:W-:Y:S01]  /*5150*/  FFMA.FTZ R74, R76, R5.reuse, -R55.reuse ;  /* 0x000000054c4a7223 */ /* 0x180fe20000010837 */
[----:B------:R-:W-:Y:S01]  /*5160*/  FADD.FTZ R59, R21, R68 ;  /* 0x00000044153b7221 */ /* 0x000fe20000010000 */
[-C--:B------:R-:W-:Y:S01]  /*5170*/  FFMA.FTZ R64, R64, R5.reuse, -R55 ;  /* 0x0000000540407223 */ /* 0x080fe20000010837 */
[----:B------:R-:W0:Y:S01]  /*5180*/  MUFU.EX2 R181, R181 ;  /* 0x000000b500b57308 */ /* 0x000e220000000800 */
[----:B-1----:R-:W-:Y:S01]  /*5190*/  FADD.FTZ R57, R179, R58 ;  /* 0x0000003ab3397221 */ /* 0x002fe20000010000 */
[----:B------:R-:W-:Y:S01]  /*51a0*/  FADD.FTZ R62, R188, R59 ;  /* 0x0000003bbc3e7221 */ /* 0x000fe20000010000 */
[-CC-:B------:R-:W-:Y:S01]  /*51b0*/  FFMA.FTZ R199, R70, R5.reuse, -R55.reuse ;  /* 0x0000000546c77223 */ /* 0x180fe20000010837 */
[-CC-:B------:R-:W-:Y:S01]  /*51c0*/  FFMA.FTZ R44, R44, R5.reuse, -R55.reuse ;  /* 0x000000052c2c7223 */ /* 0x180fe20000010837 */
[-CC-:B------:R-:W-:Y:S01]  /*51d0*/  FFMA.FTZ R48, R48, R5.reuse, -R55.reuse ;  /* 0x0000000530307223 */ /* 0x180fe20000010837 */
[----:B------:R-:W-:Y:S01]  /*51e0*/  FADD.FTZ R59, R25, R62 ;  /* 0x0000003e193b7221 */ /* 0x000fe20000010000 */
[-C--:B------:R-:W-:Y:S01]  /*51f0*/  FFMA.FTZ R52, R52, R5.reuse, -R55 ;  /* 0x0000000534347223 */ /* 0x080fe20000010837 */
[----:B------:R-:W1:Y:S01]  /*5200*/  MUFU.EX2 R8, R8 ;  /* 0x0000000800087308 */ /* 0x000e620000000800 */
[----:B--2---:R-:W-:Y:S01]  /*5210*/  FADD.FTZ R58, R6, R57 ;  /* 0x00000039063a7221 */ /* 0x004fe20000010000 */
[----:B------:R-:W-:Y:S01]  /*5220*/  FADD.FTZ R62, R190, R59 ;  /* 0x0000003bbe3e7221 */ /* 0x000fe20000010000 */
[-C--:B------:R-:W-:Y:S01]  /*5230*/  FFMA.FTZ R32, R32, R5.reuse, -R55 ;  /* 0x0000000520207223 */ /* 0x080fe20000010837 */
[-C--:B------:R-:W-:Y:S01]  /*5240*/  FFMA.FTZ R47, R116, R5.reuse, -R23 ;  /* 0x00000005742f7223 */ /* 0x080fe20000010817 */
[-CC-:B------:R-:W-:Y:S01]  /*5250*/  FFMA.FTZ R40, R40, R5.reuse, -R55.reuse ;  /* 0x0000000528287223 */ /* 0x180fe20000010837 */
[----:B------:R-:W-:Y:S01]  /*5260*/  FADD.FTZ R61, R29, R62 ;  /* 0x0000003e1d3d7221 */ /* 0x000fe20000010000 */
[----:B------:R-:W-:Y:S01]  /*5270*/  IMAD.U32 R62, RZ, RZ, UR53 ;  /* 0x00000035ff3e7e24 */ /* 0x000fe2000f8e00ff */
[----:B------:R-:W2:Y:S01]  /*5280*/  MUFU.EX2 R183, R183 ;  /* 0x000000b700b77308 */ /* 0x000ea20000000800 */
[----:B0-----:R-:W-:Y:S01]  /*5290*/  FADD.FTZ R57, R181, R58 ;  /* 0x0000003ab5397221 */ /* 0x001fe20000010000 */
[----:B------:R-:W-:Y:S01]  /*52a0*/  F2FP.F16.F32.PACK_AB R178, R9, R178 ;  /* 0x000000b209b2723e */ /* 0x000fe200000000ff */
[-CC-:B------:R-:W-:Y:S01]  /*52b0*/  FFMA.FTZ R54, R54, R5.reuse, -R55.reuse ;  /* 0x0000000536367223 */ /* 0x180fe20000010837 */
[-CC-:B------:R-:W-:Y:S01]  /*52c0*/  FFMA.FTZ R24, R24, R5.reuse, -R55.reuse ;  /* 0x0000000518187223 */ /* 0x180fe20000010837 */
[-CC-:B------:R-:W-:Y:S01]  /*52d0*/  FFMA.FTZ R42, R42, R5.reuse, -R55.reuse ;  /* 0x000000052a2a7223 */ /* 0x180fe20000010837 */
[-CC-:B------:R-:W-:Y:S01]  /*52e0*/  FFMA.FTZ R46, R46, R5.reuse, -R55.reuse ;  /* 0x000000052e2e7223 */ /* 0x180fe20000010837 */
[-C--:B------:R-:W-:Y:S01]  /*52f0*/  FFMA.FTZ R34, R34, R5.reuse, -R55 ;  /* 0x0000000522227223 */ /* 0x080fe20000010837 */
[----:B------:R-:W0:Y:S01]  /*5300*/  MUFU.EX2 R12, R12 ;  /* 0x0000000c000c7308 */ /* 0x000e220000000800 */
[----:B-1----:R-:W-:Y:S01]  /*5310*/  FADD.FTZ R58, R8, R57 ;  /* 0x00000039083a7221 */ /* 0x002fe20000010000 */
[-CC-:B------:R-:W-:Y:S01]  /*5320*/  FFMA.FTZ R28, R28, R5.reuse, -R55.reuse ;  /* 0x000000051c1c7223 */ /* 0x180fe20000010837 */
[-CC-:B------:R-:W-:Y:S01]  /*5330*/  FFMA.FTZ R38, R38, R5.reuse, -R55.reuse ;  /* 0x0000000526267223 */ /* 0x180fe20000010837 */
[-CC-:B------:R-:W-:Y:S01]  /*5340*/  FFMA.FTZ R92, R92, R5.reuse, -R55.reuse ;  /* 0x000000055c5c7223 */ /* 0x180fe20000010837 */
[-CC-:B------:R-:W-:Y:S01]  /*5350*/  FFMA.FTZ R26, R26, R5.reuse, -R55.reuse ;  /* 0x000000051a1a7223 */ /* 0x180fe20000010837 */
[--C-:B------:R-:W-:Y:S01]  /*5360*/  FFMA.FTZ R86, R86, R5, -R55.reuse ;  /* 0x0000000556567223 */ /* 0x100fe20000010837 */
[----:B------:R-:W-:Y:S01]  /*5370*/  F2FP.F16.F32.PACK_AB R179, R6, R179 ;  /* 0x000000b306b3723e */ /* 0x000fe200000000ff */
[----:B------:R-:W1:Y:S01]  /*5380*/  MUFU.EX2 R185, R185 ;  /* 0x000000b900b97308 */ /* 0x000e620000000800 */
[----:B--2---:R-:W-:Y:S01]  /*5390*/  FADD.FTZ R57, R183, R58 ;  /* 0x0000003ab7397221 */ /* 0x004fe20000010000 */
[-C--:B------:R-:W-:Y:S01]  /*53a0*/  FFMA.FTZ R30, R30, R5.reuse, -R55 ;  /* 0x000000051e1e7223 */ /* 0x080fe20000010837 */
[----:B------:R-:W-:Y:S01]  /*53b0*/  FFMA.FTZ R23, R138, R5, -R23 ;  /* 0x000000058a177223 */ /* 0x000fe20000010817 */
[----:B------:R-:W-:Y:S01]  /*53c0*/  F2FP.F16.F32.PACK_AB R181, R8, R181 ;  /* 0x000000b508b5723e */ /* 0x000fe200000000ff */
[--C-:B------:R-:W-:Y:S01]  /*53d0*/  IMAD.MOV.U32 R82, RZ, RZ, R87.reuse ;  /* 0x000000ffff527224 */ /* 0x100fe200078e0057 */
[----:B------:R-:W-:Y:S01]  /*53e0*/  F2FP.F16.F32.PACK_AB R188, R25, R188 ;  /* 0x000000bc19bc723e */ /* 0x000fe200000000ff */
[----:B------:R-:W-:Y:S01]  /*53f0*/  IMAD.MOV.U32 R78, RZ, RZ, R87 ;  /* 0x000000ffff4e7224 */ /* 0x000fe200078e0057 */
[----:B------:R-:W2:Y:S01]  /*5400*/  MUFU.EX2 R14, R14 ;  /* 0x0000000e000e7308 */ /* 0x000ea20000000800 */
[----:B0-----:R-:W-:Y:S01]  /*5410*/  FADD.FTZ R58, R12, R57 ;  /* 0x000000390c3a7221 */ /* 0x001fe20000010000 */
[-C--:B------:R-:W-:Y:S01]  /*5420*/  FFMA.FTZ R57, R50, R5.reuse, -R55 ;  /* 0x0000000532397223 */ /* 0x080fe20000010837 */
[----:B------:R-:W-:Y:S01]  /*5430*/  FADD.FTZ R50, R192, R61 ;  /* 0x0000003dc0327221 */ /* 0x000fe20000010000 */
[----:B------:R-:W-:Y:S01]  /*5440*/  FFMA.FTZ R55, R56, R5, -R55 ;  /* 0x0000000538377223 */ /* 0x000fe20000010837 */
[----:B------:R-:W-:Y:S01]  /*5450*/  F2FP.F16.F32.PACK_AB R183, R12, R183 ;  /* 0x000000b70cb7723e */ /* 0x000fe200000000ff */
[----:B------:R-:W-:-:S02]  /*5460*/  IMAD.U32 R12, RZ, RZ, UR6 ;  /* 0x00000006ff0c7e24 */ /* 0x000fc4000f8e00ff */
[----:B------:R-:W-:Y:S01]  /*5470*/  FADD.FTZ R61, R33, R50 ;  /* 0x00000032213d7221 */ /* 0x000fe20000010000 */
[----:B------:R-:W0:Y:S01]  /*5480*/  MUFU.EX2 R187, R187 ;  /* 0x000000bb00bb7308 */ /* 0x000e220000000800 */
[----:B-1----:R-:W-:Y:S01]  /*5490*/  FADD.FTZ R59, R185, R58 ;  /* 0x0000003ab93b7221 */ /* 0x002fe20000010000 */
[----:B------:R-:W-:Y:S02]  /*54a0*/  @!P1 VIADD R50, R62, 0x34840 ;  /* 0x000348403e329836 */ /* 0x000fe40000000000 */
[----:B------:R-:W-:Y:S01]  /*54b0*/  FADD.FTZ R62, R194, R61 ;  /* 0x0000003dc23e7221 */ /* 0x000fe20000010000 */
[----:B------:R-:W-:Y:S01]  /*54c0*/  F2FP.F16.F32.PACK_AB R190, R29, R190 ;  /* 0x000000be1dbe723e */ /* 0x000fe200000000ff */
[----:B------:R-:W-:Y:S01]  /*54d0*/  IMAD.MOV.U32 R76, RZ, RZ, R87 ;  /* 0x000000ffff4c7224 */ /* 0x000fe200078e0057 */
[----:B------:R-:W-:Y:S01]  /*54e0*/  F2FP.F16.F32.PACK_AB R192, R33, R192 ;  /* 0x000000c021c0723e */ /* 0x000fe200000000ff */
[C---:B------:R-:W-:Y:S01]  /*54f0*/  FADD.FTZ R61, R35.reuse, R62 ;  /* 0x0000003e233d7221 */ /* 0x040fe20000010000 */
[----:B------:R-:W1:Y:S01]  /*5500*/  MUFU.EX2 R20, R20 ;  /* 0x0000001400147308 */ /* 0x000e620000000800 */
[----:B--2---:R-:W-:Y:S01]  /*5510*/  FADD.FTZ R58, R14, R59 ;  /* 0x0000003b0e3a7221 */ /* 0x004fe20000010000 */
[----:B------:R-:W-:Y:S01]  /*5520*/  @!P1 PRMT R50, RZ, 0x654, R50 ;  /* 0x00000654ff329816 */ /* 0x000fe20000000032 */
[--C-:B------:R-:W-:Y:S01]  /*5530*/  IMAD.MOV.U32 R70, RZ, RZ, R87.reuse ;  /* 0x000000ffff467224 */ /* 0x100fe200078e0057 */
[----:B------:R-:W-:Y:S01]  /*5540*/  F2FP.F16.F32.PACK_AB R194, R35, R194 ;  /* 0x000000c223c2723e */ /* 0x000fe200000000ff */
[--C-:B------:R-:W-:Y:S01]  /*5550*/  IMAD.MOV.U32 R68, RZ, RZ, R87.reuse ;  /* 0x000000ffff447224 */ /* 0x100fe200078e0057 */
[----:B------:R2:W-:Y:S01]  /*5560*/  @!P1 SYNCS.ARRIVE.TRANS64.RED.A1T0 RZ, [R50+URZ], RZ ;  /* 0x000000ff32ff99a7 */ /* 0x0005e2000810043f */
[----:B------:R-:W-:Y:S01]  /*5570*/  F2FP.F16.F32.PACK_AB R177, R36, R177 ;  /* 0x000000b124b1723e */ /* 0x000fe200000000ff */
[----:B------:R-:W3:Y:S01]  /*5580*/  MUFU.EX2 R189, R189 ;  /* 0x000000bd00bd7308 */ /* 0x000ee20000000800 */
[----:B0-----:R-:W-:Y:S01]  /*5590*/  FADD.FTZ R59, R187, R58 ;  /* 0x0000003abb3b7221 */ /* 0x001fe20000010000 */
[----:B------:R-:W-:Y:S01]  /*55a0*/  F2FP.F16.F32.PACK_AB R180, R11, R180 ;  /* 0x000000b40bb4723e */ /* 0x000fe200000000ff */
[--C-:B------:R-:W-:Y:S01]  /*55b0*/  IMAD.MOV.U32 R62, RZ, RZ, R87.reuse ;  /* 0x000000ffff3e7224 */ /* 0x100fe200078e0057 */
[----:B------:R-:W-:Y:S01]  /*55c0*/  F2FP.F16.F32.PACK_AB R182, R13, R182 ;  /* 0x000000b60db6723e */ /* 0x000fe200000000ff */
[--C-:B------:R-:W-:Y:S01]  /*55d0*/  IMAD.MOV.U32 R56, RZ, RZ, R87.reuse ;  /* 0x000000ffff387224 */ /* 0x100fe200078e0057 */
[----:B------:R-:W-:Y:S01]  /*55e0*/  F2FP.F16.F32.PACK_AB R184, R15, R184 ;  /* 0x000000b80fb8723e */ /* 0x000fe200000000ff */
[----:B------:R-:W-:Y:S01]  /*55f0*/  IMAD.MOV.U32 R36, RZ, RZ, R87 ;  /* 0x000000ffff247224 */ /* 0x000fe200078e0057 */
[----:B------:R-:W2:Y:S01]  /*5600*/  MUFU.EX2 R60, R60 ;  /* 0x0000003c003c7308 */ /* 0x000ea20000000800 */
[----:B-1----:R-:W-:Y:S01]  /*5610*/  FADD.FTZ R58, R20, R59 ;  /* 0x0000003b143a7221 */ /* 0x002fe20000010000 */
[----:B------:R-:W-:Y:S01]  /*5620*/  F2FP.F16.F32.PACK_AB R186, R21, R186 ;  /* 0x000000ba15ba723e */ /* 0x000fe200000000ff */
[--C-:B------:R-:W-:Y:S01]  /*5630*/  IMAD.MOV.U32 R35, RZ, RZ, R87.reuse ;  /* 0x000000ffff237224 */ /* 0x100fe200078e0057 */
[----:B------:R-:W-:Y:S01]  /*5640*/  F2FP.F16.F32.PACK_AB R185, R14, R185 ;  /* 0x000000b90eb9723e */ /* 0x000fe200000000ff */
[--C-:B------:R-:W-:Y:S01]  /*5650*/  IMAD.MOV.U32 R33, RZ, RZ, R87.reuse ;  /* 0x000000ffff217224 */ /* 0x100fe200078e0057 */
[----:B------:R-:W-:Y:S01]  /*5660*/  F2FP.F16.F32.PACK_AB R187, R20, R187 ;  /* 0x000000bb14bb723e */ /* 0x000fe200000000ff */
[----:B------:R-:W-:Y:S01]  /*5670*/  IMAD.MOV.U32 R29, RZ, RZ, R87 ;  /* 0x000000ffff1d7224 */ /* 0x000fe200078e0057 */
[----:B------:R-:W0:Y:S01]  /*5680*/  MUFU.EX2 R191, R191 ;  /* 0x000000bf00bf7308 */ /* 0x000e220000000800 */
[----:B---3--:R-:W-:Y:S01]  /*5690*/  FADD.FTZ R59, R189, R58 ;  /* 0x0000003abd3b7221 */ /* 0x008fe20000010000 */
[----:B------:R-:W-:Y:S01]  /*56a0*/  FADD.FTZ R58, R196, R61 ;  /* 0x0000003dc43a7221 */ /* 0x000fe20000010000 */
[----:B------:R-:W-:Y:S01]  /*56b0*/  F2FP.F16.F32.PACK_AB R196, R37, R196 ;  /* 0x000000c425c4723e */ /* 0x000fe200000000ff */
[----:B------:R-:W-:-:S02]  /*56c0*/  IMAD.MOV.U32 R25, RZ, RZ, R87 ;  /* 0x000000ffff197224 */ /* 0x000fc400078e0057 */
[----:B------:R-:W-:Y:S01]  /*56d0*/  FADD.FTZ R61, R37, R58 ;  /* 0x0000003a253d7221 */ /* 0x000fe20000010000 */
[----:B------:R-:W-:Y:S01]  /*56e0*/  IMAD.MOV.U32 R37, RZ, RZ, R87 ;  /* 0x000000ffff257224 */ /* 0x000fe200078e0057 */
[----:B------:R-:W1:Y:S01]  /*56f0*/  MUFU.EX2 R80, R80 ;  /* 0x0000005000507308 */ /* 0x000e620000000800 */
[----:B--2---:R-:W-:Y:S01]  /*5700*/  FADD.FTZ R50, R60, R59 ;  /* 0x0000003b3c327221 */ /* 0x004fe20000010000 */
[----:B------:R-:W-:Y:S01]  /*5710*/  FADD.FTZ R58, R198, R61 ;  /* 0x0000003dc63a7221 */ /* 0x000fe20000010000 */
[C---:B------:R-:W-:Y:S02]  /*5720*/  F2FP.F16.F32.PACK_AB R198, R41.reuse, R198 ;  /* 0x000000c629c6723e */ /* 0x040fe400000000ff */
[----:B------:R-:W-:Y:S01]  /*5730*/  F2FP.F16.F32.PACK_AB R189, R60, R189 ;  /* 0x000000bd3cbd723e */ /* 0x000fe200000000ff */
[----:B------:R-:W-:Y:S01]  /*5740*/  FADD.FTZ R61, R41, R58 ;  /* 0x0000003a293d7221 */ /* 0x000fe20000010000 */
[----:B------:R-:W-:Y:S01]  /*5750*/  IMAD.MOV.U32 R60, RZ, RZ, R87 ;  /* 0x000000ffff3c7224 */ /* 0x000fe200078e0057 */
[----:B------:R-:W2:Y:S01]  /*5760*/  MUFU.EX2 R193, R193 ;  /* 0x000000c100c17308 */ /* 0x000ea20000000800 */
[----:B0-----:R-:W-:Y:S01]  /*5770*/  FADD.FTZ R59, R191, R50 ;  /* 0x00000032bf3b7221 */ /* 0x001fe20000010000 */
[----:B------:R-:W-:Y:S01]  /*5780*/  FADD.FTZ R58, R200, R61 ;  /* 0x0000003dc83a7221 */ /* 0x000fe20000010000 */
[----:B------:R-:W-:Y:S01]  /*5790*/  F2FP.F16.F32.PACK_AB R200, R43, R200 ;  /* 0x000000c82bc8723e */ /* 0x000fe200000000ff */
[----:B------:R-:W-:-:S02]  /*57a0*/  IMAD.MOV.U32 R41, RZ, RZ, R87 ;  /* 0x000000ffff297224 */ /* 0x000fc400078e0057 */
[----:B------:R-:W-:Y:S01]  /*57b0*/  FADD.FTZ R61, R43, R58 ;  /* 0x0000003a2b3d7221 */ /* 0x000fe20000010000 */
[----:B------:R-:W-:Y:S01]  /*57c0*/  IMAD.MOV.U32 R58, RZ, RZ, R87 ;  /* 0x000000ffff3a7224 */ /* 0x000fe200078e0057 */
[----:B------:R-:W0:Y:S01]  /*57d0*/  MUFU.EX2 R72, R72 ;  /* 0x0000004800487308 */ /* 0x000e220000000800 */
[C---:B-1----:R-:W-:Y:S01]  /*57e0*/  FADD.FTZ R50, R80.reuse, R59 ;  /* 0x0000003b50327221 */ /* 0x042fe20000010000 */
[----:B------:R-:W-:Y:S01]  /*57f0*/  F2FP.F16.F32.PACK_AB R191, R80, R191 ;  /* 0x000000bf50bf723e */ /* 0x000fe200000000ff */
[--C-:B------:R-:W-:Y:S02]  /*5800*/  IMAD.MOV.U32 R80, RZ, RZ, R87.reuse ;  /* 0x000000ffff507224 */ /* 0x100fe400078e0057 */
[----:B------:R-:W-:-:S03]  /*5810*/  IMAD.MOV.U32 R43, RZ, RZ, R87 ;  /* 0x000000ffff2b7224 */ /* 0x000fc600078e0057 */
[----:B------:R-:W1:Y:S01]  /*5820*/  MUFU.EX2 R195, R195 ;  /* 0x000000c300c37308 */ /* 0x000e620000000800 */
[----:B--2---:R-:W-:-:S07]  /*5830*/  FADD.FTZ R59, R193, R50 ;  /* 0x00000032c13b7221 */ /* 0x004fce0000010000 */
[----:B------:R-:W2:Y:S01]  /*5840*/  MUFU.EX2 R74, R74 ;  /* 0x0000004a004a7308 */ /* 0x000ea20000000800 */
[C---:B0-----:R-:W-:Y:S01]  /*5850*/  FADD.FTZ R50, R72.reuse, R59 ;  /* 0x0000003b48327221 */ /* 0x041fe20000010000 */
[----:B------:R-:W-:Y:S01]  /*5860*/  F2FP.F16.F32.PACK_AB R193, R72, R193 ;  /* 0x000000c148c1723e */ /* 0x000fe200000000ff */
[----:B------:R-:W-:-:S05]  /*5870*/  IMAD.MOV.U32 R72, RZ, RZ, R87 ;  /* 0x000000ffff487224 */ /* 0x000fca00078e0057 */
[----:B------:R-:W-:Y:S01]  /*5880*/  MUFU.EX2 R197, R197 ;  /* 0x000000c500c57308 */ /* 0x000fe20000000800 */
[----:B-1----:R-:W-:Y:S01]  /*5890*/  FADD.FTZ R59, R195, R50 ;  /* 0x00000032c33b7221 */ /* 0x002fe20000010000 */
[----:B------:R-:W-:Y:S01]  /*58a0*/  FADD.FTZ R50, R202, R61 ;  /* 0x0000003dca327221 */ /* 0x000fe20000010000 */
[----:B------:R-:W-:-:S03]  /*58b0*/  F2FP.F16.F32.PACK_AB R202, R39, R202 ;  /* 0x000000ca27ca723e */ /* 0x000fc600000000ff */
[----:B------:R-:W-:Y:S01]  /*58c0*/  FADD.FTZ R61, R39, R50 ;  /* 0x00000032273d7221 */ /* 0x000fe20000010000 */
[----:B------:R-:W-:Y:S01]  /*58d0*/  IMAD.MOV.U32 R39, RZ, RZ, R87 ;  /* 0x000000ffff277224 */ /* 0x000fe200078e0057 */
[----:B------:R-:W-:Y:S01]  /*58e0*/  MUFU.EX2 R64, R64 ;  /* 0x0000004000407308 */ /* 0x000fe20000000800 */
[----:B--2---:R-:W-:Y:S01]  /*58f0*/  F2FP.F16.F32.PACK_AB R195, R74, R195 ;  /* 0x000000c34ac3723e */ /* 0x004fe200000000ff */
[----:B------:R-:W-:Y:S01]  /*5900*/  FADD.FTZ R50, R204, R61 ;  /* 0x0000003dcc327221 */ /* 0x000fe20000010000 */
[----:B------:R-:W-:-:S05]  /*5910*/  IMAD.MOV.U32 R61, RZ, RZ, R87 ;  /* 0x000000ffff3d7224 */ /* 0x000fca00078e0057 */
[----:B------:R-:W0:Y:S08]  /*5920*/  MUFU.EX2 R27, R27 ;  /* 0x0000001b001b7308 */ /* 0x000e300000000800 */
[----:B------:R-:W1:Y:S08]  /*5930*/  MUFU.EX2 R199, R199 ;  /* 0x000000c700c77308 */ /* 0x000e700000000800 */
[----:B------:R-:W2:Y:S01]  /*5940*/  MUFU.EX2 R206, R206 ;  /* 0x000000ce00ce7308 */ /* 0x000ea20000000800 */
[----:B0-----:R-:W-:-:S07]  /*5950*/  F2FP.F16.F32.PACK_AB R204, R27, R204 ;  /* 0x000000cc1bcc723e */ /* 0x001fce00000000ff */
[----:B------:R-:W0:Y:S08]  /*5960*/  MUFU.EX2 R66, R66 ;  /* 0x0000004200427308 */ /* 0x000e300000000800 */
[----:B------:R3:W-:Y:S08]  /*5970*/  MUFU.EX2 R207, R44 ;  /* 0x0000002c00cf7308 */ /* 0x0007f00000000800 */
[----:B------:R-:W4:Y:S01]  /*5980*/  MUFU.EX2 R31, R31 ;  /* 0x0000001f001f7308 */ /* 0x000f220000000800 */
[----:B---3--:R-:W-:Y:S01]  /*5990*/  FADD.FTZ R44, R74, R59 ;  /* 0x0000003b4a2c7221 */ /* 0x008fe20000010000 */
[----:B------:R-:W-:-:S03]  /*59a0*/  IMAD.MOV.U32 R74, RZ, RZ, R87 ;  /* 0x000000ffff4a7224 */ /* 0x000fc600078e0057 */
[----:B------:R-:W-:Y:S01]  /*59b0*/  FADD.FTZ R59, R197, R44 ;  /* 0x0000002cc53b7221 */ /* 0x000fe20000010000 */
[C---:B------:R-:W-:Y:S02]  /*59c0*/  F2FP.F16.F32.PACK_AB R197, R64.reuse, R197 ;  /* 0x000000c540c5723e */ /* 0x040fe400000000ff */
[----:B------:R-:W-:Y:S01]  /*59d0*/  MUFU.EX2 R201, R201 ;  /* 0x000000c900c97308 */ /* 0x000fe20000000800 */
[----:B------:R-:W-:Y:S01]  /*59e0*/  FADD.FTZ R44, R64, R59 ;  /* 0x0000003b402c7221 */ /* 0x000fe20000010000 */
[----:B------:R-:W-:Y:S01]  /*59f0*/  FADD.FTZ R59, R27, R50 ;  /* 0x000000321b3b7221 */ /* 0x000fe20000010000 */
[----:B------:R-:W-:Y:S02]  /*5a00*/  IMAD.MOV.U32 R64, RZ, RZ, R87 ;  /* 0x000000ffff407224 */ /* 0x000fe400078e0057 */
[----:B-1----:R-:W-:Y:S01]  /*5a10*/  FADD.FTZ R7, R199, R44 ;  /* 0x0000002cc7077221 */ /* 0x002fe20000010000 */
[----:B--2---:R-:W-:Y:S01]  /*5a20*/  FADD.FTZ R44, R206, R59 ;  /* 0x0000003bce2c7221 */ /* 0x004fe20000010000 */
[----:B0-----:R-:W-:Y:S01]  /*5a30*/  F2FP.F16.F32.PACK_AB R199, R66, R199 ;  /* 0x000000c742c7723e */ /* 0x001fe200000000ff */
[----:B------:R-:W0:Y:S01]  /*5a40*/  MUFU.EX2 R208, R208 ;  /* 0x000000d000d07308 */ /* 0x000e220000000800 */
[C---:B----4-:R-:W-:Y:S01]  /*5a50*/  F2FP.F16.F32.PACK_AB R206, R31.reuse, R206 ;  /* 0x000000ce1fce723e */ /* 0x050fe200000000ff */
[----:B------:R-:W-:Y:S01]  /*5a60*/  FADD.FTZ R9, R31, R44 ;  /* 0x0000002c1f097221 */ /* 0x000fe20000010000 */
[----:B------:R-:W-:-:S02]  /*5a70*/  IMAD.MOV.U32 R59, RZ, RZ, R87 ;  /* 0x000000ffff3b7224 */ /* 0x000fc400078e0057 */
[--C-:B------:R-:W-:Y:S02]  /*5a80*/  IMAD.MOV.U32 R50, RZ, RZ, R87.reuse ;  /* 0x000000ffff327224 */ /* 0x100fe400078e0057 */
[--C-:B------:R-:W-:Y:S01]  /*5a90*/  IMAD.MOV.U32 R31, RZ, RZ, R87.reuse ;  /* 0x000000ffff1f7224 */ /* 0x100fe200078e0057 */
[----:B------:R-:W-:Y:S01]  /*5aa0*/  MUFU.EX2 R48, R48 ;  /* 0x0000003000307308 */ /* 0x000fe20000000800 */
[----:B------:R-:W-:-:S07]  /*5ab0*/  IMAD.MOV.U32 R27, RZ, RZ, R87 ;  /* 0x000000ffff1b7224 */ /* 0x000fce00078e0057 */
[----:B------:R-:W1:Y:S01]  /*5ac0*/  MUFU.EX2 R45, R45 ;  /* 0x0000002d002d7308 */ /* 0x000e620000000800 */
[----:B0-----:R-:W-:-:S07]  /*5ad0*/  FADD.FTZ R44, R208, R9 ;  /* 0x00000009d02c7221 */ /* 0x001fce0000010000 */
[----:B------:R-:W0:Y:S08]  /*5ae0*/  MUFU.EX2 R203, R203 ;  /* 0x000000cb00cb7308 */ /* 0x000e300000000800 */
[----:B------:R-:W2:Y:S01]  /*5af0*/  MUFU.EX2 R210, R210 ;  /* 0x000000d200d27308 */ /* 0x000ea20000000800 */
[C---:B-1----:R-:W-:Y:S01]  /*5b00*/  FADD.FTZ R9, R45.reuse, R44 ;  /* 0x0000002c2d097221 */ /* 0x042fe20000010000 */
[----:B------:R-:W-:Y:S01]  /*5b10*/  F2FP.F16.F32.PACK_AB R208, R45, R208 ;  /* 0x000000d02dd0723e */ /* 0x000fe200000000ff */
[----:B------:R-:W-:-:S02]  /*5b20*/  IMAD.MOV.U32 R45, RZ, RZ, R87 ;  /* 0x000000ffff2d7224 */ /* 0x000fc400078e0057 */
[----:B------:R-:W-:-:S03]  /*5b30*/  IMAD.MOV.U32 R44, RZ, RZ, R87 ;  /* 0x000000ffff2c7224 */ /* 0x000fc600078e0057 */
[----:B------:R-:W1:Y:S08]  /*5b40*/  MUFU.EX2 R52, R52 ;  /* 0x0000003400347308 */ /* 0x000e700000000800 */
        /* <DEDUP_REMOVED lines=8> */
[----:B------:R-:W-:-:S03]  /*5bd0*/  IMAD.MOV.U32 R48, RZ, RZ, R87 ;  /* 0x000000ffff307224 */ /* 0x000fc600078e0057 */
[----:B0-----:R-:W-:Y:S01]  /*5be0*/  FADD.FTZ R7, R203, R32 ;  /* 0x00000020cb077221 */ /* 0x001fe20000010000 */
[----:B--2---:R-:W-:Y:S01]  /*5bf0*/  FADD.FTZ R32, R210, R9 ;  /* 0x00000009d2207221 */ /* 0x004fe20000010000 */
[----:B-1----:R-:W-:Y:S01]  /*5c00*/  F2FP.F16.F32.PACK_AB R203, R52, R203 ;  /* 0x000000cb34cb723e */ /* 0x002fe200000000ff */
[----:B------:R-:W-:Y:S01]  /*5c10*/  MUFU.EX2 R212, R212 ;  /* 0x000000d400d47308 */ /* 0x000fe20000000800 */
[C---:B----4-:R-:W-:Y:S01]  /*5c20*/  F2FP.F16.F32.PACK_AB R210, R47.reuse, R210 ;  /* 0x000000d22fd2723e */ /* 0x050fe200000000ff */
[----:B------:R-:W-:Y:S01]  /*5c30*/  FADD.FTZ R9, R47, R32 ;  /* 0x000000202f097221 */ /* 0x000fe20000010000 */
[--C-:B------:R-:W-:Y:S02]  /*5c40*/  IMAD.MOV.U32 R47, RZ, RZ, R87.reuse ;  /* 0x000000ffff2f7224 */ /* 0x100fe400078e0057 */
[----:B------:R-:W-:-:S03]  /*5c50*/  IMAD.MOV.U32 R32, RZ, RZ, R87 ;  /* 0x000000ffff207224 */ /* 0x000fc600078e0057 */
[----:B------:R-:W0:Y:S08]  /*5c60*/  MUFU.EX2 R40, R40 ;  /* 0x0000002800287308 */ /* 0x000e300000000800 */
[----:B------:R-:W1:Y:S08]  /*5c70*/  MUFU.EX2 R49, R49 ;  /* 0x0000003100317308 */ /* 0x000e700000000800 */
[----:B------:R-:W2:Y:S01]  /*5c80*/  MUFU.EX2 R54, R54 ;  /* 0x0000003600367308 */ /* 0x000ea20000000800 */
[----:B0-----:R-:W-:-:S07]  /*5c90*/  F2FP.F16.F32.PACK_AB R205, R40, R57 ;  /* 0x0000003928cd723e */ /* 0x001fce00000000ff */
[----:B------:R0:W-:Y:S08]  /*5ca0*/  MUFU.EX2 R211, R24 ;  /* 0x0000001800d37308 */ /* 0x0001f00000000800 */
[----:B------:R-:W3:Y:S01]  /*5cb0*/  MUFU.EX2 R42, R42 ;  /* 0x0000002a002a7308 */ /* 0x000ee20000000800 */
[----:B0-----:R-:W-:Y:S01]  /*5cc0*/  FADD.FTZ R24, R52, R7 ;  /* 0x0000000734187221 */ /* 0x001fe20000010000 */
[----:B------:R-:W-:-:S03]  /*5cd0*/  IMAD.MOV.U32 R52, RZ, RZ, R87 ;  /* 0x000000ffff347224 */ /* 0x000fc600078e0057 */
[----:B------:R-:W-:Y:S01]  /*5ce0*/  FADD.FTZ R7, R57, R24 ;  /* 0x0000001839077221 */ /* 0x000fe20000010000 */
[----:B------:R-:W-:Y:S01]  /*5cf0*/  FADD.FTZ R24, R212, R9 ;  /* 0x00000009d4187221 */ /* 0x000fe20000010000 */
[C---:B-1----:R-:W-:Y:S01]  /*5d00*/  F2FP.F16.F32.PACK_AB R212, R49.reuse, R212 ;  /* 0x000000d431d4723e */ /* 0x042fe200000000ff */
[----:B------:R-:W0:Y:S01]  /*5d10*/  MUFU.EX2 R46, R46 ;  /* 0x0000002e002e7308 */ /* 0x000e220000000800 */
[----:B------:R-:W-:Y:S01]  /*5d20*/  FADD.FTZ R7, R40, R7 ;  /* 0x0000000728077221 */ /* 0x000fe20000010000 */
[----:B------:R-:W-:Y:S01]  /*5d30*/  FADD.FTZ R9, R49, R24 ;  /* 0x0000001831097221 */ /* 0x000fe20000010000 */
[----:B------:R-:W-:Y:S02]  /*5d40*/  IMAD.MOV.U32 R57, RZ, RZ, R87 ;  /* 0x000000ffff397224 */ /* 0x000fe400078e0057 */
[----:B--2---:R-:W-:Y:S01]  /*5d50*/  FADD.FTZ R24, R54, R7 ;  /* 0x0000000736187221 */ /* 0x004fe20000010000 */
[--C-:B------:R-:W-:Y:S02]  /*5d60*/  IMAD.MOV.U32 R49, RZ, RZ, R87.reuse ;  /* 0x000000ffff317224 */ /* 0x100fe400078e0057 */
[----:B------:R-:W1:Y:S01]  /*5d70*/  MUFU.EX2 R34, R34 ;  /* 0x0000002200227308 */ /* 0x000e620000000800 */
[C---:B------:R-:W-:Y:S01]  /*5d80*/  FADD.FTZ R7, R207.reuse, R24 ;  /* 0x00000018cf077221 */ /* 0x040fe20000010000 */
[----:B------:R-:W-:Y:S01]  /*5d90*/  F2FP.F16.F32.PACK_AB R207, R207, R54 ;  /* 0x00000036cfcf723e */ /* 0x000fe200000000ff */
[----:B------:R-:W-:-:S02]  /*5da0*/  IMAD.MOV.U32 R54, RZ, RZ, R87 ;  /* 0x000000ffff367224 */ /* 0x000fc400078e0057 */
[----:B---3--:R-:W-:Y:S01]  /*5db0*/  FADD.FTZ R24, R42, R7 ;  /* 0x000000072a187221 */ /* 0x008fe20000010000 */
[--C-:B------:R-:W-:Y:S02]  /*5dc0*/  IMAD.MOV.U32 R40, RZ, RZ, R87.reuse ;  /* 0x000000ffff287224 */ /* 0x100fe400078e0057 */
[----:B------:R-:W2:Y:S01]  /*5dd0*/  MUFU.EX2 R213, R28 ;  /* 0x0000001c00d57308 */ /* 0x000ea20000000800 */
[C---:B------:R-:W-:Y:S01]  /*5de0*/  FADD.FTZ R7, R209.reuse, R24 ;  /* 0x00000018d1077221 */ /* 0x040fe20000010000 */
[----:B------:R-:W-:Y:S01]  /*5df0*/  F2FP.F16.F32.PACK_AB R209, R209, R42 ;  /* 0x0000002ad1d1723e */ /* 0x000fe200000000ff */
[----:B------:R-:W-:Y:S02]  /*5e00*/  IMAD.MOV.U32 R42, RZ, RZ, R87 ;  /* 0x000000ffff2a7224 */ /* 0x000fe400078e0057 */
[----:B0-----:R-:W-:-:S03]  /*5e10*/  FADD.FTZ R24, R46, R7 ;  /* 0x000000072e187221 */ /* 0x001fc60000010000 */
[----:B------:R-:W0:Y:S01]  /*5e20*/  MUFU.EX2 R214, R214 ;  /* 0x000000d600d67308 */ /* 0x000e220000000800 */
[C---:B------:R-:W-:Y:S01]  /*5e30*/  FADD.FTZ R7, R211.reuse, R24 ;  /* 0x00000018d3077221 */ /* 0x040fe20000010000 */
[----:B------:R-:W-:Y:S01]  /*5e40*/  F2FP.F16.F32.PACK_AB R211, R211, R46 ;  /* 0x0000002ed3d3723e */ /* 0x000fe200000000ff */
[----:B------:R-:W-:Y:S02]  /*5e50*/  IMAD.MOV.U32 R46, RZ, RZ, R87 ;  /* 0x000000ffff2e7224 */ /* 0x000fe400078e0057 */
[----:B-1----:R-:W-:Y:S01]  /*5e60*/  FADD.FTZ R6, R34, R7 ;  /* 0x0000000722067221 */ /* 0x002fe20000010000 */
[--C-:B------:R-:W-:Y:S02]  /*5e70*/  IMAD.MOV.U32 R24, RZ, RZ, R87.reuse ;  /* 0x000000ffff187224 */ /* 0x100fe400078e0057 */
[----:B------:R-:W1:Y:S01]  /*5e80*/  MUFU.EX2 R38, R38 ;  /* 0x0000002600267308 */ /* 0x000e620000000800 */
[C---:B--2---:R-:W-:Y:S01]  /*5e90*/  FADD.FTZ R7, R213.reuse, R6 ;  /* 0x00000006d5077221 */ /* 0x044fe20000010000 */
[----:B------:R-:W-:Y:S01]  /*5ea0*/  F2FP.F16.F32.PACK_AB R213, R213, R34 ;  /* 0x00000022d5d5723e */ /* 0x000fe200000000ff */
[----:B------:R-:W-:-:S05]  /*5eb0*/  IMAD.MOV.U32 R34, RZ, RZ, R87 ;  /* 0x000000ffff227224 */ /* 0x000fca00078e0057 */
[----:B------:R-:W2:Y:S01]  /*5ec0*/  MUFU.EX2 R51, R51 ;  /* 0x0000003300337308 */ /* 0x000ea20000000800 */
[----:B0-----:R-:W-:-:S07]  /*5ed0*/  FADD.FTZ R28, R214, R9 ;  /* 0x00000009d61c7221 */ /* 0x001fce0000010000 */
[----:B------:R-:W0:Y:S01]  /*5ee0*/  MUFU.EX2 R215, R92 ;  /* 0x0000005c00d77308 */ /* 0x000e220000000800 */
[----:B-1----:R-:W-:-:S07]  /*5ef0*/  FADD.FTZ R6, R38, R7 ;  /* 0x0000000726067221 */ /* 0x002fce0000010000 */
[----:B------:R-:W1:Y:S01]  /*5f00*/  MUFU.EX2 R216, R216 ;  /* 0x000000d800d87308 */ /* 0x000e620000000800 */
[C---:B--2---:R-:W-:Y:S01]  /*5f10*/  FADD.FTZ R9, R51.reuse, R28 ;  /* 0x0000001c33097221 */ /* 0x044fe20000010000 */
[----:B------:R-:W-:Y:S01]  /*5f20*/  F2FP.F16.F32.PACK_AB R214, R51, R214 ;  /* 0x000000d633d6723e */ /* 0x000fe200000000ff */
[----:B------:R-:W-:-:S05]  /*5f30*/  IMAD.MOV.U32 R51, RZ, RZ, R87 ;  /* 0x000000ffff337224 */ /* 0x000fca00078e0057 */
[----:B------:R-:W2:Y:S01]  /*5f40*/  MUFU.EX2 R26, R26 ;  /* 0x0000001a001a7308 */ /* 0x000ea20000000800 */
[C---:B0-----:R-:W-:Y:S01]  /*5f50*/  FADD.FTZ R7, R215.reuse, R6 ;  /* 0x00000006d7077221 */ /* 0x041fe20000010000 */
[----:B------:R-:W-:Y:S01]  /*5f60*/  F2FP.F16.F32.PACK_AB R215, R215, R38 ;  /* 0x00000026d7d7723e */ /* 0x000fe200000000ff */
[----:B------:R-:W-:-:S05]  /*5f70*/  IMAD.MOV.U32 R38, RZ, RZ, R87 ;  /* 0x000000ffff267224 */ /* 0x000fca00078e0057 */
[----:B------:R-:W0:Y:S01]  /*5f80*/  MUFU.EX2 R53, R136 ;  /* 0x0000008800357308 */ /* 0x000e220000000800 */
[----:B-1----:R-:W-:-:S07]  /*5f90*/  FADD.FTZ R28, R216, R9 ;  /* 0x00000009d81c7221 */ /* 0x002fce0000010000 */
[----:B------:R1:W3:Y:S01]  /*5fa0*/  MUFU.EX2 R217, R86 ;  /* 0x0000005600d97308 */ /* 0x0002e20000000800 */
[----:B--2---:R-:W-:-:S07]  /*5fb0*/  FADD.FTZ R6, R26, R7 ;  /* 0x000000071a067221 */ /* 0x004fce0000010000 */
[----:B------:R-:W2:Y:S01]  /*5fc0*/  MUFU.EX2 R218, R218 ;  /* 0x000000da00da7308 */ /* 0x000ea20000000800 */
[C---:B0-----:R-:W-:Y:S01]  /*5fd0*/  FADD.FTZ R9, R53.reuse, R28 ;  /* 0x0000001c35097221 */ /* 0x041fe20000010000 */
[----:B------:R-:W-:Y:S01]  /*5fe0*/  F2FP.F16.F32.PACK_AB R216, R53, R216 ;  /* 0x000000d835d8723e */ /* 0x000fe200000000ff */
[--C-:B-1----:R-:W-:Y:S02]  /*5ff0*/  IMAD.MOV.U32 R86, RZ, RZ, R87.reuse ;  /* 0x000000ffff567224 */ /* 0x102fe400078e0057 */
[----:B------:R-:W-:-:S03]  /*6000*/  IMAD.MOV.U32 R53, RZ, RZ, R87 ;  /* 0x000000ffff357224 */ /* 0x000fc600078e0057 */
[----:B------:R-:W0:Y:S01]  /*6010*/  MUFU.EX2 R30, R30 ;  /* 0x0000001e001e7308 */ /* 0x000e220000000800 */
[C---:B---3--:R-:W-:Y:S01]  /*6020*/  FADD.FTZ R7, R217.reuse, R6 ;  /* 0x00000006d9077221 */ /* 0x048fe20000010000 */
[----:B------:R-:W-:Y:S01]  /*6030*/  F2FP.F16.F32.PACK_AB R217, R217, R26 ;  /* 0x0000001ad9d9723e */ /* 0x000fe200000000ff */
[----:B------:R-:W-:-:S05]  /*6040*/  IMAD.MOV.U32 R26, RZ, RZ, R87 ;  /* 0x000000ffff1a7224 */ /* 0x000fca00078e0057 */
[----:B------:R-:W1:Y:S01]  /*6050*/  MUFU.EX2 R23, R23 ;  /* 0x0000001700177308 */ /* 0x000e620000000800 */
[----:B--2---:R-:W-:-:S07]  /*6060*/  FADD.FTZ R28, R218, R9 ;  /* 0x00000009da1c7221 */ /* 0x004fce0000010000 */
[----:B------:R-:W2:Y:S01]  /*6070*/  MUFU.EX2 R55, R55 ;  /* 0x0000003700377308 */ /* 0x000ea20000000800 */
[----:B0-----:R-:W-:Y:S01]  /*6080*/  FADD.FTZ R8, R30, R7 ;  /* 0x000000071e087221 */ /* 0x001fe20000010000 */
[C---:B-1----:R-:W-:Y:S01]  /*6090*/  FADD.FTZ R9, R23.reuse, R28 ;  /* 0x0000001c17097221 */ /* 0x042fe20000010000 */
[----:B------:R-:W-:Y:S01]  /*60a0*/  F2FP.F16.F32.PACK_AB R218, R23, R218 ;  /* 0x000000da17da723e */ /* 0x000fe200000000ff */
[--C-:B------:R-:W-:Y:S02]  /*60b0*/  IMAD.MOV.U32 R28, RZ, RZ, R87.reuse ;  /* 0x000000ffff1c7224 */ /* 0x100fe400078e0057 */
[C---:B--2---:R-:W-:Y:S01]  /*60c0*/  FADD.FTZ R8, R55.reuse, R8 ;  /* 0x0000000837087221 */ /* 0x044fe20000010000 */
[----:B------:R-:W-:Y:S01]  /*60d0*/  F2FP.F16.F32.PACK_AB R219, R55, R30 ;  /* 0x0000001e37db723e */ /* 0x000fe200000000ff */
[--C-:B------:R-:W-:Y:S02]  /*60e0*/  IMAD.MOV.U32 R55, RZ, RZ, R87.reuse ;  /* 0x000000ffff377224 */ /* 0x100fe400078e0057 */
[----:B------:R-:W-:Y:S01]  /*60f0*/  IMAD.MOV.U32 R30, RZ, RZ, R87 ;  /* 0x000000ffff1e7224 */ /* 0x000fe200078e0057 */
[----:B------:R-:W-:Y:S06]  /*6100*/  @!P2 BRA `(.L_x_19) ;  /* 0x0000004c0034a947 */ /* 0x000fec0003800000 */
[----:B------:R-:W-:Y:S01]  /*6110*/  UMOV UR6, URZ ;  /* 0x0000003f00067c82 */ /* 0x000fe20008000000 */
[----:B------:R-:W-:Y:S01]  /*6120*/  IMAD.U32 R14, RZ, RZ, UR52 ;  /* 0x00000034ff0e7e24 */ /* 0x000fe2000f8e00ff */
[----:B------:R-:W-:Y:S01]  /*6130*/  CS2R R86, SRZ ;  /* 0x0000000000567805 */ /* 0x000fe2000001ff00 */
[----:B------:R-:W-:Y:S01]  /*6140*/  IMAD.MOV.U32 R7, RZ, RZ, R10 ;  /* 0x000000ffff077224 */ /* 0x000fe200078e000a */
[----:B------:R-:W-:Y:S01]  /*6150*/  CS2R R84, SRZ ;  /* 0x0000000000547805 */ /* 0x000fe2000001ff00 */
[----:B------:R-:W-:Y:S01]  /*6160*/  IMAD.MOV.U32 R11, RZ, RZ, R4 ;  /* 0x000000ffff0b7224 */ /* 0x000fe200078e0004 */
        /* <DEDUP_REMOVED lines=29> */
[----:B------:R-:W-:Y:S01]  /*6340*/  CS2R R24, SRZ ;  /* 0x0000000000187805 */ /* 0x000fe2000001ff00 */
[----:B------:R-:W-:Y:S01]  /*6350*/  IMAD.U32 R13, RZ, RZ, UR6 ;  /* 0x00000006ff0d7e24 */ /* 0x000fe2000f8e00ff */
[----:B------:R-:W-:-:S06]  /*6360*/  UMOV UR61, URZ ;  /* 0x0000003f003d7c82 */ /* 0x000fcc0008000000 */
.L_x_28:
[----:B------:R-:W-:Y:S01]  /*6370*/  R2UR UR11, R18 ;  /* 0x00000000120b72ca */ /* 0x000fe200000e0000 */
[----:B------:R-:W-:Y:S01]  /*6380*/  UIADD3 UR6, UR61, 0x1, URZ ;  /* 0x000000013d067890 */ /* 0x000fe2000fffe03f */
[----:B------:R-:W-:-:S03]  /*6390*/  R2UR UR10, R13 ;  /* 0x000000000d0a72ca */ /* 0x000fc600000e0000 */
[----:B------:R-:W-:-:S04]  /*63a0*/  UISETP.NE.AND UP0, UPT, UR6, 0x2, UPT ;  /* 0x000000020600788c */ /* 0x000fc8000bf05270 */
[----:B------:R-:W-:Y:S02]  /*63b0*/  USEL UR7, URZ, 0x1, UP0 ;  /* 0x000000013f077887 */ /* 0x000fe40008000000 */
[----:B------:R-:W-:Y:S02]  /*63c0*/  USEL UR6, UR6, URZ, UP0 ;  /* 0x0000003f06067287 */ /* 0x000fe40008000000 */
[----:B------:R-:W-:Y:S02]  /*63d0*/  ISETP.NE.AND P3, PT, RZ, UR11, PT ;  /* 0x0000000bff007c0c */ /* 0x000fe4000bf65270 */
[----:B------:R-:W-:Y:S02]  /*63e0*/  ULOP3.LUT UR7, UR10, UR7, URZ, 0x3c, !UPT ;  /* 0x000000070a077292 */ /* 0x000fe4000f8e3c3f */
[----:B------:R-:W-:-:S04]  /*63f0*/  IMAD.U32 R0, RZ, RZ, UR6 ;  /* 0x00000006ff007e24 */ /* 0x000fc8000f8e00ff */
[----:B------:R-:W-:-:S05]  /*6400*/  IMAD.U32 R12, RZ, RZ, UR7 ;  /* 0x00000007ff0c7e24 */ /* 0x000fca000f8e00ff */
[----:B------:R-:W-:Y:S05]  /*6410*/  @P3 BRA `(.L_x_20) ;  /* 0x0000000000343947 */ /* 0x000fea0003800000 */
[----:B------:R-:W-:Y:S05]  /*6420*/  @!P0 BRA `(.L_x_21) ;  /* 0x0000000000048947 */ /* 0x000fea0003800000 */
[----:B------:R-:W-:Y:S01]  /*6430*/  BPT.TRAP 0x1 ;  /* 0x000000040000795c */ /* 0x000fe20000300000 */
.L_x_21:
[----:B------:R-:W-:Y:S02]  /*6440*/  R2UR UR7, R12 ;  /* 0x000000000c0772ca */ /* 0x000fe400000e0000 */
[----:B------:R-:W-:-:S11]  /*6450*/  R2UR UR6, R16 ;  /* 0x00000000100672ca */ /* 0x000fd600000e0000 */
[----:B------:R-:W-:Y:S02]  /*6460*/  IMAD.U32 R4, RZ, RZ, UR7 ;  /* 0x00000007ff047e24 */ /* 0x000fe4000f8e00ff */
[----:B------:R-:W-:-:S03]  /*6470*/  LEA R5, R0, UR6, 0x3 ;  /* 0x0000000600057c11 */ /* 0x000fc6000f8e18ff */
[----:B------:R-:W-:-:S04]  /*6480*/  SHF.L.U32 R4, R4, 0x1f, RZ ;  /* 0x0000001f04047819 */ /* 0x000fc800000006ff */
[----:B------:R0:W1:Y:S01]  /*6490*/  SYNCS.PHASECHK.TRANS64.TRYWAIT P2, [R5+URZ+0x34830], R4 ;  /* 0x03483004050075a7 */ /* 0x000062000804017f */
[----:B------:R-:W-:Y:S05]  /*64a0*/  @!P0 BRA `(.L_x_22) ;  /* 0x0000000000048947 */ /* 0x000fea0003800000 */
[----:B------:R-:W-:Y:S01]  /*64b0*/  BPT.TRAP 0x1 ;  /* 0x000000040000795c */ /* 0x000fe20000300000 */
.L_x_22:
[----:B-1----:R-:W-:Y:S05]  /*64c0*/  @P2 BRA `(.L_x_20) ;  /* 0x0000000000082947 */ /* 0x002fea0003800000 */
[----:B------:R-:W1:Y:S02]  /*64d0*/  SYNCS.PHASECHK.TRANS64.TRYWAIT P2, [R5+URZ+0x34830], R4 ;  /* 0x03483004050075a7 */ /* 0x000e64000804017f */
[----:B-1----:R-:W-:Y:S05]  /*64e0*/  @!P2 BRA `(.L_x_23) ;  /* 0x000000a80038a947 */ /* 0x002fea0003800000 */
.L_x_20:
[----:B01----:R-:W-:Y:S01]  /*64f0*/  VIADD R4, R22, 0x8 ;  /* 0x0000000816047836 */ /* 0x003fe20000000000 */
[----:B------:R-:W-:Y:S01]  /*6500*/  R2UR UR30, R0 ;  /* 0x00000000001e72ca */ /* 0x000fe200000e0000 */
[----:B------:R-:W-:Y:S01]  /*6510*/  UMOV UR31, 0x40000040 ;  /* 0x40000040001f7882 */ /* 0x000fe20000000000 */
[C---:B------:R-:W-:Y:S01]  /*6520*/  R2UR UR28, R2.reuse ;  /* 0x00000000021c72ca */ /* 0x040fe200000e0000 */
[----:B------:R-:W-:Y:S01]  /*6530*/  UMOV UR51, 0x40000040 ;  /* 0x4000004000337882 */ /* 0x000fe20000000000 */
[----:B------:R0:W-:Y:S01]  /*6540*/  BAR.SYNC.DEFER_BLOCKING R4, 0x100 ;  /* 0x000400040000751d */ /* 0x0001e20000010000 */
[C---:B------:R-:W-:Y:S02]  /*6550*/  R2UR UR29, R3.reuse ;  /* 0x00000000031d72ca */ /* 0x040fe400000e0000 */
[C---:B------:R-:W-:Y:S02]  /*6560*/  R2UR UR48, R2.reuse ;  /* 0x00000000023072ca */ /* 0x040fe400000e0000 */
[C---:B------:R-:W-:Y:S01]  /*6570*/  R2UR UR49, R3.reuse ;  /* 0x00000000033172ca */ /* 0x040fe200000e0000 */
[----:B------:R-:W-:Y:S01]  /*6580*/  UMOV UR55, 0x40000040 ;  /* 0x4000004000377882 */ /* 0x000fe20000000000 */
[C---:B------:R-:W-:Y:S01]  /*6590*/  R2UR UR52, R2.reuse ;  /* 0x00000000023472ca */ /* 0x040fe200000e0000 */
[----:B------:R-:W-:Y:S01]  /*65a0*/  UMOV UR39, 0x40000040 ;  /* 0x4000004000277882 */ /* 0x000fe20000000000 */
[----:B------:R-:W-:Y:S01]  /*65b0*/  UIMAD UR30, UR30, 0xb00, UR60 ;  /* 0x00000b001e1e78a4 */ /* 0x000fe2000f8e023c */
[C---:B------:R-:W-:Y:S01]  /*65c0*/  R2UR UR53, R3.reuse ;  /* 0x00000000033572ca */ /* 0x040fe200000e0000 */
[----:B------:R-:W-:Y:S01]  /*65d0*/  UMOV UR43, 0x40000040 ;  /* 0x40000040002b7882 */ /* 0x000fe20000000000 */
[C---:B------:R-:W-:Y:S01]  /*65e0*/  R2UR UR36, R2.reuse ;  /* 0x00000000022472ca */ /* 0x040fe200000e0000 */
[----:B------:R-:W-:Y:S01]  /*65f0*/  UIADD3 UR50, UR30, 0x80, URZ ;  /* 0x000000801e327890 */ /* 0x000fe2000fffe03f */
[C---:B------:R-:W-:Y:S01]  /*6600*/  R2UR UR37, R3.reuse ;  /* 0x00000000032572ca */ /* 0x040fe200000e0000 */
[----:B------:R-:W-:Y:S01]  /*6610*/  UIADD3 UR54, UR30, 0x100, URZ ;  /* 0x000001001e367890 */ /* 0x000fe2000fffe03f */
[C---:B------:R-:W-:Y:S01]  /*6620*/  R2UR UR40, R2.reuse ;  /* 0x00000000022872ca */ /* 0x040fe200000e0000 */
[----:B------:R-:W-:Y:S01]  /*6630*/  UIADD3 UR38, UR30, 0x180, URZ ;  /* 0x000001801e267890 */ /* 0x000fe2000fffe03f */
[C---:B------:R-:W-:Y:S01]  /*6640*/  R2UR UR41, R3.reuse ;  /* 0x00000000032972ca */ /* 0x040fe200000e0000 */
[----:B------:R-:W-:Y:S01]  /*6650*/  UIADD3 UR42, UR30, 0x200, URZ ;  /* 0x000002001e2a7890 */ /* 0x000fe2000fffe03f */
[----:B------:R-:W-:Y:S01]  /*6660*/  R2UR UR44, R2 ;  /* 0x00000000022c72ca */ /* 0x000fe200000e0000 */
[----:B------:R-:W-:Y:S01]  /*6670*/  UIADD3 UR46, UR30, 0x280, URZ ;  /* 0x000002801e2e7890 */ /* 0x000fe2000fffe03f */
[----:B------:R-:W-:Y:S01]  /*6680*/  R2UR UR45, R3 ;  /* 0x00000000032d72ca */ /* 0x000fe200000e0000 */
[----:B------:R-:W-:Y:S01]  /*6690*/  UMOV UR47, 0x40000040 ;  /* 0x40000040002f7882 */ /* 0x000fe20000000000 */
[----:B------:R-:W-:Y:S01]  /*66a0*/  WARPGROUP.ARRIVE ;  /* 0x00000000000079c5 */ /* 0x000fe20000000000 */
[----:B------:R-:W-:Y:S01]  /*66b0*/  UIADD3 UR6, UR30, 0x2, URZ ;  /* 0x000000021e067890 */ /* 0x000fe2000fffe03f */
[----:B------:R-:W-:Y:S01]  /*66c0*/  MOV R5, UR33 ;  /* 0x0000002100057c02 */ /* 0x000fe20008000f00 */
[----:B------:R-:W-:Y:S01]  /*66d0*/  UMOV UR7, 0x40000040 ;  /* 0x4000004000077882 */ /* 0x000fe20000000000 */
[----:B------:R-:W-:Y:S01]  /*66e0*/  UIADD3 UR10, UR30, 0x82, URZ ;  /* 0x000000821e0a7890 */ /* 0x000fe2000fffe03f */
[----:B------:R-:W-:Y:S01]  /*66f0*/  MOV R6, UR32 ;  /* 0x0000002000067c02 */ /* 0x000fe20008000f00 */
[----:B------:R-:W-:Y:S01]  /*6700*/  HGMMA.64x16x16.F32 R168, gdesc[UR28], RZ, !UPT, gsb0 ;  /* 0x002000001ca879f0 */ /* 0x000fe2000c0008ff */
[----:B------:R-:W-:Y:S01]  /*6710*/  UMOV UR32, UR4 ;  /* 0x0000000400207c82 */ /* 0x000fe20008000000 */
[----:B------:R-:W-:Y:S01]  /*6720*/  UMOV UR33, UR5 ;  /* 0x0000000500217c82 */ /* 0x000fe20008000000 */
[----:B------:R-:W-:Y:S01]  /*6730*/  UMOV UR35, 0x40000040 ;  /* 0x4000004000237882 */ /* 0x000fe20000000000 */
[----:B------:R-:W-:Y:S01]  /*6740*/  UIADD3 UR11, UR30, 0x102, URZ ;  /* 0x000001021e0b7890 */ /* 0x000fe2000fffe03f */
[----:B------:R-:W-:Y:S01]  /*6750*/  UMOV UR34, UR10 ;  /* 0x0000000a00227c82 */ /* 0x000fe20008000000 */
[----:B------:R-:W-:Y:S01]  /*6760*/  UIADD3 UR58, UR30, 0x402, URZ ;  /* 0x000004021e3a7890 */ /* 0x000fe2000fffe03f */
[----:B------:R-:W-:Y:S01]  /*6770*/  UMOV UR56, UR4 ;  /* 0x0000000400387c82 */ /* 0x000fe20008000000 */
[----:B------:R-:W-:Y:S01]  /*6780*/  UMOV UR57, UR5 ;  /* 0x0000000500397c82 */ /* 0x000fe20008000000 */
[----:B------:R-:W-:Y:S01]  /*6790*/  UMOV UR59, 0x40000040 ;  /* 0x40000040003b7882 */ /* 0x000fe20000000000 */
[----:B------:R-:W-:-:S02]  /*67a0*/  UIADD3 UR10, UR30, 0x502, URZ ;  /* 0x000005021e0a7890 */ /* 0x000fc4000fffe03f */
[----:B------:R-:W-:Y:S01]  /*67b0*/  UIADD3 UR14, UR30, 0x6, URZ ;  /* 0x000000061e0e7890 */ /* 0x000fe2000fffe03f */
[----:B------:R-:W-:Y:S01]  /*67c0*/  UMOV UR15, 0x40000040 ;  /* 0x40000040000f7882 */ /* 0x000fe20000000000 */
[----:B------:R-:W-:Y:S01]  /*67d0*/  UIADD3 UR18, UR30, 0x580, URZ ;  /* 0x000005801e127890 */ /* 0x000fe2000fffe03f */
[----:B------:R-:W-:Y:S01]  /*67e0*/  UMOV UR19, 0x40000040 ;  /* 0x4000004000137882 */ /* 0x000fe20000000000 */
[----:B------:R-:W-:Y:S01]  /*67f0*/  UIADD3 UR22, UR30, 0x582, URZ ;  /* 0x000005821e167890 */ /* 0x000fe2000fffe03f */
[----:B------:R-:W-:Y:S01]  /*6800*/  UMOV UR23, 0x40000040 ;  /* 0x4000004000177882 */ /* 0x000fe20000000000 */
[----:B------:R-:W-:Y:S01]  /*6810*/  UIADD3 UR26, UR30, 0x584, URZ ;  /* 0x000005841e1a7890 */ /* 0x000fe2000fffe03f */
[----:B------:R-:W-:Y:S01]  /*6820*/  UMOV UR27, 0x40000040 ;  /* 0x40000040001b7882 */ /* 0x000fe20000000000 */
        /* <DEDUP_REMOVED lines=82> */
[----:B------:R-:W-:Y:S01]  /*6d50*/  UMOV UR35, 0x40000040 ;  /* 0x4000004000237882 */ /* 0x000fe20000000000 */
        /* <DEDUP_REMOVED lines=57> */
[----:B------:R-:W-:-:S05]  /*70f0*/  UIADD3 UR7, UR30, 0x104, URZ ;  /* 0x000001041e077890 */ /* 0x000fca000fffe03f */
[----:B------:R-:W-:Y:S01]  /*7100*/  UMOV UR34, UR6 ;  /* 0x0000000600227c82 */ /* 0x000fe20008000000 */
        /* <DEDUP_REMOVED lines=65> */
[----:B------:R-:W-:-:S07]  /*7520*/  UIADD3 UR6, UR30, 0x86, URZ ;  /* 0x000000861e067890 */ /* 0x000fce000fffe03f */
[----:B------:R-:W-:Y:S01]  /*7530*/  UMOV UR34, UR6 ;  /* 0x0000000600227c82 */ /* 0x000fe20008000000 */
        /* <DEDUP_REMOVED lines=74> */
[----:B------:R-:W-:Y:S03]  /*79e0*/  HGMMA.64x16x16.F32 R88, gdesc[UR12], R88, gsb0 ;  /* 0x002000000c5879f0 */ /* 0x000fe60008000858 */
        /* <DEDUP_REMOVED lines=149> */
[----:B------:R-:W-:Y:S01]  /*8340*/  R2UR UR33, R5 ;  /* 0x00000000052172ca */ /* 0x000fe200000e0000 */
[----:B------:R-:W-:Y:S01]  /*8350*/  UIADD3 UR34, UR30, 0x586, URZ ;  /* 0x000005861e227890 */ /* 0x000fe2000fffe03f */
[----:B------:R-:W-:Y:S01]  /*8360*/  R2UR UR32, R6 ;  /* 0x00000000062072ca */ /* 0x000fe200000e0000 */
[----:B------:R-:W-:-:S10]  /*8370*/  UMOV UR35, 0x40000040 ;  /* 0x4000004000237882 */ /* 0x000fd40000000000 */
[----:B------:R-:W-:Y:S02]  /*8380*/  UMOV UR29, UR33 ;  /* 0x00000021001d7c82 */ /* 0x000fe40008000000 */
[----:B------:R-:W-:Y:S01]  /*8390*/  UMOV UR28, UR32 ;  /* 0x00000020001c7c82 */ /* 0x000fe20008000000 */
        /* <DEDUP_REMOVED lines=61> */
[----:B------:R-:W-:-:S07]  /*8770*/  UIADD3 UR6, UR30, 0x986, URZ ;  /* 0x000009861e067890 */ /* 0x000fce000fffe03f */
[----:B------:R-:W-:Y:S01]  /*8780*/  UMOV UR30, UR6 ;  /* 0x00000006001e7c82 */ /* 0x000fe20008000000 */
[----:B------:R-:W-:Y:S02]  /*8790*/  WARPGROUP.DEPBAR.LE gsb0, 0x0 ;  /* 0x00008000000079c5 */ /* 0x000fe40000010000 */
[----:B------:R-:W-:-:S06]  /*87a0*/  WARPGROUP.ARRIVE ;  /* 0x00000000000079c5 */ /* 0x000fcc0000000000 */
[----:B------:R-:W-:Y:S03]  /*87b0*/  HGMMA.64x16x16.F32 R160, gdesc[UR32], R160, gsb0 ;  /* 0x0020000020a079f0 */ /* 0x000fe600080008a0 */
        /* <DEDUP_REMOVED lines=20> */
[----:B------:R-:W-:Y:S01]  /*8900*/  HGMMA.64x16x16.F32 R104, gdesc[UR28], R104, gsb0 ;  /* 0x002000001c6879f0 */ /* 0x000fe20008000868 */
[----:B------:R-:W-:Y:S01]  /*8910*/  UMOV UR28, UR32 ;  /* 0x00000020001c7c82 */ /* 0x000fe20008000000 */
[----:B------:R-:W-:Y:S01]  /*8920*/  UMOV UR29, UR33 ;  /* 0x00000021001d7c82 */ /* 0x000fe20008000000 */
[----:B------:R-:W-:Y:S01]  /*8930*/  UMOV UR30, UR7 ;  /* 0x00000007001e7c82 */ /* 0x000fe20008000000 */
        /* <DEDUP_REMOVED lines=10> */
[----:B------:R-:W-:Y:S03]  /*89e0*/  HGMMA.64x16x16.F32 R88, gdesc[UR28], R88, gsb0 ;  /* 0x002000001c5879f0 */ /* 0x000fe60008000858 */
[----:B------:R-:W-:Y:S02]  /*89f0*/  WARPGROUP.DEPBAR.LE gsb0, 0x0 ;  /* 0x00008000000079c5 */ /* 0x000fe40000010000 */
[----:B0-----:R-:W-:Y:S05]  /*8a00*/  @P3 BRA `(.L_x_24) ;  /* 0x0000000000343947 */ /* 0x001fea0003800000 */
[----:B------:R-:W-:Y:S05]  /*8a10*/  @!P0 BRA `(.L_x_25) ;  /* 0x0000000000048947 */ /* 0x000fea0003800000 */
[----:B------:R-:W-:Y:S01]  /*8a20*/  BPT.TRAP 0x1 ;  /* 0x000000040000795c */ /* 0x000fe20000300000 */
.L_x_25:
[----:B------:R-:W-:Y:S02]  /*8a30*/  R2UR UR6, R16 ;  /* 0x00000000100672ca */ /* 0x000fe400000e0000 */
[----:B------:R-:W-:-:S11]  /*8a40*/  R2UR UR7, R13 ;  /* 0x000000000d0772ca */ /* 0x000fd600000e0000 */
[----:B------:R-:W-:Y:S02]  /*8a50*/  ULEA UR6, UR61, UR6, 0x3 ;  /* 0x000000063d067291 */ /* 0x000fe4000f8e183f */
[----:B------:R-:W-:-:S05]  /*8a60*/  IMAD.U32 R4, RZ, RZ, UR7 ;  /* 0x00000007ff047e24 */ /* 0x000fca000f8e00ff */
[----:B------:R-:W-:-:S04]  /*8a70*/  SHF.L.U32 R4, R4, 0x1f, RZ ;  /* 0x0000001f04047819 */ /* 0x000fc800000006ff */
[----:B------:R0:W1:Y:S01]  /*8a80*/  SYNCS.PHASECHK.TRANS64.TRYWAIT P2, [UR6+0x34850], R4 ;  /* 0x03485004ff0075a7 */ /* 0x0000620008040146 */
[----:B------:R-:W-:Y:S05]  /*8a90*/  @!P0 BRA `(.L_x_26) ;  /* 0x0000000000048947 */ /* 0x000fea0003800000 */
[----:B------:R-:W-:Y:S01]  /*8aa0*/  BPT.TRAP 0x1 ;  /* 0x000000040000795c */ /* 0x000fe20000300000 */
.L_x_26:
[----:B-1----:R-:W-:Y:S05]  /*8ab0*/  @P2 BRA `(.L_x_24) ;  /* 0x0000000000082947 */ /* 0x002fea0003800000 */
[----:B------:R-:W1:Y:S02]  /*8ac0*/  SYNCS.PHASECHK.TRANS64.TRYWAIT P2, [UR6+0x34850], R4 ;  /* 0x03485004ff0075a7 */ /* 0x000e640008040146 */
[----:B-1----:R-:W-:Y:S05]  /*8ad0*/  @!P2 BRA `(.L_x_27) ;  /* 0x0000008000d0a947 */ /* 0x002fea0003800000 */
.L_x_24:
[----:B------:R-:W-:Y:S01]  /*8ae0*/  R2UR UR14, R16 ;  /* 0x00000000100e72ca */ /* 0x000fe200000e0000 */
[----:B------:R-:W-:Y:S01]  /*8af0*/  WARPGROUP.ARRIVE ;  /* 0x00000000000079c5 */ /* 0x000fe20000000000 */
[----:B------:R-:W-:Y:S01]  /*8b00*/  UMOV UR7, 0x40000040 ;  /* 0x4000004000077882 */ /* 0x000fe20000000000 */
[----:B------:R-:W-:Y:S01]  /*8b10*/  UMOV UR11, 0x40000040 ;  /* 0x40000040000b7882 */ /* 0x000fe20000000000 */
[----:B01----:R-:W-:-:S04]  /*8b20*/  FMNMX.FTZ R4, R168, R11, !PT ;  /* 0x0000000ba8047209 */ /* 0x003fc80007810000 */
[----:B------:R-:W-:-:S04]  /*8b30*/  FMNMX.FTZ R5, R169, R4, !PT ;  /* 0x00000004a9057209 */ /* 0x000fc80007810000 */
[----:B------:R-:W-:Y:S01]  /*8b40*/  FMNMX.FTZ R4, R172, R5, !PT ;  /* 0x00000005ac047209 */ /* 0x000fe20007810000 */
[----:B------:R-:W-:-:S03]  /*8b50*/  UIADD3 UR6, UR14, 0x400, URZ ;  /* 0x000004000e067890 */ /* 0x000fc6000fffe03f */
[----:B------:R-:W-:Y:S01]  /*8b60*/  FMNMX.FTZ R5, R173, R4, !PT ;  /* 0x00000004ad057209 */ /* 0x000fe20007810000 */
[----:B------:R-:W-:-:S03]  /*8b70*/  USHF.R.U32.HI UR6, URZ, 0x4, UR6 ;  /* 0x000000043f067899 */ /* 0x000fc60008011606 */
[----:B------:R-:W-:Y:S01]  /*8b80*/  FMNMX.FTZ R4, R160, R5, !PT ;  /* 0x00000005a0047209 */ /* 0x000fe20007810000 */
[----:B------:R-:W-:-:S03]  /*8b90*/  ULOP3.LUT UR6, UR6, 0x3fff, URZ, 0xc0, !UPT ;  /* 0x00003fff06067892 */ /* 0x000fc6000f8ec03f */
[----:B------:R-:W-:Y:S01]  /*8ba0*/  FMNMX.FTZ R5, R161, R4, !PT ;  /* 0x00000004a1057209 */ /* 0x000fe20007810000 */
[----:B------:R-:W-:-:S03]  /*8bb0*/  ULOP3.LUT UR6, UR6, 0x5800000, URZ, 0xfc, !UPT ;  /* 0x0580000006067892 */ /* 0x000fc6000f8efc3f */
[----:B------:R-:W-:Y:S01]  /*8bc0*/  FMNMX.FTZ R4, R164, R5, !PT ;  /* 0x00000005a4047209 */ /* 0x000fe20007810000 */
[----:B------:R-:W-:-:S03]  /*8bd0*/  UIMAD UR6, UR61, 0xb00, UR6 ;  /* 0x00000b003d0678a4 */ /* 0x000fc6000f8e0206 */
[----:B------:R-:W-:Y:S01]  /*8be0*/  FMNMX.FTZ R5, R165, R4, !PT ;  /* 0x00000004a5057209 */ /* 0x000fe20007810000 */
[----:B------:R-:W-:-:S03]  /*8bf0*/  UIADD3 UR10, UR6, 0x80, URZ ;  /* 0x00000080060a7890 */ /* 0x000fc6000fffe03f */
[----:B------:R-:W-:Y:S02]  /*8c00*/  FMNMX.FTZ R4, R152, R5, !PT ;  /* 0x0000000598047209 */ /* 0x000fe40007810000 */
[----:B------:R-:W-:Y:S01]  /*8c10*/  HGMMA.64x128x16.F32 R24, R176, gdesc[UR4].tnspB, R24, gsb0 ;  /* 0x41e00004b0187df0 */ /* 0x000fe20008000818 */
[----:B------:R-:W-:Y:S01]  /*8c20*/  UMOV UR7, 0x40000040 ;  /* 0x4000004000077882 */ /* 0x000fe20000000000 */
[----:B------:R-:W-:-:S04]  /*8c30*/  FMNMX.FTZ R5, R153, R4, !PT ;  /* 0x0000000499057209 */ /* 0x000fc80007810000 */
        /* <DEDUP_REMOVED lines=33> */
[----:B------:R-:W-:Y:S01]  /*8e50*/  FMNMX.FTZ R10, R93, R4, !PT ;  /* 0x000000045d0a7209 */ /* 0x000fe20007810000 */
[----:B------:R-:W-:Y:S02]  /*8e60*/  WARPGROUP.DEPBAR.LE gsb0, 0x0 ;  /* 0x00008000000079c5 */ /* 0x000fe40000010000 */
[----:B------:R-:W-:Y:S02]  /*8e70*/  WARPGROUP.ARRIVE ;  /* 0x00000000000079c5 */ /* 0x000fe40000000000 */
[----:B------:R-:W0:Y:S04]  /*8e80*/  SHFL.BFLY PT, R5, R10, 0x2, 0x1f ;  /* 0x0c401f000a057f89 */ /* 0x000e2800000e0000 */
[----:B------:R-:W-:Y:S01]  /*8e90*/  HGMMA.64x128x16.F32 R24, R180, gdesc[UR8].tnspB, R24, gsb0 ;  /* 0x41e00008b4187df0 */ /* 0x000fe20008000818 */
[----:B------:R-:W-:Y:S01]  /*8ea0*/  UIADD3 UR10, UR6, 0x100, URZ ;  /* 0x00000100060a7890 */ /* 0x000fe2000fffe03f */
[----:B------:R-:W-:Y:S01]  /*8eb0*/  UMOV UR11, 0x40000040 ;  /* 0x40000040000b7882 */ /* 0x000fe20000000000 */
[----:B0-----:R-:W-:-:S02]  /*8ec0*/  FMNMX.FTZ R13, R10, R5, !PT ;  /* 0x000000050a0d7209 */ /* 0x001fc40007810000 */
[----:B------:R-:W0:Y:S01]  /*8ed0*/  LDC R5, c[0x0][0x988] ;  /* 0x00026200ff057b82 */ /* 0x000e220000000800 */
[----:B------:R-:W-:Y:S02]  /*8ee0*/  FMNMX.FTZ R10, R170, R7, !PT ;  /* 0x00000007aa0a7209 */ /* 0x000fe40007810000 */
[----:B------:R-:W1:Y:S02]  /*8ef0*/  SHFL.BFLY PT, R4, R13, 0x1, 0x1f ;  /* 0x0c201f000d047f89 */ /* 0x000e6400000e0000 */
[----:B-1----:R-:W-:Y:S02]  /*8f00*/  FMNMX.FTZ R4, R13, R4, !PT ;  /* 0x000000040d047209 */ /* 0x002fe40007810000 */
[----:B------:R-:W-:-:S03]  /*8f10*/  FMNMX.FTZ R13, R171, R10, !PT ;  /* 0x0000000aab0d7209 */ /* 0x000fc60007810000 */
[----:B0-----:R-:W-:Y:S01]  /*8f20*/  FMUL.FTZ R220, R4, R5 ;  /* 0x0000000504dc7220 */ /* 0x001fe20000410000 */
[----:B------:R-:W-:Y:S01]  /*8f30*/  FMNMX.FTZ R10, R174, R13, !PT ;  /* 0x0000000dae0a7209 */ /* 0x000fe20007810000 */
[----:B------:R-:W-:Y:S02]  /*8f40*/  FADD.FTZ R6, -R4, R11 ;  /* 0x0000000b04067221 */ /* 0x000fe40000010100 */
[-CC-:B------:R-:W-:Y:S01]  /*8f50*/  FFMA.FTZ R20, R96, R5.reuse, -R220.reuse ;  /* 0x0000000560147223 */ /* 0x180fe200000108dc */
[----:B------:R-:W-:Y:S01]  /*8f60*/  FMNMX.FTZ R23, R175, R10, !PT ;  /* 0x0000000aaf177209 */ /* 0x000fe20007810000 */
[-CC-:B------:R-:W-:Y:S01]  /*8f70*/  FFMA.FTZ R96, R100, R5.reuse, -R220.reuse ;  /* 0x0000000564607223 */ /* 0x180fe200000108dc */
[-CC-:B------:R-:W-:Y:S01]  /*8f80*/  FFMA.FTZ R176, R169, R5.reuse, -R220.reuse ;  /* 0x00000005a9b07223 */ /* 0x180fe200000108dc */
[--C-:B------:R-:W-:Y:S01]  /*8f90*/  FFMA.FTZ R11, R168, R5, -R220.reuse ;  /* 0x00000005a80b7223 */ /* 0x100fe200000108dc */
[----:B------:R-:W-:Y:S01]  /*8fa0*/  FMNMX.FTZ R10, R162, R23, !PT ;  /* 0x00000017a20a7209 */ /* 0x000fe20007810000 */
[-CC-:B------:R-:W-:Y:S01]  /*8fb0*/  FFMA.FTZ R178, R172, R5.reuse, -R220.reuse ;  /* 0x00000005acb27223 */ /* 0x180fe200000108dc */
[-CC-:B------:R-:W-:Y:S01]  /*8fc0*/  FFMA.FTZ R169, R173, R5.reuse, -R220.reuse ;  /* 0x00000005ada97223 */ /* 0x180fe200000108dc */
        /* <DEDUP_REMOVED lines=24> */
[-C--:B------:R-:W-:Y:S01]  /*9150*/  FFMA.FTZ R92, R92, R5.reuse, -R220 ;  /* 0x000000055c5c7223 */ /* 0x080fe200000108dc */
[----:B------:R-:W-:Y:S01]  /*9160*/  FMNMX.FTZ R149, R159, R10, !PT ;  /* 0x0000000a9f957209 */ /* 0x000fe20007810000 */
[----:B------:R-:W-:Y:S01]  /*9170*/  FMUL.FTZ R6, R6, R5 ;  /* 0x0000000506067220 */ /* 0x000fe20000410000 */
[----:B------:R-:W-:Y:S02]  /*9180*/  MUFU.EX2 R11, R11 ;  /* 0x0000000b000b7308 */ /* 0x000fe40000000800 */
[----:B------:R-:W-:-:S04]  /*9190*/  FMNMX.FTZ R10, R146, R149, !PT ;  /* 0x00000095920a7209 */ /* 0x000fc80007810000 */
[----:B------:R-:W-:Y:S02]  /*91a0*/  FMNMX.FTZ R149, R147, R10, !PT ;  /* 0x0000000a93957209 */ /* 0x000fe40007810000 */
[----:B------:R-:W0:Y:S02]  /*91b0*/  MUFU.EX2 R6, R6 ;  /* 0x0000000600067308 */ /* 0x000e240000000800 */
[----:B------:R-:W-:-:S04]  /*91c0*/  FMNMX.FTZ R10, R150, R149, !PT ;  /* 0x00000095960a7209 */ /* 0x000fc80007810000 */
[----:B------:R-:W-:Y:S02]  /*91d0*/  FMNMX.FTZ R149, R151, R10, !PT ;  /* 0x0000000a97957209 */ /* 0x000fe40007810000 */
[----:B------:R-:W1:Y:S02]  /*91e0*/  MUFU.EX2 R176, R176 ;  /* 0x000000b000b07308 */ /* 0x000e640000000800 */
[----:B------:R-:W-:-:S04]  /*91f0*/  FMNMX.FTZ R10, R138, R149, !PT ;  /* 0x000000958a0a7209 */ /* 0x000fc80007810000 */
[----:B------:R-:W-:Y:S02]  /*9200*/  FMNMX.FTZ R149, R139, R10, !PT ;  /* 0x0000000a8b957209 */ /* 0x000fe40007810000 */
[----:B------:R-:W-:Y:S01]  /*9210*/  MUFU.EX2 R178, R178 ;  /* 0x000000b200b27308 */ /* 0x000fe20000000800 */
[----:B0-----:R-:W-:Y:S01]  /*9220*/  FFMA.FTZ R9, R6, R9, R11 ;  /* 0x0000000906097223 */ /* 0x001fe2000001000b */
[----:B------:R-:W-:-:S04]  /*9230*/  FMNMX.FTZ R10, R142, R149, !PT ;  /* 0x000000958e0a7209 */ /* 0x000fc80007810000 */
[----:B------:R-:W-:Y:S02]  /*9240*/  FMNMX.FTZ R149, R143, R10, !PT ;  /* 0x0000000a8f957209 */ /* 0x000fe40007810000 */
[----:B------:R-:W-:Y:S01]  /*9250*/  MUFU.EX2 R169, R169 ;  /* 0x000000a900a97308 */ /* 0x000fe20000000800 */
[----:B-1----:R-:W-:Y:S01]  /*9260*/  FADD.FTZ R9, R176, R9 ;  /* 0x00000009b0097221 */ /* 0x002fe20000010000 */
[----:B------:R-:W-:Y:S02]  /*9270*/  FMNMX.FTZ R10, R130, R149, !PT ;  /* 0x00000095820a7209 */ /* 0x000fe40007810000 */
[----:B------:R-:W-:Y:S02]  /*9280*/  F2FP.F16.F32.PACK_AB R176, R176, R11 ;  /* 0x0000000bb0b0723e */ /* 0x000fe400000000ff */
[----:B------:R-:W-:Y:S02]  /*9290*/  FMNMX.FTZ R149, R131, R10, !PT ;  /* 0x0000000a83957209 */ /* 0x000fe40007810000 */
[----:B------:R-:W-:Y:S02]  /*92a0*/  MUFU.EX2 R161, R161 ;  /* 0x000000a100a17308 */ /* 0x000fe40000000800 */
[----:B------:R-:W-:Y:S01]  /*92b0*/  FMNMX.FTZ R10, R134, R149, !PT ;  /* 0x00000095860a7209 */ /* 0x000fe20007810000 */
[----:B------:R-:W-:-:S03]  /*92c0*/  FFMA.FTZ R149, R129, R5, -R220 ;  /* 0x0000000581957223 */ /* 0x000fc600000108dc */
[----:B------:R-:W-:Y:S02]  /*92d0*/  FMNMX.FTZ R129, R135, R10, !PT ;  /* 0x0000000a87817209 */ /* 0x000fe40007810000 */
[----:B------:R-:W-:Y:S01]  /*92e0*/  MUFU.EX2 R15, R15 ;  /* 0x0000000f000f7308 */ /* 0x000fe20000000800 */
[----:B------:R-:W-:Y:S02]  /*92f0*/  WARPGROUP.DEPBAR.LE gsb0, 0x0 ;  /* 0x00008000000079c5 */ /* 0x000fe40000010000 */
[----:B------:R-:W-:Y:S01]  /*9300*/  WARPGROUP.ARRIVE ;  /* 0x00000000000079c5 */ /* 0x000fe20000000000 */
[----:B------:R-:W-:Y:S01]  /*9310*/  FMNMX.FTZ R10, R122, R129, !PT ;  /* 0x000000817a0a7209 */ /* 0x000fe20007810000 */
[-CC-:B------:R-:W-:Y:S01]  /*9320*/  FFMA.FTZ R180, R160, R5.reuse, -R220.reuse ;  /* 0x00000005a0b47223 */ /* 0x180fe200000108dc */
[--C-:B------:R-:W-:Y:S02]  /*9330*/  FFMA.FTZ R182, R164, R5, -R220.reuse ;  /* 0x00000005a4b67223 */ /* 0x100fe400000108dc */
[----:B------:R-:W-:Y:S01]  /*9340*/  MUFU.EX2 R21, R21 ;  /* 0x0000001500157308 */ /* 0x000fe20000000800 */
[----:B------:R-:W-:Y:S01]  /*9350*/  FMNMX.FTZ R129, R123, R10, !PT ;  /* 0x0000000a7b817209 */ /* 0x000fe20007810000 */
[----:B------:R-:W-:Y:S01]  /*9360*/  HGMMA.64x128x16.F32 R24, R184, gdesc[UR8].tnspB, R24, gsb0 ;  /* 0x41e00008b8187df0 */ /* 0x000fe20008000818 */
[----:B------:R-:W-:Y:S01]  /*9370*/  UIADD3 UR10, UR6, 0x180, URZ ;  /* 0x00000180060a7890 */ /* 0x000fe2000fffe03f */
[----:B------:R-:W-:Y:S01]  /*9380*/  UMOV UR11, 0x40000040 ;  /* 0x40000040000b7882 */ /* 0x000fe20000000000 */
[----:B------:R-:W-:Y:S01]  /*9390*/  FMNMX.FTZ R10, R126, R129, !PT ;  /* 0x000000817e0a7209 */ /* 0x000fe20007810000 */
[----:B------:R-:W-:-:S02]  /*93a0*/  FFMA.FTZ R129, R133, R5, -R220 ;  /* 0x0000000585817223 */ /* 0x000fc400000108dc */
        /* <DEDUP_REMOVED lines=25> */
[----:B------:R-:W-:-:S05]  /*9540*/  FMNMX.FTZ R10, R95, R10, !PT ;  /* 0x0000000a5f0a7209 */ /* 0x000fca0007810000 */
[----:B------:R-:W0:Y:S02]  /*9550*/  SHFL.BFLY PT, R133, R10, 0x2, 0x1f ;  /* 0x0c401f000a857f89 */ /* 0x000e2400000e0000 */
[----:B------:R-:W-:Y:S08]  /*9560*/  MUFU.EX2 R121, R121 ;  /* 0x0000007900797308 */ /* 0x000ff00000000800 */
[----:B------:R-:W-:Y:S08]  /*9570*/  MUFU.EX2 R125, R125 ;  /* 0x0000007d007d7308 */ /* 0x000ff00000000800 */
[----:B------:R-:W-:Y:S01]  /*9580*/  MUFU.EX2 R113, R113 ;  /* 0x0000007100717308 */ /* 0x000fe20000000800 */
[----:B0-----:R-:W-:-:S07]  /*9590*/  FMNMX.FTZ R133, R10, R133, !PT ;  /* 0x000000850a857209 */ /* 0x001fce0007810000 */
[----:B------:R-:W-:Y:S01]  /*95a0*/  MUFU.EX2 R117, R117 ;  /* 0x0000007500757308 */ /* 0x000fe20000000800 */
[----:B------:R-:W0:Y:S07]  /*95b0*/  SHFL.BFLY PT, R10, R133, 0x1, 0x1f ;  /* 0x0c201f00850a7f89 */ /* 0x000e2e00000e0000 */
[----:B------:R-:W-:Y:S08]  /*95c0*/  MUFU.EX2 R105, R105 ;  /* 0x0000006900697308 */ /* 0x000ff00000000800 */
[----:B------:R-:W-:Y:S08]  /*95d0*/  MUFU.EX2 R109, R109 ;  /* 0x0000006d006d7308 */ /* 0x000ff00000000800 */
[----:B------:R-:W-:Y:S01]  /*95e0*/  MUFU.EX2 R20, R20 ;  /* 0x0000001400147308 */ /* 0x000fe20000000800 */
[----:B0-----:R-:W-:-:S02]  /*95f0*/  FMNMX.FTZ R10, R133, R10, !PT ;  /* 0x0000000a850a7209 */ /* 0x001fc40007810000 */
[----:B------:R-:W-:-:S05]  /*9600*/  @!P1 LEA R133, R0, UR14, 0x3 ;  /* 0x0000000e00859c11 */ /* 0x000fca000f8e18ff */
[----:B------:R-:W-:Y:S01]  /*9610*/  MUFU.EX2 R97, R97 ;  /* 0x0000006100617308 */ /* 0x000fe20000000800 */
[----:B------:R-:W-:Y:S01]  /*9620*/  FADD.FTZ R100, -R10, R7 ;  /* 0x000000070a647221 */ /* 0x000fe20000010100 */
[----:B------:R-:W-:Y:S01]  /*9630*/  @!P1 VIADD R133, R133, 0x34840 ;  /* 0x0003484085859836 */ /* 0x000fe20000000000 */
[----:B------:R-:W-:Y:S02]  /*9640*/  WARPGROUP.DEPBAR.LE gsb0, 0x0 ;  /* 0x00008000000079c5 */ /* 0x000fe40000010000 */
[----:B------:R-:W-:Y:S01]  /*9650*/  WARPGROUP.ARRIVE ;  /* 0x00000000000079c5 */ /* 0x000fe20000000000 */
[-CC-:B------:R-:W-:Y:S01]  /*9660*/  FFMA.FTZ R184, R152, R5.reuse, -R220.reuse ;  /* 0x0000000598b87223 */ /* 0x180fe200000108dc */
[----:B------:R-:W-:Y:S01]  /*9670*/  FFMA.FTZ R186, R156, R5, -R220 ;  /* 0x000000059cba7223 */ /* 0x000fe200000108dc */
[----:B------:R-:W-:Y:S01]  /*9680*/  @!P1 PRMT R133, RZ, 0x654, R133 ;  /* 0x00000654ff859816 */ /* 0x000fe20000000085 */
[----:B------:R-:W-:Y:S02]  /*9690*/  MUFU.EX2 R96, R96 ;  /* 0x0000006000607308 */ /* 0x000fe40000000800 */
[----:B------:R-:W-:Y:S01]  /*96a0*/  HGMMA.64x128x16.F32 R24, R188, gdesc[UR8].tnspB, R24, gsb0 ;  /* 0x41e00008bc187df0 */ /* 0x000fe20008000818 */
[----:B------:R-:W-:Y:S01]  /*96b0*/  UIADD3 UR10, UR6, 0x200, URZ ;  /* 0x00000200060a7890 */ /* 0x000fe2000fffe03f */
[----:B------:R-:W-:-:S04]  /*96c0*/  UMOV UR11, 0x40000040 ;  /* 0x40000040000b7882 */ /* 0x000fc80000000000 */
[----:B------:R-:W-:Y:S08]  /*96d0*/  MUFU.EX2 R184, R184 ;  /* 0x000000b800b87308 */ /* 0x000ff00000000800 */
[----:B------:R-:W-:Y:S08]  /*96e0*/  MUFU.EX2 R186, R186 ;  /* 0x000000ba00ba7308 */ /* 0x000ff00000000800 */
[----:B------:R-:W-:Y:S08]  /*96f0*/  MUFU.EX2 R101, R101 ;  /* 0x0000006500657308 */ /* 0x000ff00000000800 */
[----:B------:R-:W-:Y:S08]  /*9700*/  MUFU.EX2 R88, R88 ;  /* 0x0000005800587308 */ /* 0x000ff00000000800 */
[----:B------:R-:W-:Y:S08]  /*9710*/  MUFU.EX2 R89, R89 ;  /* 0x0000005900597308 */ /* 0x000ff00000000800 */
[----:B------:R-:W-:Y:S01]  /*9720*/  MUFU.EX2 R92, R92 ;  /* 0x0000005c005c7308 */ /* 0x000fe20000000800 */
[----:B------:R-:W-:-:S02]  /*9730*/  WARPGROUP.DEPBAR.LE gsb0, 0x0 ;  /* 0x00008000000079c5 */ /* 0x000fc40000010000 */
[----:B------:R-:W-:Y:S01]  /*9740*/  WARPGROUP.ARRIVE ;  /* 0x00000000000079c5 */ /* 0x000fe20000000000 */
[-CC-:B------:R-:W-:Y:S01]  /*9750*/  FFMA.FTZ R188, R144, R5.reuse, -R220.reuse ;  /* 0x0000000590bc7223 */ /* 0x180fe200000108dc */
[----:B------:R-:W-:-:S04]  /*9760*/  FFMA.FTZ R190, R148, R5, -R220 ;  /* 0x0000000594be7223 */ /* 0x000fc800000108dc */
[----:B------:R-:W-:Y:S01]  /*9770*/  HGMMA.64x128x16.F32 R24, R192, gdesc[UR8].tnspB, R24, gsb0 ;  /* 0x41e00008c0187df0 */ /* 0x000fe20008000818 */
[----:B------:R-:W-:Y:S01]  /*9780*/  UIADD3 UR10, UR6, 0x280, URZ ;  /* 0x00000280060a7890 */ /* 0x000fe2000fffe03f */
[----:B------:R-:W-:Y:S01]  /*9790*/  MUFU.EX2 R188, R188 ;  /* 0x000000bc00bc7308 */ /* 0x000fe20000000800 */
[----:B------:R-:W-:-:S07]  /*97a0*/  UMOV UR11, 0x40000040 ;  /* 0x40000040000b7882 */ /* 0x000fce0000000000 */
[----:B------:R-:W-:Y:S01]  /*97b0*/  MUFU.EX2 R190, R190 ;  /* 0x000000be00be7308 */ /* 0x000fe20000000800 */
[----:B------:R-:W-:Y:S02]  /*97c0*/  WARPGROUP.DEPBAR.LE gsb0, 0x0 ;  /* 0x00008000000079c5 */ /* 0x000fe40000010000 */
        /* <DEDUP_REMOVED lines=33> */
[----:B------:R-:W-:Y:S01]  /*99e0*/  UMOV UR11, 0x40000040 ;  /* 0x40000040000b7882 */ /* 0x000fe20000000000 */
[----:B------:R-:W-:-:S06]  /*99f0*/  UIADD3 UR6, UR6, 0x500, URZ ;  /* 0x0000050006067890 */ /* 0x000fcc000fffe03f */
[----:B------:R-:W-:Y:S01]  /*9a00*/  MUFU.EX2 R206, R206 ;  /* 0x000000ce00ce7308 */ /* 0x000fe20000000800 */
[----:B------:R-:W-:Y:S02]  /*9a10*/  WARPGROUP.DEPBAR.LE gsb0, 0x0 ;  /* 0x00008000000079c5 */ /* 0x000fe40000010000 */
[----:B------:R-:W-:Y:S01]  /*9a20*/  WARPGROUP.ARRIVE ;  /* 0x00000000000079c5 */ /* 0x000fe20000000000 */
[-CC-:B------:R-:W-:Y:S01]  /*9a30*/  FFMA.FTZ R208, R104, R5.reuse, -R220.reuse ;  /* 0x0000000568d07223 */ /* 0x180fe200000108dc */
[-C--:B------:R-:W-:Y:S01]  /*9a40*/  FMUL.FTZ R104, R10, R5.reuse ;  /* 0x000000050a687220 */ /* 0x080fe20000410000 */
[-CC-:B------:R-:W-:Y:S01]  /*9a50*/  FFMA.FTZ R210, R108, R5.reuse, -R220.reuse ;  /* 0x000000056cd27223 */ /* 0x180fe200000108dc */
[-C--:B------:R-:W-:Y:S01]  /*9a60*/  FFMA.FTZ R220, R93, R5.reuse, -R220 ;  /* 0x000000055ddc7223 */ /* 0x080fe200000108dc */
[-C--:B------:R-:W-:Y:S01]  /*9a70*/  FMUL.FTZ R93, R100, R5.reuse ;  /* 0x00000005645d7220 */ /* 0x080fe20000410000 */
[----:B------:R-:W-:Y:S01]  /*9a80*/  HGMMA.64x128x16.F32 R24, R212, gdesc[UR8].tnspB, R24, gsb0 ;  /* 0x41e00008d4187df0 */ /* 0x000fe20008000818 */
[-CC-:B------:R-:W-:Y:S01]  /*9a90*/  FFMA.FTZ R100, R170, R5.reuse, -R104.reuse ;  /* 0x00000005aa647223 */ /* 0x180fe20000010868 */
[-CC-:B------:R-:W-:Y:S01]  /*9aa0*/  FFMA.FTZ R177, R171, R5.reuse, -R104.reuse ;  /* 0x00000005abb17223 */ /* 0x180fe20000010868 */
[-CC-:B------:R-:W-:Y:S01]  /*9ab0*/  FFMA.FTZ R179, R174, R5.reuse, -R104.reuse ;  /* 0x00000005aeb37223 */ /* 0x180fe20000010868 */
[-CC-:B------:R-:W-:Y:S01]  /*9ac0*/  FFMA.FTZ R197, R130, R5.reuse, -R104.reuse ;  /* 0x0000000582c57223 */ /* 0x180fe20000010868 */
[----:B------:R-:W-:Y:S01]  /*9ad0*/  MUFU.EX2 R93, R93 ;  /* 0x0000005d005d7308 */ /* 0x000fe20000000800 */
[-CC-:B------:R-:W-:Y:S01]  /*9ae0*/  FFMA.FTZ R130, R131, R5.reuse, -R104.reuse ;  /* 0x0000000583827223 */ /* 0x180fe20000010868 */
[-CC-:B------:R-:W-:Y:S01]  /*9af0*/  FFMA.FTZ R108, R175, R5.reuse, -R104.reuse ;  /* 0x00000005af6c7223 */ /* 0x180fe20000010868 */
[----:B------:R-:W-:Y:S01]  /*9b00*/  IADD3 R131, -R22, 0xb, RZ ;  /* 0x0000000b16837810 */ /* 0x000fe20007ffe1ff */
[-CC-:B------:R-:W-:Y:S01]  /*9b10*/  FFMA.FTZ R181, R162, R5.reuse, -R104.reuse ;  /* 0x00000005a2b57223 */ /* 0x180fe20000010868 */
[-CC-:B------:R-:W-:Y:S01]  /*9b20*/  FFMA.FTZ R112, R163, R5.reuse, -R104.reuse ;  /* 0x00000005a3707223 */ /* 0x180fe20000010868 */
[-CC-:B------:R-:W-:Y:S01]  /*9b30*/  FFMA.FTZ R201, R122, R5.reuse, -R104.reuse ;  /* 0x000000057ac97223 */ /* 0x180fe20000010868 */
[-CC-:B------:R-:W-:Y:S01]  /*9b40*/  FFMA.FTZ R183, R166, R5.reuse, -R104.reuse ;  /* 0x00000005a6b77223 */ /* 0x180fe20000010868 */
[----:B------:R-:W0:Y:S01]  /*9b50*/  MUFU.EX2 R100, R100 ;  /* 0x0000006400647308 */ /* 0x000e220000000800 */
[-CC-:B------:R-:W-:Y:S01]  /*9b60*/  FFMA.FTZ R116, R167, R5.reuse, -R104.reuse ;  /* 0x00000005a7747223 */ /* 0x180fe20000010868 */
[-CC-:B------:R-:W-:Y:S01]  /*9b70*/  FFMA.FTZ R185, R154, R5.reuse, -R104.reuse ;  /* 0x000000059ab97223 */ /* 0x180fe20000010868 */
[-CC-:B------:R-:W-:Y:S01]  /*9b80*/  FFMA.FTZ R120, R155, R5.reuse, -R104.reuse ;  /* 0x000000059b787223 */ /* 0x180fe20000010868 */
[-CC-:B------:R-:W-:Y:S01]  /*9b90*/  FFMA.FTZ R187, R158, R5.reuse, -R104.reuse ;  /* 0x000000059ebb7223 */ /* 0x180fe20000010868 */
[-CC-:B------:R-:W-:Y:S01]  /*9ba0*/  FFMA.FTZ R124, R159, R5.reuse, -R104.reuse ;  /* 0x000000059f7c7223 */ /* 0x180fe20000010868 */
[-CC-:B------:R-:W-:Y:S01]  /*9bb0*/  FFMA.FTZ R205, R114, R5.reuse, -R104.reuse ;  /* 0x0000000572cd7223 */ /* 0x180fe20000010868 */
[-CC-:B------:R-:W-:Y:S01]  /*9bc0*/  FFMA.FTZ R189, R146, R5.reuse, -R104.reuse ;  /* 0x0000000592bd7223 */ /* 0x180fe20000010868 */
[----:B------:R-:W1:Y:S01]  /*9bd0*/  MUFU.EX2 R177, R177 ;  /* 0x000000b100b17308 */ /* 0x000e620000000800 */
[-CC-:B------:R-:W-:Y:S01]  /*9be0*/  FFMA.FTZ R128, R147, R5.reuse, -R104.reuse ;  /* 0x0000000593807223 */ /* 0x180fe20000010868 */
[-CC-:B------:R-:W-:Y:S01]  /*9bf0*/  FFMA.FTZ R207, R118, R5.reuse, -R104.reuse ;  /* 0x0000000576cf7223 */ /* 0x180fe20000010868 */
[-CC-:B------:R-:W-:Y:S01]  /*9c00*/  FFMA.FTZ R191, R150, R5.reuse, -R104.reuse ;  /* 0x0000000596bf7223 */ /* 0x180fe20000010868 */
[-CC-:B------:R-:W-:Y:S01]  /*9c10*/  FFMA.FTZ R209, R106, R5.reuse, -R104.reuse ;  /* 0x000000056ad17223 */ /* 0x180fe20000010868 */
[-CC-:B------:R-:W-:Y:S01]  /*9c20*/  FFMA.FTZ R132, R151, R5.reuse, -R104.reuse ;  /* 0x0000000597847223 */ /* 0x180fe20000010868 */
[-CC-:B------:R-:W-:Y:S01]  /*9c30*/  FFMA.FTZ R193, R138, R5.reuse, -R104.reuse ;  /* 0x000000058ac17223 */ /* 0x180fe20000010868 */
[-C--:B------:R-:W-:Y:S01]  /*9c40*/  FFMA.FTZ R136, R139, R5.reuse, -R104 ;  /* 0x000000058b887223 */ /* 0x080fe20000010868 */
[----:B------:R-:W-:Y:S01]  /*9c50*/  MUFU.EX2 R179, R179 ;  /* 0x000000b300b37308 */ /* 0x000fe20000000800 */
[----:B0-----:R-:W-:Y:S01]  /*9c60*/  FFMA.FTZ R8, R93, R8, R100 ;  /* 0x000000085d087223 */ /* 0x001fe20000010064 */
[-CC-:B------:R-:W-:Y:S01]  /*9c70*/  FFMA.FTZ R195, R142, R5.reuse, -R104.reuse ;  /* 0x000000058ec37223 */ /* 0x180fe20000010868 */
[-CC-:B------:R-:W-:Y:S01]  /*9c80*/  FFMA.FTZ R115, R115, R5.reuse, -R104.reuse ;  /* 0x0000000573737223 */ /* 0x180fe20000010868 */
[-CC-:B------:R-:W-:Y:S01]  /*9c90*/  FFMA.FTZ R138, R143, R5.reuse, -R104.reuse ;  /* 0x000000058f8a7223 */ /* 0x180fe20000010868 */
[-CC-:B------:R-:W-:Y:S01]  /*9ca0*/  FFMA.FTZ R199, R134, R5.reuse, -R104.reuse ;  /* 0x0000000586c77223 */ /* 0x180fe20000010868 */
[-CC-:B------:R-:W-:Y:S01]  /*9cb0*/  FFMA.FTZ R134, R135, R5.reuse, -R104.reuse ;  /* 0x0000000587867223 */ /* 0x180fe20000010868 */
[-CC-:B------:R-:W-:Y:S01]  /*9cc0*/  FFMA.FTZ R203, R126, R5.reuse, -R104.reuse ;  /* 0x000000057ecb7223 */ /* 0x180fe20000010868 */
[----:B------:R-:W-:Y:S01]  /*9cd0*/  MUFU.EX2 R108, R108 ;  /* 0x0000006c006c7308 */ /* 0x000fe20000000800 */
[-CC-:B------:R-:W-:Y:S01]  /*9ce0*/  FFMA.FTZ R119, R119, R5.reuse, -R104.reuse ;  /* 0x0000000577777223 */ /* 0x180fe20000010868 */
        /* <DEDUP_REMOVED lines=9> */
[----:B------:R-:W-:-:S05]  /*9d80*/  FFMA.FTZ R95, R95, R5, -R104 ;  /* 0x000000055f5f7223 */ /* 0x000fca0000010868 */
[----:B------:R-:W-:Y:S08]  /*9d90*/  MUFU.EX2 R112, R112 ;  /* 0x0000007000707308 */ /* 0x000ff00000000800 */
        /* <DEDUP_REMOVED lines=13> */
[----:B------:R-:W-:Y:S02]  /*9e70*/  F2FP.F16.F32.PACK_AB R212, R97, R20 ;  /* 0x0000001461d4723e */ /* 0x000fe400000000ff */
[----:B------:R-:W-:Y:S02]  /*9e80*/  F2FP.F16.F32.PACK_AB R214, R101, R96 ;  /* 0x0000006065d6723e */ /* 0x000fe400000000ff */
[----:B------:R-:W-:Y:S01]  /*9e90*/  MUFU.EX2 R136, R136 ;  /* 0x0000008800887308 */ /* 0x000fe20000000800 */
[----:B------:R-:W-:Y:S01]  /*9ea0*/  HGMMA.64x128x16.F32 R24, R216, gdesc[UR4].tnspB, R24, gsb0 ;  /* 0x41e00004d8187df0 */ /* 0x000fe20008000818 */
[----:B------:R-:W-:Y:S01]  /*9eb0*/  R2UR UR6, R14 ;  /* 0x000000000e0672ca */ /* 0x000fe200000e0000 */
[----:B-1----:R-:W-:Y:S01]  /*9ec0*/  FADD.FTZ R14, R177, R8 ;  /* 0x00000008b10e7221 */ /* 0x002fe20000010000 */
[----:B------:R-:W-:Y:S01]  /*9ed0*/  FFMA.FTZ R8, R123, R5, -R104 ;  /* 0x000000057b087223 */ /* 0x000fe20000010868 */
[----:B------:R-:W-:-:S02]  /*9ee0*/  F2FP.F16.F32.PACK_AB R177, R177, R100 ;  /* 0x00000064b1b1723e */ /* 0x000fc400000000ff */
[----:B------:R-:W-:Y:S01]  /*9ef0*/  R2UR UR7, R17 ;  /* 0x00000000110772ca */ /* 0x000fe200000e0000 */
[----:B------:R-:W-:Y:S08]  /*9f00*/  MUFU.EX2 R195, R195 ;  /* 0x000000c300c37308 */ /* 0x000ff00000000800 */
[----:B------:R-:W-:Y:S04]  /*9f10*/  MUFU.EX2 R138, R138 ;  /* 0x0000008a008a7308 */ /* 0x000fe80000000800 */
[----:B------:R-:W-:Y:S01]  /*9f20*/  UISETP.GT.AND UP0, UPT, UR6, UR7, UPT ;  /* 0x000000070600728c */ /* 0x000fe2000bf04270 */
[----:B------:R-:W-:Y:S01]  /*9f30*/  R2UR UR7, R12 ;  /* 0x000000000c0772ca */ /* 0x000fe200000e0000 */
[----:B------:R-:W-:-:S02]  /*9f40*/  UIADD3 UR6, UR6, -0x1, URZ ;  /* 0xffffffff06067890 */ /* 0x000fc4000fffe03f */
[----:B------:R-:W-:Y:S02]  /*9f50*/  MUFU.EX2 R197, R197 ;  /* 0x000000c500c57308 */ /* 0x000fe40000000800 */
[----:B------:R-:W-:-:S06]  /*9f60*/  PLOP3.LUT P2, PT, PT, PT, UP0, 0x80, 0x0 ;  /* 0x000000000000781c */ /* 0x000fcc0003f4f008 */
        /* <DEDUP_REMOVED lines=13> */
[----:B------:R-:W0:Y:S01]  /*a040*/  MUFU.EX2 R111, R111 ;  /* 0x0000006f006f7308 */ /* 0x000e220000000800 */
[----:B------:R-:W-:-:S02]  /*a050*/  WARPGROUP.DEPBAR.LE gsb0, 0x0 ;  /* 0x00008000000079c5 */ /* 0x000fc40000010000 */
[----:B------:R1:W-:Y:S06]  /*a060*/  BAR.ARV R131, 0x100 ;  /* 0x000400830000751d */ /* 0x0003ec0000002000 */
[----:B------:R2:W-:Y:S01]  /*a070*/  @!P1 SYNCS.ARRIVE.TRANS64.RED.A1T0 RZ, [R133+URZ], RZ ;  /* 0x000000ff85ff99a7 */ /* 0x0005e2000810043f */
[----:B------:R-:W-:Y:S01]  /*a080*/  MUFU.EX2 R99, R99 ;  /* 0x0000006300637308 */ /* 0x000fe20000000800 */
[----:B0-----:R-:W-:Y:S01]  /*a090*/  F2FP.F16.F32.PACK_AB R211, R111, R110 ;  /* 0x0000006e6fd3723e */ /* 0x001fe200000000ff */
[----:B------:R-:W-:Y:S01]  /*a0a0*/  FMUL.FTZ R24, R24, R6 ;  /* 0x0000000618187220 */ /* 0x000fe20000410000 */
[----:B------:R-:W-:Y:S01]  /*a0b0*/  F2FP.F16.F32.PACK_AB R216, R89, R88 ;  /* 0x0000005859d8723e */ /* 0x000fe200000000ff */
[-C--:B------:R-:W-:Y:S01]  /*a0c0*/  FMUL.FTZ R25, R25, R6.reuse ;  /* 0x0000000619197220 */ /* 0x080fe20000410000 */
[-C--:B------:R-:W-:Y:S01]  /*a0d0*/  FMUL.FTZ R28, R28, R6.reuse ;  /* 0x000000061c1c7220 */ /* 0x080fe20000410000 */
[-C--:B------:R-:W-:Y:S01]  /*a0e0*/  FMUL.FTZ R29, R29, R6.reuse ;  /* 0x000000061d1d7220 */ /* 0x080fe20000410000 */
[----:B--2---:R-:W-:Y:S01]  /*a0f0*/  IMAD.U32 R133, RZ, RZ, UR61 ;  /* 0x0000003dff857e24 */ /* 0x004fe2000f8e00ff */
[----:B------:R-:W-:Y:S01]  /*a100*/  MUFU.EX2 R103, R103 ;  /* 0x0000006700677308 */ /* 0x000fe20000000800 */
[----:B------:R-:W-:Y:S01]  /*a110*/  R2UR UR61, R0 ;  /* 0x00000000003d72ca */ /* 0x000fe200000e0000 */
[-C--:B------:R-:W-:Y:S01]  /*a120*/  FMUL.FTZ R32, R32, R6.reuse ;  /* 0x0000000620207220 */ /* 0x080fe20000410000 */
[-C--:B------:R-:W-:Y:S01]  /*a130*/  FMUL.FTZ R33, R33, R6.reuse ;  /* 0x0000000621217220 */ /* 0x080fe20000410000 */
[----:B------:R-:W-:Y:S01]  /*a140*/  @!P1 LEA R122, R133, UR14, 0x3 ;  /* 0x0000000e857a9c11 */ /* 0x000fe2000f8e18ff */
[-C--:B------:R-:W-:Y:S01]  /*a150*/  FMUL.FTZ R36, R36, R6.reuse ;  /* 0x0000000624247220 */ /* 0x080fe20000410000 */
[-C--:B------:R-:W-:Y:S01]  /*a160*/  FMUL.FTZ R37, R37, R6.reuse ;  /* 0x0000000625257220 */ /* 0x080fe20000410000 */
[----:B------:R-:W-:Y:S01]  /*a170*/  FMUL.FTZ R40, R40, R6 ;  /* 0x0000000628287220 */ /* 0x000fe20000410000 */
[----:B------:R-:W-:Y:S01]  /*a180*/  MUFU.EX2 R90, R90 ;  /* 0x0000005a005a7308 */ /* 0x000fe20000000800 */
[----:B-1----:R-:W-:-:S02]  /*a190*/  @!P1 VIADD R131, R122, 0x34860 ;  /* 0x000348607a839836 */ /* 0x002fc40000000000 */
[----:B------:R-:W-:Y:S01]  /*a1a0*/  FADD.FTZ R122, R178, R9 ;  /* 0x00000009b27a7221 */ /* 0x000fe20000010000 */
[----:B------:R-:W-:Y:S01]  /*a1b0*/  FADD.FTZ R9, R179, R14 ;  /* 0x0000000eb3097221 */ /* 0x000fe20000010000 */
[C---:B------:R-:W-:Y:S01]  /*a1c0*/  F2FP.F16.F32.PACK_AB R179, R108.reuse, R179 ;  /* 0x000000b36cb3723e */ /* 0x040fe200000000ff */
[----:B------:R-:W-:Y:S01]  /*a1d0*/  FMUL.FTZ R41, R41, R6 ;  /* 0x0000000629297220 */ /* 0x000fe20000410000 */
[----:B------:R-:W-:Y:S01]  /*a1e0*/  FADD.FTZ R123, R169, R122 ;  /* 0x0000007aa97b7221 */ /* 0x000fe20000010000 */
[----:B------:R-:W-:Y:S01]  /*a1f0*/  FADD.FTZ R14, R108, R9 ;  /* 0x000000096c0e7221 */ /* 0x000fe20000010000 */
[----:B------:R-:W-:Y:S01]  /*a200*/  MUFU.EX2 R91, R91 ;  /* 0x0000005b005b7308 */ /* 0x000fe20000000800 */
[----:B------:R-:W-:Y:S01]  /*a210*/  @!P1 PRMT R131, RZ, 0x654, R131 ;  /* 0x00000654ff839816 */ /* 0x000fe20000000083 */
[----:B------:R-:W-:Y:S01]  /*a220*/  FADD.FTZ R122, R180, R123 ;  /* 0x0000007bb47a7221 */ /* 0x000fe20000010000 */
[----:B------:R-:W-:Y:S01]  /*a230*/  FADD.FTZ R9, R181, R14 ;  /* 0x0000000eb5097221 */ /* 0x000fe20000010000 */
[----:B------:R-:W-:Y:S01]  /*a240*/  FFMA.FTZ R14, R127, R5, -R104 ;  /* 0x000000057f0e7223 */ /* 0x000fe20000010868 */
[C---:B------:R-:W-:Y:S01]  /*a250*/  F2FP.F16.F32.PACK_AB R181, R112.reuse, R181 ;  /* 0x000000b570b5723e */ /* 0x040fe200000000ff */
[----:B------:R-:W-:Y:S01]  /*a260*/  FADD.FTZ R123, R161, R122 ;  /* 0x0000007aa17b7221 */ /* 0x000fe20000010000 */
[----:B------:R-:W-:Y:S01]  /*a270*/  FADD.FTZ R122, R112, R9 ;  /* 0x00000009707a7221 */ /* 0x000fe20000010000 */
[----:B------:R-:W-:Y:S01]  /*a280*/  MUFU.EX2 R94, R94 ;  /* 0x0000005e005e7308 */ /* 0x000fe20000000800 */
[----:B------:R0:W-:Y:S01]  /*a290*/  @!P1 SYNCS.ARRIVE.TRANS64.RED.A1T0 RZ, [R131+URZ], RZ ;  /* 0x000000ff83ff99a7 */ /* 0x0001e2000810043f */
[----:B------:R-:W-:Y:S01]  /*a2a0*/  FADD.FTZ R114, R182, R123 ;  /* 0x0000007bb6727221 */ /* 0x000fe20000010000 */
[----:B------:R-:W-:Y:S01]  /*a2b0*/  FADD.FTZ R9, R183, R122 ;  /* 0x0000007ab7097221 */ /* 0x000fe20000010000 */
[C---:B------:R-:W-:Y:S01]  /*a2c0*/  F2FP.F16.F32.PACK_AB R182, R15.reuse, R182 ;  /* 0x000000b60fb6723e */ /* 0x040fe200000000ff */
[----:B------:R-:W-:Y:S01]  /*a2d0*/  FMUL.FTZ R44, R44, R6 ;  /* 0x000000062c2c7220 */ /* 0x000fe20000410000 */
[----:B------:R-:W-:Y:S01]  /*a2e0*/  FADD.FTZ R123, R15, R114 ;  /* 0x000000720f7b7221 */ /* 0x000fe20000010000 */
[----:B------:R-:W-:Y:S01]  /*a2f0*/  FADD.FTZ R114, R116, R9 ;  /* 0x0000000974727221 */ /* 0x000fe20000010000 */
[----:B------:R-:W-:Y:S01]  /*a300*/  MUFU.EX2 R14, R14 ;  /* 0x0000000e000e7308 */ /* 0x000fe20000000800 */
[----:B------:R-:W-:Y:S01]  /*a310*/  F2FP.F16.F32.PACK_AB R178, R169, R178 ;  /* 0x000000b2a9b2723e */ /* 0x000fe200000000ff */
[----:B------:R-:W-:Y:S01]  /*a320*/  FADD.FTZ R118, R184, R123 ;  /* 0x0000007bb8767221 */ /* 0x000fe20000010000 */
[----:B------:R-:W-:Y:S01]  /*a330*/  FADD.FTZ R9, R185, R114 ;  /* 0x00000072b9097221 */ /* 0x000fe20000010000 */
[----:B------:R-:W-:Y:S01]  /*a340*/  F2FP.F16.F32.PACK_AB R180, R161, R180 ;  /* 0x000000b4a1b4723e */ /* 0x000fe200000000ff */
[----:B------:R-:W-:Y:S01]  /*a350*/  FMUL.FTZ R45, R45, R6 ;  /* 0x000000062d2d7220 */ /* 0x000fe20000410000 */
[----:B------:R-:W-:Y:S01]  /*a360*/  FADD.FTZ R123, R21, R118 ;  /* 0x00000076157b7221 */ /* 0x000fe20000010000 */
[----:B------:R-:W-:Y:S01]  /*a370*/  FADD.FTZ R106, R120, R9 ;  /* 0x00000009786a7221 */ /* 0x000fe20000010000 */
[-C--:B------:R-:W-:Y:S01]  /*a380*/  FFMA.FTZ R9, R98, R5.reuse, -R104 ;  /* 0x0000000562097223 */ /* 0x080fe20000010868 */
[----:B------:R-:W1:Y:S01]  /*a390*/  MUFU.EX2 R7, R220 ;  /* 0x000000dc00077308 */ /* 0x000e620000000800 */
[----:B------:R-:W-:Y:S01]  /*a3a0*/  FADD.FTZ R114, R186, R123 ;  /* 0x0000007bba727221 */ /* 0x000fe20000010000 */
[----:B------:R-:W-:Y:S01]  /*a3b0*/  FADD.FTZ R123, R187, R106 ;  /* 0x0000006abb7b7221 */ /* 0x000fe20000010000 */
[----:B------:R-:W-:Y:S01]  /*a3c0*/  FFMA.FTZ R106, R102, R5, -R104 ;  /* 0x00000005666a7223 */ /* 0x000fe20000010868 */
[C---:B------:R-:W-:Y:S01]  /*a3d0*/  F2FP.F16.F32.PACK_AB R186, R13.reuse, R186 ;  /* 0x000000ba0dba723e */ /* 0x040fe200000000ff */
[----:B------:R-:W-:Y:S01]  /*a3e0*/  FADD.FTZ R127, R13, R114 ;  /* 0x000000720d7f7221 */ /* 0x000fe20000010000 */
[----:B------:R-:W-:Y:S01]  /*a3f0*/  FADD.FTZ R114, R124, R123 ;  /* 0x0000007b7c727221 */ /* 0x000fe20000010000 */
[----:B------:R-:W-:Y:S01]  /*a400*/  F2FP.F16.F32.PACK_AB R183, R116, R183 ;  /* 0x000000b774b7723e */ /* 0x000fe200000000ff */
[----:B------:R2:W3:Y:S01]  /*a410*/  MUFU.EX2 R98, R115 ;  /* 0x0000007300627308 */ /* 0x0004e20000000800 */
[----:B------:R-:W-:Y:S01]  /*a420*/  FADD.FTZ R118, R188, R127 ;  /* 0x0000007fbc767221 */ /* 0x000fe20000010000 */
[----:B------:R-:W-:Y:S01]  /*a430*/  FADD.FTZ R123, R189, R114 ;  /* 0x00000072bd7b7221 */ /* 0x000fe20000010000 */
[----:B------:R-:W-:Y:S01]  /*a440*/  F2FP.F16.F32.PACK_AB R184, R21, R184 ;  /* 0x000000b815b8723e */ /* 0x000fe200000000ff */
[----:B------:R-:W-:Y:S01]  /*a450*/  FMUL.FTZ R48, R48, R6 ;  /* 0x0000000630307220 */ /* 0x000fe20000410000 */
[----:B------:R-:W-:Y:S01]  /*a460*/  FADD.FTZ R127, R23, R118 ;  /* 0x00000076177f7221 */ /* 0x000fe20000010000 */
[----:B------:R-:W-:Y:S01]  /*a470*/  FADD.FTZ R102, R128, R123 ;  /* 0x0000007b80667221 */ /* 0x000fe20000010000 */
[----:B------:R-:W-:Y:S01]  /*a480*/  F2FP.F16.F32.PACK_AB R185, R120, R185 ;  /* 0x000000b978b9723e */ /* 0x000fe200000000ff */
[----:B------:R4:W-:Y:S01]  /*a490*/  MUFU.EX2 R112, R9 ;  /* 0x0000000900707308 */ /* 0x0009e20000000800 */
[----:B------:R-:W-:Y:S01]  /*a4a0*/  FADD.FTZ R114, R190, R127 ;  /* 0x0000007fbe727221 */ /* 0x000fe20000010000 */
[----:B--2---:R-:W-:Y:S01]  /*a4b0*/  FADD.FTZ R115, R191, R102 ;  /* 0x00000066bf737221 */ /* 0x004fe20000010000 */
[----:B-1----:R-:W-:Y:S01]  /*a4c0*/  F2FP.F16.F32.PACK_AB R218, R7, R92 ;  /* 0x0000005c07da723e */ /* 0x002fe200000000ff */
[----:B------:R-:W-:Y:S01]  /*a4d0*/  FMUL.FTZ R49, R49, R6 ;  /* 0x0000000631317220 */ /* 0x000fe20000410000 */
[----:B------:R-:W-:Y:S01]  /*a4e0*/  FADD.FTZ R123, R145, R114 ;  /* 0x00000072917b7221 */ /* 0x000fe20000010000 */
[----:B------:R-:W-:Y:S01]  /*a4f0*/  FADD.FTZ R114, R132, R115 ;  /* 0x0000007384727221 */ /* 0x000fe20000010000 */
[----:B------:R-:W-:Y:S01]  /*a500*/  F2FP.F16.F32.PACK_AB R187, R124, R187 ;  /* 0x000000bb7cbb723e */ /* 0x000fe200000000ff */
[----:B------:R-:W1:Y:S01]  /*a510*/  MUFU.EX2 R102, R119 ;  /* 0x0000007700667308 */ /* 0x000e620000000800 */
[----:B------:R-:W-:Y:S01]  /*a520*/  FADD.FTZ R104, R192, R123 ;  /* 0x0000007bc0687221 */ /* 0x000fe20000010000 */
[----:B------:R-:W-:Y:S01]  /*a530*/  FADD.FTZ R11, R193, R114 ;  /* 0x00000072c10b7221 */ /* 0x000fe20000010000 */
[----:B------:R-:W-:Y:S01]  /*a540*/  F2FP.F16.F32.PACK_AB R188, R23, R188 ;  /* 0x000000bc17bc723e */ /* 0x000fe200000000ff */
[----:B------:R-:W-:Y:S01]  /*a550*/  FMUL.FTZ R52, R52, R6 ;  /* 0x0000000634347220 */ /* 0x000fe20000410000 */
[----:B------:R-:W-:Y:S01]  /*a560*/  FADD.FTZ R115, R137, R104 ;  /* 0x0000006889737221 */ /* 0x000fe20000010000 */
[----:B------:R-:W-:Y:S01]  /*a570*/  FADD.FTZ R104, R136, R11 ;  /* 0x0000000b88687221 */ /* 0x000fe20000010000 */
[----:B------:R-:W-:Y:S01]  /*a580*/  F2FP.F16.F32.PACK_AB R189, R128, R189 ;  /* 0x000000bd80bd723e */ /* 0x000fe200000000ff */
[----:B------:R-:W-:Y:S01]  /*a590*/  MUFU.EX2 R95, R95 ;  /* 0x0000005f005f7308 */ /* 0x000fe20000000800 */
[----:B------:R-:W-:Y:S01]  /*a5a0*/  FADD.FTZ R114, R194, R115 ;  /* 0x00000073c2727221 */ /* 0x000fe20000010000 */
[----:B------:R-:W-:Y:S01]  /*a5b0*/  FADD.FTZ R11, R195, R104 ;  /* 0x00000068c30b7221 */ /* 0x000fe20000010000 */
[----:B------:R-:W-:Y:S01]  /*a5c0*/  F2FP.F16.F32.PACK_AB R190, R145, R190 ;  /* 0x000000be91be723e */ /* 0x000fe200000000ff */
[----:B------:R-:W-:Y:S01]  /*a5d0*/  FMUL.FTZ R53, R53, R6 ;  /* 0x0000000635357220 */ /* 0x000fe20000410000 */
[----:B------:R-:W-:Y:S01]  /*a5e0*/  FADD.FTZ R115, R141, R114 ;  /* 0x000000728d737221 */ /* 0x000fe20000010000 */
[----:B------:R-:W-:Y:S01]  /*a5f0*/  FADD.FTZ R104, R138, R11 ;  /* 0x0000000b8a687221 */ /* 0x000fe20000010000 */
[----:B------:R-:W-:Y:S01]  /*a600*/  F2FP.F16.F32.PACK_AB R191, R132, R191 ;  /* 0x000000bf84bf723e */ /* 0x000fe200000000ff */
[----:B------:R2:W5:Y:S01]  /*a610*/  MUFU.EX2 R114, R106 ;  /* 0x0000006a00727308 */ /* 0x0005620000000800 */
[----:B------:R-:W-:Y:S01]  /*a620*/  FADD.FTZ R108, R196, R115 ;  /* 0x00000073c46c7221 */ /* 0x000fe20000010000 */
[----:B------:R-:W-:Y:S01]  /*a630*/  FADD.FTZ R11, R197, R104 ;  /* 0x00000068c50b7221 */ /* 0x000fe20000010000 */
[----:B------:R-:W-:Y:S01]  /*a640*/  F2FP.F16.F32.PACK_AB R192, R137, R192 ;  /* 0x000000c089c0723e */ /* 0x000fe200000000ff */
[-C--:B------:R-:W-:Y:S01]  /*a650*/  FMUL.FTZ R56, R56, R6.reuse ;  /* 0x0000000638387220 */ /* 0x080fe20000410000 */
[----:B------:R-:W-:Y:S01]  /*a660*/  FADD.FTZ R15, R149, R108 ;  /* 0x0000006c950f7221 */ /* 0x000fe20000010000 */
[----:B------:R-:W-:Y:S01]  /*a670*/  FADD.FTZ R104, R130, R11 ;  /* 0x0000000b82687221 */ /* 0x000fe20000010000 */
[----:B------:R-:W-:Y:S01]  /*a680*/  F2FP.F16.F32.PACK_AB R193, R136, R193 ;  /* 0x000000c188c1723e */ /* 0x000fe200000000ff */
[----:B------:R-:W-:Y:S01]  /*a690*/  FMUL.FTZ R57, R57, R6 ;  /* 0x0000000639397220 */ /* 0x000fe20000410000 */
[----:B------:R-:W-:Y:S01]  /*a6a0*/  FADD.FTZ R108, R198, R15 ;  /* 0x0000000fc66c7221 */ /* 0x000fe20000010000 */
[----:B------:R-:W-:Y:S01]  /*a6b0*/  FADD.FTZ R11, R199, R104 ;  /* 0x00000068c70b7221 */ /* 0x000fe20000010000 */
[----:B------:R-:W-:Y:S01]  /*a6c0*/  F2FP.F16.F32.PACK_AB R194, R141, R194 ;  /* 0x000000c28dc2723e */ /* 0x000fe200000000ff */
[-C--:B------:R-:W-:Y:S01]  /*a6d0*/  FMUL.FTZ R60, R60, R6.reuse ;  /* 0x000000063c3c7220 */ /* 0x080fe20000410000 */
        /* <DEDUP_REMOVED lines=18> */
[----:B------:R-:W-:Y:S01]  /*a800*/  IMAD.U32 R14, RZ, RZ, UR6 ;  /* 0x00000006ff0e7e24 */ /* 0x000fe2000f8e00ff */
[----:B------:R-:W-:Y:S01]  /*a810*/  F2FP.F16.F32.PACK_AB R197, R130, R197 ;  /* 0x000000c582c5723e */ /* 0x000fe200000000ff */
[----:B------:R-:W-:Y:S01]  /*a820*/  FADD.FTZ R108, R204, R13 ;  /* 0x0000000dcc6c7221 */ /* 0x000fe20000010000 */
[----:B----4-:R-:W-:Y:S01]  /*a830*/  FADD.FTZ R9, R205, R104 ;  /* 0x00000068cd097221 */ /* 0x010fe20000010000 */
[----:B------:R-:W-:Y:S01]  /*a840*/  IMAD.U32 R13, RZ, RZ, UR7 ;  /* 0x00000007ff0d7e24 */ /* 0x000fe2000f8e00ff */
[----:B------:R-:W-:Y:S01]  /*a850*/  F2FP.F16.F32.PACK_AB R198, R129, R198 ;  /* 0x000000c681c6723e */ /* 0x000fe200000000ff */
[----:B------:R-:W-:Y:S01]  /*a860*/  FADD.FTZ R11, R113, R108 ;  /* 0x0000006c710b7221 */ /* 0x000fe20000010000 */
[----:B---3--:R-:W-:Y:S01]  /*a870*/  FADD.FTZ R104, R98, R9 ;  /* 0x0000000962687221 */ /* 0x008fe20000010000 */
[----:B------:R-:W-:Y:S01]  /*a880*/  F2FP.F16.F32.PACK_AB R199, R134, R199 ;  /* 0x000000c786c7723e */ /* 0x000fe200000000ff */
[----:B------:R-:W-:Y:S01]  /*a890*/  FMUL.FTZ R69, R69, R6 ;  /* 0x0000000645457220 */ /* 0x000fe20000410000 */
[----:B------:R-:W-:Y:S01]  /*a8a0*/  FADD.FTZ R108, R206, R11 ;  /* 0x0000000bce6c7221 */ /* 0x000fe20000010000 */
[----:B------:R-:W-:Y:S01]  /*a8b0*/  FADD.FTZ R9, R207, R104 ;  /* 0x00000068cf097221 */ /* 0x000fe20000010000 */
[----:B------:R-:W-:Y:S01]  /*a8c0*/  F2FP.F16.F32.PACK_AB R200, R121, R200 ;  /* 0x000000c879c8723e */ /* 0x000fe200000000ff */
[----:B------:R-:W-:Y:S01]  /*a8d0*/  FMUL.FTZ R72, R72, R6 ;  /* 0x0000000648487220 */ /* 0x000fe20000410000 */
[----:B------:R-:W-:Y:S01]  /*a8e0*/  FADD.FTZ R11, R117, R108 ;  /* 0x0000006c750b7221 */ /* 0x000fe20000010000 */
[----:B-1----:R-:W-:Y:S01]  /*a8f0*/  FADD.FTZ R104, R102, R9 ;  /* 0x0000000966687221 */ /* 0x002fe20000010000 */
[----:B------:R-:W-:Y:S01]  /*a900*/  F2FP.F16.F32.PACK_AB R202, R125, R202 ;  /* 0x000000ca7dca723e */ /* 0x000fe200000000ff */
[----:B------:R-:W-:Y:S01]  /*a910*/  FMUL.FTZ R73, R73, R6 ;  /* 0x0000000649497220 */ /* 0x000fe20000410000 */
[----:B--2---:R-:W-:Y:S01]  /*a920*/  FADD.FTZ R106, R208, R11 ;  /* 0x0000000bd06a7221 */ /* 0x004fe20000010000 */
        /* <DEDUP_REMOVED lines=24> */
[----:B-----5:R-:W-:Y:S01]  /*aab0*/  FADD.FTZ R9, R114, R9 ;  /* 0x0000000972097221 */ /* 0x020fe20000010000 */
        /* <DEDUP_REMOVED lines=11> */
[C---:B------:R-:W-:Y:S01]  /*ab70*/  FADD.FTZ R9, R91.reuse, R9 ;  /* 0x000000095b097221 */ /* 0x040fe20000010000 */
        /* <DEDUP_REMOVED lines=8> */
[-C--:B------:R-:W-:Y:S01]  /*ac00*/  FMUL.FTZ R35, R35, R93.reuse ;  /* 0x0000005d23237220 */ /* 0x080fe20000410000 */
        /* <DEDUP_REMOVED lines=25> */
[----:B------:R-:W-:Y:S01]  /*ada0*/  FMUL.FTZ R87, R87, R93 ;  /* 0x0000005d57577220 */ /* 0x000fe20000410000 */
[----:B------:R-:W-:-:S02]  /*adb0*/  IMAD.MOV.U32 R7, RZ, RZ, R10 ;  /* 0x000000ffff077224 */ /* 0x000fc400078e000a */
[----:B------:R-:W-:Y:S01]  /*adc0*/  IMAD.MOV.U32 R11, RZ, RZ, R4 ;  /* 0x000000ffff0b7224 */ /* 0x000fe200078e0004 */
[----:B0-----:R-:W-:Y:S06]  /*add0*/  @P2 BRA `(.L_x_28) ;  /* 0xffffffb400642947 */ /* 0x001fec000383ffff */
.L_x_19:
[----:B------:R-:W-:Y:S06]  /*ade0*/  BAR.ARV 0x8, 0x180 ;  /* 0x0206000000007b1d */ /* 0x000fec0000002000 */
[----:B------:R-:W-:Y:S05]  /*adf0*/  @!P0 BRA `(.L_x_29) ;  /* 0x0000000000048947 */ /* 0x000fea0003800000 */
[----:B------:R-:W-:Y:S01]  /*ae00*/  BPT.TRAP 0x1 ;  /* 0x000000040000795c */ /* 0x000fe20000300000 */
.L_x_29:
        /* <DEDUP_REMOVED lines=8> */
.L_x_30:
[----:B-1----:R-:W-:Y:S05]  /*ae90*/  @P2 BRA `(.L_x_31) ;  /* 0x0000000000082947 */ /* 0x002fea0003800000 */
[----:B------:R-:W1:Y:S02]  /*aea0*/  SYNCS.PHASECHK.TRANS64.TRYWAIT P0, [R11+URZ+0x34850], R2 ;  /* 0x034850020b0075a7 */ /* 0x000e64000800017f */
[----:B-1----:R-:W-:Y:S05]  /*aeb0*/  @!P0 BRA `(.L_x_32) ;  /* 0x0000005c00f08947 */ /* 0x002fea0003800000 */
.L_x_31:
[----:B------:R-:W-:Y:S01]  /*aec0*/  R2UR UR4, R16 ;  /* 0x00000000100472ca */ /* 0x000fe200000e0000 */
[----:B------:R-:W-:Y:S01]  /*aed0*/  WARPGROUP.ARRIVE ;  /* 0x00000000000079c5 */ /* 0x000fe20000000000 */
[----:B------:R-:W-:Y:S01]  /*aee0*/  R2UR UR5, R0 ;  /* 0x00000000000572ca */ /* 0x000fe200000e0000 */
[----:B------:R-:W-:Y:S01]  /*aef0*/  UMOV UR7, 0x40000040 ;  /* 0x4000004000077882 */ /* 0x000fe20000000000 */
[----:B------:R-:W2:Y:S01]  /*af00*/  SHFL.BFLY PT, R0, R9, 0x2, 0x1f ;  /* 0x0c401f0009007f89 */ /* 0x000ea200000e0000 */
[----:B------:R-:W-:Y:S02]  /*af10*/  IMAD.MOV.U32 R17, RZ, RZ, RZ ;  /* 0x000000ffff117224 */ /* 0x000fe400078e00ff */
[----:B------:R-:W-:Y:S01]  /*af20*/  IMAD.MOV.U32 R16, RZ, RZ, -0x800000 ;  /* 0xff800000ff107424 */ /* 0x000fe200078e00ff */
[----:B------:R-:W0:Y:S05]  /*af30*/  SHFL.BFLY PT, R3, R8, 0x2, 0x1f ;  /* 0x0c401f0008037f89 */ /* 0x000e2a00000e0000 */
[----:B------:R-:W-:-:S04]  /*af40*/  UIADD3 UR4, UR4, 0x400, URZ ;  /* 0x0000040004047890 */ /* 0x000fc8000fffe03f */
[----:B------:R-:W-:-:S04]  /*af50*/  USHF.R.U32.HI UR4, URZ, 0x4, UR4 ;  /* 0x000000043f047899 */ /* 0x000fc80008011604 */
[----:B------:R-:W-:-:S04]  /*af60*/  ULOP3.LUT UR4, UR4, 0x3fff, URZ, 0xc0, !UPT ;  /* 0x00003fff04047892 */ /* 0x000fc8000f8ec03f */
[----:B------:R-:W-:Y:S01]  /*af70*/  ULOP3.LUT UR4, UR4, 0x5800000, URZ, 0xfc, !UPT ;  /* 0x0580000004047892 */ /* 0x000fe2000f8efc3f */
[----:B--2---:R-:W-:-:S03]  /*af80*/  FADD.FTZ R0, R0, R9 ;  /* 0x0000000900007221 */ /* 0x004fc60000010000 */
[----:B------:R-:W-:Y:S01]  /*af90*/  UIMAD UR4, UR5, 0xb00, UR4 ;  /* 0x00000b00050478a4 */ /* 0x000fe2000f8e0204 */
[----:B------:R-:W-:Y:S02]  /*afa0*/  @!P1 VIADD R9, R11, 0x34860 ;  /* 0x000348600b099836 */ /* 0x000fe40000000000 */
[----:B01----:R-:W-:Y:S01]  /*afb0*/  FADD.FTZ R2, R3, R8 ;  /* 0x0000000803027221 */ /* 0x003fe20000010000 */
[----:B------:R-:W-:Y:S01]  /*afc0*/  IMAD.MOV.U32 R8, RZ, RZ, RZ ;  /* 0x000000ffff087224 */ /* 0x000fe200078e00ff */
[----:B------:R-:W0:Y:S01]  /*afd0*/  SHFL.BFLY PT, R3, R0, 0x1, 0x1f ;  /* 0x0c201f0000037f89 */ /* 0x000e2200000e0000 */
[----:B------:R-:W-:Y:S01]  /*afe0*/  @!P1 PRMT R9, RZ, 0x654, R9 ;  /* 0x00000654ff099816 */ /* 0x000fe20000000009 */
[----:B------:R-:W-:Y:S02]  /*aff0*/  UMOV UR6, UR4 ;  /* 0x0000000400067c82 */ /* 0x000fe40008000000 */
[----:B------:R-:W-:Y:S01]  /*b000*/  HGMMA.64x128x16.F32 R24, R176, gdesc[UR4].tnspB, R24, gsb0 ;  /* 0x41e00004b0187df0 */ /* 0x000fe20008000818 */
[----:B------:R-:W-:Y:S01]  /*b010*/  UIADD3 UR6, UR4, 0x80, URZ ;  /* 0x0000008004067890 */ /* 0x000fe2000fffe03f */
[----:B------:R-:W1:Y:S01]  /*b020*/  SHFL.BFLY PT, R7, R2, 0x1, 0x1f ;  /* 0x0c201f0002077f89 */ /* 0x000e6200000e0000 */
[----:B------:R-:W-:Y:S01]  /*b030*/  UMOV UR7, 0x40000040 ;  /* 0x4000004000077882 */ /* 0x000fe20000000000 */
[----:B0-----:R-:W-:Y:S01]  /*b040*/  FADD.FTZ R12, R0, R3 ;  /* 0x00000003000c7221 */ /* 0x001fe20000010000 */
[----:B------:R-:W-:-:S04]  /*b050*/  IMAD.MOV.U32 R0, RZ, RZ, -0x800000 ;  /* 0xff800000ff007424 */ /* 0x000fc800078e00ff */
[----:B------:R-:W-:Y:S01]  /*b060*/  FSETP.NE.FTZ.AND P0, PT, R12, RZ, PT ;  /* 0x000000ff0c00720b */ /* 0x000fe20003f15000 */
[----:B-1----:R-:W-:-:S05]  /*b070*/  FADD.FTZ R13, R2, R7 ;  /* 0x00000007020d7221 */ /* 0x002fca0000010000 */
[----:B------:R-:W-:-:S07]  /*b080*/  FSETP.NE.FTZ.AND P2, PT, R13, RZ, PT ;  /* 0x000000ff0d00720b */ /* 0x000fce0003f55000 */
[----:B------:R-:W0:Y:S01]  /*b090*/  @P0 MUFU.LG2 R6, R12 ;  /* 0x0000000c00060308 */ /* 0x000e220000000c00 */
[----:B------:R-:W-:-:S05]  /*b0a0*/  @P0 FMUL.FTZ R3, R5, 0.69314718246459960938 ;  /* 0x3f31721805030820 */ /* 0x000fca0000410000 */
[----:B------:R-:W-:Y:S02]  /*b0b0*/  @P2 FMUL.FTZ R2, R5, 0.69314718246459960938 ;  /* 0x3f31721805022820 */ /* 0x000fe40000410000 */
[----:B------:R-:W1:Y:S08]  /*b0c0*/  @P2 MUFU.LG2 R7, R13 ;  /* 0x0000000d00072308 */ /* 0x000e700000000c00 */
[----:B------:R-:W2:Y:S01]  /*b0d0*/  @P0 MUFU.RCP R8, R12 ;  /* 0x0000000c00080308 */ /* 0x000ea20000001000 */
[----:B0-----:R-:W-:-:S04]  /*b0e0*/  @P0 FMUL.FTZ R6, R6, 0.69314718246459960938 ;  /* 0x3f31721806060820 */ /* 0x001fc80000410000 */
[----:B------:R-:W-:Y:S01]  /*b0f0*/  @P0 FFMA.FTZ R16, R3, R4, R6 ;  /* 0x0000000403100223 */ /* 0x000fe20000010006 */
[----:B------:R-:W-:Y:S02]  /*b100*/  PLOP3.LUT P0, PT, PT, PT, PT, 0x8, 0x0 ;  /* 0x000000000000781c */ /* 0x000fe40003f0e170 */
[----:B------:R-:W0:Y:S01]  /*b110*/  @P2 MUFU.RCP R17, R13 ;  /* 0x0000000d00112308 */ /* 0x000e220000001000 */
[----:B-1----:R-:W-:-:S04]  /*b120*/  @P2 FMUL.FTZ R7, R7, 0.69314718246459960938 ;  /* 0x3f31721807072820 */ /* 0x002fc80000410000 */
[----:B------:R-:W-:Y:S01]  /*b130*/  @P2 FFMA.FTZ R0, R2, R10, R7 ;  /* 0x0000000a02002223 */ /* 0x000fe20000010007 */
[----:B------:R-:W-:Y:S02]  /*b140*/  WARPGROUP.DEPBAR.LE gsb0, 0x0 ;  /* 0x00008000000079c5 */ /* 0x000fe40000010000 */
[----:B------:R-:W-:-:S06]  /*b150*/  WARPGROUP.ARRIVE ;  /* 0x00000000000079c5 */ /* 0x000fcc0000000000 */
[----:B------:R-:W-:Y:S01]  /*b160*/  HGMMA.64x128x16.F32 R24, R180, gdesc[UR4].tnspB, R24, gsb0 ;  /* 0x41e00004b4187df0 */ /* 0x000fe20008000818 */
[----:B------:R-:W-:Y:S01]  /*b170*/  UIADD3 UR6, UR4, 0x100, URZ ;  /* 0x0000010004067890 */ /* 0x000fe2000fffe03f */
[----:B------:R-:W-:Y:S01]  /*b180*/  UMOV UR7, 0x40000040 ;  /* 0x4000004000077882 */ /* 0x000fe20000000000 */
[----:B------:R-:W-:Y:S02]  /*b190*/  WARPGROUP.DEPBAR.LE gsb0, 0x0 ;  /* 0x00008000000079c5 */ /* 0x000fe40000010000 */
[----:B------:R-:W-:-:S07]  /*b1a0*/  WARPGROUP.ARRIVE ;  /* 0x00000000000079c5 */ /* 0x000fce0000000000 */
        /* <DEDUP_REMOVED lines=33> */
[----:B------:R-:W-:Y:S01]  /*b3c0*/  UIADD3 UR4, UR4, 0x500, URZ ;  /* 0x0000050004047890 */ /* 0x000fe2000fffe03f */
[----:B------:R-:W-:Y:S02]  /*b3d0*/  WARPGROUP.DEPBAR.LE gsb0, 0x0 ;  /* 0x00008000000079c5 */ /* 0x000fe40000010000 */
[----:B------:R-:W-:-:S06]  /*b3e0*/  WARPGROUP.ARRIVE ;  /* 0x00000000000079c5 */ /* 0x000fcc0000000000 */
[----:B------:R-:W-:Y:S01]  /*b3f0*/  HGMMA.64x128x16.F32 R24, R212, gdesc[UR4].tnspB, R24, gsb0 ;  /* 0x41e00004d4187df0 */ /* 0x000fe20008000818 */
[----:B------:R-:W-:Y:S01]  /*b400*/  UMOV UR6, UR4 ;  /* 0x0000000400067c82 */ /* 0x000fe20008000000 */
[----:B------:R-:W-:Y:S01]  /*b410*/  UMOV UR7, 0x40000040 ;  /* 0x4000004000077882 */ /* 0x000fe20000000000 */
[----:B------:R-:W-:Y:S02]  /*b420*/  WARPGROUP.DEPBAR.LE gsb0, 0x0 ;  /* 0x00008000000079c5 */ /* 0x000fe40000010000 */
[----:B------:R-:W-:-:S07]  /*b430*/  WARPGROUP.ARRIVE ;  /* 0x00000000000079c5 */ /* 0x000fce0000000000 */
[----:B------:R-:W-:Y:S03]  /*b440*/  HGMMA.64x128x16.F32 R24, R216, gdesc[UR4].tnspB, R24, gsb0 ;  /* 0x41e00004d8187df0 */ /* 0x000fe60008000818 */
[----:B------:R-:W-:Y:S02]  /*b450*/  WARPGROUP.DEPBAR.LE gsb0, 0x0 ;  /* 0x00008000000079c5 */ /* 0x000fe40000010000 */
[-C--:B--2---:R-:W-:Y:S01]  /*b460*/  FMUL.FTZ R94, R36, R8.reuse ;  /* 0x00000008245e7220 */ /* 0x084fe20000410000 */
        /* <DEDUP_REMOVED lines=11> */
[-C--:B0-----:R-:W-:Y:S01]  /*b520*/  FMUL.FTZ R40, R30, R17.reuse ;  /* 0x000000111e287220 */ /* 0x081fe20000410000 */
        /* <DEDUP_REMOVED lines=13> */
[----:B------:R0:W-:Y:S01]  /*b600*/  @!P1 SYNCS.ARRIVE.TRANS64.RED.A1T0 RZ, [R9+URZ], RZ ;  /* 0x000000ff09ff99a7 */ /* 0x0001e2000810043f */
        /* <DEDUP_REMOVED lines=37> */
[----:B------:R-:W-:-:S07]  /*b860*/  FMUL.FTZ R87, R87, R17 ;  /* 0x0000001157577220 */ /* 0x000fce0000410000 */
.L_x_12:
[----:B------:R-:W-:Y:S05]  /*b870*/  @P0 BRA `(.L_x_33) ;  /* 0x0000001400600947 */ /* 0x000fea0003800000 */
[----:B------:R-:W0:Y:S01]  /*b880*/  S2R R17, SR_TID.X ;  /* 0x0000000000117919 */ /* 0x000e220000002100 */
[----:B------:R-:W1:Y:S01]  /*b890*/  LDC R71, c[0x0][0xbe8] ;  /* 0x0002fa00ff477b82 */ /* 0x000e620000000800 */
[----:B------:R-:W-:Y:S01]  /*b8a0*/  R2UR UR13, R19 ;  /* 0x00000000130d72ca */ /* 0x000fe200000e0000 */
[----:B------:R-:W-:Y:S01]  /*b8b0*/  ULDC.64 UR8, c[0x0][0xbd0] ;  /* 0x0002f40000087ab9 */ /* 0x000fe20000000a00 */
[----:B------:R-:W2:Y:S01]  /*b8c0*/  S2R R64, SR_CTAID.X ;  /* 0x0000000000407919 */ /* 0x000ea20000002500 */
[----:B------:R-:W-:Y:S01]  /*b8d0*/  ULDC.64 UR14, c[0x0][0x208] ;  /* 0x00008200000e7ab9 */ /* 0x000fe20000000a00 */
[----:B------:R-:W-:Y:S03]  /*b8e0*/  BSSY B0, `(.L_x_34) ;  /* 0x00000eb000007945 */ /* 0x000fe60003800000 */
[----:B------:R-:W3:Y:S06]  /*b8f0*/  S2UR UR12, SR_CTAID.Z ;  /* 0x00000000000c79c3 */ /* 0x000eec0000002700 */
[----:B------:R-:W-:-:S02]  /*b900*/  USHF.R.S32.HI UR7, URZ, 0x1f, UR13 ;  /* 0x0000001f3f077899 */ /* 0x000fc4000801140d */
[----:B------:R-:W4:Y:S01]  /*b910*/  LDC.64 R68, c[0x0][0xbd8] ;  /* 0x0002f600ff447b82 */ /* 0x000f220000000a00 */
[----:B------:R-:W-:Y:S02]  /*b920*/  UIMAD.WIDE.U32 UR4, UR13, UR8, URZ ;  /* 0x000000080d0472a5 */ /* 0x000fe4000f8e003f */
[----:B------:R-:W-:-:S04]  /*b930*/  UIMAD UR6, UR7, UR8, URZ ;  /* 0x00000008070672a4 */ /* 0x000fc8000f8e023f */
[----:B------:R-:W-:Y:S01]  /*b940*/  UIMAD UR6, UR13, UR9, UR6 ;  /* 0x000000090d0672a4 */ /* 0x000fe2000f8e0206 */
[----:B-1----:R-:W-:Y:S01]  /*b950*/  ISETP.NE.AND P0, PT, R71, 0x1, PT ;  /* 0x000000014700780c */ /* 0x002fe20003f05270 */
[----:B------:R-:W1:Y:S01]  /*b960*/  S2UR UR11, SR_CTAID.Y ;  /* 0x00000000000b79c3 */ /* 0x000e620000002600 */
[----:B------:R-:W-:Y:S01]  /*b970*/  ULDC.64 UR8, c[0x0][0xb38] ;  /* 0x0002ce0000087ab9 */ /* 0x000fe20000000a00 */
[----:B------:R-:W-:Y:S02]  /*b980*/  UIADD3 UR6, UR5, UR6, URZ ;  /* 0x0000000605067290 */ /* 0x000fe4000fffe03f */
[----:B------:R-:W-:Y:S01]  /*b990*/  UIMAD UR7, UR7, UR8, URZ ;  /* 0x00000008070772a4 */ /* 0x000fe2000f8e023f */
[----:B0-----:R-:W-:Y:S01]  /*b9a0*/  VIADD R59, R17, 0xffffff80 ;  /* 0xffffff80113b7836 */ /* 0x001fe20000000000 */
[----:B---3--:R-:W-:Y:S02]  /*b9b0*/  USHF.R.S32.HI UR10, URZ, 0x1f, UR12 ;  /* 0x0000001f3f0a7899 */ /* 0x008fe4000801140c */
[----:B------:R-:W1:Y:S02]  /*b9c0*/  LDC R75, c[0x0][0xc50] ;  /* 0x00031400ff4b7b82 */ /* 0x000e640000000800 */
[----:B------:R-:W-:-:S04]  /*b9d0*/  SHF.R.S32.HI R22, RZ, 0x1f, R59 ;  /* 0x0000001fff167819 */ /* 0x000fc8000001143b */
[CC--:B------:R-:W-:Y:S02]  /*b9e0*/  LEA.HI R17, R22.reuse, R59.reuse, RZ, 0x7 ;  /* 0x0000003b16117211 */ /* 0x0c0fe400078f38ff */
[----:B------:R-:W0:Y:S01]  /*b9f0*/  LDC.64 R72, c[0x0][0xb40] ;  /* 0x0002d000ff487b82 */ /* 0x000e220000000a00 */
[----:B------:R-:W-:Y:S02]  /*ba00*/  LEA.HI R22, R22, R59, RZ, 0x2 ;  /* 0x0000003b16167211 */ /* 0x000fe400078f10ff */
[----:B------:R-:W-:Y:S02]  /*ba10*/  LOP3.LUT R18, R17, 0xffffff80, RZ, 0xc0, !PT ;  /* 0xffffff8011127812 */ /* 0x000fe400078ec0ff */
[----:B------:R-:W-:Y:S02]  /*ba20*/  SHF.R.S32.HI R58, RZ, 0x7, R17 ;  /* 0x00000007ff3a7819 */ /* 0x000fe40000011411 */
[----:B------:R-:W-:Y:S01]  /*ba30*/  LOP3.LUT R22, R22, 0xfffffffc, RZ, 0xc0, !PT ;  /* 0xfffffffc16167812 */ /* 0x000fe200078ec0ff */
[----:B------:R-:W-:Y:S01]  /*ba40*/  IMAD.IADD R70, R59, 0x1, -R18 ;  /* 0x000000013b467824 */ /* 0x000fe200078e0a12 */
[----:B------:R-:W-:Y:S01]  /*ba50*/  LEA.HI R17, R17, R58, RZ, 0x1 ;  /* 0x0000003a11117211 */ /* 0x000fe200078f08ff */
[----:B------:R-:W3:Y:S02]  /*ba60*/  @P0 LDC R67, c[0x0][0xbf0] ;  /* 0x0002fc00ff430b82 */ /* 0x000ee40000000800 */
[----:B------:R-:W-:Y:S01]  /*ba70*/  IMAD.IADD R22, R59, 0x1, -R22 ;  /* 0x000000013b167824 */ /* 0x000fe200078e0a16 */
[----:B------:R-:W-:-:S02]  /*ba80*/  SHF.R.S32.HI R63, RZ, 0x1f, R70 ;  /* 0x0000001fff3f7819 */ /* 0x000fc40000011446 */
[----:B------:R-:W-:Y:S02]  /*ba90*/  LOP3.LUT R17, R17, 0x3fffffe, RZ, 0xc0, !PT ;  /* 0x03fffffe11117812 */ /* 0x000fe400078ec0ff */
[----:B------:R-:W-:Y:S01]  /*baa0*/  LEA.HI R77, R63, R70, RZ, 0x2 ;  /* 0x000000463f4d7211 */ /* 0x000fe200078f10ff */
[----:B------:R-:W5:Y:S02]  /*bab0*/  @P0 LDC R79, c[0x0][0xbec] ;  /* 0x0002fb00ff4f0b82 */ /* 0x000f640000000800 */
[----:B------:R-:W-:Y:S01]  /*bac0*/  IMAD.IADD R17, R58, 0x1, -R17 ;  /* 0x000000013a117824 */ /* 0x000fe200078e0a11 */
[--C-:B------:R-:W-:Y:S02]  /*bad0*/  SHF.R.S32.HI R18, RZ, 0x2, R77.reuse ;  /* 0x00000002ff127819 */ /* 0x100fe4000001144d */
[----:B------:R-:W-:Y:S01]  /*bae0*/  SHF.R.S32.HI R23, RZ, 0x1f, R77 ;  /* 0x0000001fff177819 */ /* 0x000fe2000001144d */
[----:B0-----:R-:W-:Y:S01]  /*baf0*/  IMAD R66, R72, UR10, RZ ;  /* 0x0000000a48427c24 */ /* 0x001fe2000f8e02ff */
[----:B------:R-:W-:Y:S01]  /*bb00*/  LEA.HI R58, R22, R22, RZ, 0x1 ;  /* 0x00000016163a7211 */ /* 0x000fe200078f08ff */
[----:B------:R-:W0:Y:S01]  /*bb10*/  @P0 LDC R74, c[0x0][0xbf0] ;  /* 0x0002fc00ff4a0b82 */ /* 0x000e220000000800 */
[----:B------:R-:W-:-:S02]  /*bb20*/  LEA.HI R23, R23, R18, RZ, 0x3 ;  /* 0x0000001217177211 */ /* 0x000fc400078f18ff */
[----:B------:R-:W-:Y:S02]  /*bb30*/  LOP3.LUT R59, R58, 0x1ffffffe, RZ, 0xc0, !PT ;  /* 0x1ffffffe3a3b7812 */ /* 0x000fe400078ec0ff */
[----:B------:R-:W-:Y:S02]  /*bb40*/  LOP3.LUT R23, R23, 0xfffffff8, RZ, 0xc0, !PT ;  /* 0xfffffff817177812 */ /* 0x000fe400078ec0ff */
[----:B------:R-:W-:Y:S01]  /*bb50*/  LOP3.LUT R77, R77, 0x7ffffffc, RZ, 0xc0, !PT ;  /* 0x7ffffffc4d4d7812 */ /* 0x000fe200078ec0ff */
[----:B------:R-:W-:Y:S02]  /*bb60*/  IMAD.IADD R58, R22, 0x1, -R59 ;  /* 0x00000001163a7824 */ /* 0x000fe400078e0a3b */
[----:B------:R-:W-:Y:S01]  /*bb70*/  IMAD.IADD R23, R18, 0x1, -R23 ;  /* 0x0000000112177824 */ /* 0x000fe200078e0a17 */
[----:B------:R-:W-:Y:S01]  /*bb80*/  LEA.HI R18, R63, R70, RZ, 0x5 ;  /* 0x000000463f127211 */ /* 0x000fe200078f28ff */
[----:B------:R-:W-:Y:S01]  /*bb90*/  IMAD.U32 R22, RZ, RZ, UR4 ;  /* 0x00000004ff167e24 */ /* 0x000fe2000f8e00ff */
[----:B------:R-:W1:Y:S02]  /*bba0*/  @P0 LDC R63, c[0x0][0xbec] ;  /* 0x0002fb00ff3f0b82 */ /* 0x000e640000000800 */
[----:B------:R-:W-:-:S05]  /*bbb0*/  SHF.R.S32.HI R18, RZ, 0x5, R18 ;  /* 0x00000005ff127819 */ /* 0x000fca0000011412 */
[----:B------:R-:W-:Y:S02]  /*bbc0*/  IMAD R18, R18, 0x10, R23 ;  /* 0x0000001012127824 */ /* 0x000fe400078e0217 */
[----:B------:R-:W-:Y:S01]  /*bbd0*/  IMAD.U32 R23, RZ, RZ, UR5 ;  /* 0x00000005ff177e24 */ /* 0x000fe2000f8e00ff */
[----:B------:R-:W-:Y:S01]  /*bbe0*/  UIMAD.WIDE.U32 UR4, UR13, UR8, URZ ;  /* 0x000000080d0472a5 */ /* 0x000fe2000f8e003f */
[----:B------:R-:W-:Y:S02]  /*bbf0*/  IMAD R17, R17, 0x40, R18 ;  /* 0x0000004011117824 */ /* 0x000fe400078e0212 */
[----:B----4-:R-:W-:Y:S02]  /*bc00*/  IMAD R18, R68, UR10, RZ ;  /* 0x0000000a44127c24 */ /* 0x010fe4000f8e02ff */
[----:B------:R-:W-:Y:S01]  /*bc10*/  IMAD.U32 R23, RZ, RZ, UR6 ;  /* 0x00000006ff177e24 */ /* 0x000fe2000f8e00ff */
[----:B------:R-:W-:Y:S01]  /*bc20*/  UIMAD UR6, UR13, UR9, UR7 ;  /* 0x000000090d0672a4 */ /* 0x000fe2000f8e0207 */
[----:B------:R-:W-:-:S02]  /*bc30*/  IMAD R58, R58, 0x8, R17 ;  /* 0x000000083a3a7824 */ /* 0x000fc400078e0211 */
[----:B------:R-:W-:Y:S01]  /*bc40*/  IMAD R65, R69, UR12, R18 ;  /* 0x0000000c45417c24 */ /* 0x000fe2000f8e0212 */
[----:B------:R-:W-:Y:S01]  /*bc50*/  UIADD3 UR6, UR5, UR6, URZ ;  /* 0x0000000605067290 */ /* 0x000fe2000fffe03f */
[----:B--2---:R-:W-:Y:S01]  /*bc60*/  IMAD R18, R64, 0x80, R58 ;  /* 0x0000008040127824 */ /* 0x004fe200078e023a */
[----:B------:R-:W-:Y:S01]  /*bc70*/  ULDC.64 UR8, c[0x0][0xb28] ;  /* 0x0002ca0000087ab9 */ /* 0x000fe20000000a00 */
[----:B------:R-:W-:-:S04]  /*bc80*/  IMAD.WIDE.U32 R22, R68, UR12, R22 ;  /* 0x0000000c44167c25 */ /* 0x000fc8000f8e0016 */
[----:B------:R-:W-:Y:S02]  /*bc90*/  IMAD R68, RZ, RZ, -UR13 ;  /* 0x8000000dff447e24 */ /* 0x000fe4000f8e02ff */
[----:B-1----:R-:W-:-:S04]  /*bca0*/  @P0 IMAD.HI.U32 R62, R18, R63, RZ ;  /* 0x0000003f123e0227 */ /* 0x002fc800078e00ff */
[----:B------:R-:W-:Y:S02]  /*bcb0*/  IMAD.U32 R59, RZ, RZ, UR5 ;  /* 0x00000005ff3b7e24 */ /* 0x000fe4000f8e00ff */
[----:B------:R-:W-:Y:S02]  /*bcc0*/  IMAD R75, R75, R68, UR11 ;  /* 0x0000000b4b4b7e24 */ /* 0x000fe4000f8e0244 */
[----:B------:R-:W-:Y:S01]  /*bcd0*/  IMAD.U32 R58, RZ, RZ, UR4 ;  /* 0x00000004ff3a7e24 */ /* 0x000fe2000f8e00ff */
[----:B------:R-:W-:Y:S01]  /*bce0*/  ULDC.64 UR4, c[0x0][0xbe0] ;  /* 0x0002f80000047ab9 */ /* 0x000fe20000000a00 */
[----:B------:R-:W-:Y:S01]  /*bcf0*/  IMAD.U32 R59, RZ, RZ, UR6 ;  /* 0x00000006ff3b7e24 */ /* 0x000fe2000f8e00ff */
[----:B------:R-:W-:Y:S01]  /*bd00*/  ULDC.64 UR6, c[0x0][0xb48] ;  /* 0x0002d20000067ab9 */ /* 0x000fe20000000a00 */
[----:B------:R-:W-:Y:S01]  /*bd10*/  IMAD.MOV.U32 R63, RZ, RZ, R18 ;  /* 0x000000ffff3f7224 */ /* 0x000fe200078e0012 */
[----:B---3--:R-:W-:Y:S01]  /*bd20*/  @P0 SHF.R.U32.HI R63, RZ, R67, R62 ;  /* 0x00000043ff3f0219 */ /* 0x008fe2000001163e */
[----:B------:R-:W-:Y:S01]  /*bd30*/  IMAD R67, R73, UR12, R66 ;  /* 0x0000000c49437c24 */ /* 0x000fe2000f8e0242 */
[----:B------:R-:W-:Y:S01]  /*bd40*/  SHF.R.S32.HI R66, RZ, 0x1f, R75 ;  /* 0x0000001fff427819 */ /* 0x000fe2000001144b */
[----:B------:R-:W-:-:S04]  /*bd50*/  IMAD.WIDE.U32 R58, R72, UR12, R58 ;  /* 0x0000000c483a7c25 */ /* 0x000fc8000f8e003a */
[----:B------:R-:W-:Y:S02]  /*bd60*/  IMAD.IADD R23, R23, 0x1, R65 ;  /* 0x0000000117177824 */ /* 0x000fe400078e0241 */
[----:B-----5:R-:W-:-:S04]  /*bd70*/  @P0 IMAD.HI.U32 R79, R18, R79, RZ ;  /* 0x0000004f124f0227 */ /* 0x020fc800078e00ff */
[----:B------:R-:W-:Y:S02]  /*bd80*/  IMAD.IADD R59, R59, 0x1, R67 ;  /* 0x000000013b3b7824 */ /* 0x000fe400078e0243 */
[----:B------:R-:W-:Y:S02]  /*bd90*/  IMAD R67, R66, UR6, RZ ;  /* 0x0000000642437c24 */ /* 0x000fe4000f8e02ff */
[----:B------:R-:W-:-:S04]  /*bda0*/  IMAD.WIDE.U32 R22, R75, UR4, R22 ;  /* 0x000000044b167c25 */ /* 0x000fc8000f8e0016 */
[----:B------:R-:W-:Y:S01]  /*bdb0*/  IMAD.MOV.U32 R65, RZ, RZ, R18 ;  /* 0x000000ffff417224 */ /* 0x000fe200078e0012 */
[----:B0-----:R-:W-:Y:S01]  /*bdc0*/  @P0 SHF.R.U32.HI R65, RZ, R74, R79 ;  /* 0x0000004aff410219 */ /* 0x001fe2000001164f */
[----:B------:R-:W-:Y:S01]  /*bdd0*/  IMAD R62, R66, UR4, RZ ;  /* 0x00000004423e7c24 */ /* 0x000fe2000f8e02ff */
[----:B------:R-:W-:Y:S01]  /*bde0*/  BAR.SYNC.DEFER_BLOCKING 0x1, 0x100 ;  /* 0x0044000000007b1d */ /* 0x000fe20000010000 */
[C---:B------:R-:W-:Y:S01]  /*bdf0*/  IMAD R69, R75.reuse, UR7, R67 ;  /* 0x000000074b457c24 */ /* 0x040fe2000f8e0243 */
[--C-:B------:R-:W-:Y:S01]  /*be00*/  SHF.R.S32.HI R67, RZ, 0x1f, R63.reuse ;  /* 0x0000001fff437819 */ /* 0x100fe2000001143f */
[----:B------:R-:W-:Y:S01]  /*be10*/  IMAD R66, R75, UR5, R62 ;  /* 0x000000054b427c24 */ /* 0x000fe2000f8e023e */
[----:B------:R-:W-:Y:S01]  /*be20*/  IADD3 R22, P0, R63, R22, RZ ;  /* 0x000000163f167210 */ /* 0x000fe20007f1e0ff */
[----:B------:R-:W-:Y:S01]  /*be30*/  IMAD.MOV R63, RZ, RZ, -R63 ;  /* 0x000000ffff3f7224 */ /* 0x000fe200078e0a3f */
[--C-:B------:R-:W-:Y:S01]  /*be40*/  SHF.R.S32.HI R62, RZ, 0x1f, R65.reuse ;  /* 0x0000001fff3e7819 */ /* 0x100fe20000011441 */
[----:B------:R-:W-:Y:S01]  /*be50*/  IMAD.MOV R68, RZ, RZ, -R65 ;  /* 0x000000ffff447224 */ /* 0x000fe200078e0a41 */
[----:B------:R-:W-:Y:S01]  /*be60*/  ULDC.64 UR4, c[0x0][0xb30] ;  /* 0x0002cc0000047ab9 */ /* 0x000fe20000000a00 */
[----:B------:R-:W-:Y:S01]  /*be70*/  IMAD R63, R71, R63, R18 ;  /* 0x0000003f473f7224 */ /* 0x000fe200078e0212 */
[----:B------:R-:W-:Y:S01]  /*be80*/  IADD3.X R23, R67, R23, R66, P0, !PT ;  /* 0x0000001743177210 */ /* 0x000fe200007fe442 */
[----:B------:R-:W-:Y:S01]  /*be90*/  IMAD.WIDE.U32 R58, R75, UR6, R58 ;  /* 0x000000064b3a7c25 */ /* 0x000fe2000f8e003a */
[----:B------:R-:W-:-:S03]  /*bea0*/  ULDC.64 UR6, c[0x0][0xbc8] ;  /* 0x0002f20000067ab9 */ /* 0x000fc60000000a00 */
[----:B------:R-:W-:Y:S02]  /*beb0*/  IMAD R62, R62, UR4, RZ ;  /* 0x000000043e3e7c24 */ /* 0x000fe4000f8e02ff */
[----:B------:R-:W-:Y:S01]  /*bec0*/  IMAD R67, R71, R68, R18 ;  /* 0x0000004447437224 */ /* 0x000fe200078e0212 */
[----:B------:R-:W-:Y:S01]  /*bed0*/  SHF.R.S32.HI R18, RZ, 0x1f, R63 ;  /* 0x0000001fff127819 */ /* 0x000fe2000001143f */
[----:B------:R-:W-:Y:S02]  /*bee0*/  IMAD.IADD R59, R59, 0x1, R69 ;  /* 0x000000013b3b7824 */ /* 0x000fe400078e0245 */
[C---:B------:R-:W-:Y:S01]  /*bef0*/  IMAD R69, R65.reuse, UR5, R62 ;  /* 0x0000000541457c24 */ /* 0x040fe2000f8e023e */
[----:B------:R-:W-:Y:S01]  /*bf00*/  SHF.R.S32.HI R62, RZ, 0x1f, R67 ;  /* 0x0000001fff3e7819 */ /* 0x000fe20000011443 */
[----:B------:R-:W-:Y:S01]  /*bf10*/  IMAD.WIDE.U32 R58, R65, UR4, R58 ;  /* 0x00000004413a7c25 */ /* 0x000fe2000f8e003a */
[----:B------:R-:W0:Y:S01]  /*bf20*/  S2UR UR5, SR_CgaCtaId ;  /* 0x00000000000579c3 */ /* 0x000e220000008800 */
[----:B------:R-:W-:-:S02]  /*bf30*/  UMOV UR4, 0x400 ;  /* 0x0000040000047882 */ /* 0x000fc40000000000 */
[----:B------:R-:W-:Y:S02]  /*bf40*/  IMAD R18, R18, UR6, RZ ;  /* 0x0000000612127c24 */ /* 0x000fe4000f8e02ff */
[----:B------:R-:W-:Y:S02]  /*bf50*/  IMAD.IADD R59, R59, 0x1, R69 ;  /* 0x000000013b3b7824 */ /* 0x000fe400078e0245 */
[----:B------:R-:W-:Y:S02]  /*bf60*/  IMAD R62, R62, UR8, RZ ;  /* 0x000000083e3e7c24 */ /* 0x000fe4000f8e02ff */
[C---:B------:R-:W-:Y:S02]  /*bf70*/  IMAD R65, R63.reuse, UR7, R18 ;  /* 0x000000073f417c24 */ /* 0x040fe4000f8e0212 */
[----:B------:R-:W-:Y:S01]  /*bf80*/  IMAD.WIDE.U32 R22, R63, UR6, R22 ;  /* 0x000000063f167c25 */ /* 0x000fe2000f8e0016 */
[----:B------:R-:W-:-:S03]  /*bf90*/  ULDC.64 UR6, c[0x0][0xba8] ;  /* 0x0002ea0000067ab9 */ /* 0x000fc60000000a00 */
[C---:B------:R-:W-:Y:S01]  /*bfa0*/  IMAD R69, R67.reuse, UR9, R62 ;  /* 0x0000000943457c24 */ /* 0x040fe2000f8e023e */
[----:B------:R-:W-:Y:S01]  /*bfb0*/  LEA R62, P0, R22, UR6, 0x2 ;  /* 0x00000006163e7c11 */ /* 0x000fe2000f8010ff */
[----:B------:R-:W-:Y:S01]  /*bfc0*/  IMAD.WIDE.U32 R58, R67, UR8, R58 ;  /* 0x00000008433a7c25 */ /* 0x000fe2000f8e003a */
[----:B------:R-:W-:Y:S01]  /*bfd0*/  ULDC.64 UR8, c[0x0][0xb00] ;  /* 0x0002c00000087ab9 */ /* 0x000fe20000000a00 */
[----:B------:R-:W-:Y:S02]  /*bfe0*/  ULDC UR6, c[0x0][0xa88] ;  /* 0x0002a20000067ab9 */ /* 0x000fe40000000800 */
[----:B------:R-:W-:Y:S01]  /*bff0*/  IMAD.IADD R63, R23, 0x1, R65 ;  /* 0x00000001173f7824 */ /* 0x000fe200078e0241 */
[----:B------:R-:W-:Y:S01]  /*c000*/  LEA R74, P1, R58, UR8, 0x2 ;  /* 0x000000083a4a7c11 */ /* 0x000fe2000f8210ff */
[----:B------:R-:W-:Y:S01]  /*c010*/  IMAD.IADD R23, R59, 0x1, R69 ;  /* 0x000000013b177824 */ /* 0x000fe200078e0245 */
[----:B0-----:R-:W-:Y:S01]  /*c020*/  ULEA UR4, UR5, UR4, 0x18 ;  /* 0x0000000405047291 */ /* 0x001fe2000f8ec03f */
[----:B------:R-:W-:Y:S01]  /*c030*/  IMAD R17, R64, 0x80, R17 ;  /* 0x0000008040117824 */ /* 0x000fe200078e0211 */
[----:B------:R-:W-:Y:S01]  /*c040*/  LEA.HI.X R63, R22, UR7, R63, 0x2, P0 ;  /* 0x00000007163f7c11 */ /* 0x000fe200080f143f */
[----:B------:R-:W-:Y:S01]  /*c050*/  IMAD R18, R71, UR6, RZ ;  /* 0x0000000647127c24 */ /* 0x000fe2000f8e02ff */
[----:B------:R-:W-:Y:S01]  /*c060*/  LEA.HI.X R76, R58, UR9, R23, 0x2, P1 ;  /* 0x000000093a4c7c11 */ /* 0x000fe200088f1417 */
[----:B------:R-:W-:Y:S01]  /*c070*/  SHFL.IDX PT, R22, R62, RZ, 0x1c1f ;  /* 0x001c1fff3e167589 */ /* 0x000fe200000e0000 */
[C---:B------:R-:W-:Y:S01]  /*c080*/  LOP3.LUT P0, RZ, R70.reuse, 0x3, RZ, 0xc0, !PT ;  /* 0x0000000346ff7812 */ /* 0x040fe2000780c0ff */
[C---:B------:R-:W-:Y:S01]  /*c090*/  VIADD R69, R17.reuse, 0x8 ;  /* 0x0000000811457836 */ /* 0x040fe20000000000 */
[----:B------:R-:W-:Y:S01]  /*c0a0*/  UIADD3 UR4, UR4, 0x34820, URZ ;  /* 0x0003482004047890 */ /* 0x000fe2000fffe03f */
[----:B------:R-:W0:Y:S01]  /*c0b0*/  SHFL.IDX PT, R23, R63, RZ, 0x1c1f ;  /* 0x001c1fff3f177589 */ /* 0x000e2200000e0000 */
[-C--:B------:R-:W-:Y:S01]  /*c0c0*/  ISETP.GE.OR P1, PT, R17, R18.reuse, P0 ;  /* 0x000000121100720c */ /* 0x080fe20000726670 */
[----:B------:R-:W-:Y:S01]  /*c0d0*/  IMAD.IADD R71, R70, 0x1, -R77 ;  /* 0x0000000146477824 */ /* 0x000fe200078e0a4d */
[-C--:B------:R-:W-:Y:S01]  /*c0e0*/  ISETP.GE.OR P0, PT, R69, R18.reuse, P0 ;  /* 0x000000124500720c */ /* 0x080fe20000706670 */
[----:B------:R-:W-:Y:S01]  /*c0f0*/  SHFL.IDX PT, R58, R62, 0x1, 0x1c1f ;  /* 0x003c1f003e3a7f89 */ /* 0x000fe200000e0000 */
[----:B------:R-:W-:Y:S01]  /*c100*/  ISETP.GE.AND P2, PT, R17, R18, PT ;  /* 0x000000121100720c */ /* 0x000fe20003f46270 */
[----:B------:R-:W-:Y:S01]  /*c110*/  UPRMT UR4, URZ, 0x654, UR4 ;  /* 0x000006543f047896 */ /* 0x000fe20008000004 */
[----:B------:R-:W-:Y:S01]  /*c120*/  IMAD.SHL.U32 R71, R71, 0x2, RZ ;  /* 0x0000000247477824 */ /* 0x000fe200078e00ff */
[----:B------:R-:W1:Y:S04]  /*c130*/  SHFL.IDX PT, R59, R63, 0x1, 0x1c1f ;  /* 0x003c1f003f3b7f89 */ /* 0x000e6800000e0000 */
[----:B------:R2:W3:Y:S03]  /*c140*/  SHFL.IDX PT, R66, R74, RZ, 0x1c1f ;  /* 0x001c1fff4a427589 */ /* 0x0004e600000e0000 */
[----:B------:R-:W-:Y:S01]  /*c150*/  SYNCS.ARRIVE.TRANS64.RED.A1T0 RZ, [UR4], RZ ;  /* 0x000000ffffff79a7 */ /* 0x000fe20008100404 */
[----:B------:R2:W4:Y:S04]  /*c160*/  SHFL.IDX PT, R67, R76, RZ, 0x1c1f ;  /* 0x001c1fff4c437589 */ /* 0x00052800000e0000 */
[----:B0-----:R2:W-:Y:S04]  /*c170*/  @!P1 ST.E desc[UR14][R22.64], R16 ;  /* 0x0000001016009985 */ /* 0x0015e8000c10190e */
[----:B-1----:R2:W-:Y:S01]  /*c180*/  @!P0 ST.E desc[UR14][R58.64], R0 ;  /* 0x000000003a008985 */ /* 0x0025e2000c10190e */
[----:B------:R-:W-:Y:S05]  /*c190*/  @P2 BRA `(.L_x_35) ;  /* 0x00000004007c2947 */ /* 0x000fea0003800000 */
[C---:B--2---:R-:W-:Y:S01]  /*c1a0*/  VIADD R0, R71.reuse, 0x8 ;  /* 0x0000000847007836 */ /* 0x044fe20000000000 */
[----:B------:R-:W-:Y:S01]  /*c1b0*/  ULDC UR4, c[0x0][0xac8] ;  /* 0x0002b20000047ab9 */ /* 0x000fe20000000800 */
[C---:B------:R-:W-:Y:S01]  /*c1c0*/  VIADD R58, R71.reuse, 0x10 ;  /* 0x00000010473a7836 */ /* 0x040fe20000000000 */
[C---:B------:R-:W-:Y:S01]  /*c1d0*/  ISETP.GE.AND P2, PT, R71.reuse, UR4, PT ;  /* 0x0000000447007c0c */ /* 0x040fe2000bf46270 */
[C---:B------:R-:W-:Y:S01]  /*c1e0*/  VIADD R59, R71.reuse, 0x18 ;  /* 0x00000018473b7836 */ /* 0x040fe20000000000 */
[----:B------:R-:W-:Y:S01]  /*c1f0*/  ISETP.GE.AND P3, PT, R0, UR4, PT ;  /* 0x0000000400007c0c */ /* 0x000fe2000bf66270 */
[----:B------:R-:W-:Y:S01]  /*c200*/  VIADD R62, R71, 0x28 ;  /* 0x00000028473e7836 */ /* 0x000fe20000000000 */
[----:B------:R-:W-:Y:S01]  /*c210*/  ISETP.GE.AND P0, PT, R58, UR4, PT ;  /* 0x000000043a007c0c */ /* 0x000fe2000bf06270 */
[----:B------:R-:W-:Y:S01]  /*c220*/  ULDC.64 UR6, c[0x0][0x208] ;  /* 0x0000820000067ab9 */ /* 0x000fe20000000a00 */
[----:B------:R-:W-:Y:S01]  /*c230*/  ISETP.GE.AND P1, PT, R59, UR4, PT ;  /* 0x000000043b007c0c */ /* 0x000fe2000bf26270 */
[----:B------:R-:W-:-:S02]  /*c240*/  VIADD R63, R71, 0x30 ;  /* 0x00000030473f7836 */ /* 0x000fc40000000000 */
[C---:B------:R-:W-:Y:S02]  /*c250*/  VIADD R64, R71.reuse, 0x38 ;  /* 0x0000003847407836 */ /* 0x040fe40000000000 */
[----:B------:R-:W-:Y:S01]  /*c260*/  VIADD R65, R71, 0x40 ;  /* 0x0000004047417836 */ /* 0x000fe20000000000 */
[----:B------:R-:W-:Y:S01]  /*c270*/  ISETP.GE.AND P4, PT, R63, UR4, PT ;  /* 0x000000043f007c0c */ /* 0x000fe2000bf86270 */
[C-C-:B---34-:R-:W-:Y:S01]  /*c280*/  @!P2 IMAD.WIDE R16, R71.reuse, 0x4, R66.reuse ;  /* 0x000000044710a825 */ /* 0x158fe200078e0242 */
[----:B------:R-:W-:Y:S02]  /*c290*/  ISETP.GE.AND P5, PT, R64, UR4, PT ;  /* 0x0000000440007c0c */ /* 0x000fe4000bfa6270 */
[----:B------:R-:W-:Y:S01]  /*c2a0*/  @!P3 LEA.HI R0, R0, R0, RZ, 0x1 ;  /* 0x000000000000b211 */ /* 0x000fe200078f08ff */
[----:B------:R-:W-:Y:S01]  /*c2b0*/  VIADD R68, R71, 0x50 ;  /* 0x0000005047447836 */ /* 0x000fe20000000000 */
[----:B------:R0:W-:Y:S01]  /*c2c0*/  @!P2 ST.E.64 desc[UR6][R16.64], R88 ;  /* 0x000000581000a985 */ /* 0x0001e2000c101b06 */
[----:B------:R-:W-:Y:S01]  /*c2d0*/  ISETP.GE.AND P6, PT, R65, UR4, PT ;  /* 0x0000000441007c0c */ /* 0x000fe2000bfc6270 */
[C---:B------:R-:W-:Y:S01]  /*c2e0*/  VIADD R70, R71.reuse, 0x58 ;  /* 0x0000005847467836 */ /* 0x040fe20000000000 */
[----:B------:R-:W-:Y:S01]  /*c2f0*/  @!P3 LOP3.LUT R23, R0, 0xfffffffe, RZ, 0xc0, !PT ;  /* 0xfffffffe0017b812 */ /* 0x000fe200078ec0ff */
[C---:B------:R-:W-:Y:S01]  /*c300*/  VIADD R0, R71.reuse, 0x20 ;  /* 0x0000002047007836 */ /* 0x040fe20000000000 */
[----:B------:R-:W-:Y:S01]  /*c310*/  @!P0 LEA.HI R58, R58, R58, RZ, 0x1 ;  /* 0x0000003a3a3a8211 */ /* 0x000fe200078f08ff */
[----:B------:R-:W-:Y:S01]  /*c320*/  VIADD R72, R71, 0x60 ;  /* 0x0000006047487836 */ /* 0x000fe20000000000 */
[----:B------:R-:W-:Y:S01]  /*c330*/  @!P1 LEA.HI R59, R59, R59, RZ, 0x1 ;  /* 0x0000003b3b3b9211 */ /* 0x000fe200078f08ff */
[----:B------:R-:W-:Y:S01]  /*c340*/  @!P3 IMAD.WIDE R22, R23, 0x4, R66 ;  /* 0x000000041716b825 */ /* 0x000fe200078e0242 */
[----:B------:R-:W-:-:S02]  /*c350*/  ISETP.GE.AND P2, PT, R0, UR4, PT ;  /* 0x0000000400007c0c */ /* 0x000fc4000bf46270 */
[----:B------:R-:W-:Y:S02]  /*c360*/  @!P5 LEA.HI R64, R64, R64, RZ, 0x1 ;  /* 0x000000404040d211 */ /* 0x000fe400078f08ff */
[----:B------:R1:W-:Y:S01]  /*c370*/  @!P3 ST.E.64 desc[UR6][R22.64], R92 ;  /* 0x0000005c1600b985 */ /* 0x0003e2000c101b06 */
[----:B------:R-:W-:Y:S02]  /*c380*/  ISETP.GE.AND P3, PT, R62, UR4, PT ;  /* 0x000000043e007c0c */ /* 0x000fe4000bf66270 */
[----:B0-----:R-:W-:Y:S02]  /*c390*/  @!P0 LOP3.LUT R17, R58, 0xfffffffe, RZ, 0xc0, !PT ;  /* 0xfffffffe3a118812 */ /* 0x001fe400078ec0ff */
[----:B------:R-:W-:Y:S02]  /*c3a0*/  @!P4 LEA.HI R58, R63, R63, RZ, 0x1 ;  /* 0x0000003f3f3ac211 */ /* 0x000fe400078f08ff */
[----:B------:R-:W-:Y:S01]  /*c3b0*/  @!P5 LOP3.LUT R73, R64, 0xfffffffe, RZ, 0xc0, !PT ;  /* 0xfffffffe4049d812 */ /* 0x000fe200078ec0ff */
[----:B------:R-:W-:Y:S01]  /*c3c0*/  @!P0 IMAD.WIDE R16, R17, 0x4, R66 ;  /* 0x0000000411108825 */ /* 0x000fe200078e0242 */
[----:B------:R-:W-:-:S04]  /*c3d0*/  @!P2 LEA.HI R0, R0, R0, RZ, 0x1 ;  /* 0x000000000000a211 */ /* 0x000fc800078f08ff */
[----:B------:R0:W-:Y:S01]  /*c3e0*/  @!P0 ST.E.64 desc[UR6][R16.64], R90 ;  /* 0x0000005a10008985 */ /* 0x0001e2000c101b06 */
[----:B------:R-:W-:Y:S02]  /*c3f0*/  @!P3 LEA.HI R62, R62, R62, RZ, 0x1 ;  /* 0x0000003e3e3eb211 */ /* 0x000fe400078f08ff */
[----:B-1----:R-:W-:Y:S02]  /*c400*/  @!P1 LOP3.LUT R23, R59, 0xfffffffe, RZ, 0xc0, !PT ;  /* 0xfffffffe3b179812 */ /* 0x002fe400078ec0ff */
[----:B------:R-:W-:Y:S02]  /*c410*/  @!P2 LOP3.LUT R59, R0, 0xfffffffe, RZ, 0xc0, !PT ;  /* 0xfffffffe003ba812 */ /* 0x000fe400078ec0ff */
[----:B------:R-:W-:Y:S01]  /*c420*/  @!P3 LOP3.LUT R63, R62, 0xfffffffe, RZ, 0xc0, !PT ;  /* 0xfffffffe3e3fb812 */ /* 0x000fe200078ec0ff */
[--C-:B------:R-:W-:Y:S01]  /*c430*/  @!P1 IMAD.WIDE R22, R23, 0x4, R66.reuse ;  /* 0x0000000417169825 */ /* 0x100fe200078e0242 */
[----:B------:R-:W-:Y:S02]  /*c440*/  @!P6 LEA.HI R0, R65, R65, RZ, 0x1 ;  /* 0x000000414100e211 */ /* 0x000fe400078f08ff */
[----:B------:R-:W-:Y:S01]  /*c450*/  @!P4 LOP3.LUT R65, R58, 0xfffffffe, RZ, 0xc0, !PT ;  /* 0xfffffffe3a41c812 */ /* 0x000fe200078ec0ff */
[--C-:B------:R-:W-:Y:S01]  /*c460*/  @!P2 IMAD.WIDE R58, R59, 0x4, R66.reuse ;  /* 0x000000043b3aa825 */ /* 0x100fe200078e0242 */
[----:B------:R-:W-:Y:S01]  /*c470*/  @!P6 LOP3.LUT R75, R0, 0xfffffffe, RZ, 0xc0, !PT ;  /* 0xfffffffe004be812 */ /* 0x000fe200078ec0ff */
[----:B------:R1:W-:Y:S01]  /*c480*/  @!P1 ST.E.64 desc[UR6][R22.64], R94 ;  /* 0x0000005e16009985 */ /* 0x0003e2000c101b06 */
[----:B------:R-:W-:Y:S01]  /*c490*/  ISETP.GE.AND P1, PT, R68, UR4, PT ;  /* 0x0000000444007c0c */ /* 0x000fe2000bf26270 */
[----:B0-----:R-:W-:-:S02]  /*c4a0*/  @!P3 IMAD.WIDE R16, R63, 0x4, R66 ;  /* 0x000000043f10b825 */ /* 0x001fc400078e0242 */
[----:B------:R0:W-:Y:S01]  /*c4b0*/  @!P2 ST.E.64 desc[UR6][R58.64], R36 ;  /* 0x000000243a00a985 */ /* 0x0001e2000c101b06 */
[----:B------:R-:W-:Y:S01]  /*c4c0*/  ISETP.GE.AND P2, PT, R70, UR4, PT ;  /* 0x0000000446007c0c */ /* 0x000fe2000bf46270 */
[----:B------:R-:W-:Y:S02]  /*c4d0*/  VIADD R0, R71, 0x48 ;  /* 0x0000004847007836 */ /* 0x000fe40000000000 */
[--C-:B------:R-:W-:Y:S01]  /*c4e0*/  @!P5 IMAD.WIDE R62, R73, 0x4, R66.reuse ;  /* 0x00000004493ed825 */ /* 0x100fe200078e0242 */
[----:B------:R2:W-:Y:S01]  /*c4f0*/  @!P3 ST.E.64 desc[UR6][R16.64], R32 ;  /* 0x000000201000b985 */ /* 0x0005e2000c101b06 */
[----:B------:R-:W-:Y:S02]  /*c500*/  ISETP.GE.AND P3, PT, R72, UR4, PT ;  /* 0x0000000448007c0c */ /* 0x000fe4000bf66270 */
[----:B------:R-:W-:Y:S01]  /*c510*/  ISETP.GE.AND P0, PT, R0, UR4, PT ;  /* 0x0000000400007c0c */ /* 0x000fe2000bf06270 */
[----:B-1----:R-:W-:Y:S01]  /*c520*/  @!P4 IMAD.WIDE R22, R65, 0x4, R66 ;  /* 0x000000044116c825 */ /* 0x002fe200078e0242 */
[----:B------:R-:W-:-:S03]  /*c530*/  @!P1 LEA.HI R68, R68, R68, RZ, 0x1 ;  /* 0x0000004444449211 */ /* 0x000fc600078f08ff */
[----:B------:R-:W-:Y:S01]  /*c540*/  @!P6 IMAD.WIDE R64, R75, 0x4, R66 ;  /* 0x000000044b40e825 */ /* 0x000fe200078e0242 */
[----:B------:R1:W-:Y:S01]  /*c550*/  @!P4 ST.E.64 desc[UR6][R22.64], R28 ;  /* 0x0000001c1600c985 */ /* 0x0003e2000c101b06 */
[----:B------:R-:W-:Y:S02]  /*c560*/  @!P2 LEA.HI R70, R70, R70, RZ, 0x1 ;  /* 0x000000464646a211 */ /* 0x000fe400078f08ff */
[C---:B0-----:R-:W-:Y:S01]  /*c570*/  VIADD R36, R71.reuse, 0x68 ;  /* 0x0000006847247836 */ /* 0x041fe20000000000 */
[----:B------:R0:W-:Y:S01]  /*c580*/  @!P5 ST.E.64 desc[UR6][R62.64], R44 ;  /* 0x0000002c3e00d985 */ /* 0x0001e2000c101b06 */
[C---:B--2---:R-:W-:Y:S02]  /*c590*/  VIADD R17, R71.reuse, 0x78 ;  /* 0x0000007847117836 */ /* 0x044fe40000000000 */
[----:B------:R-:W-:Y:S01]  /*c5a0*/  @!P0 LEA.HI R0, R0, R0, RZ, 0x1 ;  /* 0x0000000000008211 */ /* 0x000fe200078f08ff */
[----:B------:R-:W-:Y:S01]  /*c5b0*/  VIADD R37, R71, 0x70 ;  /* 0x0000007047257836 */ /* 0x000fe20000000000 */
[----:B------:R2:W-:Y:S01]  /*c5c0*/  @!P6 ST.E.64 desc[UR6][R64.64], R96 ;  /* 0x000000604000e985 */ /* 0x0005e2000c101b06 */
[----:B------:R-:W-:-:S02]  /*c5d0*/  ISETP.GE.AND P4, PT, R36, UR4, PT ;  /* 0x0000000424007c0c */ /* 0x000fc4000bf86270 */
[----:B------:R-:W-:Y:S02]  /*c5e0*/  ISETP.GE.AND P6, PT, R17, UR4, PT ;  /* 0x0000000411007c0c */ /* 0x000fe4000bfc6270 */
[----:B------:R-:W-:Y:S02]  /*c5f0*/  ISETP.GE.AND P5, PT, R37, UR4, PT ;  /* 0x0000000425007c0c */ /* 0x000fe4000bfa6270 */
[----:B------:R-:W-:Y:S02]  /*c600*/  @!P3 LEA.HI R72, R72, R72, RZ, 0x1 ;  /* 0x000000484848b211 */ /* 0x000fe400078f08ff */
[----:B-1----:R-:W-:Y:S02]  /*c610*/  @!P1 LOP3.LUT R23, R68, 0xfffffffe, RZ, 0xc0, !PT ;  /* 0xfffffffe44179812 */ /* 0x002fe400078ec0ff */
[----:B------:R-:W-:Y:S02]  /*c620*/  @!P2 LOP3.LUT R29, R70, 0xfffffffe, RZ, 0xc0, !PT ;  /* 0xfffffffe461da812 */ /* 0x000fe400078ec0ff */
[----:B------:R-:W-:-:S02]  /*c630*/  @!P3 LOP3.LUT R33, R72, 0xfffffffe, RZ, 0xc0, !PT ;  /* 0xfffffffe4821b812 */ /* 0x000fc400078ec0ff */
[----:B------:R-:W-:Y:S01]  /*c640*/  @!P4 LEA.HI R36, R36, R36, RZ, 0x1 ;  /* 0x000000242424c211 */ /* 0x000fe200078f08ff */
[--C-:B------:R-:W-:Y:S01]  /*c650*/  @!P2 IMAD.WIDE R28, R29, 0x4, R66.reuse ;  /* 0x000000041d1ca825 */ /* 0x100fe200078e0242 */
[----:B------:R-:W-:Y:S02]  /*c660*/  @!P6 LEA.HI R22, R17, R17, RZ, 0x1 ;  /* 0x000000111116e211 */ /* 0x000fe400078f08ff */
[----:B------:R-:W-:Y:S01]  /*c670*/  @!P5 LEA.HI R16, R37, R37, RZ, 0x1 ;  /* 0x000000252510d211 */ /* 0x000fe200078f08ff */
[--C-:B------:R-:W-:Y:S01]  /*c680*/  @!P3 IMAD.WIDE R32, R33, 0x4, R66.reuse ;  /* 0x000000042120b825 */ /* 0x100fe200078e0242 */
[----:B------:R-:W-:Y:S02]  /*c690*/  @!P0 LOP3.LUT R17, R0, 0xfffffffe, RZ, 0xc0, !PT ;  /* 0xfffffffe00118812 */ /* 0x000fe400078ec0ff */
[----:B------:R-:W-:Y:S02]  /*c6a0*/  @!P4 LOP3.LUT R37, R36, 0xfffffffe, RZ, 0xc0, !PT ;  /* 0xfffffffe2425c812 */ /* 0x000fe400078ec0ff */
[----:B0-----:R-:W-:Y:S01]  /*c6b0*/  @!P5 LOP3.LUT R45, R16, 0xfffffffe, RZ, 0xc0, !PT ;  /* 0xfffffffe102dd812 */ /* 0x001fe200078ec0ff */
[----:B------:R-:W-:Y:S01]  /*c6c0*/  @!P0 IMAD.WIDE R16, R17, 0x4, R66 ;  /* 0x0000000411108825 */ /* 0x000fe200078e0242 */
[----:B------:R-:W-:-:S03]  /*c6d0*/  @!P6 LOP3.LUT R59, R22, 0xfffffffe, RZ, 0xc0, !PT ;  /* 0xfffffffe163be812 */ /* 0x000fc600078ec0ff */
[--C-:B------:R-:W-:Y:S01]  /*c6e0*/  @!P1 IMAD.WIDE R22, R23, 0x4, R66.reuse ;  /* 0x0000000417169825 */ /* 0x100fe200078e0242 */
[----:B------:R2:W-:Y:S03]  /*c6f0*/  @!P0 ST.E.64 desc[UR6][R16.64], R2 ;  /* 0x0000000210008985 */ /* 0x0005e6000c101b06 */
[--C-:B------:R-:W-:Y:S01]  /*c700*/  @!P4 IMAD.WIDE R36, R37, 0x4, R66.reuse ;  /* 0x000000042524c825 */ /* 0x100fe200078e0242 */
[----:B------:R2:W-:Y:S03]  /*c710*/  @!P1 ST.E.64 desc[UR6][R22.64], R4 ;  /* 0x0000000416009985 */ /* 0x0005e6000c101b06 */
[--C-:B------:R-:W-:Y:S01]  /*c720*/  @!P5 IMAD.WIDE R44, R45, 0x4, R66.reuse ;  /* 0x000000042d2cd825 */ /* 0x100fe200078e0242 */
[----:B------:R2:W-:Y:S03]  /*c730*/  @!P2 ST.E.64 desc[UR6][R28.64], R6 ;  /* 0x000000061c00a985 */ /* 0x0005e6000c101b06 */
[----:B------:R-:W-:Y:S01]  /*c740*/  @!P6 IMAD.WIDE R58, R59, 0x4, R66 ;  /* 0x000000043b3ae825 */ /* 0x000fe200078e0242 */
[----:B------:R2:W-:Y:S04]  /*c750*/  @!P3 ST.E.64 desc[UR6][R32.64], R12 ;  /* 0x0000000c2000b985 */ /* 0x0005e8000c101b06 */
[----:B------:R2:W-:Y:S04]  /*c760*/  @!P4 ST.E.64 desc[UR6][R36.64], R24 ;  /* 0x000000182400c985 */ /* 0x0005e8000c101b06 */
[----:B------:R2:W-:Y:S04]  /*c770*/  @!P5 ST.E.64 desc[UR6][R44.64], R48 ;  /* 0x000000302c00d985 */ /* 0x0005e8000c101b06 */
[----:B------:R2:W-:Y:S02]  /*c780*/  @!P6 ST.E.64 desc[UR6][R58.64], R60 ;  /* 0x0000003c3a00e985 */ /* 0x0005e4000c101b06 */
.L_x_35:
[----:B------:R-:W-:Y:S05]  /*c790*/  BSYNC B0 ;  /* 0x0000000000007941 */ /* 0x000fea0003800000 */
.L_x_34:
[----:B------:R-:W-:Y:S01]  /*c7a0*/  ISETP.GE.AND P0, PT, R69, R18, PT ;  /* 0x000000124500720c */ /* 0x000fe20003f06270 */
[----:B--2---:R0:W1:Y:S04]  /*c7b0*/  SHFL.IDX PT, R23, R76, 0x1, 0x1c1f ;  /* 0x003c1f004c177f89 */ /* 0x00406800000e0000 */
[----:B------:R0:W2:Y:S08]  /*c7c0*/  SHFL.IDX PT, R22, R74, 0x1, 0x1c1f ;  /* 0x003c1f004a167f89 */ /* 0x0000b000000e0000 */
[----:B0-----:R-:W-:Y:S05]  /*c7d0*/  @P0 BRA `(.L_x_10) ;  /* 0x00000044003c0947 */ /* 0x001fea0003800000 */
[----:B------:R-:W-:Y:S01]  /*c7e0*/  ULDC UR4, c[0x0][0xac8] ;  /* 0x0002b20000047ab9 */ /* 0x000fe20000000800 */
[C---:B------:R-:W-:Y:S01]  /*c7f0*/  VIADD R0, R71.reuse, 0x8 ;  /* 0x0000000847007836 */ /* 0x040fe20000000000 */
[C---:B------:R-:W-:Y:S01]  /*c800*/  ISETP.GE.AND P0, PT, R71.reuse, UR4, PT ;  /* 0x0000000447007c0c */ /* 0x040fe2000bf06270 */
[C---:B------:R-:W-:Y:S01]  /*c810*/  VIADD R4, R71.reuse, 0x10 ;  /* 0x0000001047047836 */ /* 0x040fe20000000000 */
[----:B------:R-:W-:Y:S01]  /*c820*/  ULDC.64 UR6, c[0x0][0x208] ;  /* 0x0000820000067ab9 */ /* 0x000fe20000000a00 */
[C---:B------:R-:W-:Y:S01]  /*c830*/  VIADD R6, R71.reuse, 0x18 ;  /* 0x0000001847067836 */ /* 0x040fe20000000000 */
[----:B------:R-:W-:Y:S01]  /*c840*/  ISETP.GE.AND P5, PT, R0, UR4, PT ;  /* 0x0000000400007c0c */ /* 0x000fe2000bfa6270 */
[C---:B------:R-:W-:Y:S01]  /*c850*/  VIADD R13, R71.reuse, 0x28 ;  /* 0x00000028470d7836 */ /* 0x040fe20000000000 */
[----:B------:R-:W-:Y:S01]  /*c860*/  ISETP.GE.AND P6, PT, R4, UR4, PT ;  /* 0x0000000404007c0c */ /* 0x000fe2000bfc6270 */
[C---:B------:R-:W-:Y:S02]  /*c870*/  VIADD R12, R71.reuse, 0x20 ;  /* 0x00000020470c7836 */ /* 0x040fe40000000000 */
[----:B------:R-:W-:Y:S01]  /*c880*/  VIADD R17, R71, 0x38 ;  /* 0x0000003847117836 */ /* 0x000fe20000000000 */
[----:B------:R-:W-:Y:S01]  /*c890*/  ISETP.GE.AND P3, PT, R13, UR4, PT ;  /* 0x000000040d007c0c */ /* 0x000fe2000bf66270 */
[C---:B------:R-:W-:Y:S01]  /*c8a0*/  VIADD R16, R71.reuse, 0x30 ;  /* 0x0000003047107836 */ /* 0x040fe20000000000 */
[----:B------:R-:W-:Y:S01]  /*c8b0*/  ISETP.GE.AND P4, PT, R12, UR4, PT ;  /* 0x000000040c007c0c */ /* 0x000fe2000bf86270 */
[----:B-12---:R-:W-:Y:S01]  /*c8c0*/  @!P0 IMAD.WIDE R2, R71, 0x4, R22 ;  /* 0x0000000447028825 */ /* 0x006fe200078e0216 */
[----:B------:R-:W-:-:S02]  /*c8d0*/  ISETP.GE.AND P1, PT, R17, UR4, PT ;  /* 0x0000000411007c0c */ /* 0x000fc4000bf26270 */
[----:B------:R-:W-:Y:S01]  /*c8e0*/  ISETP.GE.AND P2, PT, R16, UR4, PT ;  /* 0x0000000410007c0c */ /* 0x000fe2000bf46270 */
[C---:B------:R-:W-:Y:S01]  /*c8f0*/  VIADD R24, R71.reuse, 0x40 ;  /* 0x0000004047187836 */ /* 0x040fe20000000000 */
[----:B------:R0:W-:Y:S01]  /*c900*/  @!P0 ST.E.64 desc[UR6][R2.64], R52 ;  /* 0x0000003402008985 */ /* 0x0001e2000c101b06 */
[----:B------:R-:W-:Y:S01]  /*c910*/  ISETP.GE.AND P0, PT, R6, UR4, PT ;  /* 0x0000000406007c0c */ /* 0x000fe2000bf06270 */
[C---:B------:R-:W-:Y:S01]  /*c920*/  VIADD R28, R71.reuse, 0x48 ;  /* 0x00000048471c7836 */ /* 0x040fe20000000000 */
[----:B------:R-:W-:Y:S01]  /*c930*/  @!P5 LEA.HI R0, R0, R0, RZ, 0x1 ;  /* 0x000000000000d211 */ /* 0x000fe200078f08ff */
[----:B------:R-:W-:Y:S01]  /*c940*/  VIADD R32, R71, 0x70 ;  /* 0x0000007047207836 */ /* 0x000fe20000000000 */
[----:B------:R-:W-:Y:S02]  /*c950*/  @!P6 LEA.HI R4, R4, R4, RZ, 0x1 ;  /* 0x000000040404e211 */ /* 0x000fe400078f08ff */
[----:B------:R-:W-:Y:S02]  /*c960*/  @!P5 LOP3.LUT R5, R0, 0xfffffffe, RZ, 0xc0, !PT ;  /* 0xfffffffe0005d812 */ /* 0x000fe400078ec0ff */
[----:B------:R-:W-:-:S02]  /*c970*/  @!P6 LOP3.LUT R7, R4, 0xfffffffe, RZ, 0xc0, !PT ;  /* 0xfffffffe0407e812 */ /* 0x000fc400078ec0ff */
[----:B------:R-:W-:Y:S02]  /*c980*/  @!P3 LEA.HI R0, R13, R13, RZ, 0x1 ;  /* 0x0000000d0d00b211 */ /* 0x000fe400078f08ff */
[----:B------:R-:W-:Y:S01]  /*c990*/  @!P4 LEA.HI R12, R12, R12, RZ, 0x1 ;  /* 0x0000000c0c0cc211 */ /* 0x000fe200078f08ff */
[--C-:B0-----:R-:W-:Y:S01]  /*c9a0*/  @!P5 IMAD.WIDE R2, R5, 0x4, R22.reuse ;  /* 0x000000040502d825 */ /* 0x101fe200078e0216 */
[----:B------:R-:W-:Y:S02]  /*c9b0*/  @!P0 LEA.HI R6, R6, R6, RZ, 0x1 ;  /* 0x0000000606068211 */ /* 0x000fe400078f08ff */
[----:B------:R-:W-:Y:S01]  /*c9c0*/  @!P1 LEA.HI R18, R17, R17, RZ, 0x1 ;  /* 0x0000001111129211 */ /* 0x000fe200078f08ff */
[----:B------:R-:W-:Y:S01]  /*c9d0*/  @!P6 IMAD.WIDE R4, R7, 0x4, R22 ;  /* 0x000000040704e825 */ /* 0x000fe200078e0216 */
[----:B------:R-:W-:Y:S01]  /*c9e0*/  @!P0 LOP3.LUT R7, R6, 0xfffffffe, RZ, 0xc0, !PT ;  /* 0xfffffffe06078812 */ /* 0x000fe200078ec0ff */
[----:B------:R0:W-:Y:S01]  /*c9f0*/  @!P5 ST.E.64 desc[UR6][R2.64], R40 ;  /* 0x000000280200d985 */ /* 0x0001e2000c101b06 */
[----:B------:R-:W-:-:S02]  /*ca00*/  ISETP.GE.AND P5, PT, R24, UR4, PT ;  /* 0x0000000418007c0c */ /* 0x000fc4000bfa6270 */
[----:B------:R-:W-:Y:S01]  /*ca10*/  @!P2 LEA.HI R16, R16, R16, RZ, 0x1 ;  /* 0x000000101010a211 */ /* 0x000fe200078f08ff */
[----:B------:R1:W-:Y:S01]  /*ca20*/  @!P6 ST.E.64 desc[UR6][R4.64], R56 ;  /* 0x000000380400e985 */ /* 0x0003e2000c101b06 */
[----:B------:R-:W-:Y:S01]  /*ca30*/  @!P3 LOP3.LUT R17, R0, 0xfffffffe, RZ, 0xc0, !PT ;  /* 0xfffffffe0011b812 */ /* 0x000fe200078ec0ff */
[----:B------:R-:W-:Y:S01]  /*ca40*/  VIADD R0, R71, 0x50 ;  /* 0x0000005047007836 */ /* 0x000fe20000000000 */
[----:B------:R-:W-:Y:S02]  /*ca50*/  @!P4 LOP3.LUT R13, R12, 0xfffffffe, RZ, 0xc0, !PT ;  /* 0xfffffffe0c0dc812 */ /* 0x000fe400078ec0ff */
[----:B------:R-:W-:Y:S02]  /*ca60*/  @!P2 LOP3.LUT R25, R16, 0xfffffffe, RZ, 0xc0, !PT ;  /* 0xfffffffe1019a812 */ /* 0x000fe400078ec0ff */
[----:B------:R-:W-:Y:S02]  /*ca70*/  ISETP.GE.AND P6, PT, R28, UR4, PT ;  /* 0x000000041c007c0c */ /* 0x000fe4000bfc6270 */
[----:B------:R-:W-:Y:S01]  /*ca80*/  @!P1 LOP3.LUT R29, R18, 0xfffffffe, RZ, 0xc0, !PT ;  /* 0xfffffffe121d9812 */ /* 0x000fe200078ec0ff */
[----:B0-----:R-:W-:Y:S01]  /*ca90*/  @!P0 IMAD.WIDE R2, R7, 0x4, R22 ;  /* 0x0000000407028825 */ /* 0x001fe200078e0216 */
[----:B------:R-:W-:-:S03]  /*caa0*/  @!P5 LEA.HI R24, R24, R24, RZ, 0x1 ;  /* 0x000000181818d211 */ /* 0x000fc600078f08ff */
[--C-:B-1----:R-:W-:Y:S01]  /*cab0*/  @!P4 IMAD.WIDE R4, R13, 0x4, R22.reuse ;  /* 0x000000040d04c825 */ /* 0x102fe200078e0216 */
[----:B------:R0:W-:Y:S01]  /*cac0*/  @!P0 ST.E.64 desc[UR6][R2.64], R10 ;  /* 0x0000000a02008985 */ /* 0x0001e2000c101b06 */
[----:B------:R-:W-:Y:S02]  /*cad0*/  ISETP.GE.AND P0, PT, R0, UR4, PT ;  /* 0x0000000400007c0c */ /* 0x000fe4000bf06270 */
[--C-:B------:R-:W-:Y:S01]  /*cae0*/  @!P3 IMAD.WIDE R6, R17, 0x4, R22.reuse ;  /* 0x000000041106b825 */ /* 0x100fe200078e0216 */
[----:B------:R1:W-:Y:S01]  /*caf0*/  @!P4 ST.E.64 desc[UR6][R4.64], R20 ;  /* 0x000000140400c985 */ /* 0x0003e2000c101b06 */
[----:B------:R-:W-:Y:S02]  /*cb00*/  @!P6 LEA.HI R28, R28, R28, RZ, 0x1 ;  /* 0x0000001c1c1ce211 */ /* 0x000fe400078f08ff */
[----:B------:R-:W-:Y:S01]  /*cb10*/  @!P2 IMAD.WIDE R12, R25, 0x4, R22 ;  /* 0x00000004190ca825 */ /* 0x000fe200078e0216 */
[----:B------:R2:W-:Y:S01]  /*cb20*/  @!P3 ST.E.64 desc[UR6][R6.64], R30 ;  /* 0x0000001e0600b985 */ /* 0x0005e2000c101b06 */
[----:B------:R-:W-:-:S02]  /*cb30*/  ISETP.GE.AND P4, PT, R32, UR4, PT ;  /* 0x0000000420007c0c */ /* 0x000fc4000bf86270 */
[--C-:B------:R-:W-:Y:S01]  /*cb40*/  @!P1 IMAD.WIDE R16, R29, 0x4, R22.reuse ;  /* 0x000000041d109825 */ /* 0x100fe200078e0216 */
[----:B------:R-:W-:Y:S01]  /*cb50*/  @!P2 ST.E.64 desc[UR6][R12.64], R34 ;  /* 0x000000220c00a985 */ /* 0x000fe2000c101b06 */
[----:B0-----:R-:W-:Y:S02]  /*cb60*/  @!P5 LOP3.LUT R3, R24, 0xfffffffe, RZ, 0xc0, !PT ;  /* 0xfffffffe1803d812 */ /* 0x001fe400078ec0ff */
[C---:B------:R-:W-:Y:S01]  /*cb70*/  VIADD R18, R71.reuse, 0x58 ;  /* 0x0000005847127836 */ /* 0x040fe20000000000 */
[----:B------:R-:W-:Y:S01]  /*cb80*/  @!P1 ST.E.64 desc[UR6][R16.64], R46 ;  /* 0x0000002e10009985 */ /* 0x000fe2000c101b06 */
[C---:B------:R-:W-:Y:S01]  /*cb90*/  VIADD R25, R71.reuse, 0x60 ;  /* 0x0000006047197836 */ /* 0x040fe20000000000 */
[----:B------:R-:W-:Y:S01]  /*cba0*/  @!P0 LEA.HI R0, R0, R0, RZ, 0x1 ;  /* 0x0000000000008211 */ /* 0x000fe200078f08ff */
[----:B------:R-:W-:Y:S01]  /*cbb0*/  VIADD R29, R71, 0x68 ;  /* 0x00000068471d7836 */ /* 0x000fe20000000000 */
[----:B------:R-:W-:Y:S01]  /*cbc0*/  ISETP.GE.AND P1, PT, R18, UR4, PT ;  /* 0x0000000412007c0c */ /* 0x000fe2000bf26270 */
[----:B------:R-:W-:Y:S01]  /*cbd0*/  @!P5 IMAD.WIDE R2, R3, 0x4, R22 ;  /* 0x000000040302d825 */ /* 0x000fe200078e0216 */
[----:B------:R-:W-:-:S02]  /*cbe0*/  ISETP.GE.AND P2, PT, R25, UR4, PT ;  /* 0x0000000419007c0c */ /* 0x000fc4000bf46270 */
[----:B------:R-:W-:Y:S01]  /*cbf0*/  ISETP.GE.AND P3, PT, R29, UR4, PT ;  /* 0x000000041d007c0c */ /* 0x000fe2000bf66270 */
[----:B------:R-:W-:Y:S01]  /*cc00*/  VIADD R71, R71, 0x78 ;  /* 0x0000007847477836 */ /* 0x000fe20000000000 */
[----:B-1----:R-:W-:Y:S01]  /*cc10*/  @!P6 LOP3.LUT R5, R28, 0xfffffffe, RZ, 0xc0, !PT ;  /* 0xfffffffe1c05e812 */ /* 0x002fe200078ec0ff */
[----:B------:R0:W-:Y:S01]  /*cc20*/  @!P5 ST.E.64 desc[UR6][R2.64], R38 ;  /* 0x000000260200d985 */ /* 0x0001e2000c101b06 */
[----:B--2---:R-:W-:Y:S02]  /*cc30*/  @!P0 LOP3.LUT R7, R0, 0xfffffffe, RZ, 0xc0, !PT ;  /* 0xfffffffe00078812 */ /* 0x004fe400078ec0ff */
[----:B------:R-:W-:Y:S01]  /*cc40*/  @!P4 LEA.HI R32, R32, R32, RZ, 0x1 ;  /* 0x000000202020c211 */ /* 0x000fe200078f08ff */
[----:B------:R-:W-:Y:S02]  /*cc50*/  @!P6 IMAD.WIDE R4, R5, 0x4, R22 ;  /* 0x000000040504e825 */ /* 0x000fe400078e0216 */
[----:B------:R-:W-:Y:S02]  /*cc60*/  @!P1 LEA.HI R18, R18, R18, RZ, 0x1 ;  /* 0x0000001212129211 */ /* 0x000fe400078f08ff */
[----:B------:R-:W-:Y:S01]  /*cc70*/  @!P2 LEA.HI R25, R25, R25, RZ, 0x1 ;  /* 0x000000191919a211 */ /* 0x000fe200078f08ff */
[----:B------:R1:W-:Y:S01]  /*cc80*/  @!P6 ST.E.64 desc[UR6][R4.64], R50 ;  /* 0x000000320400e985 */ /* 0x0003e2000c101b06 */
[----:B------:R-:W-:-:S02]  /*cc90*/  @!P3 LEA.HI R29, R29, R29, RZ, 0x1 ;  /* 0x0000001d1d1db211 */ /* 0x000fc400078f08ff */
[----:B------:R-:W-:Y:S01]  /*cca0*/  @!P1 LOP3.LUT R11, R18, 0xfffffffe, RZ, 0xc0, !PT ;  /* 0xfffffffe120b9812 */ /* 0x000fe200078ec0ff */
[--C-:B0-----:R-:W-:Y:S01]  /*ccb0*/  @!P0 IMAD.WIDE R2, R7, 0x4, R22.reuse ;  /* 0x0000000407028825 */ /* 0x101fe200078e0216 */
[----:B------:R-:W-:Y:S02]  /*ccc0*/  @!P2 LOP3.LUT R25, R25, 0xfffffffe, RZ, 0xc0, !PT ;  /* 0xfffffffe1919a812 */ /* 0x000fe400078ec0ff */
[----:B------:R-:W-:Y:S02]  /*ccd0*/  @!P3 LOP3.LUT R29, R29, 0xfffffffe, RZ, 0xc0, !PT ;  /* 0xfffffffe1d1db812 */ /* 0x000fe400078ec0ff */
[----:B------:R0:W-:Y:S01]  /*cce0*/  @!P0 ST.E.64 desc[UR6][R2.64], R8 ;  /* 0x0000000802008985 */ /* 0x0001e2000c101b06 */
[----:B------:R-:W-:Y:S01]  /*ccf0*/  ISETP.GE.AND P0, PT, R71, UR4, PT ;  /* 0x0000000447007c0c */ /* 0x000fe2000bf06270 */
[----:B------:R-:W-:Y:S01]  /*cd00*/  @!P2 IMAD.WIDE R6, R25, 0x4, R22 ;  /* 0x000000041906a825 */ /* 0x000fe200078e0216 */
[----:B------:R-:W-:-:S03]  /*cd10*/  @!P4 LOP3.LUT R13, R32, 0xfffffffe, RZ, 0xc0, !PT ;  /* 0xfffffffe200dc812 */ /* 0x000fc600078ec0ff */
[----:B-1----:R-:W-:-:S04]  /*cd20*/  @!P1 IMAD.WIDE R4, R11, 0x4, R22 ;  /* 0x000000040b049825 */ /* 0x002fc800078e0216 */
[--C-:B------:R-:W-:Y:S01]  /*cd30*/  @!P3 IMAD.WIDE R10, R29, 0x4, R22.reuse ;  /* 0x000000041d0ab825 */ /* 0x100fe200078e0216 */
[----:B------:R0:W-:Y:S03]  /*cd40*/  @!P1 ST.E.64 desc[UR6][R4.64], R14 ;  /* 0x0000000e04009985 */ /* 0x0001e6000c101b06 */
[----:B------:R-:W-:Y:S01]  /*cd50*/  @!P4 IMAD.WIDE R12, R13, 0x4, R22 ;  /* 0x000000040d0cc825 */ /* 0x000fe200078e0216 */
[----:B------:R0:W-:Y:S04]  /*cd60*/  @!P2 ST.E.64 desc[UR6][R6.64], R26 ;  /* 0x0000001a0600a985 */ /* 0x0001e8000c101b06 */
[----:B------:R0:W-:Y:S04]  /*cd70*/  @!P3 ST.E.64 desc[UR6][R10.64], R42 ;  /* 0x0000002a0a00b985 */ /* 0x0001e8000c101b06 */
[----:B------:R0:W-:Y:S01]  /*cd80*/  @!P4 ST.E.64 desc[UR6][R12.64], R54 ;  /* 0x000000360c00c985 */ /* 0x0001e2000c101b06 */
[----:B------:R-:W-:Y:S05]  /*cd90*/  @P0 BRA `(.L_x_10) ;  /* 0x0000003c00cc0947 */ /* 0x000fea0003800000 */
[----:B------:R-:W-:Y:S01]  /*cda0*/  LEA.HI R71, R71, R71, RZ, 0x1 ;  /* 0x0000004747477211 */ /* 0x000fe200078f08ff */
[----:B------:R-:W-:-:S03]  /*cdb0*/  ULDC.64 UR4, c[0x0][0x208] ;  /* 0x0000820000047ab9 */ /* 0x000fc60000000a00 */
[----:B0-----:R-:W-:-:S05]  /*cdc0*/  LOP3.LUT R3, R71, 0xfffffffe, RZ, 0xc0, !PT ;  /* 0xfffffffe47037812 */ /* 0x001fca00078ec0ff */
[----:B------:R-:W-:-:S05]  /*cdd0*/  IMAD.WIDE R2, R3, 0x4, R22 ;  /* 0x0000000403027825 */ /* 0x000fca00078e0216 */
[----:B------:R0:W-:Y:S01]  /*cde0*/  ST.E.64 desc[UR4][R2.64], R86 ;  /* 0x0000005602007985 */ /* 0x0001e2000c101b04 */
[----:B------:R-:W-:Y:S05]  /*cdf0*/  BRA `(.L_x_10) ;  /* 0x0000003c00b47947 */ /* 0x000fea0003800000 */
.L_x_33:
[----:B------:R-:W0:Y:S02]  /*ce00*/  S2R R0, SR_TID.X ;  /* 0x0000000000007919 */ /* 0x000e240000002100 */
[----:B0-----:R-:W-:-:S05]  /*ce10*/  VIADD R2, R0, 0xffffff80 ;  /* 0xffffff8000027836 */ /* 0x001fca0000000000 */
[----:B------:R-:W-:-:S13]  /*ce20*/  ISETP.GT.AND P0, PT, R2, 0x7f, PT ;  /* 0x0000007f0200780c */ /* 0x000fda0003f04270 */
[----:B------:R-:W-:Y:S05]  /*ce30*/  @P0 BRA `(.L_x_10) ;  /* 0x0000003c00a40947 */ /* 0x000fea0003800000 */
[----:B------:R-:W0:Y:S01]  /*ce40*/  S2R R3, SR_CTAID.X ;  /* 0x0000000000037919 */ /* 0x000e220000002500 */
[----:B------:R-:W1:Y:S01]  /*ce50*/  LDC R6, c[0x0][0xbe8] ;  /* 0x0002fa00ff067b82 */ /* 0x000e620000000800 */
[----:B------:R-:W-:Y:S01]  /*ce60*/  ULDC UR4, c[0x0][0xa88] ;  /* 0x0002a20000047ab9 */ /* 0x000fe20000000800 */
[----:B0-----:R-:W-:Y:S02]  /*ce70*/  IMAD R0, R3, 0x80, R0 ;  /* 0x0000008003007824 */ /* 0x001fe400078e0200 */
[----:B-1----:R-:W-:Y:S02]  /*ce80*/  IMAD R3, R6, UR4, RZ ;  /* 0x0000000406037c24 */ /* 0x002fe4000f8e02ff */
[----:B------:R-:W-:-:S05]  /*ce90*/  VIADD R0, R0, 0xffffff80 ;  /* 0xffffff8000007836 */ /* 0x000fca0000000000 */
[----:B------:R-:W-:-:S13]  /*cea0*/  ISETP.GE.AND P0, PT, R0, R3, PT ;  /* 0x000000030000720c */ /* 0x000fda0003f06270 */
[----:B------:R-:W-:Y:S05]  /*ceb0*/  @P0 BRA `(.L_x_10) ;  /* 0x0000003c00840947 */ /* 0x000fea0003800000 */
[----:B------:R-:W-:Y:S01]  /*cec0*/  ISETP.NE.AND P0, PT, R6, 0x1, PT ;  /* 0x000000010600780c */ /* 0x000fe20003f05270 */
[----:B------:R-:W0:Y:S01]  /*ced0*/  S2UR UR7, SR_CTAID.Z ;  /* 0x00000000000779c3 */ /* 0x000e220000002700 */
[----:B------:R-:W-:Y:S01]  /*cee0*/  R2UR UR11, R19 ;  /* 0x00000000130b72ca */ /* 0x000fe200000e0000 */
[----:B------:R-:W-:Y:S01]  /*cef0*/  ULDC.64 UR8, c[0x0][0xbd0] ;  /* 0x0002f40000087ab9 */ /* 0x000fe20000000a00 */
[----:B------:R-:W-:Y:S01]  /*cf00*/  IMAD.MOV.U32 R5, RZ, RZ, R0 ;  /* 0x000000ffff057224 */ /* 0x000fe200078e0000 */
[----:B------:R-:W-:-:S04]  /*cf10*/  ULDC.64 UR12, c[0x0][0x208] ;  /* 0x00008200000c7ab9 */ /* 0x000fc80000000a00 */
[----:B------:R-:W1:Y:S06]  /*cf20*/  LDC.64 R10, c[0x0][0xbd8] ;  /* 0x0002f600ff0a7b82 */ /* 0x000e6c0000000a00 */
[----:B------:R-:W-:Y:S02]  /*cf30*/  USHF.R.S32.HI UR6, URZ, 0x1f, UR11 ;  /* 0x0000001f3f067899 */ /* 0x000fe4000801140b */
[----:B------:R-:W2:Y:S01]  /*cf40*/  @P0 LDC R7, c[0x0][0xbec] ;  /* 0x0002fb00ff070b82 */ /* 0x000ea20000000800 */
[----:B------:R-:W-:Y:S02]  /*cf50*/  UIMAD.WIDE.U32 UR4, UR11, UR8, URZ ;  /* 0x000000080b0472a5 */ /* 0x000fe4000f8e003f */
[----:B------:R-:W-:-:S04]  /*cf60*/  UIMAD UR6, UR6, UR8, URZ ;  /* 0x00000008060672a4 */ /* 0x000fc8000f8e023f */
[----:B------:R-:W-:Y:S01]  /*cf70*/  UIMAD UR6, UR11, UR9, UR6 ;  /* 0x000000090b0672a4 */ /* 0x000fe2000f8e0206 */
[----:B------:R-:W3:Y:S01]  /*cf80*/  @P0 LDC R9, c[0x0][0xbf0] ;  /* 0x0002fc00ff090b82 */ /* 0x000ee20000000800 */
[----:B0-----:R-:W-:Y:S01]  /*cf90*/  USHF.R.S32.HI UR8, URZ, 0x1f, UR7 ;  /* 0x0000001f3f087899 */ /* 0x001fe20008011407 */
[----:B------:R-:W-:Y:S01]  /*cfa0*/  IMAD.U32 R3, RZ, RZ, UR5 ;  /* 0x00000005ff037e24 */ /* 0x000fe2000f8e00ff */
[----:B------:R-:W-:Y:S01]  /*cfb0*/  UIADD3 UR6, UR5, UR6, URZ ;  /* 0x0000000605067290 */ /* 0x000fe2000fffe03f */
[----:B------:R-:W-:Y:S02]  /*cfc0*/  IMAD.U32 R2, RZ, RZ, UR4 ;  /* 0x00000004ff027e24 */ /* 0x000fe4000f8e00ff */
[----:B------:R-:W-:Y:S02]  /*cfd0*/  ULDC.64 UR4, c[0x0][0xbe0] ;  /* 0x0002f80000047ab9 */ /* 0x000fe40000000a00 */
[----:B------:R-:W0:Y:S01]  /*cfe0*/  S2UR UR10, SR_CTAID.Y ;  /* 0x00000000000a79c3 */ /* 0x000e220000002600 */
[----:B------:R-:W-:-:S02]  /*cff0*/  IMAD.U32 R3, RZ, RZ, UR6 ;  /* 0x00000006ff037e24 */ /* 0x000fc4000f8e00ff */
[C---:B-1----:R-:W-:Y:S02]  /*d000*/  IMAD R12, R10.reuse, UR8, RZ ;  /* 0x000000080a0c7c24 */ /* 0x042fe4000f8e02ff */
[----:B------:R-:W-:-:S03]  /*d010*/  IMAD.WIDE.U32 R2, R10, UR7, R2 ;  /* 0x000000070a027c25 */ /* 0x000fc6000f8e0002 */
[----:B------:R-:W0:Y:S01]  /*d020*/  LDC R8, c[0x0][0xc50] ;  /* 0x00031400ff087b82 */ /* 0x000e220000000800 */
[----:B--2---:R-:W-:-:S04]  /*d030*/  @P0 IMAD.HI.U32 R4, R0, R7, RZ ;  /* 0x0000000700040227 */ /* 0x004fc800078e00ff */
[----:B------:R-:W-:Y:S02]  /*d040*/  IMAD R7, RZ, RZ, -UR11 ;  /* 0x8000000bff077e24 */ /* 0x000fe4000f8e02ff */
[----:B------:R-:W-:Y:S01]  /*d050*/  IMAD R11, R11, UR7, R12 ;  /* 0x000000070b0b7c24 */ /* 0x000fe2000f8e020c */
[----:B---3--:R-:W-:-:S03]  /*d060*/  @P0 SHF.R.U32.HI R5, RZ, R9, R4 ;  /* 0x00000009ff050219 */ /* 0x008fc60000011604 */
[----:B------:R-:W-:Y:S02]  /*d070*/  IMAD.IADD R3, R11, 0x1, R3 ;  /* 0x000000010b037824 */ /* 0x000fe400078e0203 */
[----:B0-----:R-:W-:Y:S02]  /*d080*/  IMAD R9, R8, R7, UR10 ;  /* 0x0000000a08097e24 */ /* 0x001fe4000f8e0207 */
[----:B------:R-:W-:Y:S02]  /*d090*/  IMAD.MOV R7, RZ, RZ, -R5 ;  /* 0x000000ffff077224 */ /* 0x000fe400078e0a05 */
[----:B------:R-:W-:Y:S01]  /*d0a0*/  IMAD.WIDE.U32 R2, R9, UR4, R2 ;  /* 0x0000000409027c25 */ /* 0x000fe2000f8e0002 */
[----:B------:R-:W-:-:S03]  /*d0b0*/  SHF.R.S32.HI R4, RZ, 0x1f, R9 ;  /* 0x0000001fff047819 */ /* 0x000fc60000011409 */
[----:B------:R-:W-:Y:S01]  /*d0c0*/  IMAD R7, R6, R7, R0 ;  /* 0x0000000706077224 */ /* 0x000fe200078e0200 */
[----:B------:R-:W-:Y:S01]  /*d0d0*/  IADD3 R2, P0, R5, R2, RZ ;  /* 0x0000000205027210 */ /* 0x000fe20007f1e0ff */
[----:B------:R-:W-:-:S03]  /*d0e0*/  IMAD R4, R4, UR4, RZ ;  /* 0x0000000404047c24 */ /* 0x000fc6000f8e02ff */
[----:B------:R-:W-:Y:S01]  /*d0f0*/  SHF.R.S32.HI R0, RZ, 0x1f, R7 ;  /* 0x0000001fff007819 */ /* 0x000fe20000011407 */
[----:B------:R-:W-:Y:S01]  /*d100*/  IMAD R4, R9, UR5, R4 ;  /* 0x0000000509047c24 */ /* 0x000fe2000f8e0204 */
[----:B------:R-:W-:Y:S01]  /*d110*/  SHF.R.S32.HI R9, RZ, 0x1f, R5 ;  /* 0x0000001fff097819 */ /* 0x000fe20000011405 */
[----:B------:R-:W-:Y:S02]  /*d120*/  ULDC.64 UR4, c[0x0][0xbc8] ;  /* 0x0002f20000047ab9 */ /* 0x000fe40000000a00 */
[----:B------:R-:W-:Y:S01]  /*d130*/  IMAD R0, R0, UR4, RZ ;  /* 0x0000000400007c24 */ /* 0x000fe2000f8e02ff */
[----:B------:R-:W-:-:S03]  /*d140*/  IADD3.X R3, R9, R3, R4, P0, !PT ;  /* 0x0000000309037210 */ /* 0x000fc600007fe404 */
[C---:B------:R-:W-:Y:S02]  /*d150*/  IMAD R5, R7.reuse, UR5, R0 ;  /* 0x0000000507057c24 */ /* 0x040fe4000f8e0200 */
[----:B------:R-:W-:Y:S01]  /*d160*/  IMAD.WIDE.U32 R2, R7, UR4, R2 ;  /* 0x0000000407027c25 */ /* 0x000fe2000f8e0002 */
[----:B------:R-:W-:-:S03]  /*d170*/  ULDC.64 UR4, c[0x0][0xba8] ;  /* 0x0002ea0000047ab9 */ /* 0x000fc60000000a00 */
[----:B------:R-:W-:Y:S01]  /*d180*/  IMAD.IADD R3, R3, 0x1, R5 ;  /* 0x0000000103037824 */ /* 0x000fe200078e0205 */
[----:B------:R-:W-:-:S04]  /*d190*/  LEA R4, P0, R2, UR4, 0x2 ;  /* 0x0000000402047c11 */ /* 0x000fc8000f8010ff */
[----:B------:R-:W-:Y:S01]  /*d1a0*/  LEA.HI.X R5, R2, UR5, R3, 0x2, P0 ;  /* 0x0000000502057c11 */ /* 0x000fe200080f1403 */
[----:B------:R-:W-:-:S05]  /*d1b0*/  IMAD.MOV.U32 R3, RZ, RZ, -0x800000 ;  /* 0xff800000ff037424 */ /* 0x000fca00078e00ff */
[----:B------:R0:W-:Y:S01]  /*d1c0*/  STG.E desc[UR12][R4.64], R3 ;  /* 0x0000000304007986 */ /* 0x0001e2000c10190c */
[----:B------:R-:W-:Y:S05]  /*d1d0*/  BRA `(.L_x_10) ;  /* 0x0000003800bc7947 */ /* 0x000fea0003800000 */
.L_x_8:
[----:B------:R-:W-:-:S08]  /*d1e0*/  NOP ;  /* 0x0000000000007918 */ /* 0x000fd00000000000 */
[----:B0-----:R-:W0:-:S00]  /*d1f0*/  USETMAXREG.DEALLOC.CTAPOOL 0x18 ;  /* 0x00000018000079c8 */ /* 0x001e0000080e0500 */
[----:B0-----:R-:W-:Y:S01]  /*d200*/  LOP3.LUT R0, R0, 0x3, RZ, 0xc0, !PT ;  /* 0x0000000300007812 */ /* 0x001fe200078ec0ff */
[----:B------:R-:W0:Y:S05]  /*d210*/  S2R R19, SR_CTAID.Z ;  /* 0x0000000000137919 */ /* 0x000e2a0000002700 */
[----:B------:R-:W1:Y:S01]  /*d220*/  S2UR UR6, SR_CTAID.Y ;  /* 0x00000000000679c3 */ /* 0x000e620000002600 */
[----:B------:R-:W2:Y:S02]  /*d230*/  SHFL.IDX PT, R0, R0, RZ, 0x1f ;  /* 0x00001fff00007589 */ /* 0x000ea400000e0000 */
[----:B--2---:R-:W-:-:S13]  /*d240*/  ISETP.NE.AND P0, PT, R0, RZ, PT ;  /* 0x000000ff0000720c */ /* 0x004fda0003f05270 */
[----:B01----:R-:W-:Y:S05]  /*d250*/  @!P0 BRA `(.L_x_36) ;  /* 0x0000000000288947 */ /* 0x003fea0003800000 */
[----:B------:R-:W-:Y:S01]  /*d260*/  ULDC UR7, c[0x0][0xc50] ;  /* 0x0003140000077ab9 */ /* 0x000fe20000000800 */
[----:B------:R-:W-:Y:S01]  /*d270*/  UMOV UR36, UR6 ;  /* 0x0000000600247c82 */ /* 0x000fe20008000000 */
[----:B------:R-:W-:-:S06]  /*d280*/  UISETP.NE.AND UP0, UPT, UR7, 0x1, UPT ;  /* 0x000000010700788c */ /* 0x000fcc000bf05270 */
[----:B------:R-:W-:-:S13]  /*d290*/  PLOP3.LUT P0, PT, PT, PT, UP0, 0x80, 0x0 ;  /* 0x000000000000781c */ /* 0x000fda0003f0f008 */
[----:B------:R-:W-:Y:S05]  /*d2a0*/  @!P0 BRA `(.L_x_37) ;  /* 0x0000000000308947 */ /* 0x000fea0003800000 */
[----:B------:R-:W-:Y:S01]  /*d2b0*/  ULDC UR4, c[0x0][0xc54] ;  /* 0x0003150000047ab9 */ /* 0x000fe20000000800 */
[----:B------:R-:W-:Y:S01]  /*d2c0*/  ULDC UR36, c[0x0][0xc58] ;  /* 0x0003160000247ab9 */ /* 0x000fe20000000800 */
[----:B------:R-:W-:-:S04]  /*d2d0*/  UIMAD.WIDE.U32 UR4, UR6, UR4, URZ ;  /* 0x00000004060472a5 */ /* 0x000fc8000f8e003f */
[----:B------:R-:W-:Y:S01]  /*d2e0*/  USHF.R.U32.HI UR36, URZ, UR36, UR5 ;  /* 0x000000243f247299 */ /* 0x000fe20008011605 */
[----:B------:R-:W-:Y:S11]  /*d2f0*/  BRA `(.L_x_37) ;  /* 0x00000000001c7947 */ /* 0x000ff60003800000 */
.L_x_36:
[----:B------:R-:W-:Y:S01]  /*d300*/  ULDC UR7, c[0x0][0xc50] ;  /* 0x0003140000077ab9 */ /* 0x000fe20000000800 */
[----:B------:R-:W-:Y:S01]  /*d310*/  UMOV UR36, UR6 ;  /* 0x0000000600247c82 */ /* 0x000fe20008000000 */
[----:B------:R-:W-:-:S11]  /*d320*/  UISETP.NE.AND UP0, UPT, UR7, 0x1, UPT ;  /* 0x000000010700788c */ /* 0x000fd6000bf05270 */
[----:B------:R-:W-:Y:S01]  /*d330*/  @UP0 ULDC UR4, c[0x0][0xc54] ;  /* 0x0003150000040ab9 */ /* 0x000fe20000000800 */
[----:B------:R-:W-:Y:S01]  /*d340*/  @UP0 ULDC UR8, c[0x0][0xc58] ;  /* 0x0003160000080ab9 */ /* 0x000fe20000000800 */
[----:B------:R-:W-:-:S04]  /*d350*/  UIMAD.WIDE.U32 UR4, UR6, UR4, URZ ;  /* 0x00000004060472a5 */ /* 0x000fc8000f8e003f */
[----:B------:R-:W-:-:S12]  /*d360*/  @UP0 USHF.R.U32.HI UR36, URZ, UR8, UR5 ;  /* 0x000000083f240299 */ /* 0x000fd80008011605 */
.L_x_37:
[----:B------:R-:W-:Y:S01]  /*d370*/  ISETP.GE.AND P0, PT, R19, RZ, PT ;  /* 0x000000ff1300720c */ /* 0x000fe20003f06270 */
[----:B------:R-:W-:Y:S01]  /*d380*/  UIADD3 UR4, -UR36, URZ, URZ ;  /* 0x0000003f24047290 */ /* 0x000fe2000fffe13f */
[----:B------:R-:W-:Y:S02]  /*d390*/  IMAD.MOV.U32 R10, RZ, RZ, 0x1 ;  /* 0x00000001ff0a7424 */ /* 0x000fe400078e00ff */
[----:B------:R-:W-:Y:S01]  /*d3a0*/  IMAD.MOV.U32 R0, RZ, RZ, RZ ;  /* 0x000000ffff007224 */ /* 0x000fe200078e00ff */
[----:B------:R-:W-:Y:S01]  /*d3b0*/  UIMAD UR6, UR7, UR4, UR6 ;  /* 0x00000004070672a4 */ /* 0x000fe2000f8e0206 */
[----:B------:R-:W-:-:S07]  /*d3c0*/  IMAD.MOV.U32 R3, RZ, RZ, 0x1 ;  /* 0x00000001ff037424 */ /* 0x000fce00078e00ff */
[----:B------:R-:W-:Y:S05]  /*d3d0*/  @!P0 BRA `(.L_x_38) ;  /* 0x0000003400748947 */ /* 0x000fea0003800000 */
[----:B------:R-:W-:Y:S01]  /*d3e0*/  ULDC.64 UR4, c[0x0][0x418] ;  /* 0x0001060000047ab9 */ /* 0x000fe20000000a00 */
[----:B------:R-:W-:Y:S02]  /*d3f0*/  ULOP3.LUT UR42, UR6, 0xffff, URZ, 0xc0, !UPT ;  /* 0x0000ffff062a7892 */ /* 0x000fe4000f8ec03f */
[----:B------:R-:W-:Y:S01]  /*d400*/  UISETP.NE.U32.AND UP0, UPT, UR4, URZ, UPT ;  /* 0x0000003f0400728c */ /* 0x000fe2000bf05070 */
[----:B------:R-:W-:Y:S02]  /*d410*/  UMOV UR41, URZ ;  /* 0x0000003f00297c82 */ /* 0x000fe40008000000 */
[----:B------:R-:W-:Y:S01]  /*d420*/  ULDC UR4, c[0x0][0x424] ;  /* 0x0001090000047ab9 */ /* 0x000fe20000000800 */
[----:B------:R-:W-:-:S03]  /*d430*/  UISETP.NE.AND.EX UP0, UPT, UR5, URZ, UPT, UP0 ;  /* 0x0000003f0500728c */ /* 0x000fc6000bf05300 */
[----:B------:R-:W-:Y:S01]  /*d440*/  ULDC UR5, c[0x0][0x2f0] ;  /* 0x0000bc0000057ab9 */ /* 0x000fe20000000800 */
[----:B------:R-:W-:-:S04]  /*d450*/  USEL UR4, UR4, 0x1, UP0 ;  /* 0x0000000104047887 */ /* 0x000fc80008000000 */
[----:B------:R-:W-:-:S04]  /*d460*/  UIMAD UR4, UR4, UR5, URZ ;  /* 0x00000005040472a4 */ /* 0x000fc8000f8e023f */
[----:B------:R-:W-:Y:S02]  /*d470*/  UISETP.GE.AND UP0, UPT, UR4, 0x1, UPT ;  /* 0x000000010400788c */ /* 0x000fe4000bf06270 */
[----:B------:R-:W-:-:S04]  /*d480*/  UIADD3 UR5, UR4, 0xaf, URZ ;  /* 0x000000af04057890 */ /* 0x000fc8000fffe03f */
[----:B------:R-:W-:Y:S01]  /*d490*/  PLOP3.LUT P0, PT, PT, PT, UP0, 0x80, 0x0 ;  /* 0x000000000000781c */ /* 0x000fe20003f0f008 */
[----:B------:R-:W-:-:S04]  /*d4a0*/  UIMAD.WIDE UR4, UR5, 0x2e8ba2e9, URZ ;  /* 0x2e8ba2e9050478a5 */ /* 0x000fc8000f8e023f */
[----:B------:R-:W-:-:S04]  /*d4b0*/  USHF.R.U32.HI UR40, URZ, 0x1f, UR5 ;  /* 0x0000001f3f287899 */ /* 0x000fc80008011605 */
        /* <DEDUP_REMOVED lines=9> */
[----:B------:R-:W-:Y:S01]  /*d550*/  IABS R4, R3 ;  /* 0x0000000300047213 */ /* 0x000fe20000000000 */
[----:B------:R-:W-:Y:S01]  /*d560*/  IMAD.U32 R3, RZ, RZ, UR7 ;  /* 0x00000007ff037e24 */ /* 0x000fe2000f8e00ff */
[----:B------:R-:W-:Y:S01]  /*d570*/  R2UR UR11, R0 ;  /* 0x00000000000b72ca */ /* 0x000fe200000e0000 */
[----:B------:R-:W-:Y:S02]  /*d580*/  ULOP3.LUT UR7, UR7, UR6, URZ, 0x3c, !UPT ;  /* 0x0000000607077292 */ /* 0x000fe4000f8e3c3f */
[----:B------:R-:W-:-:S10]  /*d590*/  IMAD.MOV R4, RZ, RZ, -R4 ;  /* 0x000000ffff047224 */ /* 0x000fd400078e0a04 */
[----:B------:R-:W0:Y:S08]  /*d5a0*/  I2F.RP R0, UR11 ;  /* 0x0000000b00007d06 */ /* 0x000e300008209400 */
[----:B0-----:R-:W0:Y:S02]  /*d5b0*/  MUFU.RCP R0, R0 ;  /* 0x0000000000007308 */ /* 0x001e240000001000 */
[----:B0-----:R-:W-:Y:S01]  /*d5c0*/  VIADD R2, R0, 0xffffffe ;  /* 0x0ffffffe00027836 */ /* 0x001fe20000000000 */
[----:B------:R-:W-:Y:S01]  /*d5d0*/  IABS R0, R3 ;  /* 0x0000000300007213 */ /* 0x000fe20000000000 */
[----:B------:R-:W-:-:S03]  /*d5e0*/  IMAD.MOV.U32 R3, RZ, RZ, R4 ;  /* 0x000000ffff037224 */ /* 0x000fc600078e0004 */
[----:B------:R-:W-:Y:S01]  /*d5f0*/  R2UR UR9, R0 ;  /* 0x00000000000972ca */ /* 0x000fe200000e0000 */
[----:B------:R-:W0:Y:S01]  /*d600*/  F2I.FTZ.U32.TRUNC.NTZ R2, R2 ;  /* 0x0000000200027305 */ /* 0x000e22000021f000 */
[----:B------:R-:W-:Y:S02]  /*d610*/  R2UR UR10, R3 ;  /* 0x00000000030a72ca */ /* 0x000fe400000e0000 */
[----:B0-----:R-:W-:-:S13]  /*d620*/  R2UR UR5, R2 ;  /* 0x00000000020572ca */ /* 0x001fda00000e0000 */
[----:B------:R-:W-:-:S04]  /*d630*/  UIADD3 UR8, URZ, -UR5, URZ ;  /* 0x800000053f087290 */ /* 0x000fc8000fffe03f */
[----:B------:R-:W-:-:S04]  /*d640*/  UIMAD UR8, UR8, UR11, URZ ;  /* 0x0000000b080872a4 */ /* 0x000fc8000f8e023f */
[----:B------:R-:W-:-:S04]  /*d650*/  UIMAD.WIDE.U32 UR4, UR5, UR8, UR4 ;  /* 0x00000008050472a5 */ /* 0x000fc8000f8e0004 */
[----:B------:R-:W-:-:S04]  /*d660*/  UIMAD.WIDE.U32 UR4, UR5, UR9, URZ ;  /* 0x00000009050472a5 */ /* 0x000fc8000f8e003f */
[----:B------:R-:W-:-:S04]  /*d670*/  UIMAD UR4, UR5, UR10, UR9 ;  /* 0x0000000a050472a4 */ /* 0x000fc8000f8e0209 */
[----:B------:R-:W-:-:S11]  /*d680*/  UISETP.GT.U32.AND UP1, UPT, UR11, UR4, UPT ;  /* 0x000000040b00728c */ /* 0x000fd6000bf24070 */
[----:B------:R-:W-:Y:S02]  /*d690*/  @!UP1 UIADD3 UR4, UR4, -UR11, URZ ;  /* 0x8000000b04049290 */ /* 0x000fe4000fffe03f */
[----:B------:R-:W-:Y:S02]  /*d6a0*/  @!UP1 UIADD3 UR5, UR5, 0x1, URZ ;  /* 0x0000000105059890 */ /* 0x000fe4000fffe03f */
[----:B------:R-:W-:Y:S02]  /*d6b0*/  UISETP.GE.U32.AND UP0, UPT, UR4, UR11, UPT ;  /* 0x0000000b0400728c */ /* 0x000fe4000bf06070 */
[----:B------:R-:W-:-:S09]  /*d6c0*/  UISETP.GE.AND UP1, UPT, UR7, URZ, UPT ;  /* 0x0000003f0700728c */ /* 0x000fd2000bf26270 */
[----:B------:R-:W-:Y:S02]  /*d6d0*/  @UP0 UIADD3 UR5, UR5, 0x1, URZ ;  /* 0x0000000105050890 */ /* 0x000fe4000fffe03f */
[----:B------:R-:W-:Y:S02]  /*d6e0*/  UISETP.NE.AND UP0, UPT, UR6, URZ, UPT ;  /* 0x0000003f0600728c */ /* 0x000fe4000bf05270 */
[----:B------:R-:W-:-:S09]  /*d6f0*/  @!UP1 UIADD3 UR5, -UR5, URZ, URZ ;  /* 0x0000003f05059290 */ /* 0x000fd2000fffe13f */
[----:B------:R-:W-:-:S07]  /*d700*/  @!UP0 ULOP3.LUT UR5, URZ, UR6, URZ, 0x33, !UPT ;  /* 0x000000063f058292 */ /* 0x000fce000f8e333f */
[----:B------:R-:W-:-:S05]  /*d710*/  UMOV UR41, UR5 ;  /* 0x0000000500297c82 */ /* 0x000fca0008000000 */
.L_x_39:
[----:B------:R-:W-:Y:S01]  /*d720*/  UIMAD UR39, UR42, UR41, URZ ;  /* 0x000000292a2772a4 */ /* 0x000fe2000f8e023f */
[----:B------:R-:W-:-:S05]  /*d730*/  IMAD.U32 R0, RZ, RZ, UR40 ;  /* 0x00000028ff007e24 */ /* 0x000fca000f8e00ff */
[----:B------:R-:W-:-:S05]  /*d740*/  IMAD.U32 R3, RZ, RZ, UR39 ;  /* 0x00000027ff037e24 */ /* 0x000fca000f8e00ff */
[----:B------:R-:W-:Y:S01]  /*d750*/  VIADDMNMX R18, R3, UR41, R0, PT ;  /* 0x0000002903127c46 */ /* 0x000fe2000b800100 */
[----:B------:R-:W-:Y:S02]  /*d760*/  IMAD.MOV.U32 R0, RZ, RZ, RZ ;  /* 0x000000ffff007224 */ /* 0x000fe400078e00ff */
[----:B------:R-:W-:Y:S01]  /*d770*/  IMAD.MOV.U32 R3, RZ, RZ, 0x1 ;  /* 0x00000001ff037424 */ /* 0x000fe200078e00ff */
[----:B------:R-:W-:Y:S01]  /*d780*/  ISETP.GT.AND P0, PT, R18, UR39, PT ;  /* 0x0000002712007c0c */ /* 0x000fe2000bf04270 */
[----:B------:R0:W-:-:S12]  /*d790*/  STL [R1+0x4], R18 ;  /* 0x0000041201007387 */ /* 0x0001d80000100800 */
[----:B0-----:R-:W-:Y:S05]  /*d7a0*/  @!P0 BRA `(.L_x_38) ;  /* 0x0000003000808947 */ /* 0x001fea0003800000 */
[----:B------:R-:W0:Y:S01]  /*d7b0*/  S2UR UR4, SR_CgaCtaId ;  /* 0x00000000000479c3 */ /* 0x000e220000008800 */
[----:B------:R-:W-:Y:S02]  /*d7c0*/  UMOV UR38, 0x400 ;  /* 0x0000040000267882 */ /* 0x000fe40000000000 */
[----:B0-----:R-:W-:-:S04]  /*d7d0*/  ULEA UR38, UR4, UR38, 0x18 ;  /* 0x0000002604267291 */ /* 0x001fc8000f8ec03f */
[----:B------:R-:W-:-:S04]  /*d7e0*/  UIADD3 UR4, UR38, 0x1e400, URZ ;  /* 0x0001e40026047890 */ /* 0x000fc8000fffe03f */
[----:B------:R-:W-:-:S06]  /*d7f0*/  ULOP3.LUT UP0, URZ, UR4, 0x3ff, URZ, 0xc0, !UPT ;  /* 0x000003ff043f7892 */ /* 0x000fcc000f80c03f */
[----:B------:R-:W-:-:S13]  /*d800*/  PLOP3.LUT P0, PT, PT, PT, UP0, 0x80, 0x0 ;  /* 0x000000000000781c */ /* 0x000fda0003f0f008 */
[----:B------:R-:W-:Y:S05]  /*d810*/  @!P0 BRA `(.L_x_40) ;  /* 0x0000000000408947 */ /* 0x000fea0003800000 */
[----:B------:R-:W-:Y:S01]  /*d820*/  MOV R2, 0x0 ;  /* 0x0000000000027802 */ /* 0x000fe20000000f00 */
[----:B------:R-:W-:Y:S01]  /*d830*/  ULDC.64 UR6, c[0x4][0xa0] ;  /* 0x0100280000067ab9 */ /* 0x000fe20000000a00 */
[----:B------:R-:W-:Y:S01]  /*d840*/  ULDC.64 UR8, c[0x4][0xa8] ;  /* 0x01002a0000087ab9 */ /* 0x000fe20000000a00 */
[----:B------:R-:W-:Y:S01]  /*d850*/  ULDC.64 UR4, c[0x4][0x28] ;  /* 0x01000a0000047ab9 */ /* 0x000fe20000000a00 */
[----:B------:R-:W-:Y:S02]  /*d860*/  IMAD.U32 R4, RZ, RZ, UR6 ;  /* 0x00000006ff047e24 */ /* 0x000fe4000f8e00ff */
[----:B------:R-:W0:Y:S01]  /*d870*/  LDC.64 R2, c[0x4][R2] ;  /* 0x0100000002027b82 */ /* 0x000e220000000a00 */
[----:B------:R-:W-:Y:S02]  /*d880*/  IMAD.U32 R5, RZ, RZ, UR7 ;  /* 0x00000007ff057e24 */ /* 0x000fe4000f8e00ff */
[----:B------:R-:W-:Y:S02]  /*d890*/  IMAD.U32 R6, RZ, RZ, UR8 ;  /* 0x00000008ff067e24 */ /* 0x000fe4000f8e00ff */
[----:B------:R-:W-:-:S02]  /*d8a0*/  IMAD.U32 R7, RZ, RZ, UR9 ;  /* 0x00000009ff077e24 */ /* 0x000fc4000f8e00ff */
[----:B------:R-:W-:Y:S02]  /*d8b0*/  IMAD.U32 R10, RZ, RZ, UR4 ;  /* 0x00000004ff0a7e24 */ /* 0x000fe4000f8e00ff */
[----:B------:R-:W-:Y:S02]  /*d8c0*/  IMAD.U32 R11, RZ, RZ, UR5 ;  /* 0x00000005ff0b7e24 */ /* 0x000fe4000f8e00ff */
[----:B------:R-:W-:Y:S02]  /*d8d0*/  IMAD.MOV.U32 R8, RZ, RZ, 0x70 ;  /* 0x00000070ff087424 */ /* 0x000fe400078e00ff */
[----:B------:R-:W-:Y:S02]  /*d8e0*/  IMAD.MOV.U32 R12, RZ, RZ, 0x1 ;  /* 0x00000001ff0c7424 */ /* 0x000fe400078e00ff */
[----:B------:R-:W-:-:S07]  /*d8f0*/  IMAD.MOV.U32 R13, RZ, RZ, RZ ;  /* 0x000000ffff0d7224 */ /* 0x000fce00078e00ff */
[----:B------:R-:W-:-:S07]  /*d900*/  LEPC R20, `(.L_x_40) ;  /* 0x000000001014794e */ /* 0x000fce0000000000 */
[----:B0-----:R-:W-:Y:S05]  /*d910*/  CALL.ABS.NOINC R2 ;  /* 0x0000000002007343 */ /* 0x001fea0003c00000 */
.L_x_40:
        /* <DEDUP_REMOVED lines=8> */
[----:B------:R0:W1:Y:S01]  /*d9a0*/  LDC.64 R2, c[0x4][R16] ;  /* 0x0100000010027b82 */ /* 0x0000620000000a00 */
[----:B------:R-:W-:Y:S02]  /*d9b0*/  IMAD.U32 R4, RZ, RZ, UR6 ;  /* 0x00000006ff047e24 */ /* 0x000fe4000f8e00ff */
[----:B------:R-:W-:Y:S02]  /*d9c0*/  IMAD.U32 R5, RZ, RZ, UR7 ;  /* 0x00000007ff057e24 */ /* 0x000fe4000f8e00ff */
[----:B------:R-:W-:Y:S02]  /*d9d0*/  IMAD.U32 R6, RZ, RZ, UR8 ;  /* 0x00000008ff067e24 */ /* 0x000fe4000f8e00ff */
[----:B------:R-:W-:-:S02]  /*d9e0*/  IMAD.U32 R7, RZ, RZ, UR9 ;  /* 0x00000009ff077e24 */ /* 0x000fc4000f8e00ff */
[----:B------:R-:W-:Y:S02]  /*d9f0*/  IMAD.U32 R10, RZ, RZ, UR4 ;  /* 0x00000004ff0a7e24 */ /* 0x000fe4000f8e00ff */
[----:B------:R-:W-:Y:S02]  /*da00*/  IMAD.U32 R11, RZ, RZ, UR5 ;  /* 0x00000005ff0b7e24 */ /* 0x000fe4000f8e00ff */
[----:B------:R-:W-:Y:S02]  /*da10*/  IMAD.MOV.U32 R8, RZ, RZ, 0x70 ;  /* 0x00000070ff087424 */ /* 0x000fe400078e00ff */
[----:B------:R-:W-:Y:S02]  /*da20*/  IMAD.MOV.U32 R12, RZ, RZ, 0x1 ;  /* 0x00000001ff0c7424 */ /* 0x000fe400078e00ff */
[----:B0-----:R-:W-:-:S07]  /*da30*/  IMAD.MOV.U32 R13, RZ, RZ, RZ ;  /* 0x000000ffff0d7224 */ /* 0x001fce00078e00ff */
[----:B------:R-:W-:-:S07]  /*da40*/  LEPC R20, `(.L_x_42) ;  /* 0x000000001014794e */ /* 0x000fce0000000000 */
[----:B-1----:R-:W-:Y:S05]  /*da50*/  CALL.ABS.NOINC R2 ;  /* 0x0000000002007343 */ /* 0x002fea0003c00000 */
.L_x_42:
[----:B------:R0:W1:Y:S01]  /*da60*/  LDC.64 R2, c[0x4][R16] ;  /* 0x0100000010027b82 */ /* 0x0000620000000a00 */
[----:B------:R-:W-:Y:S01]  /*da70*/  ULDC.64 UR6, c[0x4][0xa0] ;  /* 0x0100280000067ab9 */ /* 0x000fe20000000a00 */
[----:B------:R-:W-:Y:S01]  /*da80*/  ULDC.64 UR8, c[0x4][0xa8] ;  /* 0x01002a0000087ab9 */ /* 0x000fe20000000a00 */
[----:B------:R-:W-:Y:S01]  /*da90*/  ULDC.64 UR4, c[0x4][0x38] ;  /* 0x01000e0000047ab9 */ /* 0x000fe20000000a00 */
        /* <DEDUP_REMOVED lines=11> */
.L_x_41:
[----:B------:R-:W0:Y:S01]  /*db50*/  LDC.64 R2, c[0x0][0x9f8] ;  /* 0x00027e00ff027b82 */ /* 0x000e220000000a00 */
[----:B------:R-:W-:-:S07]  /*db60*/  ULDC.64 UR4, c[0x0][0x208] ;  /* 0x0000820000047ab9 */ /* 0x000fce0000000a00 */
[----:B------:R-:W1:Y:S01]  /*db70*/  LDC.64 R4, c[0x0][0x418] ;  /* 0x00010600ff047b82 */ /* 0x000e620000000a00 */
[----:B0-----:R-:W-:-:S04]  /*db80*/  ISETP.NE.U32.AND P0, PT, R2, RZ, PT ;  /* 0x000000ff0200720c */ /* 0x001fc80003f05070 */
[----:B------:R-:W-:-:S13]  /*db90*/  ISETP.NE.AND.EX P0, PT, R3, RZ, PT, P0 ;  /* 0x000000ff0300720c */ /* 0x000fda0003f05300 */
[----:B------:R-:W0:Y:S02]  /*dba0*/  @P0 LDC.64 R2, c[0x0][0x9f8] ;  /* 0x00027e00ff020b82 */ /* 0x000e240000000a00 */
[----:B0-----:R-:W-:-:S05]  /*dbb0*/  @P0 IMAD.WIDE R2, R19, 0x4, R2 ;  /* 0x0000000413020825 */ /* 0x001fca00078e0202 */
[----:B------:R-:W2:Y:S01]  /*dbc0*/  @P0 LDG.E R19, desc[UR4][R2.64] ;  /* 0x0000000402130981 */ /* 0x000ea2000c1e1900 */
[----:B-1----:R-:W-:Y:S01]  /*dbd0*/  ISETP.NE.U32.AND P0, PT, R4, RZ, PT ;  /* 0x000000ff0400720c */ /* 0x002fe20003f05070 */
[----:B------:R-:W-:Y:S01]  /*dbe0*/  UMOV UR4, 0xffffffff ;  /* 0xffffffff00047882 */ /* 0x000fe20000000000 */
[----:B------:R-:W-:Y:S01]  /*dbf0*/  LOP3.LUT R17, R17, 0xfffffffe, RZ, 0xc0, !PT ;  /* 0xfffffffe11117812 */ /* 0x000fe200078ec0ff */
[----:B------:R-:W0:Y:S01]  /*dc00*/  S2R R0, SR_TID.X ;  /* 0x0000000000007919 */ /* 0x000e220000002100 */
[----:B------:R-:W-:Y:S01]  /*dc10*/  ISETP.NE.AND.EX P1, PT, R5, RZ, PT, P0 ;  /* 0x000000ff0500720c */ /* 0x000fe20003f25300 */
[----:B------:R-:W-:-:S12]  /*dc20*/  VIADD R18, R18, 0xffffffff ;  /* 0xffffffff12127836 */ /* 0x000fd80000000000 */
[----:B------:R-:W-:Y:S02]  /*dc30*/  @P1 LOP3.LUT R17, R17, 0x1, RZ, 0xfc, !PT ;  /* 0x0000000111111812 */ /* 0x000fe400078efcff */
[----:B0-----:R-:W-:-:S04]  /*dc40*/  SHF.R.U32.HI R0, RZ, 0x5, R0 ;  /* 0x00000005ff007819 */ /* 0x001fc80000011600 */
[----:B------:R-:W-:Y:S02]  /*dc50*/  LOP3.LUT R0, R0, 0x3, RZ, 0xc0, !PT ;  /* 0x0000000300007812 */ /* 0x000fe400078ec0ff */
[----:B--2---:R-:W-:Y:S02]  /*dc60*/  SHF.R.S32.HI R7, RZ, 0x1f, R19 ;  /* 0x0000001fff077819 */ /* 0x004fe40000011413 */
[----:B------:R-:W-:-:S03]  /*dc70*/  SEL R16, R19, RZ, !P1 ;  /* 0x000000ff13107207 */ /* 0x000fc60004800000 */
[----:B------:R0:W-:Y:S01]  /*dc80*/  STL [R1], R7 ;  /* 0x0000000701007387 */ /* 0x0001e20000100800 */
[----:B------:R-:W-:Y:S05]  /*dc90*/  BRA.DIV UR4, `(.L_x_43) ;  /* 0x00000032048c7947 */ /* 0x000fea000b800000 */
[----:B------:R1:W2:Y:S02]  /*dca0*/  SHFL.IDX PT, R14, R0, RZ, 0x1f ;  /* 0x00001fff000e7589 */ /* 0x0002a400000e0000 */
.L_x_120:
[----:B--2---:R-:W-:Y:S02]  /*dcb0*/  ISETP.NE.AND P0, PT, R14, RZ, PT ;  /* 0x000000ff0e00720c */ /* 0x004fe40003f05270 */
[----:B------:R-:W-:Y:S02]  /*dcc0*/  PLOP3.LUT P2, PT, PT, PT, PT, 0x8, 0x0 ;  /* 0x000000000000781c */ /* 0x000fe40003f4e170 */
[----:B------:R-:W-:-:S11]  /*dcd0*/  LOP3.LUT R17, R17, 0xfffffffd, RZ, 0xc0, !PT ;  /* 0xfffffffd11117812 */ /* 0x000fd600078ec0ff */
[----:B------:R-:W-:Y:S01]  /*dce0*/  @P2 LOP3.LUT R17, R17, 0x2, RZ, 0xfc, !PT ;  /* 0x0000000211112812 */ /* 0x000fe200078efcff */
[----:B------:R-:W-:Y:S06]  /*dcf0*/  @P0 BRA `(.L_x_44) ;  /* 0x0000000000fc0947 */ /* 0x000fec0003800000 */
[----:B------:R-:W-:-:S03]  /*dd00*/  UMOV UR4, 0xffffffff ;  /* 0xffffffff00047882 */ /* 0x000fc60000000000 */
[----:B------:R-:W-:Y:S05]  /*dd10*/  BRA.DIV UR4, `(.L_x_45) ;  /* 0x00000032048c7947 */ /* 0x000fea000b800000 */
[----:B------:R-:W-:-:S13]  /*dd20*/  ELECT P6, URZ, PT ;  /* 0x00000000003f782f */ /* 0x000fda00038c0000 */
.L_x_123:
[----:B------:R-:W-:Y:S05]  /*dd30*/  @!P6 BRA `(.L_x_44) ;  /* 0x0000000000ece947 */ /* 0x000fea0003800000 */
[----:B------:R-:W-:Y:S01]  /*dd40*/  IMAD.MOV.U32 R16, RZ, RZ, R19 ;  /* 0x000000ffff107224 */ /* 0x000fe200078e0013 */
[----:B------:R-:W-:Y:S06]  /*dd50*/  @!P1 BRA `(.L_x_46) ;  /* 0x00000000004c9947 */ /* 0x000fec0003800000 */
[----:B------:R-:W2:Y:S01]  /*dd60*/  LDC R6, c[0x0][0x43c] ;  /* 0x00010f00ff067b82 */ /* 0x000ea20000000800 */
[----:B-1----:R-:W-:Y:S01]  /*dd70*/  IMAD.MOV.U32 R0, RZ, RZ, R18 ;  /* 0x000000ffff007224 */ /* 0x002fe200078e0012 */
[----:B------:R-:W-:Y:S01]  /*dd80*/  ULDC.64 UR4, c[0x0][0x428] ;  /* 0x00010a0000047ab9 */ /* 0x000fe20000000a00 */
[----:B------:R-:W-:Y:S01]  /*dd90*/  ULDC.64 UR6, c[0x0][0x208] ;  /* 0x0000820000067ab9 */ /* 0x000fe20000000a00 */
[----:B------:R-:W-:-:S04]  /*dda0*/  IMAD R8, R7, UR4, RZ ;  /* 0x0000000407087c24 */ /* 0x000fc8000f8e02ff */
[----:B0-----:R-:W-:Y:S01]  /*ddb0*/  IMAD R7, R19, UR5, R8 ;  /* 0x0000000513077c24 */ /* 0x001fe2000f8e0208 */
[----:B--2---:R-:W-:-:S13]  /*ddc0*/  ISETP.NE.AND P0, PT, R6, 0x1, PT ;  /* 0x000000010600780c */ /* 0x004fda0003f05270 */
[----:B------:R-:W0:Y:S02]  /*ddd0*/  @P0 LDC.64 R2, c[0x0][0x440] ;  /* 0x00011000ff020b82 */ /* 0x000e240000000a00 */
[----:B0-----:R-:W-:-:S05]  /*dde0*/  @P0 IMAD.HI.U32 R2, R18, R2, RZ ;  /* 0x0000000212020227 */ /* 0x001fca00078e00ff */
[----:B------:R-:W-:-:S04]  /*ddf0*/  @P0 SHF.R.U32.HI R0, RZ, R3, R2 ;  /* 0x00000003ff000219 */ /* 0x000fc80000011602 */
[--C-:B------:R-:W-:Y:S01]  /*de00*/  SHF.R.S32.HI R3, RZ, 0x1f, R0.reuse ;  /* 0x0000001fff037819 */ /* 0x100fe20000011400 */
[----:B------:R-:W-:-:S04]  /*de10*/  IMAD.MOV.U32 R2, RZ, RZ, R0 ;  /* 0x000000ffff027224 */ /* 0x000fc800078e0000 */
[----:B------:R-:W-:-:S04]  /*de20*/  IMAD.WIDE.U32 R2, R19, UR4, R2 ;  /* 0x0000000413027c25 */ /* 0x000fc8000f8e0002 */
[----:B------:R-:W-:Y:S01]  /*de30*/  IMAD.IADD R3, R3, 0x1, R7 ;  /* 0x0000000103037824 */ /* 0x000fe200078e0207 */
[----:B------:R-:W-:-:S04]  /*de40*/  LEA R4, P0, R2, R4, 0x2 ;  /* 0x0000000402047211 */ /* 0x000fc800078010ff */
[----:B------:R-:W-:-:S05]  /*de50*/  LEA.HI.X R5, R2, R5, R3, 0x2, P0 ;  /* 0x0000000502057211 */ /* 0x000fca00000f1403 */
[----:B------:R2:W5:Y:S01]  /*de60*/  LDG.E R16, desc[UR6][R4.64] ;  /* 0x0000000604107981 */ /* 0x000562000c1e1900 */
[----:B------:R-:W-:-:S04]  /*de70*/  IMAD.MOV R3, RZ, RZ, -R0 ;  /* 0x000000ffff037224 */ /* 0x000fc800078e0a00 */
[----:B------:R-:W-:-:S07]  /*de80*/  IMAD R18, R6, R3, R18 ;  /* 0x0000000306127224 */ /* 0x000fce00078e0212 */
.L_x_46:
[----:B-1----:R-:W-:Y:S01]  /*de90*/  IMAD.MOV.U32 R0, RZ, RZ, 0x1 ;  /* 0x00000001ff007424 */ /* 0x002fe200078e00ff */
[----:B------:R-:W1:Y:S04]  /*dea0*/  S2R R9, SR_TID.X ;  /* 0x0000000000097919 */ /* 0x000e680000002100 */
[----:B------:R-:W-:-:S04]  /*deb0*/  SHF.L.U32 R0, R0, 0x1f, RZ ;  /* 0x0000001f00007819 */ /* 0x000fc800000006ff */
[----:B------:R-:W3:Y:S01]  /*dec0*/  SYNCS.PHASECHK.TRANS64.TRYWAIT P0, [UR38+0x34840], R0 ;  /* 0x03484000ff0075a7 */ /* 0x000ee20008000166 */
[----:B-1----:R-:W-:-:S04]  /*ded0*/  LOP3.LUT R2, R9, 0x7f, RZ, 0xc0, !PT ;  /* 0x0000007f09027812 */ /* 0x002fc800078ec0ff */
[----:B------:R-:W-:Y:S01]  /*dee0*/  ISETP.NE.AND P1, PT, R2, RZ, PT ;  /* 0x000000ff0200720c */ /* 0x000fe20003f25270 */
[----:B---3--:R-:W-:-:S12]  /*def0*/  @!P0 BRA `(.L_x_47) ;  /* 0x0000003000348947 */ /* 0x008fd80003800000 */
.L_x_124:
[----:B------:R-:W-:Y:S05]  /*df00*/  @P1 BRA `(.L_x_48) ;  /* 0x0000000000181947 */ /* 0x000fea0003800000 */
[----:B------:R-:W3:Y:S01]  /*df10*/  S2R R2, SR_TID.X ;  /* 0x0000000000027919 */ /* 0x000ee20000002100 */
[----:B-1----:R-:W-:-:S04]  /*df20*/  IMAD.MOV.U32 R0, RZ, RZ, 0xb000 ;  /* 0x0000b000ff007424 */ /* 0x002fc800078e00ff */
[----:B------:R4:W-:Y:S01]  /*df30*/  SYNCS.ARRIVE.TRANS64 RZ, [UR38+0x34830], R0 ;  /* 0x03483000ffff79a7 */ /* 0x0009e20008000026 */
[----:B---3--:R-:W-:-:S13]  /*df40*/  LOP3.LUT P0, RZ, R2, 0x1f, RZ, 0xc0, !PT ;  /* 0x0000001f02ff7812 */ /* 0x008fda000780c0ff */
[----:B----4-:R-:W-:Y:S05]  /*df50*/  @!P0 BRA `(.L_x_48) ;  /* 0x0000000000048947 */ /* 0x010fea0003800000 */
[----:B------:R-:W-:Y:S01]  /*df60*/  BPT.TRAP 0x1 ;  /* 0x000000040000795c */ /* 0x000fe20000300000 */
.L_x_48:
[----:B------:R-:W-:Y:S01]  /*df70*/  R2UR UR11, R18 ;  /* 0x00000000120b72ca */ /* 0x000fe200000e0000 */
[----:B------:R-:W-:Y:S01]  /*df80*/  ULDC.64 UR4, c[0x0][0x198] ;  /* 0x0000660000047ab9 */ /* 0x000fe20000000a00 */
[----:B-----5:R-:W-:Y:S01]  /*df90*/  R2UR UR13, R16 ;  /* 0x00000000100d72ca */ /* 0x020fe200000e0000 */
[----:B------:R-:W-:Y:S01]  /*dfa0*/  UIADD3 UR4, UP0, UR4, 0x370, URZ ;  /* 0x0000037004047890 */ /* 0x000fe2000ff1e03f */
[----:B------:R-:W-:Y:S01]  /*dfb0*/  PLOP3.LUT P0, PT, PT, PT, PT, 0x80, 0x0 ;  /* 0x000000000000781c */ /* 0x000fe20003f0f070 */
[----:B------:R-:W-:Y:S01]  /*dfc0*/  UIADD3 UR8, UR38, 0x1e400, URZ ;  /* 0x0001e40026087890 */ /* 0x000fe2000fffe03f */
[----:B------:R-:W-:Y:S01]  /*dfd0*/  LOP3.LUT R17, R17, 0xfffffffd, RZ, 0xc0, !PT ;  /* 0xfffffffd11117812 */ /* 0x000fe200078ec0ff */
[----:B------:R-:W-:Y:S02]  /*dfe0*/  UIADD3 UR9, UR38, 0x34830, URZ ;  /* 0x0003483026097890 */ /* 0x000fe4000fffe03f */
[----:B------:R-:W-:Y:S02]  /*dff0*/  UIADD3.X UR5, URZ, UR5, URZ, UP0, !UPT ;  /* 0x000000053f057290 */ /* 0x000fe400087fe43f */
[----:B------:R-:W-:-:S02]  /*e000*/  UIADD3 UR16, UR38, 0x23c00, URZ ;  /* 0x00023c0026107890 */ /* 0x000fc4000fffe03f */
[----:B------:R-:W-:Y:S01]  /*e010*/  UIMAD UR11, UR11, 0xb0, URZ ;  /* 0x000000b00b0b78a4 */ /* 0x000fe2000f8e023f */
[----:B------:R-:W-:Y:S01]  /*e020*/  UMOV UR6, 0x0 ;  /* 0x0000000000067882 */ /* 0x000fe20000000000 */
[----:B------:R-:W-:Y:S01]  /*e030*/  UMOV UR7, 0x14f00000 ;  /* 0x14f0000000077882 */ /* 0x000fe20000000000 */
[----:B------:R-:W-:Y:S01]  /*e040*/  UMOV UR10, URZ ;  /* 0x0000003f000a7c82 */ /* 0x000fe20008000000 */
[----:B------:R-:W-:Y:S01]  /*e050*/  UMOV UR12, UR36 ;  /* 0x00000024000c7c82 */ /* 0x000fe20008000000 */
[----:B------:R-:W-:Y:S01]  /*e060*/  UMOV UR18, 0x40 ;  /* 0x0000004000127882 */ /* 0x000fe20000000000 */
[----:B------:R-:W-:Y:S01]  /*e070*/  UMOV UR20, UR36 ;  /* 0x0000002400147c82 */ /* 0x000fe20008000000 */
[----:B------:R-:W-:Y:S01]  /*e080*/  UMOV UR17, UR9 ;  /* 0x0000000900117c82 */ /* 0x000fe20008000000 */
[----:B------:R-:W-:Y:S01]  /*e090*/  UMOV UR21, UR13 ;  /* 0x0000000d00157c82 */ /* 0x000fe20008000000 */
[----:B------:R-:W-:Y:S01]  /*e0a0*/  UMOV UR19, UR11 ;  /* 0x0000000b00137c82 */ /* 0x000fe20008000000 */
[----:B------:R3:W-:Y:S01]  /*e0b0*/  UTMALDG.4D [UR8], [UR4], desc[UR6] ;  /* 0x00000608040075b4 */ /* 0x0007e20008019000 */
[----:B------:R-:W-:Y:S01]  /*e0c0*/  @P0 LOP3.LUT R17, R17, 0x2, RZ, 0xfc, !PT ;  /* 0x0000000211110812 */ /* 0x000fe200078efcff */
[----:B------:R3:W-:Y:S02]  /*e0d0*/  UTMALDG.4D [UR16], [UR4], desc[UR6] ;  /* 0x00000610040075b4 */ /* 0x0007e40008019000 */
[----:B---3--:R-:W-:-:S04]  /*e0e0*/  NOP ;  /* 0x0000000000007918 */ /* 0x008fc80000000000 */
.L_x_44:
[----:B------:R-:W-:Y:S05]  /*e0f0*/  WARPSYNC.ALL ;  /* 0x0000000000007948 */ /* 0x000fea0003800000 */
[----:B------:R-:W-:Y:S01]  /*e100*/  UIADD3 UR4, UR38, 0x16400, URZ ;  /* 0x0001640026047890 */ /* 0x000fe2000fffe03f */
[----:B------:R-:W-:Y:S03]  /*e110*/  BAR.SYNC.DEFER_BLOCKING 0x8, 0x180 ;  /* 0x0206000000007b1d */ /* 0x000fe60000010000 */
[----:B------:R-:W-:-:S06]  /*e120*/  ULOP3.LUT UP0, URZ, UR4, 0x3ff, URZ, 0xc0, !UPT ;  /* 0x000003ff043f7892 */ /* 0x000fcc000f80c03f */
[----:B------:R-:W-:-:S13]  /*e130*/  PLOP3.LUT P0, PT, PT, PT, UP0, 0x80, 0x0 ;  /* 0x000000000000781c */ /* 0x000fda0003f0f008 */
[----:B------:R-:W-:Y:S05]  /*e140*/  @!P0 BRA `(.L_x_49) ;  /* 0x0000000000408947 */ /* 0x000fea0003800000 */
[----:B------:R-:W-:Y:S01]  /*e150*/  MOV R2, 0x0 ;  /* 0x0000000000027802 */ /* 0x000fe20000000f00 */
[----:B------:R-:W-:Y:S01]  /*e160*/  ULDC.64 UR6, c[0x4][0xa0] ;  /* 0x0100280000067ab9 */ /* 0x000fe20000000a00 */
[----:B------:R-:W-:Y:S01]  /*e170*/  ULDC.64 UR8, c[0x4][0xa8] ;  /* 0x01002a0000087ab9 */ /* 0x000fe20000000a00 */
[----:B------:R-:W-:Y:S01]  /*e180*/  ULDC.64 UR4, c[0x4][0x20] ;  /* 0x0100080000047ab9 */ /* 0x000fe20000000a00 */
[----:B--2---:R-:W-:Y:S02]  /*e190*/  IMAD.U32 R4, RZ, RZ, UR6 ;  /* 0x00000006ff047e24 */ /* 0x004fe4000f8e00ff */
[----:B-1----:R-:W1:Y:S01]  /*e1a0*/  LDC.64 R2, c[0x4][R2] ;  /* 0x0100000002027b82 */ /* 0x002e620000000a00 */
[----:B------:R-:W-:Y:S02]  /*e1b0*/  IMAD.U32 R5, RZ, RZ, UR7 ;  /* 0x00000007ff057e24 */ /* 0x000fe4000f8e00ff */
[----:B------:R-:W-:Y:S02]  /*e1c0*/  IMAD.U32 R6, RZ, RZ, UR8 ;  /* 0x00000008ff067e24 */ /* 0x000fe4000f8e00ff */
[----:B0-----:R-:W-:-:S02]  /*e1d0*/  IMAD.U32 R7, RZ, RZ, UR9 ;  /* 0x00000009ff077e24 */ /* 0x001fc4000f8e00ff */
[----:B------:R-:W-:Y:S02]  /*e1e0*/  IMAD.U32 R10, RZ, RZ, UR4 ;  /* 0x00000004ff0a7e24 */ /* 0x000fe4000f8e00ff */
[----:B------:R-:W-:Y:S02]  /*e1f0*/  IMAD.U32 R11, RZ, RZ, UR5 ;  /* 0x00000005ff0b7e24 */ /* 0x000fe4000f8e00ff */
[----:B------:R-:W-:Y:S02]  /*e200*/  IMAD.MOV.U32 R8, RZ, RZ, 0x70 ;  /* 0x00000070ff087424 */ /* 0x000fe400078e00ff */
[----:B------:R-:W-:Y:S02]  /*e210*/  IMAD.MOV.U32 R12, RZ, RZ, 0x1 ;  /* 0x00000001ff0c7424 */ /* 0x000fe400078e00ff */
[----:B------:R-:W-:-:S07]  /*e220*/  IMAD.MOV.U32 R13, RZ, RZ, RZ ;  /* 0x000000ffff0d7224 */ /* 0x000fce00078e00ff */
[----:B------:R-:W-:-:S07]  /*e230*/  LEPC R20, `(.L_x_49) ;  /* 0x000000001014794e */ /* 0x000fce0000000000 */
[----:B-1----:R-:W-:Y:S05]  /*e240*/  CALL.ABS.NOINC R2 ;  /* 0x0000000002007343 */ /* 0x002fea0003c00000 */
.L_x_49:
[----:B------:R-:W3:Y:S01]  /*e250*/  LDC R6, c[0x0][0x448] ;  /* 0x00011200ff067b82 */ /* 0x000ee20000000800 */
[----:B------:R-:W4:Y:S01]  /*e260*/  S2R R14, SR_TID.X ;  /* 0x00000000000e7919 */ /* 0x000f220000002100 */
[----:B------:R-:W-:Y:S01]  /*e270*/  USHF.R.S32.HI UR6, URZ, 0x1f, UR36 ;  /* 0x0000001f3f067899 */ /* 0x000fe20008011424 */
[----:B------:R-:W-:Y:S01]  /*e280*/  ULDC.64 UR8, c[0x0][0x2d8] ;  /* 0x0000b60000087ab9 */ /* 0x000fe20000000a00 */
[----:B------:R-:W5:Y:S02]  /*e290*/  S2R R15, SR_CTAID.Z ;  /* 0x00000000000f7919 */ /* 0x000f640000002700 */
[----:B------:R-:W-:Y:S02]  /*e2a0*/  UIMAD UR6, UR6, UR8, URZ ;  /* 0x00000008060672a4 */ /* 0x000fe4000f8e023f */
[----:B-1----:R-:W1:Y:S01]  /*e2b0*/  LDC.64 R2, c[0x0][0x2e0] ;  /* 0x0000b800ff027b82 */ /* 0x002e620000000a00 */
[----:B------:R-:W1:Y:S01]  /*e2c0*/  S2R R12, SR_CTAID.X ;  /* 0x00000000000c7919 */ /* 0x000e620000002500 */
[----:B------:R-:W-:-:S02]  /*e2d0*/  UIMAD.WIDE.U32 UR4, UR36, UR8, URZ ;  /* 0x00000008240472a5 */ /* 0x000fc4000f8e003f */
[----:B------:R-:W-:-:S04]  /*e2e0*/  UIMAD UR6, UR36, UR9, UR6 ;  /* 0x00000009240672a4 */ /* 0x000fc8000f8e0206 */
[----:B------:R-:W-:Y:S01]  /*e2f0*/  UIADD3 UR5, UR5, UR6, URZ ;  /* 0x0000000605057290 */ /* 0x000fe2000fffe03f */
[----:B---3--:R-:W-:Y:S02]  /*e300*/  ISETP.NE.AND P0, PT, R6, 0x1, PT ;  /* 0x000000010600780c */ /* 0x008fe40003f05270 */
[C---:B----4-:R-:W-:Y:S01]  /*e310*/  LOP3.LUT R13, R14.reuse, 0x7f, RZ, 0xc0, !PT ;  /* 0x0000007f0e0d7812 */ /* 0x050fe200078ec0ff */
[----:B--2---:R-:W-:-:S10]  /*e320*/  IMAD.SHL.U32 R5, R14, 0x10, RZ ;  /* 0x000000100e057824 */ /* 0x004fd400078e00ff */
[----:B------:R-:W2:Y:S01]  /*e330*/  @P0 LDC R9, c[0x0][0x44c] ;  /* 0x00011300ff090b82 */ /* 0x000ea20000000800 */
[----:B------:R-:W-:Y:S02]  /*e340*/  SHF.R.U32.HI R8, RZ, 0x3, R13 ;  /* 0x00000003ff087819 */ /* 0x000fe4000001160d */
[----:B-----5:R-:W-:Y:S02]  /*e350*/  SHF.R.S32.HI R11, RZ, 0x1f, R15 ;  /* 0x0000001fff0b7819 */ /* 0x020fe4000001140f */
[----:B------:R-:W-:-:S03]  /*e360*/  LOP3.LUT R0, R8, 0x70, R5, 0xf8, !PT ;  /* 0x0000007008007812 */ /* 0x000fc600078ef805 */
[----:B0-----:R-:W0:Y:S01]  /*e370*/  @P0 LDC R7, c[0x0][0x450] ;  /* 0x00011400ff070b82 */ /* 0x001e220000000800 */
[-C--:B-1----:R-:W-:Y:S02]  /*e380*/  IMAD R4, R11, R2.reuse, RZ ;  /* 0x000000020b047224 */ /* 0x082fe400078e02ff */
[----:B------:R-:W-:Y:S02]  /*e390*/  IMAD R0, R12, 0x80, R0 ;  /* 0x000000800c007824 */ /* 0x000fe400078e0200 */
[C---:B------:R-:W-:Y:S02]  /*e3a0*/  IMAD R5, R15.reuse, R3, R4 ;  /* 0x000000030f057224 */ /* 0x040fe400078e0204 */
[----:B------:R-:W-:Y:S02]  /*e3b0*/  IMAD.MOV.U32 R4, RZ, RZ, R0 ;  /* 0x000000ffff047224 */ /* 0x000fe400078e0000 */
[----:B------:R-:W-:Y:S01]  /*e3c0*/  IMAD.WIDE.U32 R2, R15, R2, UR4 ;  /* 0x000000040f027e25 */ /* 0x000fe2000f8e0002 */
[----:B------:R-:W-:-:S03]  /*e3d0*/  ULDC.64 UR4, c[0x0][0x2d0] ;  /* 0x0000b40000047ab9 */ /* 0x000fc60000000a00 */
[----:B------:R-:W-:Y:S02]  /*e3e0*/  IMAD.IADD R3, R3, 0x1, R5 ;  /* 0x0000000103037824 */ /* 0x000fe400078e0205 */
[----:B--2---:R-:W-:-:S05]  /*e3f0*/  @P0 IMAD.HI.U32 R10, R0, R9, RZ ;  /* 0x00000009000a0227 */ /* 0x004fca00078e00ff */
[----:B0-----:R-:W-:-:S04]  /*e400*/  @P0 SHF.R.U32.HI R4, RZ, R7, R10 ;  /* 0x00000007ff040219 */ /* 0x001fc8000001160a */
[--C-:B------:R-:W-:Y:S01]  /*e410*/  SHF.R.S32.HI R5, RZ, 0x1f, R4.reuse ;  /* 0x0000001fff057819 */ /* 0x100fe20000011404 */
[----:B------:R-:W-:Y:S02]  /*e420*/  IMAD.MOV R7, RZ, RZ, -R4 ;  /* 0x000000ffff077224 */ /* 0x000fe400078e0a04 */
[----:B------:R-:W-:-:S04]  /*e430*/  IMAD.WIDE.U32 R2, R4, UR4, R2 ;  /* 0x0000000404027c25 */ /* 0x000fc8000f8e0002 */
[----:B------:R-:W-:Y:S02]  /*e440*/  IMAD R5, R5, UR4, RZ ;  /* 0x0000000405057c24 */ /* 0x000fe4000f8e02ff */
[----:B------:R-:W-:Y:S02]  /*e450*/  IMAD R0, R6, R7, R0 ;  /* 0x0000000706007224 */ /* 0x000fe400078e0200 */
[----:B------:R-:W-:Y:S01]  /*e460*/  IMAD R5, R4, UR5, R5 ;  /* 0x0000000504057c24 */ /* 0x000fe2000f8e0205 */
[----:B------:R-:W-:Y:S02]  /*e470*/  ULDC.64 UR4, c[0x0][0x2c8] ;  /* 0x0000b20000047ab9 */ /* 0x000fe40000000a00 */
[----:B------:R-:W-:Y:S01]  /*e480*/  SHF.R.S32.HI R4, RZ, 0x1f, R0 ;  /* 0x0000001fff047819 */ /* 0x000fe20000011400 */
[----:B------:R-:W-:-:S04]  /*e490*/  IMAD.IADD R3, R3, 0x1, R5 ;  /* 0x0000000103037824 */ /* 0x000fc800078e0205 */
[----:B------:R-:W-:Y:S02]  /*e4a0*/  IMAD R5, R4, UR4, RZ ;  /* 0x0000000404057c24 */ /* 0x000fe4000f8e02ff */
[----:B------:R-:W-:-:S04]  /*e4b0*/  IMAD.WIDE.U32 R2, R0, UR4, R2 ;  /* 0x0000000400027c25 */ /* 0x000fc8000f8e0002 */
[----:B------:R-:W-:Y:S01]  /*e4c0*/  IMAD R5, R0, UR5, R5 ;  /* 0x0000000500057c24 */ /* 0x000fe2000f8e0205 */
[----:B------:R-:W-:Y:S02]  /*e4d0*/  ULDC.64 UR4, c[0x0][0x280] ;  /* 0x0000a00000047ab9 */ /* 0x000fe40000000a00 */
[----:B------:R-:W-:Y:S01]  /*e4e0*/  LEA R0, P0, R2, UR4, 0x1 ;  /* 0x0000000402007c11 */ /* 0x000fe2000f8008ff */
[----:B------:R-:W-:Y:S01]  /*e4f0*/  IMAD.IADD R7, R3, 0x1, R5 ;  /* 0x0000000103077824 */ /* 0x000fe200078e0205 */
[----:B------:R-:W-:-:S04]  /*e500*/  ULDC UR4, c[0x0][0x2b8] ;  /* 0x0000ae0000047ab9 */ /* 0x000fc80000000800 */
[----:B------:R-:W-:Y:S01]  /*e510*/  LEA.HI.X R7, R2, UR5, R7, 0x1, P0 ;  /* 0x0000000502077c11 */ /* 0x000fe200080f0c07 */
[----:B------:R-:W-:-:S05]  /*e520*/  IMAD.SHL.U32 R2, R14, 0x8, RZ ;  /* 0x000000080e027824 */ /* 0x000fca00078e00ff */
[C---:B------:R-:W-:Y:S02]  /*e530*/  LOP3.LUT R3, R2.reuse, 0x1c0, RZ, 0xc0, !PT ;  /* 0x000001c002037812 */ /* 0x040fe400078ec0ff */
[----:B------:R-:W-:Y:S02]  /*e540*/  LOP3.LUT R10, R2, 0x38, RZ, 0xc0, !PT ;  /* 0x00000038020a7812 */ /* 0x000fe400078ec0ff */
[----:B------:R-:W-:Y:S02]  /*e550*/  LOP3.LUT R3, R3, 0x38, R2, 0xf8, !PT ;  /* 0x0000003803037812 */ /* 0x000fe400078ef802 */
[C---:B------:R-:W-:Y:S02]  /*e560*/  LOP3.LUT R2, R10.reuse, 0x40, RZ, 0xfc, !PT ;  /* 0x000000400a027812 */ /* 0x040fe400078efcff */
[----:B------:R-:W-:Y:S02]  /*e570*/  ISETP.GE.AND P1, PT, R10, UR4, PT ;  /* 0x000000040a007c0c */ /* 0x000fe4000bf26270 */
[----:B------:R-:W-:Y:S01]  /*e580*/  ISETP.GE.AND P0, PT, R2, UR4, PT ;  /* 0x0000000402007c0c */ /* 0x000fe2000bf06270 */
[----:B------:R-:W-:Y:S01]  /*e590*/  IMAD.SHL.U32 R2, R13, 0x8, RZ ;  /* 0x000000080d027824 */ /* 0x000fe200078e00ff */
[----:B------:R-:W-:Y:S01]  /*e5a0*/  UMOV UR4, 0xffffffff ;  /* 0xffffffff00047882 */ /* 0x000fe20000000000 */
[----:B------:R-:W-:-:S04]  /*e5b0*/  LOP3.LUT R3, R3, 0x38, R14, 0x78, !PT ;  /* 0x0000003803037812 */ /* 0x000fc800078e780e */
[----:B------:R-:W-:Y:S01]  /*e5c0*/  LOP3.LUT R9, R3, 0x200, R2, 0xf8, !PT ;  /* 0x0000020003097812 */ /* 0x000fe200078ef802 */
[----:B------:R-:W-:Y:S06]  /*e5d0*/  BRA.DIV UR4, `(.L_x_50) ;  /* 0x0000002a04947947 */ /* 0x000fec000b800000 */
[----:B------:R-:W0:Y:S01]  /*e5e0*/  S2R R2, SR_CTAID.X ;  /* 0x0000000000027919 */ /* 0x000e220000002500 */
[----:B------:R-:W-:Y:S01]  /*e5f0*/  ULDC UR4, c[0x0][0x288] ;  /* 0x0000a20000047ab9 */ /* 0x000fe20000000800 */
[----:B------:R-:W-:Y:S01]  /*e600*/  ULDC.64 UR6, c[0x0][0x208] ;  /* 0x0000820000067ab9 */ /* 0x000fe20000000a00 */
[----:B------:R-:W-:Y:S01]  /*e610*/  IMAD R6, R6, UR4, RZ ;  /* 0x0000000406067c24 */ /* 0x000fe2000f8e02ff */
[----:B------:R-:W-:Y:S04]  /*e620*/  SHFL.IDX PT, R14, R0, RZ, 0x181f ;  /* 0x00181fff000e7589 */ /* 0x000fe800000e0000 */
[----:B------:R-:W-:Y:S01]  /*e630*/  SHFL.IDX PT, R4, R7, 0x1, 0x181f ;  /* 0x00381f0007047f89 */ /* 0x000fe200000e0000 */
[----:B0-----:R-:W-:-:S03]  /*e640*/  IMAD R8, R2, 0x80, R8 ;  /* 0x0000008002087824 */ /* 0x001fc600078e0208 */
[----:B------:R-:W0:Y:S01]  /*e650*/  SHFL.IDX PT, R2, R7, RZ, 0x181f ;  /* 0x00181fff07027589 */ /* 0x000e2200000e0000 */
[C---:B------:R-:W-:Y:S01]  /*e660*/  VIADD R5, R8.reuse, 0x10 ;  /* 0x0000001008057836 */ /* 0x040fe20000000000 */
[----:B------:R-:W-:-:S13]  /*e670*/  ISETP.GE.AND P2, PT, R8, R6, PT ;  /* 0x000000060800720c */ /* 0x000fda0003f46270 */
[----:B------:R-:W-:Y:S01]  /*e680*/  @!P2 LEA R21, R9, UR38, 0x1 ;  /* 0x000000260915ac11 */ /* 0x000fe2000f8e08ff */
[----:B0-----:R-:W-:Y:S02]  /*e690*/  IMAD.MOV.U32 R3, RZ, RZ, R2 ;  /* 0x000000ffff037224 */ /* 0x001fe400078e0002 */
[----:B------:R-:W-:Y:S02]  /*e6a0*/  IMAD.MOV.U32 R2, RZ, RZ, R14 ;  /* 0x000000ffff027224 */ /* 0x000fe400078e000e */
[----:B------:R-:W0:Y:S02]  /*e6b0*/  SHFL.IDX PT, R14, R0, 0x1, 0x181f ;  /* 0x00381f00000e7f89 */ /* 0x000e2400000e0000 */
[----:B------:R-:W-:-:S05]  /*e6c0*/  @!P2 IMAD.WIDE.U32 R2, R10, 0x2, R2 ;  /* 0x000000020a02a825 */ /* 0x000fca00078e0002 */
[----:B------:R-:W-:Y:S04]  /*e6d0*/  @!P2 LDGSTS.E.BYPASS.LTC128B.128 [R21+0x16400], desc[UR6][R2.64], !P1 ;  /* 0x164000000215afae */ /* 0x000fe8000c901d46 */
[----:B------:R1:W-:Y:S01]  /*e6e0*/  @!P2 LDGSTS.E.BYPASS.LTC128B.128 [R21+0x1a400], desc[UR6][R2.64+0x80], !P0 ;  /* 0x1a4000800215afae */ /* 0x0003e2000c101d46 */
[----:B------:R-:W-:Y:S01]  /*e6f0*/  ISETP.GE.AND P2, PT, R5, R6, PT ;  /* 0x000000060500720c */ /* 0x000fe20003f46270 */
[----:B------:R-:W-:Y:S02]  /*e700*/  IMAD.MOV.U32 R5, RZ, RZ, R4 ;  /* 0x000000ffff057224 */ /* 0x000fe400078e0004 */
[----:B-1----:R-:W1:Y:S01]  /*e710*/  SHFL.IDX PT, R2, R7, 0x2, 0x181f ;  /* 0x00581f0007027f89 */ /* 0x002e6200000e0000 */
[----:B0-----:R-:W-:-:S09]  /*e720*/  IMAD.MOV.U32 R4, RZ, RZ, R14 ;  /* 0x000000ffff047224 */ /* 0x001fd200078e000e */
[----:B------:R-:W-:Y:S01]  /*e730*/  @!P2 LEA R20, R9, UR38, 0x1 ;  /* 0x000000260914ac11 */ /* 0x000fe2000f8e08ff */
[----:B------:R-:W-:Y:S01]  /*e740*/  VIADD R3, R8, 0x20 ;  /* 0x0000002008037836 */ /* 0x000fe20000000000 */
[----:B------:R-:W0:Y:S01]  /*e750*/  SHFL.IDX PT, R14, R0, 0x2, 0x181f ;  /* 0x00581f00000e7f89 */ /* 0x000e2200000e0000 */
[----:B------:R-:W-:-:S05]  /*e760*/  @!P2 IMAD.WIDE.U32 R4, R10, 0x2, R4 ;  /* 0x000000020a04a825 */ /* 0x000fca00078e0004 */
[----:B------:R-:W-:Y:S04]  /*e770*/  @!P2 LDGSTS.E.BYPASS.LTC128B.128 [R20+0x16c00], desc[UR6][R4.64], !P1 ;  /* 0x16c000000414afae */ /* 0x000fe8000c901d46 */
[----:B------:R2:W-:Y:S01]  /*e780*/  @!P2 LDGSTS.E.BYPASS.LTC128B.128 [R20+0x1ac00], desc[UR6][R4.64+0x80], !P0 ;  /* 0x1ac000800414afae */ /* 0x0005e2000c101d46 */
[----:B------:R-:W-:Y:S01]  /*e790*/  ISETP.GE.AND P2, PT, R3, R6, PT ;  /* 0x000000060300720c */ /* 0x000fe20003f46270 */
[----:B-1----:R-:W-:Y:S02]  /*e7a0*/  IMAD.MOV.U32 R3, RZ, RZ, R2 ;  /* 0x000000ffff037224 */ /* 0x002fe400078e0002 */
[----:B--2---:R-:W1:Y:S01]  /*e7b0*/  SHFL.IDX PT, R4, R7, 0x3, 0x181f ;  /* 0x00781f0007047f89 */ /* 0x004e6200000e0000 */
[----:B------:R-:W-:-:S09]  /*e7c0*/  VIADD R5, R8, 0x30 ;  /* 0x0000003008057836 */ /* 0x000fd20000000000 */
[----:B------:R-:W-:Y:S01]  /*e7d0*/  @!P2 LEA R21, R9, UR38, 0x1 ;  /* 0x000000260915ac11 */ /* 0x000fe2000f8e08ff */
[----:B0-----:R-:W-:Y:S02]  /*e7e0*/  IMAD.MOV.U32 R2, RZ, RZ, R14 ;  /* 0x000000ffff027224 */ /* 0x001fe400078e000e */
[----:B------:R-:W0:Y:S02]  /*e7f0*/  SHFL.IDX PT, R14, R0, 0x3, 0x181f ;  /* 0x00781f00000e7f89 */ /* 0x000e2400000e0000 */
[----:B------:R-:W-:-:S05]  /*e800*/  @!P2 IMAD.WIDE.U32 R2, R10, 0x2, R2 ;  /* 0x000000020a02a825 */ /* 0x000fca00078e0002 */
[----:B------:R-:W-:Y:S04]  /*e810*/  @!P2 LDGSTS.E.BYPASS.LTC128B.128 [R21+0x17400], desc[UR6][R2.64], !P1 ;  /* 0x174000000215afae */ /* 0x000fe8000c901d46 */
[----:B------:R2:W-:Y:S01]  /*e820*/  @!P2 LDGSTS.E.BYPASS.LTC128B.128 [R21+0x1b400], desc[UR6][R2.64+0x80], !P0 ;  /* 0x1b4000800215afae */ /* 0x0005e2000c101d46 */
[----:B------:R-:W-:Y:S01]  /*e830*/  ISETP.GE.AND P2, PT, R5, R6, PT ;  /* 0x000000060500720c */ /* 0x000fe20003f46270 */
[----:B-1----:R-:W-:Y:S02]  /*e840*/  IMAD.MOV.U32 R5, RZ, RZ, R4 ;  /* 0x000000ffff057224 */ /* 0x002fe400078e0004 */
[----:B--2---:R-:W1:Y:S01]  /*e850*/  SHFL.IDX PT, R2, R7, 0x4, 0x181f ;  /* 0x00981f0007027f89 */ /* 0x004e6200000e0000 */
        /* <DEDUP_REMOVED lines=29> */
[----:B--2---:R1:W2:Y:S01]  /*ea30*/  SHFL.IDX PT, R20, R7, 0x7, 0x181f ;  /* 0x00f81f0007147f89 */ /* 0x0042a200000e0000 */
[----:B0-----:R-:W-:-:S09]  /*ea40*/  IMAD.MOV.U32 R2, RZ, RZ, R14 ;  /* 0x000000ffff027224 */ /* 0x001fd200078e000e */
[----:B------:R-:W-:Y:S01]  /*ea50*/  @!P2 LEA R21, R9, UR38, 0x1 ;  /* 0x000000260915ac11 */ /* 0x000fe2000f8e08ff */
[----:B------:R1:W0:Y:S01]  /*ea60*/  SHFL.IDX PT, R14, R0, 0x7, 0x181f ;  /* 0x00f81f00000e7f89 */ /* 0x00022200000e0000 */
[----:B------:R-:W-:-:S05]  /*ea70*/  @!P2 IMAD.WIDE.U32 R2, R10, 0x2, R2 ;  /* 0x000000020a02a825 */ /* 0x000fca00078e0002 */
[----:B------:R1:W-:Y:S04]  /*ea80*/  @!P2 LDGSTS.E.BYPASS.LTC128B.128 [R21+0x19400], desc[UR6][R2.64], !P1 ;  /* 0x194000000215afae */ /* 0x0003e8000c901d46 */
[----:B------:R1:W-:Y:S02]  /*ea90*/  @!P2 LDGSTS.E.BYPASS.LTC128B.128 [R21+0x1d400], desc[UR6][R2.64+0x80], !P0 ;  /* 0x1d4000800215afae */ /* 0x0003e4000c101d46 */
.L_x_141:
[----:B-1----:R-:W-:Y:S01]  /*eaa0*/  VIADD R3, R8, 0x70 ;  /* 0x0000007008037836 */ /* 0x002fe20000000000 */
[----:B------:R-:W-:Y:S01]  /*eab0*/  BSSY B0, `(.L_x_51) ;  /* 0x000000d000007945 */ /* 0x000fe20003800000 */
[----:B0-----:R-:W-:-:S03]  /*eac0*/  IMAD.MOV.U32 R2, RZ, RZ, R14 ;  /* 0x000000ffff027224 */ /* 0x001fc600078e000e */
[----:B------:R-:W-:Y:S01]  /*ead0*/  ISETP.GE.AND P2, PT, R3, R6, PT ;  /* 0x000000060300720c */ /* 0x000fe20003f46270 */
[----:B--2---:R-:W-:-:S12]  /*eae0*/  IMAD.MOV.U32 R3, RZ, RZ, R20 ;  /* 0x000000ffff037224 */ /* 0x004fd800078e0014 */
[----:B------:R-:W-:Y:S05]  /*eaf0*/  @P2 BRA `(.L_x_52) ;  /* 0x0000000000202947 */ /* 0x000fea0003800000 */
[----:B------:R-:W-:Y:S01]  /*eb00*/  IMAD.WIDE.U32 R2, R10, 0x2, R2 ;  /* 0x000000020a027825 */ /* 0x000fe200078e0002 */
[----:B------:R-:W-:Y:S01]  /*eb10*/  LEA R9, R9, UR38, 0x1 ;  /* 0x0000002609097c11 */ /* 0x000fe2000f8e08ff */
[----:B------:R-:W-:-:S04]  /*eb20*/  ULDC.64 UR4, c[0x0][0x208] ;  /* 0x0000820000047ab9 */ /* 0x000fc80000000a00 */
[----:B------:R-:W-:Y:S01]  /*eb30*/  @!PT LDS RZ, [RZ] ;  /* 0x00000000fffff984 */ /* 0x000fe20000000800 */
[----:B------:R-:W-:Y:S01]  /*eb40*/  @!PT LDS RZ, [RZ] ;  /* 0x00000000fffff984 */ /* 0x000fe20000000800 */
[----:B------:R-:W-:Y:S01]  /*eb50*/  @!PT LDS RZ, [RZ] ;  /* 0x00000000fffff984 */ /* 0x000fe20000000800 */
[----:B------:R0:W-:Y:S04]  /*eb60*/  LDGSTS.E.BYPASS.LTC128B.128 [R9+0x19c00], desc[UR4][R2.64], !P1 ;  /* 0x19c0000002097fae */ /* 0x0001e8000c901d44 */
[----:B------:R0:W-:Y:S02]  /*eb70*/  LDGSTS.E.BYPASS.LTC128B.128 [R9+0x1dc00], desc[UR4][R2.64+0x80], !P0 ;  /* 0x1dc0008002097fae */ /* 0x0001e4000c101d44 */
.L_x_52:
[----:B------:R-:W-:Y:S05]  /*eb80*/  BSYNC B0 ;  /* 0x0000000000007941 */ /* 0x000fea0003800000 */
.L_x_51:
[----:B------:R-:W-:Y:S01]  /*eb90*/  NOP ;  /* 0x0000000000007918 */ /* 0x000fe20000000000 */
[----:B------:R-:W-:Y:S01]  /*eba0*/  SYNCS.ARRIVE.TRANS64.RED.A0T1 RZ, [UR38+0x34800], RZ ;  /* 0x034800ffffff79a7 */ /* 0x000fe20008200426 */
[----:B------:R-:W-:Y:S01]  /*ebb0*/  IMAD.MOV.U32 R0, RZ, RZ, 0x1 ;  /* 0x00000001ff007424 */ /* 0x000fe200078e00ff */
[----:B------:R-:W-:Y:S04]  /*ebc0*/  ARRIVES.LDGSTSBAR.64.TRANSCNT [UR38+0x34800] ;  /* 0x03480000ff0079b0 */ /* 0x000fe80008000aa6 */
[----:B------:R-:W-:Y:S01]  /*ebd0*/  SHF.L.U32 R0, R0, 0x1f, RZ ;  /* 0x0000001f00007819 */ /* 0x000fe200000006ff */
[----:B------:R-:W-:Y:S01]  /*ebe0*/  NOP ;  /* 0x0000000000007918 */ /* 0x000fe20000000000 */
[----:B0-----:R-:W2:Y:S01]  /*ebf0*/  LDL.LU R3, [R1+0x4] ;  /* 0x0000040001037983 */ /* 0x001ea20000300800 */
[----:B------:R-:W-:Y:S01]  /*ec00*/  SYNCS.ARRIVE.TRANS64.A1T0 RZ, [UR38+0x34800], RZ ;  /* 0x034800ffffff79a7 */ /* 0x000fe20008100026 */
[----:B------:R-:W0:Y:S01]  /*ec10*/  SYNCS.PHASECHK.TRANS64.TRYWAIT P0, [UR38+0x34820], R0 ;  /* 0x03482000ff0075a7 */ /* 0x000e220008000166 */
[----:B--2---:R-:W-:-:S05]  /*ec20*/  VIADD R6, R3, 0xfffffffe ;  /* 0xfffffffe03067836 */ /* 0x004fca0000000000 */
[----:B------:R-:W-:Y:S01]  /*ec30*/  ISETP.GE.AND P1, PT, R6, UR39, PT ;  /* 0x0000002706007c0c */ /* 0x000fe2000bf26270 */
[----:B0-----:R-:W-:-:S12]  /*ec40*/  @!P0 BRA `(.L_x_53) ;  /* 0x0000002c009c8947 */ /* 0x001fd80003800000 */
.L_x_142:
[----:B------:R-:W-:Y:S02]  /*ec50*/  IMAD.MOV.U32 R10, RZ, RZ, 0x1 ;  /* 0x00000001ff0a7424 */ /* 0x000fe400078e00ff */
[----:B0-----:R-:W-:Y:S01]  /*ec60*/  IMAD.MOV.U32 R0, RZ, RZ, RZ ;  /* 0x000000ffff007224 */ /* 0x001fe200078e00ff */
[----:B------:R-:W-:Y:S06]  /*ec70*/  @!P1 BRA `(.L_x_54) ;  /* 0x0000001800549947 */ /* 0x000fec0003800000 */
[----:B------:R-:W-:Y:S01]  /*ec80*/  UIADD3 UR4, UR42, 0x1, URZ ;  /* 0x000000012a047890 */ /* 0x000fe2000fffe03f */
[----:B------:R-:W-:Y:S01]  /*ec90*/  LOP3.LUT R2, RZ, UR39, RZ, 0x33, !PT ;  /* 0x00000027ff027c12 */ /* 0x000fe2000f8e33ff */
[----:B------:R-:W0:Y:S01]  /*eca0*/  S2R R4, SR_TID.X ;  /* 0x0000000000047919 */ /* 0x000e220000002100 */
[----:B------:R-:W-:Y:S01]  /*ecb0*/  IMAD.MOV.U32 R10, RZ, RZ, 0x1 ;  /* 0x00000001ff0a7424 */ /* 0x000fe200078e00ff */
[----:B------:R-:W-:-:S04]  /*ecc0*/  UIMAD UR4, UR4, UR41, URZ ;  /* 0x00000029040472a4 */ /* 0x000fc8000f8e023f */
[----:B------:R-:W-:-:S04]  /*ecd0*/  UISETP.LT.AND UP0, UPT, UR40, UR4, UPT ;  /* 0x000000042800728c */ /* 0x000fc8000bf01270 */
[----:B------:R-:W-:-:S06]  /*ece0*/  USEL UR4, UR40, UR4, UP0 ;  /* 0x0000000428047287 */ /* 0x000fcc0008000000 */
[----:B------:R-:W-:-:S05]  /*ecf0*/  IMAD R3, RZ, RZ, -UR4 ;  /* 0x80000004ff037e24 */ /* 0x000fca000f8e02ff */
[----:B------:R-:W-:-:S04]  /*ed00*/  VIADDMNMX R2, R3, 0x1, R2, !PT ;  /* 0x0000000103027846 */ /* 0x000fc80007800102 */
[----:B------:R-:W-:Y:S02]  /*ed10*/  R2UR UR5, R2 ;  /* 0x00000000020572ca */ /* 0x000fe400000e0000 */
[----:B------:R-:W-:Y:S02]  /*ed20*/  LOP3.LUT R2, RZ, UR4, RZ, 0x33, !PT ;  /* 0x00000004ff027c12 */ /* 0x000fe4000f8e33ff */
[----:B0-----:R-:W-:Y:S01]  /*ed30*/  LOP3.LUT R9, R4, 0x1f, RZ, 0xc0, !PT ;  /* 0x0000001f04097812 */ /* 0x001fe200078ec0ff */
[----:B------:R-:W-:-:S08]  /*ed40*/  IMAD.MOV.U32 R4, RZ, RZ, R16 ;  /* 0x000000ffff047224 */ /* 0x000fd000078e0010 */
[----:B------:R-:W-:Y:S02]  /*ed50*/  UIADD3 UR6, UR5, -0x2, URZ ;  /* 0xfffffffe05067890 */ /* 0x000fe4000fffe03f */
[----:B------:R-:W-:-:S04]  /*ed60*/  UIADD3 UR5, UR4, UR5, URZ ;  /* 0x0000000504057290 */ /* 0x000fc8000fffe03f */
[----:B------:R-:W-:Y:S02]  /*ed70*/  ISETP.NE.AND P0, PT, R2, UR6, PT ;  /* 0x0000000602007c0c */ /* 0x000fe4000bf05270 */
[----:B------:R-:W-:-:S05]  /*ed80*/  IMAD.U32 R11, RZ, RZ, UR5 ;  /* 0x00000005ff0b7e24 */ /* 0x000fca000f8e00ff */
[----:B------:R-:W-:-:S06]  /*ed90*/  LOP3.LUT R11, R11, 0x1, RZ, 0xc0, !PT ;  /* 0x000000010b0b7812 */ /* 0x000fcc00078ec0ff */
[----:B------:R-:W-:Y:S05]  /*eda0*/  @!P0 BRA `(.L_x_55) ;  /* 0x0000001000108947 */ /* 0x000fea0003800000 */
[----:B------:R-:W-:Y:S01]  /*edb0*/  R2UR UR4, R11 ;  /* 0x000000000b0472ca */ /* 0x000fe200000e0000 */
[----:B------:R-:W-:Y:S01]  /*edc0*/  BSSY B0, `(.L_x_55) ;  /* 0x0000102000007945 */ /* 0x000fe20003800000 */
[----:B------:R-:W-:Y:S02]  /*edd0*/  IMAD.MOV.U32 R7, RZ, RZ, 0x1 ;  /* 0x00000001ff077424 */ /* 0x000fe400078e00ff */
[----:B------:R-:W-:-:S09]  /*ede0*/  IMAD.MOV.U32 R4, RZ, RZ, R16 ;  /* 0x000000ffff047224 */ /* 0x000fd200078e0010 */
[----:B------:R-:W-:-:S06]  /*edf0*/  UIADD3 UR4, UR5, -UR4, URZ ;  /* 0x8000000405047290 */ /* 0x000fcc000fffe03f */
[----:B------:R-:W-:-:S07]  /*ee00*/  IMAD.U32 R8, RZ, RZ, UR4 ;  /* 0x00000004ff087e24 */ /* 0x000fce000f8e00ff */
.L_x_86:
[----:B------:R-:W-:Y:S01]  /*ee10*/  LOP3.LUT P0, RZ, R17, 0x2, RZ, 0xc0, !PT ;  /* 0x0000000211ff7812 */ /* 0x000fe2000780c0ff */
[----:B------:R-:W-:Y:S01]  /*ee20*/  VIADD R8, R8, 0xfffffffe ;  /* 0xfffffffe08087836 */ /* 0x000fe20000000000 */
[----:B------:R-:W-:Y:S04]  /*ee30*/  BSSY B1, `(.L_x_56) ;  /* 0x000007a000017945 */ /* 0x000fe80003800000 */
[----:B------:R-:W-:-:S07]  /*ee40*/  ISETP.NE.AND P1, PT, R8, RZ, PT ;  /* 0x000000ff0800720c */ /* 0x000fce0003f25270 */
[----:B------:R-:W-:Y:S06]  /*ee50*/  @!P0 BRA `(.L_x_57) ;  /* 0x0000000400dc8947 */ /* 0x000fec0003800000 */
[----:B------:R-:W-:Y:S01]  /*ee60*/  LOP3.LUT P0, RZ, R17, 0x1, RZ, 0xc0, !PT ;  /* 0x0000000111ff7812 */ /* 0x000fe2000780c0ff */
[----:B------:R-:W-:-:S12]  /*ee70*/  IMAD.MOV.U32 R10, RZ, RZ, R6 ;  /* 0x000000ffff0a7224 */ /* 0x000fd800078e0006 */
[----:B------:R-:W-:Y:S05]  /*ee80*/  @!P0 BRA `(.L_x_58) ;  /* 0x0000000000508947 */ /* 0x000fea0003800000 */
[----:B------:R-:W2:Y:S01]  /*ee90*/  LDL R5, [R1] ;  /* 0x0000000001057983 */ /* 0x000ea20000100800 */
[----:B------:R-:W0:Y:S01]  /*eea0*/  LDC R10, c[0x0][0x43c] ;  /* 0x00010f00ff0a7b82 */ /* 0x000e220000000800 */
[----:B------:R-:W-:Y:S01]  /*eeb0*/  ULDC.64 UR4, c[0x0][0x428] ;  /* 0x00010a0000047ab9 */ /* 0x000fe20000000a00 */
[----:B------:R-:W-:Y:S01]  /*eec0*/  ULDC.64 UR6, c[0x0][0x208] ;  /* 0x0000820000067ab9 */ /* 0x000fe20000000a00 */
[----:B0-----:R-:W-:-:S13]  /*eed0*/  ISETP.NE.AND P0, PT, R10, 0x1, PT ;  /* 0x000000010a00780c */ /* 0x001fda0003f05270 */
[----:B------:R-:W0:Y:S02]  /*eee0*/  @P0 LDC.64 R2, c[0x0][0x440] ;  /* 0x00011000ff020b82 */ /* 0x000e240000000a00 */
[----:B0-----:R-:W-:-:S04]  /*eef0*/  @P0 IMAD.HI.U32 R4, R6, R2, RZ ;  /* 0x0000000206040227 */ /* 0x001fc800078e00ff */
[----:B------:R-:W-:Y:S01]  /*ef00*/  IMAD.MOV.U32 R2, RZ, RZ, R6 ;  /* 0x000000ffff027224 */ /* 0x000fe200078e0006 */
[----:B------:R-:W-:-:S04]  /*ef10*/  @P0 SHF.R.U32.HI R2, RZ, R3, R4 ;  /* 0x00000003ff020219 */ /* 0x000fc80000011604 */
[--C-:B------:R-:W-:Y:S01]  /*ef20*/  SHF.R.S32.HI R3, RZ, 0x1f, R2.reuse ;  /* 0x0000001fff037819 */ /* 0x100fe20000011402 */
[----:B--2---:R-:W-:Y:S02]  /*ef30*/  IMAD R4, R5, UR4, RZ ;  /* 0x0000000405047c24 */ /* 0x004fe4000f8e02ff */
[----:B------:R-:W-:Y:S02]  /*ef40*/  IMAD.MOV R5, RZ, RZ, -R2 ;  /* 0x000000ffff057224 */ /* 0x000fe400078e0a02 */
[C---:B------:R-:W-:Y:S02]  /*ef50*/  IMAD R4, R19.reuse, UR5, R4 ;  /* 0x0000000513047c24 */ /* 0x040fe4000f8e0204 */
[----:B------:R-:W-:Y:S01]  /*ef60*/  IMAD.WIDE.U32 R2, R19, UR4, R2 ;  /* 0x0000000413027c25 */ /* 0x000fe2000f8e0002 */
[----:B------:R-:W-:-:S03]  /*ef70*/  ULDC.64 UR4, c[0x0][0x418] ;  /* 0x0001060000047ab9 */ /* 0x000fc60000000a00 */
[----:B------:R-:W-:Y:S01]  /*ef80*/  IMAD.IADD R3, R4, 0x1, R3 ;  /* 0x0000000104037824 */ /* 0x000fe200078e0203 */
[----:B------:R-:W-:Y:S01]  /*ef90*/  LEA R4, P0, R2, UR4, 0x2 ;  /* 0x0000000402047c11 */ /* 0x000fe2000f8010ff */
[----:B------:R-:W-:-:S03]  /*efa0*/  IMAD R10, R10, R5, R6 ;  /* 0x000000050a0a7224 */ /* 0x000fc600078e0206 */
[----:B------:R-:W-:-:S05]  /*efb0*/  LEA.HI.X R5, R2, UR5, R3, 0x2, P0 ;  /* 0x0000000502057c11 */ /* 0x000fca00080f1403 */
[----:B------:R0:W5:Y:S04]  /*efc0*/  LDG.E R4, desc[UR6][R4.64] ;  /* 0x0000000604047981 */ /* 0x000168000c1e1900 */
.L_x_58:
[----:B------:R-:W1:Y:S01]  /*efd0*/  S2R R2, SR_TID.X ;  /* 0x0000000000027919 */ /* 0x000e620000002100 */
[----:B------:R-:W-:Y:S01]  /*efe0*/  BSSY B2, `(.L_x_59) ;  /* 0x0000006000027945 */ /* 0x000fe20003800000 */
[----:B-1----:R-:W-:Y:S02]  /*eff0*/  LOP3.LUT R3, R2, 0x7f, RZ, 0xc0, !PT ;  /* 0x0000007f02037812 */ /* 0x002fe400078ec0ff */
[----:B------:R-:W-:Y:S02]  /*f000*/  SHF.L.U32 R2, R7, 0x1f, RZ ;  /* 0x0000001f07027819 */ /* 0x000fe400000006ff */
[----:B------:R-:W-:Y:S02]  /*f010*/  ISETP.NE.AND P2, PT, R3, RZ, PT ;  /* 0x000000ff0300720c */ /* 0x000fe40003f45270 */
[----:B------:R-:W1:Y:S02]  /*f020*/  SYNCS.PHASECHK.TRANS64.TRYWAIT P0, [UR38+0x34848], R2 ;  /* 0x03484802ff0075a7 */ /* 0x000e640008000166 */
[----:B-1----:R-:W-:Y:S09]  /*f030*/  @!P0 BRA `(.L_x_60) ;  /* 0x0000002800b88947 */ /* 0x002ff20003800000 */
.L_x_143:
[----:B------:R-:W-:Y:S05]  /*f040*/  BSYNC B2 ;  /* 0x0000000000027941 */ /* 0x000fea0003800000 */
.L_x_59:
[----:B------:R-:W-:Y:S04]  /*f050*/  BSSY B2, `(.L_x_61) ;  /* 0x0000007000027945 */ /* 0x000fe80003800000 */
[----:B------:R-:W-:Y:S05]  /*f060*/  @P2 BRA `(.L_x_62) ;  /* 0x0000000000142947 */ /* 0x000fea0003800000 */
[----:B------:R-:W-:Y:S01]  /*f070*/  ISETP.NE.AND P0, PT, R9, RZ, PT ;  /* 0x000000ff0900720c */ /* 0x000fe20003f05270 */
[----:B-1----:R-:W-:-:S04]  /*f080*/  IMAD.MOV.U32 R3, RZ, RZ, 0xb000 ;  /* 0x0000b000ff037424 */ /* 0x002fc800078e00ff */
[----:B------:R2:W-:Y:S08]  /*f090*/  SYNCS.ARRIVE.TRANS64 RZ, [UR38+0x34838], R3 ;  /* 0x03483803ffff79a7 */ /* 0x0005f00008000026 */
[----:B--2---:R-:W-:Y:S05]  /*f0a0*/  @!P0 BRA `(.L_x_62) ;  /* 0x0000000000048947 */ /* 0x004fea0003800000 */
[----:B------:R-:W-:Y:S01]  /*f0b0*/  BPT.TRAP 0x1 ;  /* 0x000000040000795c */ /* 0x000fe20000300000 */
.L_x_62:
[----:B------:R-:W-:Y:S05]  /*f0c0*/  BSYNC B2 ;  /* 0x0000000000027941 */ /* 0x000fea0003800000 */
.L_x_61:
[----:B0-----:R-:W-:Y:S01]  /*f0d0*/  IMAD.MOV.U32 R5, RZ, RZ, RZ ;  /* 0x000000ffff057224 */ /* 0x001fe200078e00ff */
[----:B------:R-:W-:Y:S01]  /*f0e0*/  ULDC.64 UR4, c[0x0][0x198] ;  /* 0x0000660000047ab9 */ /* 0x000fe20000000a00 */
[----:B------:R-:W-:Y:S01]  /*f0f0*/  PLOP3.LUT P0, PT, PT, PT, PT, 0x80, 0x0 ;  /* 0x000000000000781c */ /* 0x000fe20003f0f070 */
[----:B------:R-:W-:Y:S01]  /*f100*/  UIADD3 UR4, UP0, UR4, 0x370, URZ ;  /* 0x0000037004047890 */ /* 0x000fe2000ff1e03f */
[----:B-1----:R-:W-:Y:S01]  /*f110*/  IMAD R3, R10, 0xb0, RZ ;  /* 0x000000b00a037824 */ /* 0x002fe200078e02ff */
[----:B------:R-:W-:Y:S01]  /*f120*/  R2UR UR34, R5 ;  /* 0x00000000052272ca */ /* 0x000fe200000e0000 */
[----:B------:R-:W-:Y:S02]  /*f130*/  UIADD3 UR32, UR38, 0x29400, URZ ;  /* 0x0002940026207890 */ /* 0x000fe4000fffe03f */
[----:B------:R-:W-:Y:S02]  /*f140*/  UIADD3 UR33, UR38, 0x34838, URZ ;  /* 0x0003483826217890 */ /* 0x000fe4000fffe03f */
[----:B------:R-:W-:Y:S01]  /*f150*/  UIADD3.X UR5, URZ, UR5, URZ, UP0, !UPT ;  /* 0x000000053f057290 */ /* 0x000fe200087fe43f */
[----:B------:R-:W-:Y:S01]  /*f160*/  UMOV UR6, 0x0 ;  /* 0x0000000000067882 */ /* 0x000fe20000000000 */
[----:B------:R-:W-:-:S10]  /*f170*/  UMOV UR7, 0x14f00000 ;  /* 0x14f0000000077882 */ /* 0x000fd40000000000 */
.L_x_63:
[----:B------:R-:W-:-:S13]  /*f180*/  @P0 ELECT P3, URZ, PT ;  /* 0x00000000003f082f */ /* 0x000fda0003860000 */
[----:B-----5:R-:W-:Y:S02]  /*f190*/  @P3 R2UR UR37, R4 ;  /* 0x00000000042532ca */ /* 0x020fe400000e0000 */
[----:B------:R-:W-:Y:S02]  /*f1a0*/  @P3 R2UR UR35, R3 ;  /* 0x00000000032332ca */ /* 0x000fe400000e0000 */
[----:B------:R-:W-:Y:S02]  /*f1b0*/  @P3 PLOP3.LUT P0, PT, P3, PT, PT, 0x8, 0x0 ;  /* 0x000000000000381c */ /* 0x000fe40001f0e170 */
[----:B------:R-:W-:-:S09]  /*f1c0*/  PLOP3.LUT P3, PT, PT, PT, PT, 0x8, 0x0 ;  /* 0x000000000000781c */ /* 0x000fd20003f6e170 */
[----:B------:R0:W-:Y:S02]  /*f1d0*/  UTMALDG.4D [UR32], [UR4], desc[UR6] ;  /* 0x00000620040075b4 */ /* 0x0001e40008019000 */
[----:B0-----:R-:W-:Y:S05]  /*f1e0*/  @P0 BRA.U.ANY `(.L_x_63) ;  /* 0xfffffffd00e40947 */ /* 0x001fea000393ffff */
[----:B------:R-:W-:Y:S01]  /*f1f0*/  IMAD.MOV.U32 R12, RZ, RZ, 0x40 ;  /* 0x00000040ff0c7424 */ /* 0x000fe200078e00ff */
[----:B------:R-:W-:Y:S01]  /*f200*/  PLOP3.LUT P0, PT, PT, PT, PT, 0x80, 0x0 ;  /* 0x000000000000781c */ /* 0x000fe20003f0f070 */
[----:B------:R-:W-:Y:S01]  /*f210*/  UIADD3 UR8, UR38, 0x2ec00, URZ ;  /* 0x0002ec0026087890 */ /* 0x000fe2000fffe03f */
[----:B------:R-:W-:Y:S02]  /*f220*/  UMOV UR6, 0x0 ;  /* 0x0000000000067882 */ /* 0x000fe40000000000 */
[----:B------:R-:W-:Y:S01]  /*f230*/  R2UR UR10, R12 ;  /* 0x000000000c0a72ca */ /* 0x000fe200000e0000 */
[----:B------:R-:W-:-:S14]  /*f240*/  UMOV UR7, 0x14f00000 ;  /* 0x14f0000000077882 */ /* 0x000fdc0000000000 */
.L_x_64:
[----:B------:R-:W-:-:S13]  /*f250*/  @P0 ELECT P3, URZ, PT ;  /* 0x00000000003f082f */ /* 0x000fda0003860000 */
[----:B------:R-:W-:Y:S01]  /*f260*/  @P3 R2UR UR13, R4 ;  /* 0x00000000040d32ca */ /* 0x000fe200000e0000 */
[----:B------:R-:W-:Y:S01]  /*f270*/  UMOV UR9, UR33 ;  /* 0x0000002100097c82 */ /* 0x000fe20008000000 */
[----:B------:R-:W-:Y:S01]  /*f280*/  @P3 R2UR UR11, R3 ;  /* 0x00000000030b32ca */ /* 0x000fe200000e0000 */
[----:B------:R-:W-:Y:S01]  /*f290*/  UMOV UR12, UR36 ;  /* 0x00000024000c7c82 */ /* 0x000fe20008000000 */
[----:B------:R-:W-:Y:S02]  /*f2a0*/  @P3 PLOP3.LUT P0, PT, P3, PT, PT, 0x8, 0x0 ;  /* 0x000000000000381c */ /* 0x000fe40001f0e170 */
[----:B------:R-:W-:-:S09]  /*f2b0*/  PLOP3.LUT P3, PT, PT, PT, PT, 0x8, 0x0 ;  /* 0x000000000000781c */ /* 0x000fd20003f6e170 */
[----:B------:R0:W-:Y:S02]  /*f2c0*/  UTMALDG.4D [UR8], [UR4], desc[UR6] ;  /* 0x00000608040075b4 */ /* 0x0001e40008019000 */
[----:B0-----:R-:W-:Y:S05]  /*f2d0*/  @P0 BRA.U.ANY `(.L_x_64) ;  /* 0xfffffffd00dc0947 */ /* 0x001fea000393ffff */
[----:B------:R-:W0:Y:S01]  /*f2e0*/  SYNCS.PHASECHK.TRANS64.TRYWAIT P0, [UR38+0x34860], R2 ;  /* 0x03486002ff0075a7 */ /* 0x000e220008000166 */
[----:B------:R-:W-:Y:S04]  /*f2f0*/  BSSY B2, `(.L_x_65) ;  /* 0x0000002000027945 */ /* 0x000fe80003800000 */
[----:B0-----:R-:W-:Y:S05]  /*f300*/  @!P0 BRA `(.L_x_66) ;  /* 0x00000028001c8947 */ /* 0x001fea0003800000 */
.L_x_144:
[----:B------:R-:W-:Y:S05]  /*f310*/  BSYNC B2 ;  /* 0x0000000000027941 */ /* 0x000fea0003800000 */
.L_x_65:
[----:B------:R-:W-:Y:S01]  /*f320*/  BSSY B2, `(.L_x_67) ;  /* 0x0000009000027945 */ /* 0x000fe20003800000 */
[----:B0-----:R-:W-:Y:S02]  /*f330*/  IMAD.MOV.U32 R2, RZ, RZ, 0x0 ;  /* 0x00000000ff027424 */ /* 0x001fe400078e00ff */
[----:B------:R-:W-:Y:S01]  /*f340*/  IMAD.MOV.U32 R3, RZ, RZ, 0x14f00000 ;  /* 0x14f00000ff037424 */ /* 0x000fe200078e00ff */
[----:B------:R-:W-:Y:S06]  /*f350*/  @P2 BRA `(.L_x_68) ;  /* 0x0000000000142947 */ /* 0x000fec0003800000 */
[----:B------:R-:W-:Y:S01]  /*f360*/  ISETP.NE.AND P0, PT, R9, RZ, PT ;  /* 0x000000ff0900720c */ /* 0x000fe20003f05270 */
[----:B------:R-:W-:-:S04]  /*f370*/  IMAD.MOV.U32 R13, RZ, RZ, 0xb000 ;  /* 0x0000b000ff0d7424 */ /* 0x000fc800078e00ff */
[----:B------:R0:W-:Y:S08]  /*f380*/  SYNCS.ARRIVE.TRANS64 RZ, [UR38+0x34850], R13 ;  /* 0x0348500dffff79a7 */ /* 0x0001f00008000026 */
[----:B0-----:R-:W-:Y:S05]  /*f390*/  @!P0 BRA `(.L_x_68) ;  /* 0x0000000000048947 */ /* 0x001fea0003800000 */
[----:B------:R-:W-:Y:S01]  /*f3a0*/  BPT.TRAP 0x1 ;  /* 0x000000040000795c */ /* 0x000fe20000300000 */
.L_x_68:
[----:B------:R-:W-:Y:S05]  /*f3b0*/  BSYNC B2 ;  /* 0x0000000000027941 */ /* 0x000fea0003800000 */
.L_x_67:
[----:B------:R-:W-:Y:S01]  /*f3c0*/  R2UR UR6, R2 ;  /* 0x00000000020672ca */ /* 0x000fe200000e0000 */
[----:B------:R-:W-:Y:S01]  /*f3d0*/  ULDC.64 UR4, c[0x0][0x198] ;  /* 0x0000660000047ab9 */ /* 0x000fe20000000a00 */
[----:B------:R-:W-:Y:S01]  /*f3e0*/  R2UR UR7, R3 ;  /* 0x00000000030772ca */ /* 0x000fe200000e0000 */
[----:B------:R-:W-:Y:S01]  /*f3f0*/  UIADD3 UR4, UP0, UR4, 0x470, URZ ;  /* 0x0000047004047890 */ /* 0x000fe2000ff1e03f */
[----:B------:R-:W-:Y:S01]  /*f400*/  R2UR UR10, R5 ;  /* 0x00000000050a72ca */ /* 0x000fe200000e0000 */
[----:B------:R-:W-:Y:S01]  /*f410*/  IMAD R5, R18, 0xb0, RZ ;  /* 0x000000b012057824 */ /* 0x000fe200078e02ff */
[----:B------:R-:W-:Y:S01]  /*f420*/  PLOP3.LUT P0, PT, PT, PT, PT, 0x80, 0x0 ;  /* 0x000000000000781c */ /* 0x000fe20003f0f070 */
[----:B------:R-:W-:Y:S02]  /*f430*/  UIADD3 UR8, UR38, 0x400, URZ ;  /* 0x0000040026087890 */ /* 0x000fe4000fffe03f */
[----:B------:R-:W-:Y:S02]  /*f440*/  UIADD3 UR9, UR38, 0x34850, URZ ;  /* 0x0003485026097890 */ /* 0x000fe4000fffe03f */
[----:B------:R-:W-:-:S12]  /*f450*/  UIADD3.X UR5, URZ, UR5, URZ, UP0, !UPT ;  /* 0x000000053f057290 */ /* 0x000fd800087fe43f */
.L_x_69:
[----:B------:R-:W-:-:S13]  /*f460*/  @P0 ELECT P2, URZ, PT ;  /* 0x00000000003f082f */ /* 0x000fda0003840000 */
[----:B------:R-:W-:Y:S01]  /*f470*/  @P2 R2UR UR13, R16 ;  /* 0x00000000100d22ca */ /* 0x000fe200000e0000 */
[----:B------:R-:W-:Y:S01]  /*f480*/  UMOV UR12, UR36 ;  /* 0x00000024000c7c82 */ /* 0x000fe20008000000 */
[----:B------:R-:W-:Y:S02]  /*f490*/  @P2 R2UR UR11, R5 ;  /* 0x00000000050b22ca */ /* 0x000fe400000e0000 */
[----:B------:R-:W-:Y:S02]  /*f4a0*/  @P2 PLOP3.LUT P0, PT, P2, PT, PT, 0x8, 0x0 ;  /* 0x000000000000281c */ /* 0x000fe4000170e170 */
[----:B------:R-:W-:-:S09]  /*f4b0*/  PLOP3.LUT P2, PT, PT, PT, PT, 0x8, 0x0 ;  /* 0x000000000000781c */ /* 0x000fd20003f4e170 */
[----:B------:R0:W-:Y:S02]  /*f4c0*/  UTMALDG.4D [UR8], [UR4], desc[UR6] ;  /* 0x00000608040075b4 */ /* 0x0001e40008019000 */
[----:B0-----:R-:W-:Y:S05]  /*f4d0*/  @P0 BRA.U.ANY `(.L_x_69) ;  /* 0xfffffffd00e00947 */ /* 0x001fea000393ffff */
[----:B------:R-:W-:Y:S01]  /*f4e0*/  R2UR UR6, R2 ;  /* 0x00000000020672ca */ /* 0x000fe200000e0000 */
[----:B------:R-:W-:Y:S01]  /*f4f0*/  UIADD3 UR8, UR38, 0x5c00, URZ ;  /* 0x00005c0026087890 */ /* 0x000fe2000fffe03f */
[----:B------:R-:W-:Y:S02]  /*f500*/  R2UR UR7, R3 ;  /* 0x00000000030772ca */ /* 0x000fe400000e0000 */
[----:B------:R-:W-:Y:S02]  /*f510*/  R2UR UR10, R12 ;  /* 0x000000000c0a72ca */ /* 0x000fe400000e0000 */
[----:B------:R-:W-:-:S13]  /*f520*/  PLOP3.LUT P0, PT, PT, PT, PT, 0x80, 0x0 ;  /* 0x000000000000781c */ /* 0x000fda0003f0f070 */
.L_x_70:
        /* <DEDUP_REMOVED lines=8> */
[----:B------:R-:W-:Y:S02]  /*f5b0*/  IMAD.MOV.U32 R18, RZ, RZ, R10 ;  /* 0x000000ffff127224 */ /* 0x000fe400078e000a */
[----:B------:R-:W-:-:S07]  /*f5c0*/  IMAD.MOV.U32 R16, RZ, RZ, R4 ;  /* 0x000000ffff107224 */ /* 0x000fce00078e0004 */
.L_x_57:
[----:B------:R-:W-:Y:S05]  /*f5d0*/  BSYNC B1 ;  /* 0x0000000000017941 */ /* 0x000fea0003800000 */
.L_x_56:
[----:B------:R-:W-:Y:S01]  /*f5e0*/  LOP3.LUT P0, RZ, R17, 0x2, RZ, 0xc0, !PT ;  /* 0x0000000211ff7812 */ /* 0x000fe2000780c0ff */
[----:B------:R-:W-:Y:S01]  /*f5f0*/  BSSY B1, `(.L_x_71) ;  /* 0x000007b000017945 */ /* 0x000fe20003800000 */
[----:B------:R-:W-:-:S11]  /*f600*/  LOP3.LUT R10, R7, 0x1, RZ, 0x3c, !PT ;  /* 0x00000001070a7812 */ /* 0x000fd600078e3cff */
[----:B------:R-:W-:Y:S05]  /*f610*/  @!P0 BRA `(.L_x_72) ;  /* 0x0000000400e08947 */ /* 0x000fea0003800000 */
[----:B------:R-:W-:Y:S01]  /*f620*/  LOP3.LUT P0, RZ, R17, 0x1, RZ, 0xc0, !PT ;  /* 0x0000000111ff7812 */ /* 0x000fe2000780c0ff */
[----:B------:R-:W-:-:S12]  /*f630*/  VIADD R12, R6, 0xffffffff ;  /* 0xffffffff060c7836 */ /* 0x000fd80000000000 */
        /* <DEDUP_REMOVED lines=9> */
[----:B------:R-:W-:-:S05]  /*f6d0*/  @P0 SHF.R.U32.HI R2, RZ, R3, R4 ;  /* 0x00000003ff020219 */ /* 0x000fca0000011604 */
[----:B------:R-:W-:-:S04]  /*f6e0*/  IMAD.MOV R3, RZ, RZ, -R2 ;  /* 0x000000ffff037224 */ /* 0x000fc800078e0a02 */
[----:B------:R-:W-:Y:S01]  /*f6f0*/  IMAD R12, R5, R3, R12 ;  /* 0x00000003050c7224 */ /* 0x000fe200078e020c */
[----:B------:R-:W-:-:S03]  /*f700*/  SHF.R.S32.HI R3, RZ, 0x1f, R2 ;  /* 0x0000001fff037819 */ /* 0x000fc60000011402 */
[----:B------:R-:W-:-:S04]  /*f710*/  IMAD.WIDE.U32 R2, R19, UR4, R2 ;  /* 0x0000000413027c25 */ /* 0x000fc8000f8e0002 */
[----:B--2---:R-:W-:-:S04]  /*f720*/  IMAD R4, R13, UR4, RZ ;  /* 0x000000040d047c24 */ /* 0x004fc8000f8e02ff */
[----:B------:R-:W-:Y:S01]  /*f730*/  IMAD R4, R19, UR5, R4 ;  /* 0x0000000513047c24 */ /* 0x000fe2000f8e0204 */
[----:B------:R-:W-:-:S03]  /*f740*/  ULDC.64 UR4, c[0x0][0x418] ;  /* 0x0001060000047ab9 */ /* 0x000fc60000000a00 */
[----:B------:R-:W-:Y:S01]  /*f750*/  IMAD.IADD R3, R4, 0x1, R3 ;  /* 0x0000000104037824 */ /* 0x000fe200078e0203 */
[----:B------:R-:W-:-:S04]  /*f760*/  LEA R4, P0, R2, UR4, 0x2 ;  /* 0x0000000402047c11 */ /* 0x000fc8000f8010ff */
[----:B------:R-:W-:-:S05]  /*f770*/  LEA.HI.X R5, R2, UR5, R3, 0x2, P0 ;  /* 0x0000000502057c11 */ /* 0x000fca00080f1403 */
[----:B------:R0:W5:Y:S04]  /*f780*/  LDG.E R4, desc[UR6][R4.64] ;  /* 0x0000000604047981 */ /* 0x000168000c1e1900 */
.L_x_73:
[----:B------:R-:W1:Y:S01]  /*f790*/  S2R R2, SR_TID.X ;  /* 0x0000000000027919 */ /* 0x000e620000002100 */
[----:B------:R-:W-:Y:S01]  /*f7a0*/  BSSY B2, `(.L_x_74) ;  /* 0x0000006000027945 */ /* 0x000fe20003800000 */
[----:B-1----:R-:W-:Y:S02]  /*f7b0*/  LOP3.LUT R3, R2, 0x7f, RZ, 0xc0, !PT ;  /* 0x0000007f02037812 */ /* 0x002fe400078ec0ff */
[----:B------:R-:W-:Y:S02]  /*f7c0*/  SHF.L.U32 R2, R10, 0x1f, RZ ;  /* 0x0000001f0a027819 */ /* 0x000fe400000006ff */
[----:B------:R-:W-:Y:S02]  /*f7d0*/  ISETP.NE.AND P2, PT, R3, RZ, PT ;  /* 0x000000ff0300720c */ /* 0x000fe40003f45270 */
[----:B------:R-:W1:Y:S02]  /*f7e0*/  SYNCS.PHASECHK.TRANS64.TRYWAIT P0, [UR38+0x34840], R2 ;  /* 0x03484002ff0075a7 */ /* 0x000e640008000166 */
[----:B-1----:R-:W-:Y:S09]  /*f7f0*/  @!P0 BRA `(.L_x_75) ;  /* 0x0000002000f88947 */ /* 0x002ff20003800000 */
.L_x_145:
[----:B------:R-:W-:Y:S05]  /*f800*/  BSYNC B2 ;  /* 0x0000000000027941 */ /* 0x000fea0003800000 */
.L_x_74:
[----:B------:R-:W-:Y:S04]  /*f810*/  BSSY B2, `(.L_x_76) ;  /* 0x0000007000027945 */ /* 0x000fe80003800000 */
[----:B------:R-:W-:Y:S05]  /*f820*/  @P2 BRA `(.L_x_77) ;  /* 0x0000000000142947 */ /* 0x000fea0003800000 */
[----:B------:R-:W-:Y:S01]  /*f830*/  ISETP.NE.AND P0, PT, R9, RZ, PT ;  /* 0x000000ff0900720c */ /* 0x000fe20003f05270 */
[----:B-1----:R-:W-:-:S04]  /*f840*/  IMAD.MOV.U32 R2, RZ, RZ, 0xb000 ;  /* 0x0000b000ff027424 */ /* 0x002fc800078e00ff */
[----:B------:R2:W-:Y:S08]  /*f850*/  SYNCS.ARRIVE.TRANS64 RZ, [UR38+0x34830], R2 ;  /* 0x03483002ffff79a7 */ /* 0x0005f00008000026 */
[----:B--2---:R-:W-:Y:S05]  /*f860*/  @!P0 BRA `(.L_x_77) ;  /* 0x0000000000048947 */ /* 0x004fea0003800000 */
[----:B------:R-:W-:Y:S01]  /*f870*/  BPT.TRAP 0x1 ;  /* 0x000000040000795c */ /* 0x000fe20000300000 */
.L_x_77:
[----:B------:R-:W-:Y:S05]  /*f880*/  BSYNC B2 ;  /* 0x0000000000027941 */ /* 0x000fea0003800000 */
.L_x_76:
        /* <DEDUP_REMOVED lines=11> */
.L_x_78:
[----:B------:R-:W-:-:S13]  /*f940*/  @P0 ELECT P3, URZ, PT ;  /* 0x00000000003f082f */ /* 0x000fda0003860000 */
[----:B-----5:R-:W-:Y:S01]  /*f950*/  @P3 R2UR UR13, R4 ;  /* 0x00000000040d32ca */ /* 0x020fe200000e0000 */
[----:B------:R-:W-:Y:S01]  /*f960*/  UMOV UR12, UR36 ;  /* 0x00000024000c7c82 */ /* 0x000fe20008000000 */
        /* <DEDUP_REMOVED lines=11> */
.L_x_79:
        /* <DEDUP_REMOVED lines=8> */
[----:B------:R-:W-:Y:S01]  /*faa0*/  SHF.L.U32 R2, R7, 0x1f, RZ ;  /* 0x0000001f07027819 */ /* 0x000fe200000006ff */
[----:B------:R-:W-:Y:S03]  /*fab0*/  BSSY B2, `(.L_x_80) ;  /* 0x0000003000027945 */ /* 0x000fe60003800000 */
[----:B------:R-:W0:Y:S02]  /*fac0*/  SYNCS.PHASECHK.TRANS64.TRYWAIT P0, [UR38+0x34868], R2 ;  /* 0x03486802ff0075a7 */ /* 0x000e240008000166 */
[----:B0-----:R-:W-:Y:S05]  /*fad0*/  @!P0 BRA `(.L_x_81) ;  /* 0x0000002000588947 */ /* 0x001fea0003800000 */
.L_x_146:
[----:B------:R-:W-:Y:S05]  /*fae0*/  BSYNC B2 ;  /* 0x0000000000027941 */ /* 0x000fea0003800000 */
.L_x_80:
        /* <DEDUP_REMOVED lines=9> */
.L_x_83:
[----:B------:R-:W-:Y:S05]  /*fb80*/  BSYNC B2 ;  /* 0x0000000000027941 */ /* 0x000fea0003800000 */
.L_x_82:
        /* <DEDUP_REMOVED lines=10> */
.L_x_84:
        /* <DEDUP_REMOVED lines=13> */
.L_x_85:
        /* <DEDUP_REMOVED lines=10> */
.L_x_72:
[----:B------:R-:W-:Y:S05]  /*fda0*/  BSYNC B1 ;  /* 0x0000000000017941 */ /* 0x000fea0003800000 */
.L_x_71:
[----:B------:R-:W-:Y:S02]  /*fdb0*/  VIADD R6, R6, 0xfffffffe ;  /* 0xfffffffe06067836 */ /* 0x000fe40000000000 */
[----:B------:R-:W-:Y:S01]  /*fdc0*/  IMAD.MOV.U32 R7, RZ, RZ, R10 ;  /* 0x000000ffff077224 */ /* 0x000fe200078e000a */
[----:B------:R-:W-:Y:S06]  /*fdd0*/  @P1 BRA `(.L_x_86) ;  /* 0xfffffff0000c1947 */ /* 0x000fec000383ffff */
[----:B------:R-:W-:Y:S05]  /*fde0*/  BSYNC B0 ;  /* 0x0000000000007941 */ /* 0x000fea0003800000 */
.L_x_55:
[----:B------:R-:W-:Y:S01]  /*fdf0*/  ISETP.NE.AND P0, PT, R11, RZ, PT ;  /* 0x000000ff0b00720c */ /* 0x000fe20003f05270 */
[----:B------:R-:W-:-:S12]  /*fe00*/  BSSY B0, `(.L_x_54) ;  /* 0x000007c000007945 */ /* 0x000fd80003800000 */
[----:B------:R-:W-:Y:S05]  /*fe10*/  @!P0 BRA `(.L_x_87) ;  /* 0x0000000400e88947 */ /* 0x000fea0003800000 */
[----:B------:R-:W-:Y:S01]  /*fe20*/  LOP3.LUT P1, RZ, R17, 0x2, RZ, 0xc0, !PT ;  /* 0x0000000211ff7812 */ /* 0x000fe2000782c0ff */
[----:B------:R-:W-:-:S12]  /*fe30*/  IMAD.MOV.U32 R0, RZ, RZ, 0x1 ;  /* 0x00000001ff007424 */ /* 0x000fd800078e00ff */
[----:B------:R-:W-:Y:S05]  /*fe40*/  @!P1 BRA `(.L_x_87) ;  /* 0x0000000400dc9947 */ /* 0x000fea0003800000 */
[----:B------:R-:W-:-:S13]  /*fe50*/  LOP3.LUT P1, RZ, R17, 0x1, RZ, 0xc0, !PT ;  /* 0x0000000111ff7812 */ /* 0x000fda000782c0ff */
[----:B------:R-:W-:Y:S05]  /*fe60*/  @!P1 BRA `(.L_x_88) ;  /* 0x0000000000549947 */ /* 0x000fea0003800000 */
[----:B------:R-:W2:Y:S01]  /*fe70*/  LDL.LU R5, [R1] ;  /* 0x0000000001057983 */ /* 0x000ea20000300800 */
[----:B------:R-:W0:Y:S01]  /*fe80*/  LDC R8, c[0x0][0x43c] ;  /* 0x00010f00ff087b82 */ /* 0x000e220000000800 */
[----:B------:R-:W-:Y:S01]  /*fe90*/  IMAD.MOV.U32 R7, RZ, RZ, R6 ;  /* 0x000000ffff077224 */ /* 0x000fe200078e0006 */
[----:B------:R-:W-:Y:S01]  /*fea0*/  ULDC.64 UR4, c[0x0][0x428] ;  /* 0x00010a0000047ab9 */ /* 0x000fe20000000a00 */
[----:B------:R-:W-:Y:S01]  /*feb0*/  ULDC.64 UR6, c[0x0][0x208] ;  /* 0x0000820000067ab9 */ /* 0x000fe20000000a00 */
[----:B0-----:R-:W-:-:S13]  /*fec0*/  ISETP.NE.AND P0, PT, R8, 0x1, PT ;  /* 0x000000010800780c */ /* 0x001fda0003f05270 */
[----:B------:R-:W0:Y:S02]  /*fed0*/  @P0 LDC.64 R2, c[0x0][0x440] ;  /* 0x00011000ff020b82 */ /* 0x000e240000000a00 */
[----:B0-----:R-:W-:-:S05]  /*fee0*/  @P0 IMAD.HI.U32 R2, R6, R2, RZ ;  /* 0x0000000206020227 */ /* 0x001fca00078e00ff */
[----:B------:R-:W-:-:S04]  /*fef0*/  @P0 SHF.R.U32.HI R7, RZ, R3, R2 ;  /* 0x00000003ff070219 */ /* 0x000fc80000011602 */
[----:B------:R-:W-:Y:S01]  /*ff00*/  SHF.R.S32.HI R3, RZ, 0x1f, R7 ;  /* 0x0000001fff037819 */ /* 0x000fe20000011407 */
[----:B--2---:R-:W-:-:S04]  /*ff10*/  IMAD R2, R5, UR4, RZ ;  /* 0x0000000405027c24 */ /* 0x004fc8000f8e02ff */
[----:B------:R-:W-:Y:S02]  /*ff20*/  IMAD R5, R19, UR5, R2 ;  /* 0x0000000513057c24 */ /* 0x000fe4000f8e0202 */
[----:B------:R-:W-:-:S04]  /*ff30*/  IMAD.MOV.U32 R2, RZ, RZ, R7 ;  /* 0x000000ffff027224 */ /* 0x000fc800078e0007 */
[----:B------:R-:W-:Y:S01]  /*ff40*/  IMAD.WIDE.U32 R2, R19, UR4, R2 ;  /* 0x0000000413027c25 */ /* 0x000fe2000f8e0002 */
[----:B------:R-:W-:-:S03]  /*ff50*/  ULDC.64 UR4, c[0x0][0x418] ;  /* 0x0001060000047ab9 */ /* 0x000fc60000000a00 */
[----:B------:R-:W-:Y:S01]  /*ff60*/  IMAD.IADD R3, R5, 0x1, R3 ;  /* 0x0000000105037824 */ /* 0x000fe200078e0203 */
[----:B------:R-:W-:-:S04]  /*ff70*/  LEA R4, P0, R2, UR4, 0x2 ;  /* 0x0000000402047c11 */ /* 0x000fc8000f8010ff */
[----:B------:R-:W-:-:S05]  /*ff80*/  LEA.HI.X R5, R2, UR5, R3, 0x2, P0 ;  /* 0x0000000502057c11 */ /* 0x000fca00080f1403 */
[----:B------:R0:W5:Y:S01]  /*ff90*/  LDG.E R4, desc[UR6][R4.64] ;  /* 0x0000000604047981 */ /* 0x000162000c1e1900 */
[----:B------:R-:W-:-:S04]  /*ffa0*/  IMAD.MOV R3, RZ, RZ, -R7 ;  /* 0x000000ffff037224 */ /* 0x000fc800078e0a07 */
[----:B------:R-:W-:-:S07]  /*ffb0*/  IMAD R6, R8, R3, R6 ;  /* 0x0000000308067224 */ /* 0x000fce00078e0206 */
.L_x_88:
[----:B------:R-:W1:Y:S01]  /*ffc0*/  S2R R2, SR_TID.X ;  /* 0x0000000000027919 */ /* 0x000e620000002100 */
[----:B------:R-:W-:Y:S01]  /*ffd0*/  BSSY B1, `(.L_x_89) ;  /* 0x0000006000017945 */ /* 0x000fe20003800000 */
[----:B-1----:R-:W-:Y:S02]  /*ffe0*/  LOP3.LUT R3, R2, 0x7f, RZ, 0xc0, !PT ;  /* 0x0000007f02037812 */ /* 0x002fe400078ec0ff */
[----:B------:R-:W-:Y:S02]  /*fff0*/  SHF.L.U32 R2, R10, 0x1f, RZ ;  /* 0x0000001f0a027819 */ /* 0x000fe400000006ff */
[----:B------:R-:W-:Y:S02]  /*10000*/  ISETP.NE.AND P1, PT, R3, RZ, PT ;  /* 0x000000ff0300720c */ /* 0x000fe40003f25270 */
[----:B------:R-:W1:Y:S02]  /*10010*/  SYNCS.PHASECHK.TRANS64.TRYWAIT P0, [UR38+0x34848], R2 ;  /* 0x03484802ff0075a7 */ /* 0x000e640008000166 */
[----:B-1----:R-:W-:Y:S09]  /*10020*/  @!P0 BRA `(.L_x_90) ;  /* 0x0000001c001c8947 */ /* 0x002ff20003800000 */
.L_x_147:
[----:B------:R-:W-:Y:S05]  /*10030*/  BSYNC B1 ;  /* 0x0000000000017941 */ /* 0x000fea0003800000 */
.L_x_89:
[----:B------:R-:W-:Y:S04]  /*10040*/  BSSY B1, `(.L_x_91) ;  /* 0x0000007000017945 */ /* 0x000fe80003800000 */
[----:B------:R-:W-:Y:S05]  /*10050*/  @P1 BRA `(.L_x_92) ;  /* 0x0000000000141947 */ /* 0x000fea0003800000 */
[----:B------:R-:W-:Y:S01]  /*10060*/  ISETP.NE.AND P0, PT, R9, RZ, PT ;  /* 0x000000ff0900720c */ /* 0x000fe20003f05270 */
[----:B-1----:R-:W-:-:S04]  /*10070*/  IMAD.MOV.U32 R3, RZ, RZ, 0xb000 ;  /* 0x0000b000ff037424 */ /* 0x002fc800078e00ff */
[----:B------:R2:W-:Y:S08]  /*10080*/  SYNCS.ARRIVE.TRANS64 RZ, [UR38+0x34838], R3 ;  /* 0x03483803ffff79a7 */ /* 0x0005f00008000026 */
[----:B--2---:R-:W-:Y:S05]  /*10090*/  @!P0 BRA `(.L_x_92) ;  /* 0x0000000000048947 */ /* 0x004fea0003800000 */
[----:B------:R-:W-:Y:S01]  /*100a0*/  BPT.TRAP 0x1 ;  /* 0x000000040000795c */ /* 0x000fe20000300000 */
.L_x_92:
[----:B------:R-:W-:Y:S05]  /*100b0*/  BSYNC B1 ;  /* 0x0000000000017941 */ /* 0x000fea0003800000 */
.L_x_91:
        /* <DEDUP_REMOVED lines=11> */
.L_x_93:
        /* <DEDUP_REMOVED lines=14> */
.L_x_94:
        /* <DEDUP_REMOVED lines=8> */
[----:B------:R-:W0:Y:S01]  /*102d0*/  SYNCS.PHASECHK.TRANS64.TRYWAIT P0, [UR38+0x34860], R2 ;  /* 0x03486002ff0075a7 */ /* 0x000e220008000166 */
[----:B------:R-:W-:Y:S04]  /*102e0*/  BSSY B1, `(.L_x_95) ;  /* 0x0000002000017945 */ /* 0x000fe80003800000 */
[----:B0-----:R-:W-:Y:S05]  /*102f0*/  @!P0 BRA `(.L_x_96) ;  /* 0x0000001800808947 */ /* 0x001fea0003800000 */
.L_x_148:
[----:B------:R-:W-:Y:S05]  /*10300*/  BSYNC B1 ;  /* 0x0000000000017941 */ /* 0x000fea0003800000 */
.L_x_95:
        /* <DEDUP_REMOVED lines=9> */
.L_x_98:
[----:B------:R-:W-:Y:S05]  /*103a0*/  BSYNC B1 ;  /* 0x0000000000017941 */ /* 0x000fea0003800000 */
.L_x_97:
        /* <DEDUP_REMOVED lines=10> */
.L_x_99:
        /* <DEDUP_REMOVED lines=13> */
.L_x_100:
        /* <DEDUP_REMOVED lines=10> */
.L_x_87:
[----:B------:R-:W-:Y:S05]  /*105c0*/  BSYNC B0 ;  /* 0x0000000000007941 */ /* 0x000fea0003800000 */
.L_x_54:
[----:B------:R-:W-:Y:S01]  /*105d0*/  LOP3.LUT P0, RZ, R17, 0x2, RZ, 0xc0, !PT ;  /* 0x0000000211ff7812 */ /* 0x000fe2000780c0ff */
[----:B------:R-:W-:-:S12]  /*105e0*/  BSSY B0, `(.L_x_101) ;  /* 0x0000036000007945 */ /* 0x000fd80003800000 */
[----:B------:R-:W-:Y:S05]  /*105f0*/  @!P0 BRA `(.L_x_102) ;  /* 0x0000000000d08947 */ /* 0x000fea0003800000 */
[----:B------:R-:W0:Y:S01]  /*10600*/  S2R R2, SR_TID.X ;  /* 0x0000000000027919 */ /* 0x000e220000002100 */
[----:B------:R-:W-:Y:S01]  /*10610*/  LEA R3, R0, UR38, 0x3 ;  /* 0x0000002600037c11 */ /* 0x000fe2000f8e18ff */
[----:B------:R-:W-:Y:S01]  /*10620*/  BSSY B1, `(.L_x_103) ;  /* 0x0000006000017945 */ /* 0x000fe20003800000 */
[----:B0-----:R-:W-:Y:S02]  /*10630*/  LOP3.LUT R4, R2, 0x7f, RZ, 0xc0, !PT ;  /* 0x0000007f02047812 */ /* 0x001fe400078ec0ff */
[----:B------:R-:W-:Y:S02]  /*10640*/  SHF.L.U32 R2, R10, 0x1f, RZ ;  /* 0x0000001f0a027819 */ /* 0x000fe400000006ff */
[----:B------:R-:W-:Y:S02]  /*10650*/  ISETP.NE.AND P1, PT, R4, RZ, PT ;  /* 0x000000ff0400720c */ /* 0x000fe40003f25270 */
[----:B------:R-:W0:Y:S02]  /*10660*/  SYNCS.PHASECHK.TRANS64.TRYWAIT P0, [R3+URZ+0x34860], R2 ;  /* 0x03486002030075a7 */ /* 0x000e24000800017f */
[----:B0-----:R-:W-:Y:S09]  /*10670*/  @!P0 BRA `(.L_x_104) ;  /* 0x0000001400b88947 */ /* 0x001ff20003800000 */
.L_x_149:
[----:B------:R-:W-:Y:S05]  /*10680*/  BSYNC B1 ;  /* 0x0000000000017941 */ /* 0x000fea0003800000 */
.L_x_103:
[----:B------:R-:W-:Y:S04]  /*10690*/  BSSY B1, `(.L_x_105) ;  /* 0x0000008000017945 */ /* 0x000fe80003800000 */
[----:B------:R-:W-:Y:S05]  /*106a0*/  @P1 BRA `(.L_x_106) ;  /* 0x0000000000181947 */ /* 0x000fea0003800000 */
[----:B------:R-:W1:Y:S01]  /*106b0*/  S2R R4, SR_TID.X ;  /* 0x0000000000047919 */ /* 0x000e620000002100 */
[----:B0-----:R-:W-:-:S04]  /*106c0*/  IMAD.MOV.U32 R2, RZ, RZ, 0xb000 ;  /* 0x0000b000ff027424 */ /* 0x001fc800078e00ff */
[----:B------:R2:W-:Y:S01]  /*106d0*/  SYNCS.ARRIVE.TRANS64 RZ, [R3+URZ+0x34850], R2 ;  /* 0x0348500203ff79a7 */ /* 0x0005e2000800003f */
[----:B-1----:R-:W-:-:S13]  /*106e0*/  LOP3.LUT P0, RZ, R4, 0x1f, RZ, 0xc0, !PT ;  /* 0x0000001f04ff7812 */ /* 0x002fda000780c0ff */
[----:B--2---:R-:W-:Y:S05]  /*106f0*/  @!P0 BRA `(.L_x_106) ;  /* 0x0000000000048947 */ /* 0x004fea0003800000 */
[----:B------:R-:W-:Y:S01]  /*10700*/  BPT.TRAP 0x1 ;  /* 0x000000040000795c */ /* 0x000fe20000300000 */
.L_x_106:
[----:B------:R-:W-:Y:S05]  /*10710*/  BSYNC B1 ;  /* 0x0000000000017941 */ /* 0x000fea0003800000 */
.L_x_105:
[----:B------:R-:W-:Y:S01]  /*10720*/  R2UR UR4, R0 ;  /* 0x00000000000472ca */ /* 0x000fe200000e0000 */
[----:B------:R-:W-:Y:S01]  /*10730*/  ULDC.64 UR6, c[0x0][0x198] ;  /* 0x0000660000067ab9 */ /* 0x000fe20000000a00 */
[----:B------:R-:W-:Y:S01]  /*10740*/  R2UR UR9, R3 ;  /* 0x00000000030972ca */ /* 0x000fe200000e0000 */
[----:B------:R-:W-:Y:S01]  /*10750*/  UIADD3 UR6, UP0, UR6, 0x470, URZ ;  /* 0x0000047006067890 */ /* 0x000fe2000ff1e03f */
[----:B------:R-:W-:Y:S01]  /*10760*/  PLOP3.LUT P0, PT, PT, PT, PT, 0x80, 0x0 ;  /* 0x000000000000781c */ /* 0x000fe20003f0f070 */
[----:B------:R-:W-:Y:S01]  /*10770*/  IMAD R18, R18, 0xb0, RZ ;  /* 0x000000b012127824 */ /* 0x000fe200078e02ff */
[----:B------:R-:W-:Y:S01]  /*10780*/  UMOV UR14, 0x0 ;  /* 0x00000000000e7882 */ /* 0x000fe20000000000 */
[----:B------:R-:W-:Y:S01]  /*10790*/  UIADD3.X UR7, URZ, UR7, URZ, UP0, !UPT ;  /* 0x000000073f077290 */ /* 0x000fe200087fe43f */
[----:B------:R-:W-:Y:S01]  /*107a0*/  UMOV UR15, 0x14f00000 ;  /* 0x14f00000000f7882 */ /* 0x000fe20000000000 */
[----:B------:R-:W-:-:S04]  /*107b0*/  UMOV UR10, URZ ;  /* 0x0000003f000a7c82 */ /* 0x000fc80008000000 */
[----:B------:R-:W-:Y:S02]  /*107c0*/  UIMAD UR4, UR4, 0xb000, UR38 ;  /* 0x0000b000040478a4 */ /* 0x000fe4000f8e0226 */
[----:B------:R-:W-:Y:S02]  /*107d0*/  UIADD3 UR9, UR9, 0x34850, URZ ;  /* 0x0003485009097890 */ /* 0x000fe4000fffe03f */
[----:B------:R-:W-:-:S12]  /*107e0*/  UIADD3 UR8, UR4, 0x400, URZ ;  /* 0x0000040004087890 */ /* 0x000fd8000fffe03f */
.L_x_107:
[----:B------:R-:W-:-:S13]  /*107f0*/  @P0 ELECT P1, URZ, PT ;  /* 0x00000000003f082f */ /* 0x000fda0003820000 */
[----:B------:R-:W-:Y:S01]  /*10800*/  @P1 R2UR UR13, R16 ;  /* 0x00000000100d12ca */ /* 0x000fe200000e0000 */
[----:B------:R-:W-:Y:S01]  /*10810*/  UMOV UR12, UR36 ;  /* 0x00000024000c7c82 */ /* 0x000fe20008000000 */
[----:B------:R-:W-:Y:S02]  /*10820*/  @P1 R2UR UR11, R18 ;  /* 0x00000000120b12ca */ /* 0x000fe400000e0000 */
[----:B------:R-:W-:Y:S02]  /*10830*/  @P1 PLOP3.LUT P0, PT, P1, PT, PT, 0x8, 0x0 ;  /* 0x000000000000181c */ /* 0x000fe40000f0e170 */
[----:B------:R-:W-:-:S09]  /*10840*/  PLOP3.LUT P1, PT, PT, PT, PT, 0x8, 0x0 ;  /* 0x000000000000781c */ /* 0x000fd20003f2e170 */
[----:B------:R1:W-:Y:S02]  /*10850*/  UTMALDG.4D [UR8], [UR6], desc[UR14] ;  /* 0x00000e08060075b4 */ /* 0x0003e40008019000 */
[----:B-1----:R-:W-:Y:S05]  /*10860*/  @P0 BRA.U.ANY `(.L_x_107) ;  /* 0xfffffffd00e00947 */ /* 0x002fea000393ffff */
[----:B------:R-:W-:Y:S01]  /*10870*/  PLOP3.LUT P0, PT, PT, PT, PT, 0x80, 0x0 ;  /* 0x000000000000781c */ /* 0x000fe20003f0f070 */
[----:B------:R-:W-:Y:S01]  /*10880*/  UIADD3 UR8, UR4, 0x5c00, URZ ;  /* 0x00005c0004087890 */ /* 0x000fe2000fffe03f */
[----:B------:R-:W-:Y:S02]  /*10890*/  UMOV UR5, 0x14f00000 ;  /* 0x14f0000000057882 */ /* 0x000fe40000000000 */
[----:B------:R-:W-:Y:S01]  /*108a0*/  UMOV UR4, 0x0 ;  /* 0x0000000000047882 */ /* 0x000fe20000000000 */
[----:B------:R-:W-:-:S08]  /*108b0*/  UMOV UR10, 0x40 ;  /* 0x00000040000a7882 */ /* 0x000fd00000000000 */
.L_x_108:
        /* <DEDUP_REMOVED lines=8> */
.L_x_102:
[----:B------:R-:W-:Y:S05]  /*10940*/  BSYNC B0 ;  /* 0x0000000000007941 */ /* 0x000fea0003800000 */
.L_x_101:
[----:B------:R-:W-:-:S05]  /*10950*/  VIADD R0, R0, 0x1 ;  /* 0x0000000100007836 */ /* 0x000fca0000000000 */
[----:B------:R-:W-:-:S04]  /*10960*/  ISETP.NE.AND P0, PT, R0, 0x2, PT ;  /* 0x000000020000780c */ /* 0x000fc80003f05270 */
[----:B0-----:R-:W-:Y:S02]  /*10970*/  SEL R3, RZ, 0x1, P0 ;  /* 0x00000001ff037807 */ /* 0x001fe40000000000 */
[----:B------:R-:W-:Y:S02]  /*10980*/  SEL R0, R0, RZ, P0 ;  /* 0x000000ff00007207 */ /* 0x000fe40000000000 */
[----:B------:R-:W-:Y:S01]  /*10990*/  LOP3.LUT R10, R10, R3, RZ, 0x3c, !PT ;  /* 0x000000030a0a7212 */ /* 0x000fe200078e3cff */
[----:B------:R-:W-:-:S07]  /*109a0*/  IMAD.MOV.U32 R3, RZ, RZ, RZ ;  /* 0x000000ffff037224 */ /* 0x000fce00078e00ff */
.L_x_38:
[----:B------:R-:W0:Y:S01]  /*109b0*/  S2R R5, SR_CgaCtaId ;  /* 0x0000000000057919 */ /* 0x000e220000008800 */
[----:B------:R-:W-:Y:S02]  /*109c0*/  MOV R2, 0x400 ;  /* 0x0000040000027802 */ /* 0x000fe40000000f00 */
[----:B------:R-:W-:Y:S02]  /*109d0*/  SHF.L.U32 R3, R3, 0x1f, RZ ;  /* 0x0000001f03037819 */ /* 0x000fe400000006ff */
[----:B0-----:R-:W-:-:S04]  /*109e0*/  LEA R2, R5, R2, 0x18 ;  /* 0x0000000205027211 */ /* 0x001fc800078ec0ff */
[----:B------:R-:W0:Y:S02]  /*109f0*/  SYNCS.PHASECHK.TRANS64.TRYWAIT P0, [R2+URZ+0x34820], R3 ;  /* 0x03482003020075a7 */ /* 0x000e24000800017f */
[----:B0-----:R-:W-:Y:S05]  /*10a00*/  @!P0 BRA `(.L_x_109) ;  /* 0x0000001000e88947 */ /* 0x001fea0003800000 */
.L_x_150:
[----:B------:R-:W-:-:S03]  /*10a10*/  UMOV UR4, 0xffffffff ;  /* 0xffffffff00047882 */ /* 0x000fc60000000000 */
[----:B------:R-:W-:Y:S05]  /*10a20*/  BRA.DIV UR4, `(.L_x_110) ;  /* 0x0000001204f47947 */ /* 0x000fea000b800000 */
[----:B0-----:R-:W0:Y:S02]  /*10a30*/  S2R R3, SR_TID.X ;  /* 0x0000000000037919 */ /* 0x001e240000002100 */
[----:B0-----:R-:W-:-:S04]  /*10a40*/  SHF.R.U32.HI R3, RZ, 0x5, R3 ;  /* 0x00000005ff037819 */ /* 0x001fc80000011603 */
[----:B------:R-:W-:-:S05]  /*10a50*/  LOP3.LUT R3, R3, 0x3, RZ, 0xc0, !PT ;  /* 0x0000000303037812 */ /* 0x000fca00078ec0ff */
[----:B------:R0:W1:Y:S02]  /*10a60*/  SHFL.IDX PT, R14, R3, RZ, 0x1f ;  /* 0x00001fff030e7589 */ /* 0x00006400000e0000 */
.L_x_153:
[----:B-1----:R-:W-:-:S13]  /*10a70*/  ISETP.NE.AND P0, PT, R14, RZ, PT ;  /* 0x000000ff0e00720c */ /* 0x002fda0003f05270 */
[----:B------:R-:W-:Y:S05]  /*10a80*/  @P0 BRA `(.L_x_10) ;  /* 0x0000000000900947 */ /* 0x000fea0003800000 */
[----:B------:R-:W-:-:S03]  /*10a90*/  UMOV UR4, 0xffffffff ;  /* 0xffffffff00047882 */ /* 0x000fc60000000000 */
[----:B------:R-:W-:Y:S05]  /*10aa0*/  BRA.DIV UR4, `(.L_x_111) ;  /* 0x0000001604087947 */ /* 0x000fea000b800000 */
[----:B------:R-:W-:-:S13]  /*10ab0*/  ELECT P6, URZ, PT ;  /* 0x00000000003f782f */ /* 0x000fda00038c0000 */
.L_x_156:
[----:B------:R-:W-:Y:S05]  /*10ac0*/  @!P6 BRA `(.L_x_10) ;  /* 0x000000000080e947 */ /* 0x000fea0003800000 */
[----:B0-----:R-:W2:Y:S02]  /*10ad0*/  LDL R3, [R1+0x8] ;  /* 0x0000080001037983 */ /* 0x001ea40000100800 */
[----:B--2---:R-:W-:-:S13]  /*10ae0*/  R2UR UR4, R3 ;  /* 0x00000000030472ca */ /* 0x004fda00000e0000 */
[----:B------:R-:W-:-:S06]  /*10af0*/  ULOP3.LUT UR4, UR4, 0x2, URZ, 0xfc, !UPT ;  /* 0x0000000204047892 */ /* 0x000fcc000f8efc3f */
[----:B------:R-:W-:-:S05]  /*10b00*/  IMAD.U32 R3, RZ, RZ, UR4 ;  /* 0x00000004ff037e24 */ /* 0x000fca000f8e00ff */
[----:B------:R-:W-:-:S13]  /*10b10*/  ISETP.NE.AND P2, PT, R3, 0x3, PT ;  /* 0x000000030300780c */ /* 0x000fda0003f45270 */
[----:B------:R-:W-:Y:S05]  /*10b20*/  @!P2 BRA `(.L_x_112) ;  /* 0x000000000004a947 */ /* 0x000fea0003800000 */
[----:B------:R-:W-:Y:S01]  /*10b30*/  BPT.TRAP 0x1 ;  /* 0x000000040000795c */ /* 0x000fe20000300000 */
.L_x_112:
[----:B------:R-:W-:Y:S01]  /*10b40*/  VIADD R9, R2, 0x34840 ;  /* 0x0003484002097836 */ /* 0x000fe20000000000 */
[----:B------:R-:W-:Y:S01]  /*10b50*/  SHF.L.U32 R4, R10, 0x1f, RZ ;  /* 0x0000001f0a047819 */ /* 0x000fe200000006ff */
[C---:B------:R-:W-:Y:S02]  /*10b60*/  VIADD R3, R0.reuse, 0x1 ;  /* 0x0000000100037836 */ /* 0x040fe40000000000 */
[----:B------:R-:W-:-:S03]  /*10b70*/  IMAD R7, R0, 0x8, R9 ;  /* 0x0000000800077824 */ /* 0x000fc600078e0209 */
[C---:B------:R-:W-:Y:S01]  /*10b80*/  ISETP.NE.AND P1, PT, R3.reuse, 0x2, PT ;  /* 0x000000020300780c */ /* 0x040fe20003f25270 */
[----:B------:R-:W0:Y:S03]  /*10b90*/  SYNCS.PHASECHK.TRANS64.TRYWAIT P0, [R7+URZ], R4 ;  /* 0x00000004070075a7 */ /* 0x000e26000800017f */
[----:B------:R-:W-:Y:S02]  /*10ba0*/  SEL R5, RZ, 0x1, P1 ;  /* 0x00000001ff057807 */ /* 0x000fe40000800000 */
[----:B------:R-:W-:Y:S02]  /*10bb0*/  SEL R6, R3, RZ, P1 ;  /* 0x000000ff03067207 */ /* 0x000fe40000800000 */
[----:B------:R-:W-:-:S03]  /*10bc0*/  LOP3.LUT R5, R10, R5, RZ, 0x3c, !PT ;  /* 0x000000050a057212 */ /* 0x000fc600078e3cff */
[----:B------:R-:W-:Y:S01]  /*10bd0*/  IMAD R8, R6, 0x8, R9 ;  /* 0x0000000806087824 */ /* 0x000fe200078e0209 */
[----:B------:R-:W-:Y:S01]  /*10be0*/  SHF.L.U32 R5, R5, 0x1f, RZ ;  /* 0x0000001f05057819 */ /* 0x000fe200000006ff */
[----:B0-----:R-:W-:Y:S06]  /*10bf0*/  @!P0 BRA `(.L_x_113) ;  /* 0x0000001000d48947 */ /* 0x001fec0003800000 */
.L_x_157:
[----:B------:R-:W1:Y:S02]  /*10c00*/  SYNCS.PHASECHK.TRANS64.TRYWAIT P0, [R8+URZ], R5 ;  /* 0x00000005080075a7 */ /* 0x000e64000800017f */
[----:B-1----:R-:W-:Y:S05]  /*10c10*/  @!P0 BRA `(.L_x_114) ;  /* 0x0000001000e08947 */ /* 0x002fea0003800000 */
.L_x_158:
[----:B------:R-:W-:Y:S05]  /*10c20*/  @!P2 BRA `(.L_x_115) ;  /* 0x000000000004a947 */ /* 0x000fea0003800000 */
[----:B------:R-:W-:Y:S01]  /*10c30*/  BPT.TRAP 0x1 ;  /* 0x000000040000795c */ /* 0x000fe20000300000 */
.L_x_115:
[----:B------:R-:W-:-:S04]  /*10c40*/  VIADD R3, R2, 0x34860 ;  /* 0x0003486002037836 */ /* 0x000fc80000000000 */
[----:B0-----:R-:W-:-:S04]  /*10c50*/  IMAD R7, R0, 0x8, R3 ;  /* 0x0000000800077824 */ /* 0x001fc800078e0203 */
[----:B------:R-:W0:Y:S02]  /*10c60*/  SYNCS.PHASECHK.TRANS64.TRYWAIT P0, [R7+URZ], R4 ;  /* 0x00000004070075a7 */ /* 0x000e24000800017f */
[----:B0-----:R-:W-:Y:S05]  /*10c70*/  @!P0 BRA `(.L_x_116) ;  /* 0x0000001000dc8947 */ /* 0x001fea0003800000 */
.L_x_159:
[----:B------:R-:W-:-:S07]  /*10c80*/  IMAD R6, R6, 0x8, R3 ;  /* 0x0000000806067824 */ /* 0x000fce00078e0203 */
.L_x_117:
[----:B--2---:R2:W3:Y:S02]  /*10c90*/  SYNCS.PHASECHK.TRANS64.TRYWAIT P0, [R6+URZ], R5 ;  /* 0x00000005060075a7 */ /* 0x0044e4000800017f */
[----:B---3--:R-:W-:Y:S05]  /*10ca0*/  @!P0 NANOSLEEP.SYNCS 0x989680 ;  /* 0x009896800000895d */ /* 0x008fea0003900000 */
[----:B------:R-:W3:Y:S02]  /*10cb0*/  @!P0 SYNCS.PHASECHK.TRANS64 P0, [R6+URZ], R5 ;  /* 0x00000005060085a7 */ /* 0x000ee4000800007f */
[----:B---3--:R-:W-:Y:S05]  /*10cc0*/  @!P0 BRA `(.L_x_117) ;  /* 0xfffffffc00f08947 */ /* 0x008fea000383ffff */
.L_x_10:
[----:B------:R-:W-:Y:S05]  /*10cd0*/  BSYNC B6 ;  /* 0x0000000000067941 */ /* 0x000fea0003800000 */
.L_x_7:
[----:B------:R-:W-:Y:S05]  /*10ce0*/  EXIT ;  /* 0x000000000000794d */ /* 0x000fea0003800000 */
.L_x_14:
[----:B------:R-:W-:-:S13]  /*10cf0*/  R2UR UR4, R16 ;  /* 0x00000000100472ca */ /* 0x000fda00000e0000 */
[----:B0-----:R-:W-:-:S04]  /*10d00*/  IMAD.U32 R3, RZ, RZ, UR4 ;  /* 0x00000004ff037e24 */ /* 0x001fc8000f8e00ff */
[----:B------:R0:W1:Y:S03]  /*10d10*/  SYNCS.PHASECHK.TRANS64.TRYWAIT P0, [R3+URZ+0x34800], R0 ;  /* 0x03480000030075a7 */ /* 0x000066000800017f */
[----:B-1----:R-:W-:Y:S05]  /*10d20*/  @!P0 NANOSLEEP.SYNCS 0x989680 ;  /* 0x009896800000895d */ /* 0x002fea0003900000 */
[----:B------:R-:W1:Y:S02]  /*10d30*/  @!P0 SYNCS.PHASECHK.TRANS64 P0, [R3+URZ+0x34800], R0 ;  /* 0x03480000030085a7 */ /* 0x000e64000800007f */
[----:B-1----:R-:W-:Y:S05]  /*10d40*/  @!P0 BRA `(.L_x_14) ;  /* 0xfffffffc00e88947 */ /* 0x002fea000383ffff */
[----:B------:R-:W-:Y:S05]  /*10d50*/  BRA `(.L_x_118) ;  /* 0xffffff04008c7947 */ /* 0x000fea000383ffff */
.L_x_18:
[----:B------:R-:W-:-:S13]  /*10d60*/  R2UR UR4, R16 ;  /* 0x00000000100472ca */ /* 0x000fda00000e0000 */
[----:B0-----:R-:W-:-:S04]  /*10d70*/  IMAD.U32 R3, RZ, RZ, UR4 ;  /* 0x00000004ff037e24 */ /* 0x001fc8000f8e00ff */
[----:B------:R0:W2:Y:S03]  /*10d80*/  SYNCS.PHASECHK.TRANS64.TRYWAIT P2, [R3+URZ+0x34830], R0 ;  /* 0x03483000030075a7 */ /* 0x0000a6000804017f */
[----:B--2---:R-:W-:Y:S05]  /*10d90*/  @!P2 NANOSLEEP.SYNCS 0x989680 ;  /* 0x009896800000a95d */ /* 0x004fea0003900000 */
[----:B------:R-:W2:Y:S02]  /*10da0*/  @!P2 SYNCS.PHASECHK.TRANS64 P2, [R3+URZ+0x34830], R0 ;  /* 0x034830000300a5a7 */ /* 0x000ea4000804007f */
[----:B--2---:R-:W-:Y:S05]  /*10db0*/  @!P2 BRA `(.L_x_18) ;  /* 0xfffffffc00e8a947 */ /* 0x004fea000383ffff */
[----:B------:R-:W-:Y:S05]  /*10dc0*/  BRA `(.L_x_17) ;  /* 0xffffff0400bc7947 */ /* 0x000fea000383ffff */
.L_x_23:
[----:B-1----:R1:W2:Y:S02]  /*10dd0*/  SYNCS.PHASECHK.TRANS64.TRYWAIT P2, [R5+URZ+0x34830], R4 ;  /* 0x03483004050075a7 */ /* 0x0022a4000804017f */
[----:B--2---:R-:W-:Y:S05]  /*10de0*/  @!P2 NANOSLEEP.SYNCS 0x989680 ;  /* 0x009896800000a95d */ /* 0x004fea0003900000 */
[----:B------:R-:W2:Y:S02]  /*10df0*/  @!P2 SYNCS.PHASECHK.TRANS64 P2, [R5+URZ+0x34830], R4 ;  /* 0x034830040500a5a7 */ /* 0x000ea4000804007f */
[----:B--2---:R-:W-:Y:S05]  /*10e00*/  @!P2 BRA `(.L_x_23) ;  /* 0xfffffffc00f0a947 */ /* 0x004fea000383ffff */
[----:B------:R-:W-:Y:S05]  /*10e10*/  BRA `(.L_x_20) ;  /* 0xffffff5400b47947 */ /* 0x000fea000383ffff */
.L_x_27:
[----:B-1----:R-:W-:-:S04]  /*10e20*/  IMAD.U32 R5, RZ, RZ, UR6 ;  /* 0x00000006ff057e24 */ /* 0x002fc8000f8e00ff */
[----:B------:R1:W2:Y:S03]  /*10e30*/  SYNCS.PHASECHK.TRANS64.TRYWAIT P2, [R5+URZ+0x34850], R4 ;  /* 0x03485004050075a7 */ /* 0x0002a6000804017f */
[----:B--2---:R-:W-:Y:S05]  /*10e40*/  @!P2 NANOSLEEP.SYNCS 0x989680 ;  /* 0x009896800000a95d */ /* 0x004fea0003900000 */
[----:B------:R-:W2:Y:S02]  /*10e50*/  @!P2 SYNCS.PHASECHK.TRANS64 P2, [R5+URZ+0x34850], R4 ;  /* 0x034850040500a5a7 */ /* 0x000ea4000804007f */
[----:B--2---:R-:W-:Y:S05]  /*10e60*/  @!P2 BRA `(.L_x_27) ;  /* 0xfffffffc00eca947 */ /* 0x004fea000383ffff */
[----:B------:R-:W-:Y:S05]  /*10e70*/  BRA `(.L_x_24) ;  /* 0xffffff7c00187947 */ /* 0x000fea000383ffff */
.L_x_32:
[----:B-1----:R1:W2:Y:S02]  /*10e80*/  SYNCS.PHASECHK.TRANS64.TRYWAIT P0, [R11+URZ+0x34850], R2 ;  /* 0x034850020b0075a7 */ /* 0x0022a4000800017f */
[----:B--2---:R-:W-:Y:S05]  /*10e90*/  @!P0 NANOSLEEP.SYNCS 0x989680 ;  /* 0x009896800000895d */ /* 0x004fea0003900000 */
[----:B------:R-:W2:Y:S02]  /*10ea0*/  @!P0 SYNCS.PHASECHK.TRANS64 P0, [R11+URZ+0x34850], R2 ;  /* 0x034850020b0085a7 */ /* 0x000ea4000800007f */
[----:B--2---:R-:W-:Y:S05]  /*10eb0*/  @!P0 BRA `(.L_x_32) ;  /* 0xfffffffc00f08947 */ /* 0x004fea000383ffff */
[----:B------:R-:W-:Y:S05]  /*10ec0*/  BRA `(.L_x_31) ;  /* 0xffffff9c00fc7947 */ /* 0x000fea000383ffff */
.L_x_43:
[----:B------:R-:W-:Y:S02]  /*10ed0*/  IMAD.MOV.U32 R13, RZ, RZ, R0 ;  /* 0x000000ffff0d7224 */ /* 0x000fe400078e0000 */
[----:B------:R-:W-:Y:S02]  /*10ee0*/  IMAD.MOV.U32 R12, RZ, RZ, RZ ;  /* 0x000000ffff0c7224 */ /* 0x000fe400078e00ff */
[----:B------:R-:W-:Y:S02]  /*10ef0*/  IMAD.MOV.U32 R11, RZ, RZ, 0x1f ;  /* 0x0000001fff0b7424 */ /* 0x000fe400078e00ff */
[----:B------:R-:W-:-:S07]  /*10f00*/  IMAD.MOV.U32 R15, RZ, RZ, -0x1 ;  /* 0xffffffffff0f7424 */ /* 0x000fce00078e00ff */
[----:B0-----:R-:W-:Y:S05]  /*10f10*/  WARPSYNC.COLLECTIVE R15, `(.L_x_119) ;  /* 0x000000000f087348 */ /* 0x001fea0003c00000 */
[----:B------:R1:W2:Y:S02]  /*10f20*/  SHFL.IDX P6, R14, R13, R12, R11 ;  /* 0x0000000c0d0e7389 */ /* 0x0002a400000c000b */
[----:B012---:R-:W-:Y:S01]  /*10f30*/  ENDCOLLECTIVE ;  /* 0x000000000000791b */ /* 0x007fe20003800000 */
.L_x_119:
[----:B------:R-:W-:Y:S05]  /*10f40*/  BRA `(.L_x_120) ;  /* 0xffffffcc00587947 */ /* 0x000fea000383ffff */
.L_x_45:
[----:B------:R-:W-:Y:S01]  /*10f50*/  BSSY B0, `(.L_x_121) ;  /* 0x0000006000007945 */ /* 0x000fe20003800000 */
[----:B------:R-:W-:-:S07]  /*10f60*/  IMAD.MOV.U32 R15, RZ, RZ, -0x1 ;  /* 0xffffffffff0f7424 */ /* 0x000fce00078e00ff */
[----:B01----:R-:W-:Y:S05]  /*10f70*/  WARPSYNC.COLLECTIVE R15, `(.L_x_122) ;  /* 0x000000000f0c7348 */ /* 0x003fea0003c00000 */
[----:B------:R-:W-:Y:S02]  /*10f80*/  ELECT P6, UR62, PT ;  /* 0x00000000003e782f */ /* 0x000fe400038c0000 */
[----:B------:R-:W-:Y:S01]  /*10f90*/  MOV R14, UR62 ;  /* 0x0000003e000e7c02 */ /* 0x000fe20008000f00 */
[----:B01----:R-:W-:Y:S10]  /*10fa0*/  ENDCOLLECTIVE ;  /* 0x000000000000791b */ /* 0x003ff40003800000 */
.L_x_122:
[----:B------:R-:W-:Y:S05]  /*10fb0*/  BSYNC B0 ;  /* 0x0000000000007941 */ /* 0x000fea0003800000 */
.L_x_121:
[----:B------:R-:W-:Y:S05]  /*10fc0*/  BRA `(.L_x_123) ;  /* 0xffffffcc00587947 */ /* 0x000fea000383ffff */
.L_x_47:
[----:B-1----:R-:W-:-:S04]  /*10fd0*/  IMAD.U32 R3, RZ, RZ, UR38 ;  /* 0x00000026ff037e24 */ /* 0x002fc8000f8e00ff */
[----:B------:R1:W3:Y:S03]  /*10fe0*/  SYNCS.PHASECHK.TRANS64.TRYWAIT P0, [R3+URZ+0x34840], R0 ;  /* 0x03484000030075a7 */ /* 0x0002e6000800017f */
[----:B---3--:R-:W-:Y:S05]  /*10ff0*/  @!P0 NANOSLEEP.SYNCS 0x989680 ;  /* 0x009896800000895d */ /* 0x008fea0003900000 */
[----:B------:R-:W3:Y:S02]  /*11000*/  @!P0 SYNCS.PHASECHK.TRANS64 P0, [R3+URZ+0x34840], R0 ;  /* 0x03484000030085a7 */ /* 0x000ee4000800007f */
[----:B---3--:R-:W-:Y:S05]  /*11010*/  @!P0 BRA `(.L_x_47) ;  /* 0xfffffffc00ec8947 */ /* 0x008fea000383ffff */
[----:B------:R-:W-:Y:S05]  /*11020*/  BRA `(.L_x_124) ;  /* 0xffffffcc00b47947 */ /* 0x000fea000383ffff */
.L_x_50:
[----:B------:R-:W-:Y:S02]  /*11030*/  IMAD R8, R12, 0x80, R8 ;  /* 0x000000800c087824 */ /* 0x000fe400078e0208 */
[----:B------:R-:W-:Y:S02]  /*11040*/  IMAD.MOV.U32 R13, RZ, RZ, R7 ;  /* 0x000000ffff0d7224 */ /* 0x000fe400078e0007 */
[----:B------:R-:W-:Y:S02]  /*11050*/  IMAD.MOV.U32 R12, RZ, RZ, RZ ;  /* 0x000000ffff0c7224 */ /* 0x000fe400078e00ff */
[----:B------:R-:W-:Y:S02]  /*11060*/  IMAD.MOV.U32 R11, RZ, RZ, 0x181f ;  /* 0x0000181fff0b7424 */ /* 0x000fe400078e00ff */
[----:B------:R-:W-:Y:S02]  /*11070*/  IMAD.MOV.U32 R15, RZ, RZ, -0x1 ;  /* 0xffffffffff0f7424 */ /* 0x000fe400078e00ff */
[----:B------:R-:W-:-:S07]  /*11080*/  VIADD R5, R8, 0x10 ;  /* 0x0000001008057836 */ /* 0x000fce0000000000 */
[----:B------:R-:W-:Y:S05]  /*11090*/  WARPSYNC.COLLECTIVE R15, `(.L_x_125) ;  /* 0x000000000f087348 */ /* 0x000fea0003c00000 */
[----:B------:R0:W1:Y:S02]  /*110a0*/  SHFL.IDX P6, R14, R13, R12, R11 ;  /* 0x0000000c0d0e7389 */ /* 0x00006400000c000b */
[----:B01----:R-:W-:Y:S01]  /*110b0*/  ENDCOLLECTIVE ;  /* 0x000000000000791b */ /* 0x003fe20003800000 */
.L_x_125:
[----:B------:R-:W-:Y:S02]  /*110c0*/  IMAD.MOV.U32 R13, RZ, RZ, R0 ;  /* 0x000000ffff0d7224 */ /* 0x000fe400078e0000 */
[----:B------:R-:W-:-:S07]  /*110d0*/  IMAD.MOV.U32 R2, RZ, RZ, R14 ;  /* 0x000000ffff027224 */ /* 0x000fce00078e000e */
[----:B------:R-:W-:Y:S05]  /*110e0*/  WARPSYNC.COLLECTIVE R15, `(.L_x_126) ;  /* 0x000000000f087348 */ /* 0x000fea0003c00000 */
[----:B------:R0:W1:Y:S02]  /*110f0*/  SHFL.IDX P6, R14, R13, R12, R11 ;  /* 0x0000000c0d0e7389 */ /* 0x00006400000c000b */
[----:B01----:R-:W-:Y:S01]  /*11100*/  ENDCOLLECTIVE ;  /* 0x000000000000791b */ /* 0x003fe20003800000 */
.L_x_126:
[----:B------:R-:W-:Y:S01]  /*11110*/  ULDC UR4, c[0x0][0x288] ;  /* 0x0000a20000047ab9 */ /* 0x000fe20000000800 */
[----:B------:R-:W-:Y:S01]  /*11120*/  IMAD.MOV.U32 R3, RZ, RZ, R2 ;  /* 0x000000ffff037224 */ /* 0x000fe200078e0002 */
[----:B------:R-:W-:Y:S01]  /*11130*/  ULDC.64 UR6, c[0x0][0x208] ;  /* 0x0000820000067ab9 */ /* 0x000fe20000000a00 */
[----:B------:R-:W-:-:S05]  /*11140*/  IMAD R6, R6, UR4, RZ ;  /* 0x0000000406067c24 */ /* 0x000fca000f8e02ff */
[----:B------:R-:W-:Y:S01]  /*11150*/  ISETP.GE.AND P2, PT, R8, R6, PT ;  /* 0x000000060800720c */ /* 0x000fe20003f46270 */
[----:B------:R-:W-:Y:S02]  /*11160*/  IMAD.MOV.U32 R13, RZ, RZ, R7 ;  /* 0x000000ffff0d7224 */ /* 0x000fe400078e0007 */
[----:B------:R-:W-:-:S10]  /*11170*/  IMAD.MOV.U32 R12, RZ, RZ, 0x1 ;  /* 0x00000001ff0c7424 */ /* 0x000fd400078e00ff */
[----:B------:R-:W-:Y:S01]  /*11180*/  @!P2 LEA R21, R9, UR38, 0x1 ;  /* 0x000000260915ac11 */ /* 0x000fe2000f8e08ff */
[----:B------:R-:W-:-:S04]  /*11190*/  IMAD.MOV.U32 R2, RZ, RZ, R14 ;  /* 0x000000ffff027224 */ /* 0x000fc800078e000e */
[----:B------:R-:W-:-:S05]  /*111a0*/  @!P2 IMAD.WIDE.U32 R2, R10, 0x2, R2 ;  /* 0x000000020a02a825 */ /* 0x000fca00078e0002 */
[----:B------:R-:W-:Y:S01]  /*111b0*/  @!PT LDS RZ, [RZ] ;  /* 0x00000000fffff984 */ /* 0x000fe20000000800 */
[----:B------:R-:W-:Y:S01]  /*111c0*/  @!PT LDS RZ, [RZ] ;  /* 0x00000000fffff984 */ /* 0x000fe20000000800 */
[----:B------:R-:W-:Y:S01]  /*111d0*/  @!PT LDS RZ, [RZ] ;  /* 0x00000000fffff984 */ /* 0x000fe20000000800 */
[----:B------:R0:W-:Y:S04]  /*111e0*/  @!P2 LDGSTS.E.BYPASS.LTC128B.128 [R21+0x16400], desc[UR6][R2.64], !P1 ;  /* 0x164000000215afae */ /* 0x0001e8000c901d46 */
[----:B------:R0:W-:Y:S01]  /*111f0*/  @!P2 LDGSTS.E.BYPASS.LTC128B.128 [R21+0x1a400], desc[UR6][R2.64+0x80], !P0 ;  /* 0x1a4000800215afae */ /* 0x0001e2000c101d46 */
[----:B------:R-:W-:-:S13]  /*11200*/  ISETP.GE.AND P2, PT, R5, R6, PT ;  /* 0x000000060500720c */ /* 0x000fda0003f46270 */
[----:B0-----:R-:W-:Y:S05]  /*11210*/  WARPSYNC.COLLECTIVE R15, `(.L_x_127) ;  /* 0x000000000f087348 */ /* 0x001fea0003c00000 */
[----:B------:R1:W2:Y:S02]  /*11220*/  SHFL.IDX P6, R14, R13, R12, R11 ;  /* 0x0000000c0d0e7389 */ /* 0x0002a400000c000b */
[----:B012---:R-:W-:Y:S01]  /*11230*/  ENDCOLLECTIVE ;  /* 0x000000000000791b */ /* 0x007fe20003800000 */
.L_x_127:
[----:B------:R-:W-:Y:S01]  /*11240*/  VIADD R3, R8, 0x20 ;  /* 0x0000002008037836 */ /* 0x000fe20000000000 */
[----:B------:R-:W-:Y:S01]  /*11250*/  @!P2 LEA R20, R9, UR38, 0x1 ;  /* 0x000000260914ac11 */ /* 0x000fe2000f8e08ff */
[----:B------:R-:W-:Y:S02]  /*11260*/  IMAD.MOV.U32 R13, RZ, RZ, R0 ;  /* 0x000000ffff0d7224 */ /* 0x000fe400078e0000 */
[----:B------:R-:W-:-:S07]  /*11270*/  IMAD.MOV.U32 R4, RZ, RZ, R14 ;  /* 0x000000ffff047224 */ /* 0x000fce00078e000e */
[----:B------:R-:W-:Y:S05]  /*11280*/  WARPSYNC.COLLECTIVE R15, `(.L_x_128) ;  /* 0x000000000f087348 */ /* 0x000fea0003c00000 */
[----:B------:R0:W1:Y:S02]  /*11290*/  SHFL.IDX P6, R14, R13, R12, R11 ;  /* 0x0000000c0d0e7389 */ /* 0x00006400000c000b */
[----:B01----:R-:W-:Y:S01]  /*112a0*/  ENDCOLLECTIVE ;  /* 0x000000000000791b */ /* 0x003fe20003800000 */
.L_x_128:
[----:B------:R-:W-:Y:S01]  /*112b0*/  ULDC.64 UR4, c[0x0][0x208] ;  /* 0x0000820000047ab9 */ /* 0x000fe20000000a00 */
[----:B------:R-:W-:Y:S02]  /*112c0*/  IMAD.MOV.U32 R5, RZ, RZ, R4 ;  /* 0x000000ffff057224 */ /* 0x000fe400078e0004 */
[----:B------:R-:W-:Y:S02]  /*112d0*/  IMAD.MOV.U32 R13, RZ, RZ, R7 ;  /* 0x000000ffff0d7224 */ /* 0x000fe400078e0007 */
[----:B------:R-:W-:Y:S02]  /*112e0*/  IMAD.MOV.U32 R12, RZ, RZ, 0x2 ;  /* 0x00000002ff0c7424 */ /* 0x000fe400078e00ff */
        /* <DEDUP_REMOVED lines=11> */
.L_x_129:
[----:B------:R-:W-:Y:S01]  /*113a0*/  VIADD R5, R8, 0x30 ;  /* 0x0000003008057836 */ /* 0x000fe20000000000 */
[----:B------:R-:W-:Y:S01]  /*113b0*/  @!P2 LEA R21, R9, UR38, 0x1 ;  /* 0x000000260915ac11 */ /* 0x000fe2000f8e08ff */
[----:B------:R-:W-:Y:S02]  /*113c0*/  IMAD.MOV.U32 R13, RZ, RZ, R0 ;  /* 0x000000ffff0d7224 */ /* 0x000fe400078e0000 */
[----:B------:R-:W-:-:S07]  /*113d0*/  IMAD.MOV.U32 R2, RZ, RZ, R14 ;  /* 0x000000ffff027224 */ /* 0x000fce00078e000e */
[----:B------:R-:W-:Y:S05]  /*113e0*/  WARPSYNC.COLLECTIVE R15, `(.L_x_130) ;  /* 0x000000000f087348 */ /* 0x000fea0003c00000 */
[----:B------:R0:W1:Y:S02]  /*113f0*/  SHFL.IDX P6, R14, R13, R12, R11 ;  /* 0x0000000c0d0e7389 */ /* 0x00006400000c000b */
[----:B01----:R-:W-:Y:S01]  /*11400*/  ENDCOLLECTIVE ;  /* 0x000000000000791b */ /* 0x003fe20003800000 */
.L_x_130:
        /* <DEDUP_REMOVED lines=15> */
.L_x_131:
[----:B------:R-:W-:Y:S01]  /*11500*/  VIADD R3, R8, 0x40 ;  /* 0x0000004008037836 */ /* 0x000fe20000000000 */
[----:B------:R-:W-:Y:S01]  /*11510*/  @!P2 LEA R20, R9, UR38, 0x1 ;  /* 0x000000260914ac11 */ /* 0x000fe2000f8e08ff */
[----:B------:R-:W-:Y:S02]  /*11520*/  IMAD.MOV.U32 R13, RZ, RZ, R0 ;  /* 0x000000ffff0d7224 */ /* 0x000fe400078e0000 */
[----:B------:R-:W-:-:S07]  /*11530*/  IMAD.MOV.U32 R4, RZ, RZ, R14 ;  /* 0x000000ffff047224 */ /* 0x000fce00078e000e */
[----:B------:R-:W-:Y:S05]  /*11540*/  WARPSYNC.COLLECTIVE R15, `(.L_x_132) ;  /* 0x000000000f087348 */ /* 0x000fea0003c00000 */
[----:B------:R0:W1:Y:S02]  /*11550*/  SHFL.IDX P6, R14, R13, R12, R11 ;  /* 0x0000000c0d0e7389 */ /* 0x00006400000c000b */
[----:B01----:R-:W-:Y:S01]  /*11560*/  ENDCOLLECTIVE ;  /* 0x000000000000791b */ /* 0x003fe20003800000 */
.L_x_132:
        /* <DEDUP_REMOVED lines=15> */
.L_x_133:
[----:B------:R-:W-:Y:S01]  /*11660*/  VIADD R5, R8, 0x50 ;  /* 0x0000005008057836 */ /* 0x000fe20000000000 */
[----:B------:R-:W-:Y:S01]  /*11670*/  @!P2 LEA R21, R9, UR38, 0x1 ;  /* 0x000000260915ac11 */ /* 0x000fe2000f8e08ff */
[----:B------:R-:W-:Y:S02]  /*11680*/  IMAD.MOV.U32 R13, RZ, RZ, R0 ;  /* 0x000000ffff0d7224 */ /* 0x000fe400078e0000 */
[----:B------:R-:W-:-:S07]  /*11690*/  IMAD.MOV.U32 R2, RZ, RZ, R14 ;  /* 0x000000ffff027224 */ /* 0x000fce00078e000e */
[----:B------:R-:W-:Y:S05]  /*116a0*/  WARPSYNC.COLLECTIVE R15, `(.L_x_134) ;  /* 0x000000000f087348 */ /* 0x000fea0003c00000 */
[----:B------:R0:W1:Y:S02]  /*116b0*/  SHFL.IDX P6, R14, R13, R12, R11 ;  /* 0x0000000c0d0e7389 */ /* 0x00006400000c000b */
[----:B01----:R-:W-:Y:S01]  /*116c0*/  ENDCOLLECTIVE ;  /* 0x000000000000791b */ /* 0x003fe20003800000 */
.L_x_134:
        /* <DEDUP_REMOVED lines=15> */
.L_x_135:
[----:B------:R-:W-:Y:S01]  /*117c0*/  VIADD R3, R8, 0x60 ;  /* 0x0000006008037836 */ /* 0x000fe20000000000 */
[----:B------:R-:W-:Y:S01]  /*117d0*/  @!P2 LEA R20, R9, UR38, 0x1 ;  /* 0x000000260914ac11 */ /* 0x000fe2000f8e08ff */
[----:B------:R-:W-:Y:S02]  /*117e0*/  IMAD.MOV.U32 R13, RZ, RZ, R0 ;  /* 0x000000ffff0d7224 */ /* 0x000fe400078e0000 */
[----:B------:R-:W-:-:S07]  /*117f0*/  IMAD.MOV.U32 R4, RZ, RZ, R14 ;  /* 0x000000ffff047224 */ /* 0x000fce00078e000e */
[----:B------:R-:W-:Y:S05]  /*11800*/  WARPSYNC.COLLECTIVE R15, `(.L_x_136) ;  /* 0x000000000f087348 */ /* 0x000fea0003c00000 */
[----:B------:R0:W1:Y:S02]  /*11810*/  SHFL.IDX P6, R14, R13, R12, R11 ;  /* 0x0000000c0d0e7389 */ /* 0x00006400000c000b */
[----:B01----:R-:W-:Y:S01]  /*11820*/  ENDCOLLECTIVE ;  /* 0x000000000000791b */ /* 0x003fe20003800000 */
.L_x_136:
        /* <DEDUP_REMOVED lines=15> */
.L_x_137:
[----:B------:R-:W-:Y:S01]  /*11920*/  @!P2 LEA R21, R9, UR38, 0x1 ;  /* 0x000000260915ac11 */ /* 0x000fe2000f8e08ff */
[----:B------:R-:W-:Y:S02]  /*11930*/  IMAD.MOV.U32 R13, RZ, RZ, R0 ;  /* 0x000000ffff0d7224 */ /* 0x000fe400078e0000 */
[----:B------:R-:W-:-:S07]  /*11940*/  IMAD.MOV.U32 R2, RZ, RZ, R14 ;  /* 0x000000ffff027224 */ /* 0x000fce00078e000e */
[----:B------:R-:W-:Y:S05]  /*11950*/  WARPSYNC.COLLECTIVE R15, `(.L_x_138) ;  /* 0x000000000f087348 */ /* 0x000fea0003c00000 */
[----:B------:R0:W1:Y:S02]  /*11960*/  SHFL.IDX P6, R14, R13, R12, R11 ;  /* 0x0000000c0d0e7389 */ /* 0x00006400000c000b */
[----:B01----:R-:W-:Y:S01]  /*11970*/  ENDCOLLECTIVE ;  /* 0x000000000000791b */ /* 0x003fe20003800000 */
.L_x_138:
        /* <DEDUP_REMOVED lines=10> */
[----:B------:R0:W-:Y:S02]  /*11a20*/  @!P2 LDGSTS.E.BYPASS.LTC128B.128 [R21+0x1d400], desc[UR4][R2.64+0x80], !P0 ;  /* 0x1d4000800215afae */ /* 0x0001e4000c101d44 */
[----:B0-----:R-:W-:Y:S05]  /*11a30*/  WARPSYNC.COLLECTIVE R15, `(.L_x_139) ;  /* 0x000000000f087348 */ /* 0x001fea0003c00000 */
[----:B------:R1:W2:Y:S02]  /*11a40*/  SHFL.IDX P6, R14, R13, R12, R11 ;  /* 0x0000000c0d0e7389 */ /* 0x0002a400000c000b */
[----:B012---:R-:W-:Y:S01]  /*11a50*/  ENDCOLLECTIVE ;  /* 0x000000000000791b */ /* 0x007fe20003800000 */
.L_x_139:
[----:B------:R-:W-:Y:S02]  /*11a60*/  IMAD.MOV.U32 R13, RZ, RZ, R0 ;  /* 0x000000ffff0d7224 */ /* 0x000fe400078e0000 */
[----:B------:R-:W-:-:S07]  /*11a70*/  IMAD.MOV.U32 R20, RZ, RZ, R14 ;  /* 0x000000ffff147224 */ /* 0x000fce00078e000e */
[----:B------:R-:W-:Y:S05]  /*11a80*/  WARPSYNC.COLLECTIVE R15, `(.L_x_140) ;  /* 0x000000000f087348 */ /* 0x000fea0003c00000 */
[----:B------:R0:W1:Y:S02]  /*11a90*/  SHFL.IDX P6, R14, R13, R12, R11 ;  /* 0x0000000c0d0e7389 */ /* 0x00006400000c000b */
[----:B01----:R-:W-:Y:S01]  /*11aa0*/  ENDCOLLECTIVE ;  /* 0x000000000000791b */ /* 0x003fe20003800000 */
.L_x_140:
[----:B------:R-:W-:Y:S05]  /*11ab0*/  BRA `(.L_x_141) ;  /* 0xffffffcc00f87947 */ /* 0x000fea000383ffff */
.L_x_53:
[----:B0-----:R-:W-:-:S04]  /*11ac0*/  IMAD.U32 R3, RZ, RZ, UR38 ;  /* 0x00000026ff037e24 */ /* 0x001fc8000f8e00ff */
[----:B------:R0:W1:Y:S03]  /*11ad0*/  SYNCS.PHASECHK.TRANS64.TRYWAIT P0, [R3+URZ+0x34820], R0 ;  /* 0x03482000030075a7 */ /* 0x000066000800017f */
[----:B-1----:R-:W-:Y:S05]  /*11ae0*/  @!P0 NANOSLEEP.SYNCS 0x989680 ;  /* 0x009896800000895d */ /* 0x002fea0003900000 */
[----:B------:R-:W1:Y:S02]  /*11af0*/  @!P0 SYNCS.PHASECHK.TRANS64 P0, [R3+URZ+0x34820], R0 ;  /* 0x03482000030085a7 */ /* 0x000e64000800007f */
[----:B-1----:R-:W-:Y:S05]  /*11b00*/  @!P0 BRA `(.L_x_53) ;  /* 0xfffffffc00ec8947 */ /* 0x002fea000383ffff */
[----:B------:R-:W-:Y:S05]  /*11b10*/  BRA `(.L_x_142) ;  /* 0xffffffd0004c7947 */ /* 0x000fea000383ffff */
.L_x_60:
[----:B-1----:R-:W-:-:S04]  /*11b20*/  IMAD.U32 R3, RZ, RZ, UR38 ;  /* 0x00000026ff037e24 */ /* 0x002fc8000f8e00ff */
[----:B------:R1:W2:Y:S03]  /*11b30*/  SYNCS.PHASECHK.TRANS64.TRYWAIT P0, [R3+URZ+0x34848], R2 ;  /* 0x03484802030075a7 */ /* 0x0002a6000800017f */
[----:B--2---:R-:W-:Y:S05]  /*11b40*/  @!P0 NANOSLEEP.SYNCS 0x989680 ;  /* 0x009896800000895d */ /* 0x004fea0003900000 */
[----:B------:R-:W2:Y:S02]  /*11b50*/  @!P0 SYNCS.PHASECHK.TRANS64 P0, [R3+URZ+0x34848], R2 ;  /* 0x03484802030085a7 */ /* 0x000ea4000800007f */
[----:B--2---:R-:W-:Y:S05]  /*11b60*/  @!P0 BRA `(.L_x_60) ;  /* 0xfffffffc00ec8947 */ /* 0x004fea000383ffff */
[----:B------:R-:W-:Y:S05]  /*11b70*/  BRA `(.L_x_143) ;  /* 0xffffffd400307947 */ /* 0x000fea000383ffff */
.L_x_66:
[----:B0-----:R-:W-:-:S04]  /*11b80*/  IMAD.U32 R3, RZ, RZ, UR38 ;  /* 0x00000026ff037e24 */ /* 0x001fc8000f8e00ff */
[----:B------:R0:W1:Y:S03]  /*11b90*/  SYNCS.PHASECHK.TRANS64.TRYWAIT P0, [R3+URZ+0x34860], R2 ;  /* 0x03486002030075a7 */ /* 0x000066000800017f */
[----:B-1----:R-:W-:Y:S05]  /*11ba0*/  @!P0 NANOSLEEP.SYNCS 0x989680 ;  /* 0x009896800000895d */ /* 0x002fea0003900000 */
[----:B------:R-:W1:Y:S02]  /*11bb0*/  @!P0 SYNCS.PHASECHK.TRANS64 P0, [R3+URZ+0x34860], R2 ;  /* 0x03486002030085a7 */ /* 0x000e64000800007f */
[----:B-1----:R-:W-:Y:S05]  /*11bc0*/  @!P0 BRA `(.L_x_66) ;  /* 0xfffffffc00ec8947 */ /* 0x002fea000383ffff */
[----:B------:R-:W-:Y:S05]  /*11bd0*/  BRA `(.L_x_144) ;  /* 0xffffffd400cc7947 */ /* 0x000fea000383ffff */
.L_x_75:
[----:B-1----:R-:W-:-:S04]  /*11be0*/  IMAD.U32 R3, RZ, RZ, UR38 ;  /* 0x00000026ff037e24 */ /* 0x002fc8000f8e00ff */
[----:B------:R1:W2:Y:S03]  /*11bf0*/  SYNCS.PHASECHK.TRANS64.TRYWAIT P0, [R3+URZ+0x34840], R2 ;  /* 0x03484002030075a7 */ /* 0x0002a6000800017f */
[----:B--2---:R-:W-:Y:S05]  /*11c00*/  @!P0 NANOSLEEP.SYNCS 0x989680 ;  /* 0x009896800000895d */ /* 0x004fea0003900000 */
[----:B------:R-:W2:Y:S02]  /*11c10*/  @!P0 SYNCS.PHASECHK.TRANS64 P0, [R3+URZ+0x34840], R2 ;  /* 0x03484002030085a7 */ /* 0x000ea4000800007f */
[----:B--2---:R-:W-:Y:S05]  /*11c20*/  @!P0 BRA `(.L_x_75) ;  /* 0xfffffffc00ec8947 */ /* 0x004fea000383ffff */
[----:B------:R-:W-:Y:S05]  /*11c30*/  BRA `(.L_x_145) ;  /* 0xffffffd800f07947 */ /* 0x000fea000383ffff */
.L_x_81:
[----:B0-----:R-:W-:-:S04]  /*11c40*/  IMAD.U32 R3, RZ, RZ, UR38 ;  /* 0x00000026ff037e24 */ /* 0x001fc8000f8e00ff */
[----:B------:R0:W1:Y:S03]  /*11c50*/  SYNCS.PHASECHK.TRANS64.TRYWAIT P0, [R3+URZ+0x34868], R2 ;  /* 0x03486802030075a7 */ /* 0x000066000800017f */
[----:B-1----:R-:W-:Y:S05]  /*11c60*/  @!P0 NANOSLEEP.SYNCS 0x989680 ;  /* 0x009896800000895d */ /* 0x002fea0003900000 */
[----:B------:R-:W1:Y:S02]  /*11c70*/  @!P0 SYNCS.PHASECHK.TRANS64 P0, [R3+URZ+0x34868], R2 ;  /* 0x03486802030085a7 */ /* 0x000e64000800007f */
[----:B-1----:R-:W-:Y:S05]  /*11c80*/  @!P0 BRA `(.L_x_81) ;  /* 0xfffffffc00ec8947 */ /* 0x002fea000383ffff */
[----:B------:R-:W-:Y:S05]  /*11c90*/  BRA `(.L_x_146) ;  /* 0xffffffdc00907947 */ /* 0x000fea000383ffff */
.L_x_90:
[----:B-1----:R-:W-:-:S04]  /*11ca0*/  IMAD.U32 R3, RZ, RZ, UR38 ;  /* 0x00000026ff037e24 */ /* 0x002fc8000f8e00ff */
[----:B------:R1:W2:Y:S03]  /*11cb0*/  SYNCS.PHASECHK.TRANS64.TRYWAIT P0, [R3+URZ+0x34848], R2 ;  /* 0x03484802030075a7 */ /* 0x0002a6000800017f */
[----:B--2---:R-:W-:Y:S05]  /*11cc0*/  @!P0 NANOSLEEP.SYNCS 0x989680 ;  /* 0x009896800000895d */ /* 0x004fea0003900000 */
[----:B------:R-:W2:Y:S02]  /*11cd0*/  @!P0 SYNCS.PHASECHK.TRANS64 P0, [R3+URZ+0x34848], R2 ;  /* 0x03484802030085a7 */ /* 0x000ea4000800007f */
[----:B--2---:R-:W-:Y:S05]  /*11ce0*/  @!P0 BRA `(.L_x_90) ;  /* 0xfffffffc00ec8947 */ /* 0x004fea000383ffff */
[----:B------:R-:W-:Y:S05]  /*11cf0*/  BRA `(.L_x_147) ;  /* 0xffffffe000cc7947 */ /* 0x000fea000383ffff */
.L_x_96:
[----:B0-----:R-:W-:-:S04]  /*11d00*/  IMAD.U32 R3, RZ, RZ, UR38 ;  /* 0x00000026ff037e24 */ /* 0x001fc8000f8e00ff */
[----:B------:R0:W1:Y:S03]  /*11d10*/  SYNCS.PHASECHK.TRANS64.TRYWAIT P0, [R3+URZ+0x34860], R2 ;  /* 0x03486002030075a7 */ /* 0x000066000800017f */
[----:B-1----:R-:W-:Y:S05]  /*11d20*/  @!P0 NANOSLEEP.SYNCS 0x989680 ;  /* 0x009896800000895d */ /* 0x002fea0003900000 */
[----:B------:R-:W1:Y:S02]  /*11d30*/  @!P0 SYNCS.PHASECHK.TRANS64 P0, [R3+URZ+0x34860], R2 ;  /* 0x03486002030085a7 */ /* 0x000e64000800007f */
[----:B-1----:R-:W-:Y:S05]  /*11d40*/  @!P0 BRA `(.L_x_96) ;  /* 0xfffffffc00ec8947 */ /* 0x002fea000383ffff */
[----:B------:R-:W-:Y:S05]  /*11d50*/  BRA `(.L_x_148) ;  /* 0xffffffe400687947 */ /* 0x000fea000383ffff */
.L_x_104:
[----:B0-----:R0:W1:Y:S02]  /*11d60*/  SYNCS.PHASECHK.TRANS64.TRYWAIT P0, [R3+URZ+0x34860], R2 ;  /* 0x03486002030075a7 */ /* 0x001064000800017f */
[----:B-1----:R-:W-:Y:S05]  /*11d70*/  @!P0 NANOSLEEP.SYNCS 0x989680 ;  /* 0x009896800000895d */ /* 0x002fea0003900000 */
[----:B------:R-:W1:Y:S02]  /*11d80*/  @!P0 SYNCS.PHASECHK.TRANS64 P0, [R3+URZ+0x34860], R2 ;  /* 0x03486002030085a7 */ /* 0x000e64000800007f */
[----:B-1----:R-:W-:Y:S05]  /*11d90*/  @!P0 BRA `(.L_x_104) ;  /* 0xfffffffc00f08947 */ /* 0x002fea000383ffff */
[----:B------:R-:W-:Y:S05]  /*11da0*/  BRA `(.L_x_149) ;  /* 0xffffffe800347947 */ /* 0x000fea000383ffff */
.L_x_109:
[----:B0-----:R0:W1:Y:S02]  /*11db0*/  SYNCS.PHASECHK.TRANS64.TRYWAIT P0, [R2+URZ+0x34820], R3 ;  /* 0x03482003020075a7 */ /* 0x001064000800017f */
[----:B-1----:R-:W-:Y:S05]  /*11dc0*/  @!P0 NANOSLEEP.SYNCS 0x989680 ;  /* 0x009896800000895d */ /* 0x002fea0003900000 */
[----:B------:R-:W1:Y:S02]  /*11dd0*/  @!P0 SYNCS.PHASECHK.TRANS64 P0, [R2+URZ+0x34820], R3 ;  /* 0x03482003020085a7 */ /* 0x000e64000800007f */
[----:B-1----:R-:W-:Y:S05]  /*11de0*/  @!P0 BRA `(.L_x_109) ;  /* 0xfffffffc00f08947 */ /* 0x002fea000383ffff */
[----:B------:R-:W-:Y:S05]  /*11df0*/  BRA `(.L_x_150) ;  /* 0xffffffec00047947 */ /* 0x000fea000383ffff */
.L_x_110:
[----:B------:R-:W1:Y:S01]  /*11e00*/  S2R R4, SR_TID.X ;  /* 0x0000000000047919 */ /* 0x000e620000002100 */
[----:B------:R-:W-:Y:S01]  /*11e10*/  BSSY B0, `(.L_x_151) ;  /* 0x000000a000007945 */ /* 0x000fe20003800000 */
[----:B------:R-:W-:Y:S02]  /*11e20*/  IMAD.MOV.U32 R12, RZ, RZ, RZ ;  /* 0x000000ffff0c7224 */ /* 0x000fe400078e00ff */
[----:B------:R-:W-:Y:S02]  /*11e30*/  IMAD.MOV.U32 R11, RZ, RZ, 0x1f ;  /* 0x0000001fff0b7424 */ /* 0x000fe400078e00ff */
[----:B------:R-:W-:Y:S01]  /*11e40*/  IMAD.MOV.U32 R15, RZ, RZ, -0x1 ;  /* 0xffffffffff0f7424 */ /* 0x000fe200078e00ff */
[----:B-1----:R-:W-:-:S04]  /*11e50*/  SHF.R.U32.HI R4, RZ, 0x5, R4 ;  /* 0x00000005ff047819 */ /* 0x002fc80000011604 */
[----:B------:R-:W-:-:S05]  /*11e60*/  LOP3.LUT R4, R4, 0x3, RZ, 0xc0, !PT ;  /* 0x0000000304047812 */ /* 0x000fca00078ec0ff */
[----:B------:R-:W-:-:S07]  /*11e70*/  IMAD.MOV.U32 R13, RZ, RZ, R4 ;  /* 0x000000ffff0d7224 */ /* 0x000fce00078e0004 */
[----:B0-----:R-:W-:Y:S05]  /*11e80*/  WARPSYNC.COLLECTIVE R15, `(.L_x_152) ;  /* 0x000000000f087348 */ /* 0x001fea0003c00000 */
[----:B------:R1:W2:Y:S02]  /*11e90*/  SHFL.IDX P6, R14, R13, R12, R11 ;  /* 0x0000000c0d0e7389 */ /* 0x0002a400000c000b */
[----:B012---:R-:W-:Y:S01]  /*11ea0*/  ENDCOLLECTIVE ;  /* 0x000000000000791b */ /* 0x007fe20003800000 */
.L_x_152:
[----:B------:R-:W-:Y:S05]  /*11eb0*/  BSYNC B0 ;  /* 0x0000000000007941 */ /* 0x000fea0003800000 */
.L_x_151:
[----:B------:R-:W-:Y:S05]  /*11ec0*/  BRA `(.L_x_153) ;  /* 0xffffffe800e87947 */ /* 0x000fea000383ffff */
.L_x_111:
[----:B------:R-:W-:Y:S01]  /*11ed0*/  BSSY B0, `(.L_x_154) ;  /* 0x0000006000007945 */ /* 0x000fe20003800000 */
[----:B------:R-:W-:-:S07]  /*11ee0*/  IMAD.MOV.U32 R15, RZ, RZ, -0x1 ;  /* 0xffffffffff0f7424 */ /* 0x000fce00078e00ff */
[----:B0-----:R-:W-:Y:S05]  /*11ef0*/  WARPSYNC.COLLECTIVE R15, `(.L_x_155) ;  /* 0x000000000f0c7348 */ /* 0x001fea0003c00000 */
[----:B------:R-:W-:Y:S02]  /*11f00*/  ELECT P6, UR62, PT ;  /* 0x00000000003e782f */ /* 0x000fe400038c0000 */
[----:B------:R-:W-:Y:S01]  /*11f10*/  MOV R14, UR62 ;  /* 0x0000003e000e7c02 */ /* 0x000fe20008000f00 */
[----:B0-----:R-:W-:Y:S10]  /*11f20*/  ENDCOLLECTIVE ;  /* 0x000000000000791b */ /* 0x001ff40003800000 */
.L_x_155:
[----:B------:R-:W-:Y:S05]  /*11f30*/  BSYNC B0 ;  /* 0x0000000000007941 */ /* 0x000fea0003800000 */
.L_x_154:
[----:B------:R-:W-:Y:S05]  /*11f40*/  BRA `(.L_x_156) ;  /* 0xffffffe800dc7947 */ /* 0x000fea000383ffff */
.L_x_113:
[----:B0-----:R0:W1:Y:S02]  /*11f50*/  SYNCS.PHASECHK.TRANS64.TRYWAIT P0, [R7+URZ], R4 ;  /* 0x00000004070075a7 */ /* 0x001064000800017f */
[----:B-1----:R-:W-:Y:S05]  /*11f60*/  @!P0 NANOSLEEP.SYNCS 0x989680 ;  /* 0x009896800000895d */ /* 0x002fea0003900000 */
[----:B------:R-:W1:Y:S02]  /*11f70*/  @!P0 SYNCS.PHASECHK.TRANS64 P0, [R7+URZ], R4 ;  /* 0x00000004070085a7 */ /* 0x000e64000800007f */
[----:B-1----:R-:W-:Y:S05]  /*11f80*/  @!P0 BRA `(.L_x_113) ;  /* 0xfffffffc00f08947 */ /* 0x002fea000383ffff */
[----:B------:R-:W-:Y:S05]  /*11f90*/  BRA `(.L_x_157) ;  /* 0xffffffec00187947 */ /* 0x000fea000383ffff */
.L_x_114:
[----:B-1----:R1:W2:Y:S02]  /*11fa0*/  SYNCS.PHASECHK.TRANS64.TRYWAIT P0, [R8+URZ], R5 ;  /* 0x00000005080075a7 */ /* 0x0022a4000800017f */
[----:B--2---:R-:W-:Y:S05]  /*11fb0*/  @!P0 NANOSLEEP.SYNCS 0x989680 ;  /* 0x009896800000895d */ /* 0x004fea0003900000 */
[----:B------:R-:W2:Y:S02]  /*11fc0*/  @!P0 SYNCS.PHASECHK.TRANS64 P0, [R8+URZ], R5 ;  /* 0x00000005080085a7 */ /* 0x000ea4000800007f */
[----:B--2---:R-:W-:Y:S05]  /*11fd0*/  @!P0 BRA `(.L_x_114) ;  /* 0xfffffffc00f08947 */ /* 0x004fea000383ffff */
[----:B------:R-:W-:Y:S05]  /*11fe0*/  BRA `(.L_x_158) ;  /* 0xffffffec000c7947 */ /* 0x000fea000383ffff */
.L_x_116:
[----:B0-----:R0:W2:Y:S02]  /*11ff0*/  SYNCS.PHASECHK.TRANS64.TRYWAIT P0, [R7+URZ], R4 ;  /* 0x00000004070075a7 */ /* 0x0010a4000800017f */
[----:B--2---:R-:W-:Y:S05]  /*12000*/  @!P0 NANOSLEEP.SYNCS 0x989680 ;  /* 0x009896800000895d */ /* 0x004fea0003900000 */
[----:B------:R-:W2:Y:S02]  /*12010*/  @!P0 SYNCS.PHASECHK.TRANS64 P0, [R7+URZ], R4 ;  /* 0x00000004070085a7 */ /* 0x000ea4000800007f */
[----:B--2---:R-:W-:Y:S05]  /*12020*/  @!P0 BRA `(.L_x_116) ;  /* 0xfffffffc00f08947 */ /* 0x004fea000383ffff */
[----:B------:R-:W-:Y:S05]  /*12030*/  BRA `(.L_x_159) ;  /* 0xffffffec00107947 */ /* 0x000fea000383ffff */
.L_x_160:
[----:B------:R-:W-:-:S00]  /*12040*/  BRA `(.L_x_160) ;  /* 0xfffffffc00fc7947 */ /* 0x000fc0000383ffff */
[----:B------:R-:W-:-:S00]  /*12050*/  NOP ;  /* 0x0000000000007918 */ /* 0x000fc00000000000 */
        /* <DEDUP_REMOVED lines=10> */
.L_x_3091:


//--------------------- .text._ZN7cutlass13device_kernelIN5flash11enable_sm90INS1_16FlashAttnFwdSm90INS1_25CollectiveMainloopFwdSm90ILi2EN4cute5tupleIJNS5_1CILi1EEES8_S8_EEENS6_IJNS7_ILi128EEENS7_ILi176EEESA_EEELi128ENS_6half_tEfNS_4arch4Sm90ELb0ELb0ELb0ELb1ELb0ELb0ELb0ELb1ELb1ELb1ELb1ELb0EEENS1_21CollectiveEpilogueFwdINS6_IJSA_SA_SB_EEES9_SD_SF_Li256ELb1ELb1ELb1ELb0EEENS1_36VarlenDynamicPersistentTileSchedulerILi128ELi176ELi256ELi128ELb1ELb1ELb1ELb0ELb1ELb1EEEEEEEEEvNT_6ParamsE --------------------------
	.section	.text._ZN7cutlass13device_kernelIN5flash11enable_sm90INS1_16FlashAttnFwdSm90INS1_25CollectiveMainloopFwdSm90ILi2EN4cute5tupleIJNS5_1CILi1EEES8_S8_EEENS6_IJNS7_ILi128EEENS7_ILi176EEESA_EEELi128ENS_6half_tEfNS_4arch4Sm90ELb0ELb0ELb0ELb1ELb0ELb0ELb0ELb1ELb1ELb1ELb1ELb0EEENS1_21CollectiveEpilogueFwdINS6_IJSA_SA_SB_EEES9_SD_SF_Li256ELb1ELb1ELb1ELb0EEENS1_36VarlenDynamicPersistentTileSchedulerILi128ELi176ELi256ELi128ELb1ELb1ELb1ELb0ELb1ELb1EEEEEEEEEvNT_6ParamsE,"ax",@progbits
	.align	128
.text._ZN7cutlass13device_kernelIN5flash11enable_sm90INS1_16FlashAttnFwdSm90INS1_25CollectiveMainloopFwdSm90ILi2EN4cute5tupleIJNS5_1CILi1EEES8_S8_EEENS6_IJNS7_ILi128EEENS7_ILi176EEESA_EEELi128ENS_6half_tEfNS_4arch4Sm90ELb0ELb0ELb0ELb1ELb0ELb0ELb0ELb1ELb1ELb1ELb1ELb0EEENS1_21CollectiveEpilogueFwdINS6_IJSA_SA_SB_EEES9_SD_SF_Li256ELb1ELb1ELb1ELb0EEENS1_36VarlenDynamicPersistentTileSchedulerILi128ELi176ELi256ELi128ELb1ELb1ELb1ELb0ELb1ELb1EEEEEEEEEvNT_6ParamsE:
        .type           _ZN7cutlass13device_kernelIN5flash11enable_sm90INS1_16FlashAttnFwdSm90INS1_25CollectiveMainloopFwdSm90ILi2EN4cute5tupleIJNS5_1CILi1EEES8_S8_EEENS6_IJNS7_ILi128EEENS7_ILi176EEESA_EEELi128ENS_6half_tEfNS_4arch4Sm90ELb0ELb0ELb0ELb1ELb0ELb0ELb0ELb1ELb1ELb1ELb1ELb0EEENS1_21CollectiveEpilogueFwdINS6_IJSA_SA_SB_EEES9_SD_SF_Li256ELb1ELb1ELb1ELb0EEENS1_36VarlenDynamicPersistentTileSchedulerILi128ELi176ELi256ELi128ELb1ELb1ELb1ELb0ELb1ELb1EEEEEEEEEvNT_6ParamsE,@function
        .size           _ZN7cutlass13device_kernelIN5flash11enable_sm90INS1_16FlashAttnFwdSm90INS1_25CollectiveMainloopFwdSm90ILi2EN4cute5tupleIJNS5_1CILi1EEES8_S8_EEENS6_IJNS7_ILi128EEENS7_ILi176EEESA_EEELi128ENS_6half_tEfNS_4arch4Sm90ELb0ELb0ELb0ELb1ELb0ELb0ELb0ELb1ELb1ELb1ELb1ELb0EEENS1_21CollectiveEpilogueFwdINS6_IJSA_SA_SB_EEES9_SD_SF_Li256ELb1ELb1ELb1ELb0EEENS1_36VarlenDynamicPersistentTileSchedulerILi128ELi176ELi256ELi128ELb1ELb1ELb1ELb0ELb1ELb1EEEEEEEEEvNT_6ParamsE,(.L_x_3092 - _ZN7cutlass13device_kernelIN5flash11enable_sm90INS1_16FlashAttnFwdSm90INS1_25CollectiveMainloopFwdSm90ILi2EN4cute5tupleIJNS5_1CILi1EEES8_S8_EEENS6_IJNS7_ILi128EEENS7_ILi176EEESA_EEELi128ENS_6half_tEfNS_4arch4Sm90ELb0ELb0ELb0ELb1ELb0ELb0ELb0ELb1ELb1ELb1ELb1ELb0EEENS1_21CollectiveEpilogueFwdINS6_IJSA_SA_SB_EEES9_SD_SF_Li256ELb1ELb1ELb1ELb0EEENS1_36VarlenDynamicPersistentTileSchedulerILi128ELi176ELi256ELi128ELb1ELb1ELb1ELb0ELb1ELb1EEEEEEEEEvNT_6ParamsE)
        .other          _ZN7cutlass13device_kernelIN5flash11enable_sm90INS1_16FlashAttnFwdSm90INS1_25CollectiveMainloopFwdSm90ILi2EN4cute5tupleIJNS5_1CILi1EEES8_S8_EEENS6_IJNS7_ILi128EEENS7_ILi176EEESA_EEELi128ENS_6half_tEfNS_4arch4Sm90ELb0ELb0ELb0ELb1ELb0ELb0ELb0ELb1ELb1ELb1ELb1ELb0EEENS1_21CollectiveEpilogueFwdINS6_IJSA_SA_SB_EEES9_SD_SF_Li256ELb1ELb1ELb1ELb0EEENS1_36VarlenDynamicPersistentTileSchedulerILi128ELi176ELi256ELi128ELb1ELb1ELb1ELb0ELb1ELb1EEEEEEEEEvNT_6ParamsE,@"STO_CUDA_ENTRY STV_DEFAULT"
_ZN7cutlass13device_kernelIN5flash11enable_sm90INS1_16FlashAttnFwdSm90INS1_25CollectiveMainloopFwdSm90ILi2EN4cute5tupleIJNS5_1CILi1EEES8_S8_EEENS6_IJNS7_ILi128EEENS7_ILi176EEESA_EEELi128ENS_6half_tEfNS_4arch4Sm90ELb0ELb0ELb0ELb1ELb0ELb0ELb0ELb1ELb1ELb1ELb1ELb0EEENS1_21CollectiveEpilogueFwdINS6_IJSA_SA_SB_EEES9_SD_SF_Li256ELb1ELb1ELb1ELb0EEENS1_36VarlenDynamicPersistentTileSchedulerILi128ELi176ELi256ELi128ELb1ELb1ELb1ELb0ELb1ELb1EEEEEEEEEvNT_6ParamsE:
        /* <DEDUP_REMOVED lines=18> */
.L_x_162:
[----:B------:R-:W-:Y:S05]  /*0120*/  BSYNC B0 ;  /* 0x0000000000007941 */ /* 0x000fea0003800000 */
.L_x_161:
        /* <DEDUP_REMOVED lines=41> */
.L_x_163:
        /* <DEDUP_REMOVED lines=22> */
.L_x_164:
        /* <DEDUP_REMOVED lines=18> */
.L_x_165:
        /* <DEDUP_REMOVED lines=22> */
.L_x_166:
        /* <DEDUP_REMOVED lines=22> */
.L_x_167:
[----:B0-----:R-:W-:Y:S01]  /*0900*/  UMOV UR4, 0x1 ;  /* 0x0000000100047882 */ /* 0x001fe20000000000 */
[----:B------:R-:W-:Y:S01]  /*0910*/  PLOP3.LUT P0, PT, PT, PT, UP0, 0x80, 0x0 ;  /* 0x000000000000781c */ /* 0x000fe20003f0f008 */
[----:B------:R-:W-:Y:S01]  /*0920*/  USEL UR4, UR4, 0x2, !UP0 ;  /* 0x0000000204047887 */ /* 0x000fe2000c000000 */
[----:B------:R-:W-:-:S05]  /*0930*/  NOP ;  /* 0x0000000000007918 */ /* 0x000fca0000000000 */
[----:B------:R-:W-:-:S05]  /*0940*/  IMAD.U32 R2, RZ, RZ, UR4 ;  /* 0x00000004ff027e24 */ /* 0x000fca000f8e00ff */
[----:B------:R0:W-:Y:S01]  /*0950*/  STL [R1+0x6c], R2 ;  /* 0x00006c0201007387 */ /* 0x0001e20000100800 */
[----:B-12-4-:R-:W-:Y:S06]  /*0960*/  BAR.SYNC.DEFER_BLOCKING 0x0 ;  /* 0x0000000000007b1d */ /* 0x016fec0000010000 */
[----:B------:R-:W-:Y:S05]  /*0970*/  @!P0 BRA `(.L_x_168) ;  /* 0x000000f000588947 */ /* 0x000fea0003800000 */
.L_x_169:
[----:B------:R-:W-:-:S08]  /*0980*/  NOP ;  /* 0x0000000000007918 */ /* 0x000fd00000000000 */
[----:B------:R-:W1:Y:S02]  /*0990*/  USETMAXREG.TRY_ALLOC.CTAPOOL UP0, 0xf0 ;  /* 0x000000f0000079c8 */ /* 0x000e640008000600 */
[----:B-1----:R-:W-:-:S13]  /*09a0*/  PLOP3.LUT P0, PT, PT, PT, UP0, 0x80, 0x0 ;  /* 0x000000000000781c */ /* 0x002fda0003f0f008 */
[----:B------:R-:W-:Y:S05]  /*09b0*/  @!P0 BRA `(.L_x_169) ;  /* 0xfffffffc00f08947 */ /* 0x000fea000383ffff */
[----:B0-----:R-:W0:Y:S01]  /*09c0*/  S2R R2, SR_TID.X ;  /* 0x0000000000027919 */ /* 0x001e220000002100 */
[----:B------:R-:W1:Y:S01]  /*09d0*/  S2UR UR5, SR_CgaCtaId ;  /* 0x00000000000579c3 */ /* 0x000e620000008800 */
[----:B------:R-:W-:-:S07]  /*09e0*/  UMOV UR4, 0x400 ;  /* 0x0000040000047882 */ /* 0x000fce0000000000 */
[----:B------:R-:W-:Y:S06]  /*09f0*/  BAR.ARV 0x8, 0x180 ;  /* 0x0206000000007b1d */ /* 0x000fec0000002000 */
[----:B-1----:R-:W-:Y:S01]  /*0a00*/  ULEA UR4, UR5, UR4, 0x18 ;  /* 0x0000000405047291 */ /* 0x002fe2000f8ec03f */
[----:B0-----:R-:W-:-:S04]  /*0a10*/  LOP3.LUT R0, R2, 0xffffff80, RZ, 0xc0, !PT ;  /* 0xffffff8002007812 */ /* 0x001fc800078ec0ff */
[----:B------:R-:W-:-:S13]  /*0a20*/  ISETP.NE.AND P0, PT, R0, 0x80, PT ;  /* 0x000000800000780c */ /* 0x000fda0003f05270 */
[----:B------:R-:W-:Y:S08]  /*0a30*/  @!P0 BAR.ARV 0x9, 0x100 ;  /* 0x0244000000008b1d */ /* 0x000ff00000002000 */
[----:B------:R-:W-:Y:S06]  /*0a40*/  BAR.SYNC.DEFER_BLOCKING 0x5, 0x180 ;  /* 0x0146000000007b1d */ /* 0x000fec0000010000 */
[----:B------:R-:W0:Y:S01]  /*0a50*/  LDS.128 R12, [UR4+0x348d0] ;  /* 0x0348d004ff0c7984 */ /* 0x000e220008000c00 */
[----:B------:R-:W-:Y:S01]  /*0a60*/  ULDC UR4, c[0x0][0xc3c] ;  /* 0x00030f0000047ab9 */ /* 0x000fe20000000800 */
[----:B------:R-:W-:Y:S06]  /*0a70*/  BAR.ARV 0x4, 0x180 ;  /* 0x0106000000007b1d */ /* 0x000fec0000002000 */
[----:B0-----:R-:W-:-:S13]  /*0a80*/  ISETP.GE.AND P0, PT, R15, UR4, PT ;  /* 0x000000040f007c0c */ /* 0x001fda000bf06270 */
[----:B------:R-:W-:Y:S05]  /*0a90*/  @P0 EXIT ;  /* 0x000000000000094d */ /* 0x000fea0003800000 */
[----:B------:R-:W2:Y:S01]  /*0aa0*/  LDL R3, [R1+0x6c] ;  /* 0x00006c0001037983 */ /* 0x000ea20000100800 */
[----:B------:R-:W-:Y:S01]  /*0ab0*/  VIADD R16, R2, 0xffffff80 ;  /* 0xffffff8002107836 */ /* 0x000fe20000000000 */
[----:B------:R-:W-:Y:S02]  /*0ac0*/  R2UR UR6, R13 ;  /* 0x000000000d0672ca */ /* 0x000fe400000e0000 */
[----:B------:R-:W-:Y:S02]  /*0ad0*/  R2UR UR5, R14 ;  /* 0x000000000e0572ca */ /* 0x000fe400000e0000 */
[----:B------:R-:W-:-:S04]  /*0ae0*/  SHF.R.S32.HI R0, RZ, 0x1f, R16 ;  /* 0x0000001fff007819 */ /* 0x000fc80000011410 */
[CC--:B------:R-:W-:Y:S02]  /*0af0*/  LEA.HI R2, R0.reuse, R16.reuse, RZ, 0x7 ;  /* 0x0000001000027211 */ /* 0x0c0fe400078f38ff */
[CC--:B------:R-:W-:Y:S02]  /*0b00*/  LEA.HI R4, R0.reuse, R16.reuse, RZ, 0x5 ;  /* 0x0000001000047211 */ /* 0x0c0fe400078f28ff */
[----:B------:R-:W-:Y:S02]  /*0b10*/  LEA.HI R11, R0, R16, RZ, 0x2 ;  /* 0x00000010000b7211 */ /* 0x000fe400078f10ff */
[----:B------:R-:W-:Y:S01]  /*0b20*/  SHF.R.S32.HI R17, RZ, 0x7, R2 ;  /* 0x00000007ff117819 */ /* 0x000fe20000011402 */
[----:B------:R-:W-:Y:S01]  /*0b30*/  IMAD.SHL.U32 R5, R4, 0x20, RZ ;  /* 0x0000002004057824 */ /* 0x000fe200078e00ff */
[----:B------:R-:W-:-:S04]  /*0b40*/  LOP3.LUT R11, R11, 0xfffffffc, RZ, 0xc0, !PT ;  /* 0xfffffffc0b0b7812 */ /* 0x000fc800078ec0ff */
[----:B------:R-:W-:Y:S01]  /*0b50*/  LOP3.LUT R5, R5, 0xfffffc00, RZ, 0xc0, !PT ;  /* 0xfffffc0005057812 */ /* 0x000fe200078ec0ff */
[----:B------:R-:W-:Y:S01]  /*0b60*/  IMAD.IADD R11, R16, 0x1, -R11 ;  /* 0x00000001100b7824 */ /* 0x000fe200078e0a0b */
[----:B--2---:R-:W-:Y:S02]  /*0b70*/  R2UR UR4, R3 ;  /* 0x00000000030472ca */ /* 0x004fe400000e0000 */
[C---:B------:R-:W-:Y:S02]  /*0b80*/  LOP3.LUT R3, R2.reuse, 0xffffff80, RZ, 0xc0, !PT ;  /* 0xffffff8002037812 */ /* 0x040fe400078ec0ff */
[----:B------:R-:W-:-:S03]  /*0b90*/  LEA.HI R2, R2, R17, RZ, 0x1 ;  /* 0x0000001102027211 */ /* 0x000fc600078f08ff */
[----:B------:R-:W-:Y:S01]  /*0ba0*/  IMAD.IADD R12, R16, 0x1, -R3 ;  /* 0x00000001100c7824 */ /* 0x000fe200078e0a03 */
[CC--:B------:R-:W-:Y:S02]  /*0bb0*/  LEA.HI R3, R0.reuse, R16.reuse, RZ, 0x4 ;  /* 0x0000001000037211 */ /* 0x0c0fe400078f20ff */
[----:B------:R-:W-:Y:S02]  /*0bc0*/  LEA.HI R0, R0, R16, RZ, 0x3 ;  /* 0x0000001000007211 */ /* 0x000fe400078f18ff */
[----:B------:R-:W-:Y:S01]  /*0bd0*/  SHF.R.S32.HI R7, RZ, 0x1f, R12 ;  /* 0x0000001fff077819 */ /* 0x000fe2000001140c */
[----:B------:R-:W-:Y:S01]  /*0be0*/  ULOP3.LUT UR4, UR4, 0x1, URZ, 0xfc, !UPT ;  /* 0x0000000104047892 */ /* 0x000fe2000f8efc3f */
[----:B------:R-:W-:Y:S02]  /*0bf0*/  LOP3.LUT R4, R3, 0x3fffff0, RZ, 0xc0, !PT ;  /* 0x03fffff003047812 */ /* 0x000fe400078ec0ff */
[----:B------:R-:W-:Y:S02]  /*0c00*/  LEA.HI R8, R7, R12, RZ, 0x2 ;  /* 0x0000000c07087211 */ /* 0x000fe400078f10ff */
[----:B------:R-:W-:Y:S01]  /*0c10*/  LOP3.LUT R23, R0, 0xfffffff8, RZ, 0xc0, !PT ;  /* 0xfffffff800177812 */ /* 0x000fe200078ec0ff */
[----:B------:R-:W-:Y:S01]  /*0c20*/  IMAD.IADD R4, R16, 0x1, -R4 ;  /* 0x0000000110047824 */ /* 0x000fe200078e0a04 */
[----:B------:R-:W-:-:S02]  /*0c30*/  SHF.R.S32.HI R9, RZ, 0x2, R8 ;  /* 0x00000002ff097819 */ /* 0x000fc40000011408 */
[----:B------:R-:W-:Y:S01]  /*0c40*/  SHF.R.S32.HI R6, RZ, 0x1f, R8 ;  /* 0x0000001fff067819 */ /* 0x000fe20000011408 */
[----:B------:R-:W-:Y:S01]  /*0c50*/  IMAD R4, R4, 0x40, R5 ;  /* 0x0000004004047824 */ /* 0x000fe200078e0205 */
[----:B------:R-:W-:Y:S01]  /*0c60*/  LOP3.LUT R8, R8, 0x7ffffffc, RZ, 0xc0, !PT ;  /* 0x7ffffffc08087812 */ /* 0x000fe200078ec0ff */
[----:B------:R-:W-:Y:S01]  /*0c70*/  IMAD.IADD R23, R16, 0x1, -R23 ;  /* 0x0000000110177824 */ /* 0x000fe200078e0a17 */
[----:B------:R-:W-:Y:S01]  /*0c80*/  LEA.HI R6, R6, R9, RZ, 0x3 ;  /* 0x0000000906067211 */ /* 0x000fe200078f18ff */
[----:B------:R-:W-:Y:S01]  /*0c90*/  IMAD.MOV.U32 R16, RZ, RZ, RZ ;  /* 0x000000ffff107224 */ /* 0x000fe200078e00ff */
[----:B------:R-:W-:Y:S01]  /*0ca0*/  LOP3.LUT R2, R2, 0x3fffffe, RZ, 0xc0, !PT ;  /* 0x03fffffe02027812 */ /* 0x000fe200078ec0ff */
[----:B------:R-:W-:Y:S01]  /*0cb0*/  IMAD.IADD R8, R12, 0x1, -R8 ;  /* 0x000000010c087824 */ /* 0x000fe200078e0a08 */
[----:B------:R-:W-:Y:S02]  /*0cc0*/  LOP3.LUT R10, R6, 0xfffffff8, RZ, 0xc0, !PT ;  /* 0xfffffff8060a7812 */ /* 0x000fe400078ec0ff */
[----:B------:R-:W-:Y:S01]  /*0cd0*/  SHF.R.S32.HI R6, RZ, 0x4, R3 ;  /* 0x00000004ff067819 */ /* 0x000fe20000011403 */
[----:B------:R-:W-:Y:S01]  /*0ce0*/  IMAD.IADD R2, R17, 0x1, -R2 ;  /* 0x0000000111027824 */ /* 0x000fe200078e0a02 */
[----:B------:R-:W-:Y:S01]  /*0cf0*/  LEA.HI R7, R7, R12, RZ, 0x5 ;  /* 0x0000000c07077211 */ /* 0x000fe200078f28ff */
[----:B------:R-:W-:Y:S01]  /*0d00*/  IMAD.SHL.U32 R17, R23, 0x8, RZ ;  /* 0x0000000817117824 */ /* 0x000fe200078e00ff */
[----:B------:R-:W-:Y:S01]  /*0d10*/  LEA.HI R3, R3, R6, RZ, 0x1 ;  /* 0x0000000603037211 */ /* 0x000fe200078f08ff */
[----:B------:R-:W-:Y:S01]  /*0d20*/  IMAD.IADD R10, R9, 0x1, -R10 ;  /* 0x00000001090a7824 */ /* 0x000fe200078e0a0a */
[----:B------:R-:W-:Y:S01]  /*0d30*/  SHF.R.S32.HI R7, RZ, 0x5, R7 ;  /* 0x00000005ff077819 */ /* 0x000fe20000011407 */
[----:B------:R-:W-:Y:S01]  /*0d40*/  VIADD R22, R17, 0x40 ;  /* 0x0000004011167836 */ /* 0x000fe20000000000 */
[----:B------:R-:W-:-:S02]  /*0d50*/  LOP3.LUT R3, R3, 0x1ffffffe, RZ, 0xc0, !PT ;  /* 0x1ffffffe03037812 */ /* 0x000fc400078ec0ff */
[----:B------:R-:W-:Y:S01]  /*0d60*/  LEA.HI R5, R11, R11, RZ, 0x1 ;  /* 0x0000000b0b057211 */ /* 0x000fe200078f08ff */
[----:B------:R-:W-:Y:S02]  /*0d70*/  IMAD R7, R7, 0x10, R10 ;  /* 0x0000001007077824 */ /* 0x000fe400078e020a */
[----:B------:R-:W-:Y:S01]  /*0d80*/  IMAD.IADD R3, R6, 0x1, -R3 ;  /* 0x0000000106037824 */ /* 0x000fe200078e0a03 */
[----:B------:R-:W-:Y:S01]  /*0d90*/  LOP3.LUT R6, R5, 0x1ffffffe, RZ, 0xc0, !PT ;  /* 0x1ffffffe05067812 */ /* 0x000fe200078ec0ff */
[----:B------:R-:W-:Y:S02]  /*0da0*/  IMAD R5, R2, 0x40, R7 ;  /* 0x0000004002057824 */ /* 0x000fe400078e0207 */
[----:B------:R-:W-:Y:S01]  /*0db0*/  IMAD R3, R3, 0x8, R4 ;  /* 0x0000000803037824 */ /* 0x000fe200078e0204 */
[----:B------:R-:W-:Y:S01]  /*0dc0*/  SHF.R.S32.HI R4, RZ, 0x1f, R17 ;  /* 0x0000001fff047819 */ /* 0x000fe20000011411 */
[----:B------:R-:W-:Y:S02]  /*0dd0*/  IMAD.IADD R6, R11, 0x1, -R6 ;  /* 0x000000010b067824 */ /* 0x000fe400078e0a06 */
[----:B------:R-:W-:Y:S01]  /*0de0*/  IMAD.U32 R2, RZ, RZ, UR4 ;  /* 0x00000004ff027e24 */ /* 0x000fe2000f8e00ff */
[----:B------:R0:W-:Y:S01]  /*0df0*/  STL [R1+0x64], R3 ;  /* 0x0000640301007387 */ /* 0x0001e20000100800 */
[----:B------:R-:W-:-:S03]  /*0e00*/  IMAD.MOV.U32 R7, RZ, RZ, R15 ;  /* 0x000000ffff077224 */ /* 0x000fc600078e000f */
[----:B------:R-:W-:Y:S04]  /*0e10*/  STL [R1+0x5c], R5 ;  /* 0x00005c0501007387 */ /* 0x000fe80000100800 */
[----:B------:R-:W-:Y:S01]  /*0e20*/  STL [R1+0x10], RZ ;  /* 0x000010ff01007387 */ /* 0x000fe20000100800 */
[----:B0-----:R-:W-:Y:S01]  /*0e30*/  IMAD.SHL.U32 R3, R8, 0x2, RZ ;  /* 0x0000000208037824 */ /* 0x001fe200078e00ff */
[----:B------:R-:W-:Y:S02]  /*0e40*/  SHF.R.S32.HI R8, RZ, 0x3, R0 ;  /* 0x00000003ff087819 */ /* 0x000fe40000011400 */
[----:B------:R-:W-:Y:S01]  /*0e50*/  STL [R1+0x68], R2 ;  /* 0x0000680201007387 */ /* 0x000fe20000100800 */
[----:B------:R-:W-:Y:S01]  /*0e60*/  SHF.R.S32.HI R0, RZ, 0x1f, R22 ;  /* 0x0000001fff007819 */ /* 0x000fe20000011416 */
[----:B------:R-:W-:-:S02]  /*0e70*/  VIADD R237, R3, 0x8 ;  /* 0x0000000803ed7836 */ /* 0x000fc40000000000 */
[C---:B------:R-:W-:Y:S01]  /*0e80*/  VIADD R234, R3.reuse, 0x20 ;  /* 0x0000002003ea7836 */ /* 0x040fe20000000000 */
[----:B------:R0:W-:Y:S01]  /*0e90*/  STL [R1+0x4], R3 ;  /* 0x0000040301007387 */ /* 0x0001e20000100800 */
[C---:B------:R-:W-:Y:S01]  /*0ea0*/  VIADD R231, R3.reuse, 0x38 ;  /* 0x0000003803e77836 */ /* 0x040fe20000000000 */
[----:B------:R-:W-:Y:S01]  /*0eb0*/  SHF.R.S32.HI R0, RZ, 0x1f, R237 ;  /* 0x0000001fff007819 */ /* 0x000fe200000114ed */
        /* <DEDUP_REMOVED lines=8> */
[----:B------:R-:W-:Y:S01]  /*0f40*/  IMAD R0, R6, 0x8, R5 ;  /* 0x0000000806007824 */ /* 0x000fe200078e0205 */
[----:B------:R-:W-:Y:S01]  /*0f50*/  SHF.R.S32.HI R4, RZ, 0x1f, R236 ;  /* 0x0000001fff047819 */ /* 0x000fe200000114ec */
[----:B------:R-:W-:-:S02]  /*0f60*/  VIADD R233, R3, 0x28 ;  /* 0x0000002803e97836 */ /* 0x000fc40000000000 */
[C---:B------:R-:W-:Y:S01]  /*0f70*/  VIADD R232, R3.reuse, 0x30 ;  /* 0x0000003003e87836 */ /* 0x040fe20000000000 */
[----:B------:R1:W-:Y:S01]  /*0f80*/  STL [R1+0x60], R0 ;  /* 0x0000600001007387 */ /* 0x0003e20000100800 */
[C---:B------:R-:W-:Y:S01]  /*0f90*/  VIADD R230, R3.reuse, 0x40 ;  /* 0x0000004003e67836 */ /* 0x040fe20000000000 */
[----:B------:R-:W-:Y:S01]  /*0fa0*/  SHF.R.S32.HI R4, RZ, 0x1f, R233 ;  /* 0x0000001fff047819 */ /* 0x000fe200000114e9 */
[C---:B------:R-:W-:Y:S02]  /*0fb0*/  VIADD R229, R3.reuse, 0x48 ;  /* 0x0000004803e57836 */ /* 0x040fe40000000000 */
[C---:B------:R-:W-:Y:S01]  /*0fc0*/  VIADD R227, R3.reuse, 0x58 ;  /* 0x0000005803e37836 */ /* 0x040fe20000000000 */
[----:B------:R-:W-:Y:S01]  /*0fd0*/  SHF.R.S32.HI R4, RZ, 0x1f, R230 ;  /* 0x0000001fff047819 */ /* 0x000fe200000114e6 */
[C---:B------:R-:W-:Y:S02]  /*0fe0*/  VIADD R226, R3.reuse, 0x60 ;  /* 0x0000006003e27836 */ /* 0x040fe40000000000 */
[C---:B------:R-:W-:Y:S01]  /*0ff0*/  VIADD R224, R3.reuse, 0x70 ;  /* 0x0000007003e07836 */ /* 0x040fe20000000000 */
[----:B------:R-:W-:Y:S01]  /*1000*/  SHF.R.S32.HI R4, RZ, 0x1f, R227 ;  /* 0x0000001fff047819 */ /* 0x000fe200000114e3 */
[----:B------:R-:W-:Y:S01]  /*1010*/  VIADD R223, R3, 0x78 ;  /* 0x0000007803df7836 */ /* 0x000fe20000000000 */
[----:B0-----:R-:W-:Y:S01]  /*1020*/  SHF.R.S32.HI R3, RZ, 0x1f, R235 ;  /* 0x0000001fff037819 */ /* 0x001fe200000114eb */
[----:B------:R-:W-:Y:S01]  /*1030*/  IMAD.MOV.U32 R2, RZ, RZ, RZ ;  /* 0x000000ffff027224 */ /* 0x000fe200078e00ff */
[----:B------:R-:W-:-:S02]  /*1040*/  SHF.R.S32.HI R3, RZ, 0x1f, R232 ;  /* 0x0000001fff037819 */ /* 0x000fc400000114e8 */
[----:B------:R-:W-:Y:S02]  /*1050*/  SHF.R.S32.HI R3, RZ, 0x1f, R229 ;  /* 0x0000001fff037819 */ /* 0x000fe400000114e5 */
[----:B------:R-:W-:Y:S02]  /*1060*/  SHF.R.S32.HI R3, RZ, 0x1f, R226 ;  /* 0x0000001fff037819 */ /* 0x000fe400000114e2 */
[----:B------:R-:W-:Y:S02]  /*1070*/  SHF.R.S32.HI R4, RZ, 0x1f, R224 ;  /* 0x0000001fff047819 */ /* 0x000fe400000114e0 */
[----:B-1----:R-:W-:-:S07]  /*1080*/  SHF.R.S32.HI R3, RZ, 0x1f, R223 ;  /* 0x0000001fff037819 */ /* 0x002fce00000114df */
.L_x_216:
[----:B0123--:R-:W0:Y:S01]  /*1090*/  LDC.64 R4, c[0x0][0xc88] ;  /* 0x00032200ff047b82 */ /* 0x00fe220000000a00 */
[----:B------:R-:W-:Y:S01]  /*10a0*/  ULDC.64 UR12, c[0x0][0x208] ;  /* 0x00008200000c7ab9 */ /* 0x000fe20000000a00 */
[----:B------:R-:W-:Y:S01]  /*10b0*/  ULDC.64 UR8, c[0x0][0xa28] ;  /* 0x00028a0000087ab9 */ /* 0x000fe20000000a00 */
[----:B------:R-:W-:Y:S01]  /*10c0*/  ULDC.64 UR10, c[0x0][0xa20] ;  /* 0x00028800000a7ab9 */ /* 0x000fe20000000a00 */
[----:B0-----:R-:W-:-:S06]  /*10d0*/  IMAD.WIDE R4, R7, 0x4, R4 ;  /* 0x0000000407047825 */ /* 0x001fcc00078e0204 */
[----:B------:R-:W2:Y:S01]  /*10e0*/  LDG.E R4, desc[UR12][R4.64] ;  /* 0x0000000c04047981 */ /* 0x000ea2000c1e1900 */
[----:B------:R-:W-:Y:S02]  /*10f0*/  UISETP.NE.U32.AND UP0, UPT, UR8, URZ, UPT ;  /* 0x0000003f0800728c */ /* 0x000fe4000bf05070 */
[----:B------:R-:W-:Y:S02]  /*1100*/  UISETP.NE.U32.AND UP1, UPT, UR10, URZ, UPT ;  /* 0x0000003f0a00728c */ /* 0x000fe4000bf25070 */
[----:B------:R-:W-:Y:S02]  /*1110*/  UISETP.NE.AND.EX UP0, UPT, UR9, URZ, UPT, UP0 ;  /* 0x0000003f0900728c */ /* 0x000fe4000bf05300 */
[----:B------:R-:W-:-:S04]  /*1120*/  UISETP.NE.AND.EX UP1, UPT, UR11, URZ, UPT, UP1 ;  /* 0x0000003f0b00728c */ /* 0x000fc8000bf25310 */
[----:B------:R-:W-:Y:S02]  /*1130*/  PLOP3.LUT P0, PT, PT, PT, UP0, 0x80, 0x0 ;  /* 0x000000000000781c */ /* 0x000fe40003f0f008 */
[----:B------:R-:W-:Y:S02]  /*1140*/  PLOP3.LUT P1, PT, PT, PT, UP1, 0x80, 0x0 ;  /* 0x000000000000781c */ /* 0x000fe40003f2f018 */
[----:B--2---:R-:W-:-:S13]  /*1150*/  R2UR UR4, R4 ;  /* 0x00000000040472ca */ /* 0x004fda00000e0000 */
[----:B------:R-:W-:Y:S02]  /*1160*/  USHF.R.S32.HI UR7, URZ, 0x1f, UR4 ;  /* 0x0000001f3f077899 */ /* 0x000fe40008011404 */
[----:B-----5:R-:W-:Y:S01]  /*1170*/  IMAD.U32 R0, RZ, RZ, UR4 ;  /* 0x00000004ff007e24 */ /* 0x020fe2000f8e00ff */
[----:B------:R-:W-:-:S04]  /*1180*/  @UP0 ULEA UR8, UP2, UR4, UR8, 0x2 ;  /* 0x0000000804080291 */ /* 0x000fc8000f84103f */
[----:B------:R-:W-:Y:S02]  /*1190*/  @UP0 ULEA.HI.X UR9, UR4, UR9, UR7, 0x2, UP2 ;  /* 0x0000000904090291 */ /* 0x000fe400090f1407 */
[----:B------:R-:W-:Y:S01]  /*11a0*/  IMAD.U32 R3, RZ, RZ, UR7 ;  /* 0x00000007ff037e24 */ /* 0x000fe2000f8e00ff */
[----:B------:R-:W-:Y:S01]  /*11b0*/  @UP1 ULEA UR10, UP0, UR4, UR10, 0x2 ;  /* 0x0000000a040a1291 */ /* 0x000fe2000f80103f */
[----:B------:R-:W-:Y:S01]  /*11c0*/  IMAD.U32 R4, RZ, RZ, UR8 ;  /* 0x00000008ff047e24 */ /* 0x000fe2000f8e00ff */
[----:B------:R-:W-:Y:S02]  /*11d0*/  STL [R1+0xc], R0 ;  /* 0x00000c0001007387 */ /* 0x000fe40000100800 */
[----:B------:R-:W-:Y:S01]  /*11e0*/  @UP1 ULEA.HI.X UR11, UR4, UR11, UR7, 0x2, UP0 ;  /* 0x0000000b040b1291 */ /* 0x000fe200080f1407 */
[----:B------:R-:W-:Y:S01]  /*11f0*/  IMAD.U32 R5, RZ, RZ, UR9 ;  /* 0x00000009ff057e24 */ /* 0x000fe2000f8e00ff */
[----:B------:R0:W-:Y:S01]  /*1200*/  STL [R1+0x14], R3 ;  /* 0x0000140301007387 */ /* 0x0001e20000100800 */
[----:B------:R-:W-:Y:S01]  /*1210*/  IMAD.U32 R6, RZ, RZ, UR10 ;  /* 0x0000000aff067e24 */ /* 0x000fe2000f8e00ff */
[----:B------:R-:W-:Y:S01]  /*1220*/  ULDC.64 UR8, c[0x0][0x418] ;  /* 0x0001060000087ab9 */ /* 0x000fe20000000a00 */
[----:B------:R-:W-:Y:S01]  /*1230*/  ULDC UR4, c[0x0][0x424] ;  /* 0x0001090000047ab9 */ /* 0x000fe20000000800 */
[----:B------:R-:W-:Y:S01]  /*1240*/  IMAD.U32 R7, RZ, RZ, UR11 ;  /* 0x0000000bff077e24 */ /* 0x000fe2000f8e00ff */
[----:B------:R-:W2:Y:S01]  /*1250*/  @P0 LDG.E R4, desc[UR12][R4.64] ;  /* 0x0000000c04040981 */ /* 0x000ea2000c1e1900 */
[----:B------:R-:W-:-:S03]  /*1260*/  ULDC UR7, c[0x0][0x2f0] ;  /* 0x0000bc0000077ab9 */ /* 0x000fc60000000800 */
[----:B------:R-:W3:Y:S01]  /*1270*/  @P1 LDG.E R6, desc[UR12][R6.64] ;  /* 0x0000000c06061981 */ /* 0x000ee2000c1e1900 */
[----:B0-----:R-:W-:Y:S01]  /*1280*/  IMAD.U32 R3, RZ, RZ, UR6 ;  /* 0x00000006ff037e24 */ /* 0x001fe2000f8e00ff */
[----:B------:R-:W-:Y:S02]  /*1290*/  UISETP.NE.U32.AND UP0, UPT, UR8, URZ, UPT ;  /* 0x0000003f0800728c */ /* 0x000fe4000bf05070 */
[----:B------:R-:W-:Y:S02]  /*12a0*/  ULOP3.LUT UR6, UR5, 0xffff, URZ, 0xc0, !UPT ;  /* 0x0000ffff05067892 */ /* 0x000fe4000f8ec03f */
[----:B------:R0:W-:Y:S01]  /*12b0*/  STL [R1], R3 ;  /* 0x0000000301007387 */ /* 0x0001e20000100800 */
[----:B------:R-:W-:Y:S01]  /*12c0*/  UISETP.NE.AND.EX UP0, UPT, UR9, URZ, UPT, UP0 ;  /* 0x0000003f0900728c */ /* 0x000fe2000bf05300 */
[----:B------:R-:W-:Y:S02]  /*12d0*/  UMOV UR48, URZ ;  /* 0x0000003f00307c82 */ /* 0x000fe40008000000 */
[----:B------:R-:W-:Y:S01]  /*12e0*/  IMAD.U32 R222, RZ, RZ, UR6 ;  /* 0x00000006ffde7e24 */ /* 0x000fe2000f8e00ff */
[----:B------:R-:W-:-:S02]  /*12f0*/  USEL UR4, UR4, 0x1, UP0 ;  /* 0x0000000104047887 */ /* 0x000fc40008000000 */
[----:B------:R-:W-:Y:S02]  /*1300*/  ULOP3.LUT UR6, UR5, 0xff0000, URZ, 0xc0, !UPT ;  /* 0x00ff000005067892 */ /* 0x000fe4000f8ec03f */
[----:B------:R-:W-:Y:S02]  /*1310*/  UIMAD UR4, UR4, UR7, URZ ;  /* 0x00000007040472a4 */ /* 0x000fe4000f8e023f */
[----:B------:R-:W-:Y:S01]  /*1320*/  ULOP3.LUT UR7, UR5, 0xff000000, URZ, 0xc0, !UPT ;  /* 0xff00000005077892 */ /* 0x000fe2000f8ec03f */
[----:B--2---:R-:W-:-:S04]  /*1330*/  @P0 R2UR UR48, R4 ;  /* 0x00000000043002ca */ /* 0x004fc800000e0000 */
[----:B---3--:R-:W-:Y:S01]  /*1340*/  @P1 R2UR UR4, R6 ;  /* 0x00000000060412ca */ /* 0x008fe200000e0000 */
[----:B0---4-:R-:W-:-:S14]  /*1350*/  @P1 BRA `(.L_x_170) ;  /* 0x00000000003c1947 */ /* 0x011fdc0003800000 */
[----:B------:R-:W-:Y:S02]  /*1360*/  ULDC.64 UR8, c[0x0][0xa08] ;  /* 0x0002820000087ab9 */ /* 0x000fe40000000a00 */
[----:B------:R-:W-:-:S04]  /*1370*/  ISETP.NE.U32.AND P0, PT, RZ, UR8, PT ;  /* 0x00000008ff007c0c */ /* 0x000fc8000bf05070 */
[----:B------:R-:W-:-:S13]  /*1380*/  ISETP.NE.AND.EX P0, PT, RZ, UR9, PT, P0 ;  /* 0x00000009ff007c0c */ /* 0x000fda000bf05300 */
[----:B------:R-:W-:Y:S05]  /*1390*/  @!P0 BRA `(.L_x_170) ;  /* 0x00000000002c8947 */ /* 0x000fea0003800000 */
[----:B------:R-:W-:Y:S01]  /*13a0*/  R2UR UR10, R0 ;  /* 0x00000000000a72ca */ /* 0x000fe200000e0000 */
[----:B------:R-:W-:Y:S01]  /*13b0*/  ULDC.64 UR4, c[0x0][0xa08] ;  /* 0x0002820000047ab9 */ /* 0x000fe20000000a00 */
[----:B------:R-:W-:-:S11]  /*13c0*/  ULDC.64 UR8, c[0x0][0x208] ;  /* 0x0000820000087ab9 */ /* 0x000fd60000000a00 */
[----:B------:R-:W-:-:S06]  /*13d0*/  UIMAD.WIDE UR4, UR10, 0x4, UR4 ;  /* 0x000000040a0478a5 */ /* 0x000fcc000f8e0204 */
[----:B------:R-:W-:Y:S02]  /*13e0*/  IMAD.U32 R4, RZ, RZ, UR4 ;  /* 0x00000004ff047e24 */ /* 0x000fe4000f8e00ff */
[----:B------:R-:W-:-:S05]  /*13f0*/  IMAD.U32 R5, RZ, RZ, UR5 ;  /* 0x00000005ff057e24 */ /* 0x000fca000f8e00ff */
[----:B------:R-:W2:Y:S04]  /*1400*/  LDG.E R3, desc[UR8][R4.64] ;  /* 0x0000000804037981 */ /* 0x000ea8000c1e1900 */
[----:B------:R-:W3:Y:S01]  /*1410*/  LDG.E R0, desc[UR8][R4.64+0x4] ;  /* 0x0000040804007981 */ /* 0x000ee2000c1e1900 */
[----:B--2---:R-:W-:Y:S02]  /*1420*/  R2UR UR4, R3 ;  /* 0x00000000030472ca */ /* 0x004fe400000e0000 */
[----:B---3--:R-:W-:-:S13]  /*1430*/  R2UR UR5, R0 ;  /* 0x00000000000572ca */ /* 0x008fda00000e0000 */
[----:B------:R-:W-:-:S12]  /*1440*/  UIADD3 UR4, -UR4, UR5, URZ ;  /* 0x0000000504047290 */ /* 0x000fd8000fffe13f */
.L_x_170:
[----:B------:R-:W-:Y:S02]  /*1450*/  UIADD3 UR48, -UR48, UR4, URZ ;  /* 0x0000000430307290 */ /* 0x000fe4000fffe13f */
[----:B------:R-:W-:Y:S02]  /*1460*/  USHF.R.U32.HI UR7, URZ, 0x8, UR7 ;  /* 0x000000083f077899 */ /* 0x000fe40008011607 */
[----:B------:R-:W-:Y:S02]  /*1470*/  UISETP.GE.AND UP0, UPT, UR48, 0x1, UPT ;  /* 0x000000013000788c */ /* 0x000fe4000bf06270 */
[----:B------:R-:W-:Y:S02]  /*1480*/  UIADD3 UR4, UR48, 0xaf, URZ ;  /* 0x000000af30047890 */ /* 0x000fe4000fffe03f */
[----:B------:R-:W-:Y:S02]  /*1490*/  ULEA.HI UR7, UR6, UR7, URZ, 0x10 ;  /* 0x0000000706077291 */ /* 0x000fe4000f8f803f */
[----:B------:R-:W-:Y:S01]  /*14a0*/  PLOP3.LUT P0, PT, PT, PT, UP0, 0x80, 0x0 ;  /* 0x000000000000781c */ /* 0x000fe20003f0f008 */
[----:B------:R-:W-:-:S02]  /*14b0*/  UIMAD.WIDE UR4, UR4, 0x2e8ba2e9, URZ ;  /* 0x2e8ba2e9040478a5 */ /* 0x000fc4000f8e023f */
[----:B------:R-:W-:Y:S02]  /*14c0*/  ULOP3.LUT UR8, UR7, 0xff, URZ, 0xc0, !UPT ;  /* 0x000000ff07087892 */ /* 0x000fe4000f8ec03f */
[----:B------:R-:W-:Y:S02]  /*14d0*/  USHF.R.U32.HI UR7, URZ, 0x10, UR7 ;  /* 0x000000103f077899 */ /* 0x000fe40008011607 */
[----:B------:R-:W-:Y:S02]  /*14e0*/  USHF.R.U32.HI UR6, URZ, 0x1f, UR5 ;  /* 0x0000001f3f067899 */ /* 0x000fe40008011605 */
[----:B------:R-:W-:Y:S01]  /*14f0*/  IMAD.U32 R221, RZ, RZ, UR8 ;  /* 0x00000008ffdd7e24 */ /* 0x000fe2000f8e00ff */
[----:B------:R-:W-:Y:S01]  /*1500*/  UMOV UR4, URZ ;  /* 0x0000003f00047c82 */ /* 0x000fe20008000000 */
[----:B------:R-:W-:Y:S01]  /*1510*/  ULEA.HI.SX32 UR9, UR5, UR6, 0x1b ;  /* 0x0000000605097291 */ /* 0x000fe2000f8fda3f */
[----:B------:R-:W-:Y:S01]  /*1520*/  IMAD.U32 R220, RZ, RZ, UR7 ;  /* 0x00000007ffdc7e24 */ /* 0x000fe2000f8e00ff */
[----:B------:R-:W-:Y:S10]  /*1530*/  @!P0 BRA `(.L_x_171) ;  /* 0x0000000000948947 */ /* 0x000ff40003800000 */
[----:B------:R-:W-:Y:S01]  /*1540*/  R2UR UR5, R220 ;  /* 0x00000000dc0572ca */ /* 0x000fe200000e0000 */
[----:B------:R-:W-:-:S12]  /*1550*/  ULDC UR4, c[0x0][0x9f0] ;  /* 0x00027c0000047ab9 */ /* 0x000fd80000000800 */
[----:B------:R-:W-:-:S04]  /*1560*/  UISETP.NE.AND UP0, UPT, UR5, URZ, UPT ;  /* 0x0000003f0500728c */ /* 0x000fc8000bf05270 */
[----:B------:R-:W-:-:S03]  /*1570*/  USEL UR10, UR5, UR4, UP0 ;  /* 0x00000004050a7287 */ /* 0x000fc60008000000 */
[----:B------:R-:W-:Y:S01]  /*1580*/  UMOV UR4, URZ ;  /* 0x0000003f00047c82 */ /* 0x000fe20008000000 */
[----:B------:R-:W-:Y:S02]  /*1590*/  UIADD3 UR6, UR9, -0x1, UR10 ;  /* 0xffffffff09067890 */ /* 0x000fe4000fffe00a */
[----:B------:R-:W-:-:S04]  /*15a0*/  IMAD.U32 R4, RZ, RZ, UR10 ;  /* 0x0000000aff047e24 */ /* 0x000fc8000f8e00ff */
[----:B------:R-:W-:Y:S01]  /*15b0*/  IMAD.U32 R5, RZ, RZ, UR6 ;  /* 0x00000006ff057e24 */ /* 0x000fe2000f8e00ff */
[-C--:B------:R-:W-:Y:S01]  /*15c0*/  IABS R0, R4.reuse ;  /* 0x0000000400007213 */ /* 0x080fe20000000000 */
[----:B------:R-:W-:Y:S01]  /*15d0*/  ULOP3.LUT UR6, UR6, UR10, URZ, 0x3c, !UPT ;  /* 0x0000000a06067292 */ /* 0x000fe2000f8e3c3f */
[----:B------:R-:W-:Y:S02]  /*15e0*/  IABS R6, R4 ;  /* 0x0000000400067213 */ /* 0x000fe40000000000 */
[----:B------:R-:W-:Y:S02]  /*15f0*/  R2UR UR11, R0 ;  /* 0x00000000000b72ca */ /* 0x000fe400000e0000 */
[----:B------:R-:W-:-:S05]  /*1600*/  IABS R5, R5 ;  /* 0x0000000500057213 */ /* 0x000fca0000000000 */
[----:B------:R-:W-:-:S05]  /*1610*/  IMAD.MOV.U32 R4, RZ, RZ, R5 ;  /* 0x000000ffff047224 */ /* 0x000fca00078e0005 */
[----:B------:R-:W-:Y:S01]  /*1620*/  R2UR UR8, R4 ;  /* 0x00000000040872ca */ /* 0x000fe200000e0000 */
[----:B------:R-:W0:Y:S08]  /*1630*/  I2F.RP R0, UR11 ;  /* 0x0000000b00007d06 */ /* 0x000e300008209400 */
[----:B0-----:R-:W0:Y:S02]  /*1640*/  MUFU.RCP R0, R0 ;  /* 0x0000000000007308 */ /* 0x001e240000001000 */
        /* <DEDUP_REMOVED lines=20> */
.L_x_171:
[----:B------:R-:W-:Y:S01]  /*1790*/  R2UR UR5, R221 ;  /* 0x00000000dd0572ca */ /* 0x000fe200000e0000 */
[----:B------:R-:W-:Y:S01]  /*17a0*/  IMAD.U32 R0, RZ, RZ, UR9 ;  /* 0x00000009ff007e24 */ /* 0x000fe2000f8e00ff */
[----:B------:R-:W-:Y:S01]  /*17b0*/  PLOP3.LUT P0, PT, PT, PT, PT, 0x80, 0x0 ;  /* 0x000000000000781c */ /* 0x000fe20003f0f070 */
[----:B------:R-:W-:Y:S01]  /*17c0*/  IMAD.U32 R3, RZ, RZ, UR4 ;  /* 0x00000004ff037e24 */ /* 0x000fe2000f8e00ff */
        /* <DEDUP_REMOVED lines=8> */
[----:B------:R-:W-:Y:S01]  /*1850*/  CS2R R70, SRZ ;  /* 0x0000000000467805 */ /* 0x000fe2000001ff00 */
[----:B------:R-:W-:Y:S01]  /*1860*/  UIMAD UR5, UR5, UR4, URZ ;  /* 0x00000004050572a4 */ /* 0x000fe2000f8e023f */
[----:B------:R-:W-:-:S02]  /*1870*/  CS2R R68, SRZ ;  /* 0x0000000000447805 */ /* 0x000fc4000001ff00 */
[----:B------:R-:W-:Y:S02]  /*1880*/  CS2R R66, SRZ ;  /* 0x0000000000427805 */ /* 0x000fe4000001ff00 */
[----:B------:R-:W-:Y:S02]  /*1890*/  CS2R R64, SRZ ;  /* 0x0000000000407805 */ /* 0x000fe4000001ff00 */
[----:B------:R-:W-:Y:S02]  /*18a0*/  CS2R R62, SRZ ;  /* 0x00000000003e7805 */ /* 0x000fe4000001ff00 */
[----:B------:R-:W-:Y:S02]  /*18b0*/  CS2R R60, SRZ ;  /* 0x00000000003c7805 */ /* 0x000fe4000001ff00 */
[----:B------:R-:W-:Y:S01]  /*18c0*/  VIADDMNMX R3, R3, UR5, R0, PT ;  /* 0x0000000503037c46 */ /* 0x000fe2000b800100 */
[----:B------:R-:W-:Y:S01]  /*18d0*/  IMAD.U32 R18, RZ, RZ, UR5 ;  /* 0x00000005ff127e24 */ /* 0x000fe2000f8e00ff */
[----:B------:R-:W-:Y:S01]  /*18e0*/  CS2R R58, SRZ ;  /* 0x00000000003a7805 */ /* 0x000fe2000001ff00 */
[----:B------:R-:W-:Y:S01]  /*18f0*/  IMAD.MOV.U32 R0, RZ, RZ, RZ ;  /* 0x000000ffff007224 */ /* 0x000fe200078e00ff */
[----:B------:R-:W-:Y:S01]  /*1900*/  R2UR UR49, R3 ;  /* 0x00000000033172ca */ /* 0x000fe200000e0000 */
[----:B------:R-:W-:Y:S01]  /*1910*/  IMAD.MOV.U32 R3, RZ, RZ, RZ ;  /* 0x000000ffff037224 */ /* 0x000fe200078e00ff */
        /* <DEDUP_REMOVED lines=10> */
[----:B------:R-:W-:Y:S01]  /*19c0*/  CS2R R36, SRZ ;  /* 0x0000000000247805 */ /* 0x000fe2000001ff00 */
[----:B------:R-:W-:Y:S01]  /*19d0*/  UISETP.GT.AND UP0, UPT, UR49, UR5, UPT ;  /* 0x000000053100728c */ /* 0x000fe2000bf04270 */
[----:B------:R-:W-:Y:S02]  /*19e0*/  CS2R R96, SRZ ;  /* 0x0000000000607805 */ /* 0x000fe4000001ff00 */
[----:B------:R-:W-:-:S02]  /*19f0*/  CS2R R90, SRZ ;  /* 0x00000000005a7805 */ /* 0x000fc4000001ff00 */
[----:B------:R-:W-:Y:S02]  /*1a00*/  CS2R R94, SRZ ;  /* 0x00000000005e7805 */ /* 0x000fe4000001ff00 */
[----:B------:R-:W-:Y:S02]  /*1a10*/  CS2R R88, SRZ ;  /* 0x0000000000587805 */ /* 0x000fe4000001ff00 */
[----:B------:R-:W-:Y:S02]  /*1a20*/  CS2R R92, SRZ ;  /* 0x00000000005c7805 */ /* 0x000fe4000001ff00 */
[----:B------:R-:W-:Y:S02]  /*1a30*/  PLOP3.LUT P1, PT, PT, PT, UP0, 0x80, 0x0 ;  /* 0x000000000000781c */ /* 0x000fe40003f2f008 */
[----:B------:R-:W-:-:S11]  /*1a40*/  CS2R R20, SRZ ;  /* 0x0000000000147805 */ /* 0x000fd6000001ff00 */
[----:B------:R-:W-:Y:S05]  /*1a50*/  @!P1 BRA `(.L_x_172) ;  /* 0x000000a800fc9947 */ /* 0x000fea0003800000 */
[----:B------:R-:W0:Y:S01]  /*1a60*/  S2R R4, SR_TID.X ;  /* 0x0000000000047919 */ /* 0x000e220000002100 */
[----:B------:R-:W1:Y:S01]  /*1a70*/  S2UR UR6, SR_CgaCtaId ;  /* 0x00000000000679c3 */ /* 0x000e620000008800 */
[----:B------:R-:W-:Y:S02]  /*1a80*/  UMOV UR5, 0x400 ;  /* 0x0000040000057882 */ /* 0x000fe40000000000 */
[----:B-1----:R-:W-:-:S04]  /*1a90*/  ULEA UR5, UR6, UR5, 0x18 ;  /* 0x0000000506057291 */ /* 0x002fc8000f8ec03f */
[----:B------:R-:W-:Y:S01]  /*1aa0*/  UIADD3 UR5, UR5, 0x16400, URZ ;  /* 0x0001640005057890 */ /* 0x000fe2000fffe03f */
[----:B0-----:R-:W-:-:S03]  /*1ab0*/  VIADD R5, R4, 0xffffff80 ;  /* 0xffffff8004057836 */ /* 0x001fc60000000000 */
[----:B------:R-:W-:Y:S02]  /*1ac0*/  ULOP3.LUT UP0, URZ, UR5, 0x9f, URZ, 0xc0, !UPT ;  /* 0x0000009f053f7892 */ /* 0x000fe4000f80c03f */
[----:B------:R-:W-:-:S04]  /*1ad0*/  SHF.R.S32.HI R4, RZ, 0x1f, R5 ;  /* 0x0000001fff047819 */ /* 0x000fc80000011405 */
[----:B------:R-:W-:Y:S02]  /*1ae0*/  PLOP3.LUT P0, PT, PT, PT, UP0, 0x80, 0x0 ;  /* 0x000000000000781c */ /* 0x000fe40003f0f008 */
[----:B------:R-:W-:-:S04]  /*1af0*/  LEA.HI R4, R4, R5, RZ, 0x7 ;  /* 0x0000000504047211 */ /* 0x000fc800078f38ff */
[----:B------:R-:W-:-:S05]  /*1b00*/  SHF.R.S32.HI R4, RZ, 0x7, R4 ;  /* 0x00000007ff047819 */ /* 0x000fca0000011404 */
[----:B------:R-:W0:Y:S02]  /*1b10*/  SHFL.IDX PT, R0, R4, RZ, 0x1f ;  /* 0x00001fff04007589 */ /* 0x000e2400000e0000 */
[----:B0-----:R-:W-:-:S13]  /*1b20*/  R2UR UR7, R0 ;  /* 0x00000000000772ca */ /* 0x001fda00000e0000 */
        /* <DEDUP_REMOVED lines=24> */
.L_x_173:
[----:B------:R-:W2:Y:S04]  /*1cb0*/  LDL R20, [R1+0x10] ;  /* 0x0000100001147983 */ /* 0x000ea80000100800 */
[----:B------:R-:W3:Y:S01]  /*1cc0*/  LDL R21, [R1+0x68] ;  /* 0x0000680001157983 */ /* 0x000ee20000100800 */
[----:B------:R-:W0:Y:S01]  /*1cd0*/  S2UR UR5, SR_CgaCtaId ;  /* 0x00000000000579c3 */ /* 0x000e220000008800 */
[----:B------:R-:W-:Y:S02]  /*1ce0*/  UMOV UR4, 0x400 ;  /* 0x0000040000047882 */ /* 0x000fe40000000000 */
[----:B0-----:R-:W-:Y:S01]  /*1cf0*/  ULEA UR4, UR5, UR4, 0x18 ;  /* 0x0000000405047291 */ /* 0x001fe2000f8ec03f */
[----:B------:R-:W-:Y:S01]  /*1d00*/  BSSY B0, `(.L_x_174) ;  /* 0x000000b000007945 */ /* 0x000fe20003800000 */
[----:B--2---:R-:W-:-:S04]  /*1d10*/  LEA.HI R0, R20, R20, RZ, 0x1 ;  /* 0x0000001414007211 */ /* 0x004fc800078f08ff */
[----:B------:R-:W-:-:S05]  /*1d20*/  LOP3.LUT R0, R0, 0xfffffffe, RZ, 0xc0, !PT ;  /* 0xfffffffe00007812 */ /* 0x000fca00078ec0ff */
[----:B------:R-:W-:Y:S02]  /*1d30*/  IMAD.IADD R3, R20, 0x1, -R0 ;  /* 0x0000000114037824 */ /* 0x000fe400078e0a00 */
[----:B------:R-:W-:-:S03]  /*1d40*/  IMAD.U32 R0, RZ, RZ, UR4 ;  /* 0x00000004ff007e24 */ /* 0x000fc6000f8e00ff */
[----:B------:R-:W-:-:S04]  /*1d50*/  SHF.L.U32 R3, R3, 0x1f, RZ ;  /* 0x0000001f03037819 */ /* 0x000fc800000006ff */
[----:B------:R-:W0:Y:S01]  /*1d60*/  SYNCS.PHASECHK.TRANS64.TRYWAIT P1, [R0+URZ+0x34800], R3 ;  /* 0x03480003000075a7 */ /* 0x000e22000802017f */
[----:B---3--:R-:W-:-:S13]  /*1d70*/  R2UR UR6, R21 ;  /* 0x00000000150672ca */ /* 0x008fda00000e0000 */
[----:B------:R-:W-:-:S05]  /*1d80*/  IMAD.U32 R4, RZ, RZ, UR6 ;  /* 0x00000006ff047e24 */ /* 0x000fca000f8e00ff */
[----:B------:R-:W-:Y:S01]  /*1d90*/  ISETP.NE.AND P0, PT, R4, 0x3, PT ;  /* 0x000000030400780c */ /* 0x000fe20003f05270 */
[----:B0-----:R-:W-:-:S12]  /*1da0*/  @!P1 BRA `(.L_x_175) ;  /* 0x00000140009c9947 */ /* 0x001fd80003800000 */
.L_x_336:
[----:B------:R-:W-:Y:S05]  /*1db0*/  BSYNC B0 ;  /* 0x0000000000007941 */ /* 0x000fea0003800000 */
.L_x_174:
[----:B------:R-:W-:Y:S05]  /*1dc0*/  @!P0 BRA `(.L_x_176) ;  /* 0x0000000000048947 */ /* 0x000fea0003800000 */
[----:B------:R-:W-:Y:S01]  /*1dd0*/  BPT.TRAP 0x1 ;  /* 0x000000040000795c */ /* 0x000fe20000300000 */
.L_x_176:
[----:B------:R-:W-:Y:S01]  /*1de0*/  IMAD R11, R2, 0x8, R0 ;  /* 0x00000008020b7824 */ /* 0x000fe200078e0200 */
[----:B------:R-:W-:-:S04]  /*1df0*/  SHF.L.U32 R4, R16, 0x1f, RZ ;  /* 0x0000001f10047819 */ /* 0x000fc800000006ff */
[----:B------:R1:W2:Y:S01]  /*1e00*/  SYNCS.PHASECHK.TRANS64.TRYWAIT P2, [R11+URZ+0x34830], R4 ;  /* 0x034830040b0075a7 */ /* 0x0002a2000804017f */
[----:B------:R-:W-:Y:S05]  /*1e10*/  @!P0 BRA `(.L_x_177) ;  /* 0x0000000000048947 */ /* 0x000fea0003800000 */
[----:B------:R-:W-:Y:S01]  /*1e20*/  BPT.TRAP 0x1 ;  /* 0x000000040000795c */ /* 0x000fe20000300000 */
.L_x_177:
[----:B0-----:R-:W0:Y:S01]  /*1e30*/  S2R R3, SR_TID.X ;  /* 0x0000000000037919 */ /* 0x001e220000002100 */
[----:B------:R-:W-:Y:S01]  /*1e40*/  IMAD.MOV.U32 R87, RZ, RZ, RZ ;  /* 0x000000ffff577224 */ /* 0x000fe200078e00ff */
[----:B0-----:R-:W-:Y:S01]  /*1e50*/  LOP3.LUT P1, RZ, R3, 0x7f, RZ, 0xc0, !PT ;  /* 0x0000007f03ff7812 */ /* 0x001fe2000782c0ff */
[----:B--2---:R-:W-:-:S12]  /*1e60*/  @P2 BRA `(.L_x_178) ;  /* 0x0000000000082947 */ /* 0x004fd80003800000 */
[----:B------:R-:W0:Y:S02]  /*1e70*/  SYNCS.PHASECHK.TRANS64.TRYWAIT P2, [R11+URZ+0x34830], R4 ;  /* 0x034830040b0075a7 */ /* 0x000e24000804017f */
[----:B0-----:R-:W-:Y:S05]  /*1e80*/  @!P2 BRA `(.L_x_179) ;  /* 0x000001400078a947 */ /* 0x001fea0003800000 */
.L_x_178:
[----:B------:R-:W-:Y:S05]  /*1e90*/  WARPSYNC.ALL ;  /* 0x0000000000007948 */ /* 0x000fea0003800000 */
[----:B------:R-:W-:Y:S01]  /*1ea0*/  R2UR UR4, R0 ;  /* 0x00000000000472ca */ /* 0x000fe200000e0000 */
[----:B------:R-:W2:Y:S01]  /*1eb0*/  LDL R10, [R1+0x4] ;  /* 0x00000400010a7983 */ /* 0x000ea20000100800 */
[----:B------:R-:W-:Y:S01]  /*1ec0*/  R2UR UR6, R2 ;  /* 0x00000000020672ca */ /* 0x000fe200000e0000 */
[----:B------:R-:W-:Y:S01]  /*1ed0*/  WARPGROUP.ARRIVE ;  /* 0x00000000000079c5 */ /* 0x000fe20000000000 */
[----:B------:R-:W-:Y:S01]  /*1ee0*/  UMOV UR7, 0x40000040 ;  /* 0x4000004000077882 */ /* 0x000fe20000000000 */
        /* <DEDUP_REMOVED lines=8> */
[----:B------:R-:W-:Y:S01]  /*1f70*/  UIADD3 UR4, UR4, 0x1e400, URZ ;  /* 0x0001e40004047890 */ /* 0x000fe2000fffe03f */
[----:B------:R-:W-:Y:S01]  /*1f80*/  IMAD.U32 R12, RZ, RZ, UR48 ;  /* 0x00000030ff0c7e24 */ /* 0x000fe2000f8e00ff */
[----:B------:R-:W-:Y:S01]  /*1f90*/  UMOV UR41, 0x40000040 ;  /* 0x4000004000297882 */ /* 0x000fe20000000000 */
[----:B------:R-:W-:Y:S01]  /*1fa0*/  UMOV UR43, 0x40000040 ;  /* 0x40000040002b7882 */ /* 0x000fe20000000000 */
[----:B------:R-:W-:Y:S01]  /*1fb0*/  USHF.R.U32.HI UR4, URZ, 0x4, UR4 ;  /* 0x000000043f047899 */ /* 0x000fe20008011604 */
[----:B------:R-:W-:Y:S01]  /*1fc0*/  IMAD.U32 R9, RZ, RZ, UR41 ;  /* 0x00000029ff097e24 */ /* 0x000fe2000f8e00ff */
[----:B------:R-:W-:Y:S01]  /*1fd0*/  UMOV UR47, 0x40000040 ;  /* 0x40000040002f7882 */ /* 0x000fe20000000000 */
[----:B------:R-:W-:Y:S01]  /*1fe0*/  IMAD.U32 R21, RZ, RZ, UR49 ;  /* 0x00000031ff157e24 */ /* 0x000fe2000f8e00ff */
[----:B------:R-:W-:Y:S01]  /*1ff0*/  ULOP3.LUT UR4, UR4, 0x3fff, URZ, 0xc0, !UPT ;  /* 0x00003fff04047892 */ /* 0x000fe2000f8ec03f */
[----:B------:R-:W-:Y:S01]  /*2000*/  P2R R15, PR, RZ, 0x2 ;  /* 0x00000002ff0f7803 */ /* 0x000fe20000000000 */
[----:B------:R-:W-:Y:S01]  /*2010*/  UIADD3 UR61, UR49, -0x2, URZ ;  /* 0xfffffffe313d7890 */ /* 0x000fe2000fffe03f */
[----:B------:R-:W-:Y:S01]  /*2020*/  P2R R13, PR, RZ, 0x1 ;  /* 0x00000001ff0d7803 */ /* 0x000fe20000000000 */
[----:B------:R-:W-:Y:S01]  /*2030*/  ULOP3.LUT UR5, UR4, 0x10000, URZ, 0xfc, !UPT ;  /* 0x0001000004057892 */ /* 0x000fe2000f8efc3f */
[----:B------:R-:W-:Y:S01]  /*2040*/  R2UR UR50, R18 ;  /* 0x00000000123272ca */ /* 0x000fe200000e0000 */
[----:B------:R-:W-:Y:S01]  /*2050*/  ULOP3.LUT UR4, UR36, 0x10000, URZ, 0xfc, !UPT ;  /* 0x0001000024047892 */ /* 0x000fe2000f8efc3f */
[----:B------:R-:W-:Y:S01]  /*2060*/  IMAD.MOV.U32 R86, RZ, RZ, R87 ;  /* 0x000000ffff567224 */ /* 0x000fe200078e0057 */
[----:B------:R-:W-:-:S02]  /*2070*/  UIMAD UR6, UR6, 0xb00, UR5 ;  /* 0x00000b00060678a4 */ /* 0x000fc4000f8e0205 */
[----:B------:R-:W-:Y:S01]  /*2080*/  IMAD.U32 R3, RZ, RZ, UR5 ;  /* 0x00000005ff037e24 */ /* 0x000fe2000f8e00ff */
[----:B------:R-:W-:Y:S01]  /*2090*/  UMOV UR5, 0x40000040 ;  /* 0x4000004000057882 */ /* 0x000fe20000000000 */
[----:B------:R-:W-:Y:S01]  /*20a0*/  UIADD3 UR18, UR6, 0x80, URZ ;  /* 0x0000008006127890 */ /* 0x000fe2000fffe03f */
[----:B------:R-:W-:Y:S01]  /*20b0*/  UMOV UR16, UR4 ;  /* 0x0000000400107c82 */ /* 0x000fe20008000000 */
[----:B------:R-:W-:Y:S01]  /*20c0*/  UMOV UR17, UR5 ;  /* 0x0000000500117c82 */ /* 0x000fe20008000000 */
[----:B------:R-:W-:Y:S02]  /*20d0*/  UIADD3 UR10, UR6, 0x100, URZ ;  /* 0x00000100060a7890 */ /* 0x000fe4000fffe03f */
[----:B------:R-:W-:Y:S01]  /*20e0*/  HGMMA.64x16x16.F32 R112, gdesc[UR4], RZ, !UPT, gsb0 ;  /* 0x00200000047079f0 */ /* 0x000fe2000c0008ff */
[----:B------:R-:W-:Y:S01]  /*20f0*/  UMOV UR8, UR4 ;  /* 0x0000000400087c82 */ /* 0x000fe20008000000 */
[----:B------:R-:W-:Y:S01]  /*2100*/  UMOV UR9, UR5 ;  /* 0x0000000500097c82 */ /* 0x000fe20008000000 */
[----:B------:R-:W-:Y:S01]  /*2110*/  UIADD3 UR14, UR6, 0x180, URZ ;  /* 0x00000180060e7890 */ /* 0x000fe2000fffe03f */
        /* <DEDUP_REMOVED lines=17> */
[----:B------:R-:W-:-:S02]  /*2230*/  UIADD3 UR7, UR4, 0x2, URZ ;  /* 0x0000000204077890 */ /* 0x000fc4000fffe03f */
[----:B------:R-:W-:Y:S02]  /*2240*/  UIADD3 UR46, UR6, 0x684, URZ ;  /* 0x00000684062e7890 */ /* 0x000fe4000fffe03f */
[----:B------:R-:W-:-:S03]  /*2250*/  UISETP.GE.AND UP0, UPT, UR61, UR50, UPT ;  /* 0x000000323d00728c */ /* 0x000fc6000bf06270 */
[----:B------:R-:W-:Y:S01]  /*2260*/  UMOV UR40, UR7 ;  /* 0x0000000700287c82 */ /* 0x000fe20008000000 */
[----:B------:R-:W-:Y:S01]  /*2270*/  UIADD3 UR7, UR4, 0x4, URZ ;  /* 0x0000000404077890 */ /* 0x000fe2000fffe03f */
[----:B------:R-:W-:Y:S01]  /*2280*/  IMAD.U32 R8, RZ, RZ, UR40 ;  /* 0x00000028ff087e24 */ /* 0x000fe2000f8e00ff */
        /* <DEDUP_REMOVED lines=17> */
[----:B------:R-:W-:Y:S02]  /*23a0*/  UIADD3 UR12, UR6, 0x2, URZ ;  /* 0x00000002060c7890 */ /* 0x000fe4000fffe03f */
[----:B------:R-:W-:Y:S01]  /*23b0*/  UIADD3 UR14, UR6, 0x182, URZ ;  /* 0x00000182060e7890 */ /* 0x000fe2000fffe03f */
[----:B------:R-:W-:Y:S01]  /*23c0*/  UMOV UR13, UR41 ;  /* 0x00000029000d7c82 */ /* 0x000fe20008000000 */
[----:B------:R-:W-:-:S03]  /*23d0*/  UMOV UR15, 0x40000040 ;  /* 0x40000040000f7882 */ /* 0x000fc60000000000 */
[----:B------:R-:W-:Y:S01]  /*23e0*/  UMOV UR42, UR12 ;  /* 0x0000000c002a7c82 */ /* 0x000fe20008000000 */
[----:B------:R-:W-:Y:S01]  /*23f0*/  UMOV UR12, UR40 ;  /* 0x00000028000c7c82 */ /* 0x000fe20008000000 */
[----:B------:R-:W-:Y:S02]  /*2400*/  WARPGROUP.DEPBAR.LE gsb0, 0x0 ;  /* 0x00008000000079c5 */ /* 0x000fe40000010000 */
[----:B------:R-:W-:-:S06]  /*2410*/  WARPGROUP.ARRIVE ;  /* 0x00000000000079c5 */ /* 0x000fcc0000000000 */
[----:B------:R-:W-:Y:S01]  /*2420*/  HGMMA.64x16x16.F32 R72, gdesc[UR16], RZ, !UPT, gsb0 ;  /* 0x00200000104879f0 */ /* 0x000fe2000c0008ff */
[----:B------:R-:W-:Y:S01]  /*2430*/  UIADD3 UR18, UR6, 0x82, URZ ;  /* 0x0000008206127890 */ /* 0x000fe2000fffe03f */
[----:B------:R-:W-:Y:S01]  /*2440*/  UMOV UR16, UR40 ;  /* 0x0000002800107c82 */ /* 0x000fe20008000000 */
[----:B------:R-:W-:Y:S01]  /*2450*/  UMOV UR17, UR41 ;  /* 0x0000002900117c82 */ /* 0x000fe20008000000 */
[----:B------:R-:W-:Y:S01]  /*2460*/  UMOV UR19, 0x40000040 ;  /* 0x4000004000137882 */ /* 0x000fe20000000000 */
[----:B--2---:R-:W-:-:S05]  /*2470*/  IADD3 R12, R12, 0xb0, -R10 ;  /* 0x000000b00c0c7810 */ /* 0x004fca0007ffe80a */
[----:B------:R-:W-:-:S05]  /*2480*/  IMAD R12, R21, -0xb0, R12 ;  /* 0xffffff50150c7824 */ /* 0x000fca00078e020c */
[C---:B------:R-:W-:Y:S02]  /*2490*/  ISETP.GT.AND P2, PT, R12.reuse, RZ, PT ;  /* 0x000000ff0c00720c */ /* 0x040fe40003f44270 */
[C---:B------:R-:W-:Y:S02]  /*24a0*/  ISETP.GT.AND P3, PT, R12.reuse, 0x1, PT ;  /* 0x000000010c00780c */ /* 0x040fe40003f64270 */
[C---:B------:R-:W-:Y:S02]  /*24b0*/  ISETP.GT.AND P4, PT, R12.reuse, 0x8, PT ;  /* 0x000000080c00780c */ /* 0x040fe40003f84270 */
[C---:B------:R-:W-:Y:S02]  /*24c0*/  ISETP.GT.AND P5, PT, R12.reuse, 0x9, PT ;  /* 0x000000090c00780c */ /* 0x040fe40003fa4270 */
[C---:B------:R-:W-:Y:S02]  /*24d0*/  ISETP.GT.AND P6, PT, R12.reuse, 0x61, PT ;  /* 0x000000610c00780c */ /* 0x040fe40003fc4270 */
[----:B------:R-:W-:-:S02]  /*24e0*/  ISETP.GT.AND P1, PT, R12, 0x89, PT ;  /* 0x000000890c00780c */ /* 0x000fc40003f24270 */
[----:B------:R-:W-:Y:S01]  /*24f0*/  ISETP.GT.AND P0, PT, R12, 0x90, PT ;  /* 0x000000900c00780c */ /* 0x000fe20003f04270 */
        /* <DEDUP_REMOVED lines=64> */
[----:B------:R-:W-:Y:S02]  /*2900*/  UIADD3 UR12, UR6, 0x4, URZ ;  /* 0x00000004060c7890 */ /* 0x000fe4000fffe03f */
[----:B------:R-:W-:Y:S01]  /*2910*/  UIADD3 UR14, UR6, 0x184, URZ ;  /* 0x00000184060e7890 */ /* 0x000fe2000fffe03f */
[----:B------:R-:W-:Y:S01]  /*2920*/  UMOV UR15, 0x40000040 ;  /* 0x40000040000f7882 */ /* 0x000fe20000000000 */
[----:B------:R-:W-:Y:S02]  /*2930*/  WARPGROUP.DEPBAR.LE gsb0, 0x0 ;  /* 0x00008000000079c5 */ /* 0x000fe40000010000 */
[----:B------:R-:W-:-:S06]  /*2940*/  WARPGROUP.ARRIVE ;  /* 0x00000000000079c5 */ /* 0x000fcc0000000000 */
[----:B------:R-:W-:Y:S01]  /*2950*/  HGMMA.64x16x16.F32 R72, gdesc[UR16], R72, gsb0 ;  /* 0x00200000104879f0 */ /* 0x000fe20008000848 */
[----:B------:R-:W-:Y:S01]  /*2960*/  UMOV UR16, UR7 ;  /* 0x0000000700107c82 */ /* 0x000fe20008000000 */
[----:B------:R-:W-:Y:S01]  /*2970*/  UMOV UR17, 0x40000040 ;  /* 0x4000004000117882 */ /* 0x000fe20000000000 */
[----:B------:R-:W-:Y:S01]  /*2980*/  UMOV UR18, UR12 ;  /* 0x0000000c00127c82 */ /* 0x000fe20008000000 */
[----:B------:R-:W-:Y:S01]  /*2990*/  UMOV UR19, 0x40000040 ;  /* 0x4000004000137882 */ /* 0x000fe20000000000 */
[----:B------:R-:W-:Y:S01]  /*29a0*/  UMOV UR40, UR16 ;  /* 0x0000001000287c82 */ /* 0x000fe20008000000 */
[----:B------:R-:W-:Y:S01]  /*29b0*/  UMOV UR41, UR17 ;  /* 0x0000001100297c82 */ /* 0x000fe20008000000 */
[----:B------:R-:W-:Y:S01]  /*29c0*/  IMAD.U32 R6, RZ, RZ, UR16 ;  /* 0x00000010ff067e24 */ /* 0x000fe2000f8e00ff */
[----:B------:R-:W-:Y:S01]  /*29d0*/  UMOV UR12, UR40 ;  /* 0x00000028000c7c82 */ /* 0x000fe20008000000 */
[----:B------:R-:W-:Y:S01]  /*29e0*/  IMAD.U32 R7, RZ, RZ, UR17 ;  /* 0x00000011ff077e24 */ /* 0x000fe2000f8e00ff */
[----:B------:R-:W-:Y:S01]  /*29f0*/  UMOV UR13, UR41 ;  /* 0x00000029000d7c82 */ /* 0x000fe20008000000 */
[----:B------:R-:W-:Y:S01]  /*2a00*/  UIADD3 UR7, UR4, 0x6, URZ ;  /* 0x0000000604077890 */ /* 0x000fe2000fffe03f */
[----:B------:R-:W-:-:S02]  /*2a10*/  WARPGROUP.DEPBAR.LE gsb0, 0x0 ;  /* 0x00008000000079c5 */ /* 0x000fc40000010000 */
        /* <DEDUP_REMOVED lines=77> */
[----:B01----:R-:W-:Y:S01]  /*2ef0*/  IMAD.U32 R4, RZ, RZ, UR16 ;  /* 0x00000010ff047e24 */ /* 0x003fe2000f8e00ff */
        /* <DEDUP_REMOVED lines=124> */
[----:B------:R-:W-:Y:S01]  /*36c0*/  UIADD3 UR7, UR4, 0x402, URZ ;  /* 0x0000040204077890 */ /* 0x000fe2000fffe03f */
[----:B------:R-:W-:-:S02]  /*36d0*/  WARPGROUP.DEPBAR.LE gsb0, 0x0 ;  /* 0x00008000000079c5 */ /* 0x000fc40000010000 */
        /* <DEDUP_REMOVED lines=21> */
[----:B------:R-:W-:Y:S01]  /*3830*/  UMOV UR13, 0x40000040 ;  /* 0x40000040000d7882 */ /* 0x000fe20000000000 */
[----:B------:R-:W-:Y:S01]  /*3840*/  UMOV UR15, 0x40000040 ;  /* 0x40000040000f7882 */ /* 0x000fe20000000000 */
[----:B------:R-:W-:Y:S01]  /*3850*/  UMOV UR40, UR12 ;  /* 0x0000000c00287c82 */ /* 0x000fe20008000000 */
[----:B------:R-:W-:Y:S01]  /*3860*/  UMOV UR41, UR13 ;  /* 0x0000000d00297c82 */ /* 0x000fe20008000000 */
[----:B------:R-:W-:Y:S01]  /*3870*/  UIADD3 UR7, UR4, 0x404, URZ ;  /* 0x0000040404077890 */ /* 0x000fe2000fffe03f */
        /* <DEDUP_REMOVED lines=45> */
[----:B------:R-:W-:Y:S02]  /*3b50*/  ULDC UR11, c[0x0][0x988] ;  /* 0x00026200000b7ab9 */ /* 0x000fe40000000800 */
        /* <DEDUP_REMOVED lines=99> */
[----:B------:R-:W-:Y:S01]  /*4190*/  UIADD3 UR7, UR6, 0xa06, URZ ;  /* 0x00000a0606077890 */ /* 0x000fe2000fffe03f */
        /* <DEDUP_REMOVED lines=24> */
[----:B------:R-:W-:Y:S01]  /*4320*/  WARPGROUP.ARRIVE ;  /* 0x00000000000079c5 */ /* 0x000fe20000000000 */
[----:B------:R-:W-:Y:S02]  /*4330*/  FSEL R112, R112, -INF , P2 ;  /* 0xff80000070707808 */ /* 0x000fe40001000000 */
[----:B------:R-:W-:Y:S02]  /*4340*/  FSEL R113, R113, -INF , P3 ;  /* 0xff80000071717808 */ /* 0x000fe40001800000 */
[----:B------:R-:W-:Y:S01]  /*4350*/  FSEL R116, R116, -INF , P4 ;  /* 0xff80000074747808 */ /* 0x000fe20002000000 */
[----:B------:R-:W-:Y:S01]  /*4360*/  HGMMA.64x16x16.F32 R104, gdesc[UR20], R104, gsb0 ;  /* 0x00200000146879f0 */ /* 0x000fe20008000868 */
[----:B------:R-:W-:Y:S01]  /*4370*/  UIADD3 UR22, UR6, 0x686, URZ ;  /* 0x0000068606167890 */ /* 0x000fe2000fffe03f */
[----:B------:R-:W-:Y:S01]  /*4380*/  FMNMX.FTZ R21, R112, R113, !PT ;  /* 0x0000007170157209 */ /* 0x000fe20007810000 */
[----:B------:R-:W-:Y:S01]  /*4390*/  UMOV UR23, 0x40000040 ;  /* 0x4000004000177882 */ /* 0x000fe20000000000 */
[----:B------:R-:W-:-:S02]  /*43a0*/  FSEL R114, R114, -INF , P2 ;  /* 0xff80000072727808 */ /* 0x000fc40001000000 */
[----:B------:R-:W-:Y:S02]  /*43b0*/  FSEL R117, R117, -INF , P5 ;  /* 0xff80000075757808 */ /* 0x000fe40002800000 */
[----:B------:R-:W-:Y:S02]  /*43c0*/  ISETP.GT.AND P2, PT, R12, 0x10, PT ;  /* 0x000000100c00780c */ /* 0x000fe40003f44270 */
[----:B------:R-:W-:Y:S02]  /*43d0*/  FMNMX.FTZ R10, R116, R21, !PT ;  /* 0x00000015740a7209 */ /* 0x000fe40007810000 */
[----:B------:R-:W-:Y:S02]  /*43e0*/  FSEL R115, R115, -INF , P3 ;  /* 0xff80000073737808 */ /* 0x000fe40001800000 */
[----:B------:R-:W-:Y:S02]  /*43f0*/  ISETP.GT.AND P3, PT, R12, 0x11, PT ;  /* 0x000000110c00780c */ /* 0x000fe40003f64270 */
[----:B------:R-:W-:-:S02]  /*4400*/  FMNMX.FTZ R21, R117, R10, !PT ;  /* 0x0000000a75157209 */ /* 0x000fc40007810000 */
[----:B------:R-:W-:Y:S02]  /*4410*/  FSEL R118, R118, -INF , P4 ;  /* 0xff80000076767808 */ /* 0x000fe40002000000 */
[C---:B------:R-:W-:Y:S02]  /*4420*/  ISETP.GT.AND P4, PT, R12.reuse, 0x18, PT ;  /* 0x000000180c00780c */ /* 0x040fe40003f84270 */
        /* <DEDUP_REMOVED lines=8> */
[----:B------:R-:W-:Y:S01]  /*44b0*/  UIADD3 UR22, UR6, 0x706, URZ ;  /* 0x0000070606167890 */ /* 0x000fe2000fffe03f */
[----:B------:R-:W-:Y:S01]  /*44c0*/  FSEL R108, R108, -INF , P4 ;  /* 0xff8000006c6c7808 */ /* 0x000fe20002000000 */
[----:B------:R-:W-:Y:S01]  /*44d0*/  UMOV UR23, 0x40000040 ;  /* 0x4000004000177882 */ /* 0x000fe20000000000 */
[----:B------:R-:W-:Y:S02]  /*44e0*/  FMNMX.FTZ R21, R105, R10, !PT ;  /* 0x0000000a69157209 */ /* 0x000fe40007810000 */
[----:B------:R-:W-:Y:S02]  /*44f0*/  FSEL R106, R106, -INF , P2 ;  /* 0xff8000006a6a7808 */ /* 0x000fe40001000000 */
[----:B------:R-:W-:-:S02]  /*4500*/  FSEL R109, R109, -INF , P5 ;  /* 0xff8000006d6d7808 */ /* 0x000fc40002800000 */
[----:B------:R-:W-:Y:S02]  /*4510*/  ISETP.GT.AND P2, PT, R12, 0x20, PT ;  /* 0x000000200c00780c */ /* 0x000fe40003f44270 */
[----:B------:R-:W-:Y:S02]  /*4520*/  FMNMX.FTZ R10, R108, R21, !PT ;  /* 0x000000156c0a7209 */ /* 0x000fe40007810000 */
[----:B------:R-:W-:Y:S02]  /*4530*/  FSEL R107, R107, -INF , P3 ;  /* 0xff8000006b6b7808 */ /* 0x000fe40001800000 */
[----:B------:R-:W-:Y:S02]  /*4540*/  ISETP.GT.AND P3, PT, R12, 0x21, PT ;  /* 0x000000210c00780c */ /* 0x000fe40003f64270 */
[----:B------:R-:W-:Y:S02]  /*4550*/  FMNMX.FTZ R21, R109, R10, !PT ;  /* 0x0000000a6d157209 */ /* 0x000fe40007810000 */
[----:B------:R-:W-:-:S02]  /*4560*/  FSEL R110, R110, -INF , P4 ;  /* 0xff8000006e6e7808 */ /* 0x000fc40002000000 */
[C---:B------:R-:W-:Y:S02]  /*4570*/  ISETP.GT.AND P4, PT, R12.reuse, 0x28, PT ;  /* 0x000000280c00780c */ /* 0x040fe40003f84270 */
[----:B------:R-:W-:Y:S02]  /*4580*/  FSEL R111, R111, -INF , P5 ;  /* 0xff8000006f6f7808 */ /* 0x000fe40002800000 */
[----:B------:R-:W-:Y:S01]  /*4590*/  ISETP.GT.AND P5, PT, R12, 0x29, PT ;  /* 0x000000290c00780c */ /* 0x000fe20003fa4270 */
[----:B------:R-:W-:Y:S02]  /*45a0*/  WARPGROUP.DEPBAR.LE gsb0, 0x0 ;  /* 0x00008000000079c5 */ /* 0x000fe40000010000 */
[----:B------:R-:W-:Y:S01]  /*45b0*/  WARPGROUP.ARRIVE ;  /* 0x00000000000079c5 */ /* 0x000fe20000000000 */
[----:B------:R-:W-:Y:S02]  /*45c0*/  FSEL R96, R96, -INF , P2 ;  /* 0xff80000060607808 */ /* 0x000fe40001000000 */
[----:B------:R-:W-:-:S02]  /*45d0*/  FSEL R97, R97, -INF , P3 ;  /* 0xff80000061617808 */ /* 0x000fc40001800000 */
[----:B------:R-:W-:Y:S01]  /*45e0*/  FMNMX.FTZ R10, R96, R21, !PT ;  /* 0x00000015600a7209 */ /* 0x000fe20007810000 */
[----:B------:R-:W-:Y:S01]  /*45f0*/  HGMMA.64x16x16.F32 R88, gdesc[UR20], R88, gsb0 ;  /* 0x00200000145879f0 */ /* 0x000fe20008000858 */
[----:B------:R-:W-:Y:S01]  /*4600*/  UIADD3 UR22, UR6, 0x786, URZ ;  /* 0x0000078606167890 */ /* 0x000fe2000fffe03f */
[----:B------:R-:W-:Y:S01]  /*4610*/  FSEL R100, R100, -INF , P4 ;  /* 0xff80000064647808 */ /* 0x000fe20002000000 */
[----:B------:R-:W-:Y:S01]  /*4620*/  UMOV UR23, 0x40000040 ;  /* 0x4000004000177882 */ /* 0x000fe20000000000 */
[----:B------:R-:W-:Y:S02]  /*4630*/  FMNMX.FTZ R21, R97, R10, !PT ;  /* 0x0000000a61157209 */ /* 0x000fe40007810000 */
[----:B------:R-:W-:Y:S02]  /*4640*/  FSEL R98, R98, -INF , P2 ;  /* 0xff80000062627808 */ /* 0x000fe40001000000 */
[----:B------:R-:W-:Y:S02]  /*4650*/  FSEL R101, R101, -INF , P5 ;  /* 0xff80000065657808 */ /* 0x000fe40002800000 */
[----:B------:R-:W-:-:S02]  /*4660*/  ISETP.GT.AND P2, PT, R12, 0x30, PT ;  /* 0x000000300c00780c */ /* 0x000fc40003f44270 */
[----:B------:R-:W-:Y:S02]  /*4670*/  FMNMX.FTZ R10, R100, R21, !PT ;  /* 0x00000015640a7209 */ /* 0x000fe40007810000 */
[----:B------:R-:W-:Y:S02]  /*4680*/  FSEL R99, R99, -INF , P3 ;  /* 0xff80000063637808 */ /* 0x000fe40001800000 */
[----:B------:R-:W-:Y:S02]  /*4690*/  ISETP.GT.AND P3, PT, R12, 0x31, PT ;  /* 0x000000310c00780c */ /* 0x000fe40003f64270 */
        /* <DEDUP_REMOVED lines=62> */
[----:B------:R-:W-:Y:S02]  /*4a80*/  FMNMX.FTZ R21, R69, R10, !PT ;  /* 0x0000000a45157209 */ /* 0x000fe40007810000 */
[----:B------:R-:W-:Y:S02]  /*4a90*/  ISETP.GT.AND P5, PT, R12, 0x68, PT ;  /* 0x000000680c00780c */ /* 0x000fe40003fa4270 */
        /* <DEDUP_REMOVED lines=15> */
[----:B------:R-:W-:Y:S02]  /*4b90*/  FMNMX.FTZ R10, R60, R21, !PT ;  /* 0x000000153c0a7209 */ /* 0x000fe40007810000 */
[----:B------:R-:W-:Y:S02]  /*4ba0*/  FSEL R58, R58, -INF , P2 ;  /* 0xff8000003a3a7808 */ /* 0x000fe40001000000 */
[----:B------:R-:W-:Y:S02]  /*4bb0*/  ISETP.GT.AND P2, PT, R12, 0x71, PT ;  /* 0x000000710c00780c */ /* 0x000fe40003f44270 */
[----:B------:R-:W-:Y:S02]  /*4bc0*/  FMNMX.FTZ R21, R61, R10, !PT ;  /* 0x0000000a3d157209 */ /* 0x000fe40007810000 */
[----:B------:R-:W-:-:S02]  /*4bd0*/  FSEL R59, R59, -INF , P6 ;  /* 0xff8000003b3b7808 */ /* 0x000fc40003000000 */
[----:B------:R-:W-:Y:S02]  /*4be0*/  ISETP.GT.AND P6, PT, R12, 0x78, PT ;  /* 0x000000780c00780c */ /* 0x000fe40003fc4270 */
        /* <DEDUP_REMOVED lines=10> */
[----:B------:R-:W-:Y:S01]  /*4c90*/  UMOV UR22, UR7 ;  /* 0x0000000700167c82 */ /* 0x000fe20008000000 */
[----:B------:R-:W-:Y:S01]  /*4ca0*/  UMOV UR23, 0x40000040 ;  /* 0x4000004000177882 */ /* 0x000fe20000000000 */
[----:B------:R-:W-:Y:S02]  /*4cb0*/  FSEL R52, R52, -INF , P6 ;  /* 0xff80000034347808 */ /* 0x000fe40003000000 */
[----:B------:R-:W-:Y:S02]  /*4cc0*/  FMNMX.FTZ R21, R49, R10, !PT ;  /* 0x0000000a31157209 */ /* 0x000fe40007810000 */
[----:B------:R-:W-:-:S02]  /*4cd0*/  FSEL R53, R53, -INF , P5 ;  /* 0xff80000035357808 */ /* 0x000fc40002800000 */
[----:B------:R-:W-:Y:S02]  /*4ce0*/  FMNMX.FTZ R10, R52, R21, !PT ;  /* 0x00000015340a7209 */ /* 0x000fe40007810000 */
[----:B------:R-:W-:Y:S02]  /*4cf0*/  FSEL R50, R50, -INF , P3 ;  /* 0xff80000032327808 */ /* 0x000fe40001800000 */
[C---:B------:R-:W-:Y:S02]  /*4d00*/  ISETP.GT.AND P3, PT, R12.reuse, 0x81, PT ;  /* 0x000000810c00780c */ /* 0x040fe40003f64270 */
[----:B------:R-:W-:Y:S02]  /*4d10*/  FMNMX.FTZ R21, R53, R10, !PT ;  /* 0x0000000a35157209 */ /* 0x000fe40007810000 */
[----:B------:R-:W-:Y:S02]  /*4d20*/  FSEL R51, R51, -INF , P2 ;  /* 0xff80000033337808 */ /* 0x000fe40001000000 */
[----:B------:R-:W-:-:S02]  /*4d30*/  ISETP.GT.AND P2, PT, R12, 0x88, PT ;  /* 0x000000880c00780c */ /* 0x000fc40003f44270 */
        /* <DEDUP_REMOVED lines=15> */
[----:B------:R-:W-:-:S02]  /*4e30*/  FMNMX.FTZ R21, R44, R21, !PT ;  /* 0x000000152c157209 */ /* 0x000fc40007810000 */
[----:B------:R-:W-:Y:S02]  /*4e40*/  ISETP.GT.AND P1, PT, R12, 0x91, PT ;  /* 0x000000910c00780c */ /* 0x000fe40003f24270 */
[----:B------:R-:W-:Y:S02]  /*4e50*/  FMNMX.FTZ R21, R20, R21, !PT ;  /* 0x0000001514157209 */ /* 0x000fe40007810000 */
[----:B------:R-:W-:Y:S02]  /*4e60*/  FSEL R46, R46, -INF , P2 ;  /* 0xff8000002e2e7808 */ /* 0x000fe40001000000 */
[C---:B------:R-:W-:Y:S02]  /*4e70*/  ISETP.GT.AND P2, PT, R12.reuse, 0x99, PT ;  /* 0x000000990c00780c */ /* 0x040fe40003f44270 */
[----:B------:R-:W-:Y:S02]  /*4e80*/  FSEL R43, R43, -INF , P3 ;  /* 0xff8000002b2b7808 */ /* 0x000fe40001800000 */
[----:B------:R-:W-:-:S02]  /*4e90*/  ISETP.GT.AND P3, PT, R12, 0xa0, PT ;  /* 0x000000a00c00780c */ /* 0x000fc40003f64270 */
[----:B------:R-:W-:Y:S02]  /*4ea0*/  FSEL R42, R42, -INF , P4 ;  /* 0xff8000002a2a7808 */ /* 0x000fe40002000000 */
[----:B------:R-:W-:Y:S02]  /*4eb0*/  ISETP.GT.AND P4, PT, R12, 0xa1, PT ;  /* 0x000000a10c00780c */ /* 0x000fe40003f84270 */
[----:B------:R-:W-:Y:S01]  /*4ec0*/  P2R R45, PR, RZ, 0x2 ;  /* 0x00000002ff2d7803 */ /* 0x000fe20000000000 */
[----:B------:R-:W-:Y:S02]  /*4ed0*/  WARPGROUP.DEPBAR.LE gsb0, 0x0 ;  /* 0x00008000000079c5 */ /* 0x000fe40000010000 */
[----:B------:R-:W-:Y:S01]  /*4ee0*/  WARPGROUP.ARRIVE ;  /* 0x00000000000079c5 */ /* 0x000fe20000000000 */
[----:B------:R-:W-:Y:S02]  /*4ef0*/  FSEL R32, R32, -INF , P0 ;  /* 0xff80000020207808 */ /* 0x000fe40000000000 */
[----:B------:R-:W-:-:S02]  /*4f00*/  ISETP.GT.AND P0, PT, R12, 0x98, PT ;  /* 0x000000980c00780c */ /* 0x000fc40003f04270 */
[----:B------:R-:W-:Y:S01]  /*4f10*/  FSEL R80, R33, -INF , P1 ;  /* 0xff80000021507808 */ /* 0x000fe20000800000 */
[----:B------:R-:W-:Y:S01]  /*4f20*/  HGMMA.64x16x16.F32 R24, gdesc[UR20], R24, gsb0 ;  /* 0x00200000141879f0 */ /* 0x000fe20008000818 */
[----:B------:R-:W-:Y:S02]  /*4f30*/  FMNMX.FTZ R21, R32, R21, !PT ;  /* 0x0000001520157209 */ /* 0x000fe40007810000 */
[----:B------:R-:W-:Y:S02]  /*4f40*/  FSEL R81, R36, -INF , P0 ;  /* 0xff80000024517808 */ /* 0x000fe40000000000 */
[----:B------:R-:W-:Y:S02]  /*4f50*/  FMNMX.FTZ R10, R80, R21, !PT ;  /* 0x00000015500a7209 */ /* 0x000fe40007810000 */
[----:B------:R-:W-:Y:S02]  /*4f60*/  FSEL R84, R37, -INF , P2 ;  /* 0xff80000025547808 */ /* 0x000fe40001000000 */
[----:B------:R-:W-:-:S02]  /*4f70*/  FMNMX.FTZ R21, R81, R10, !PT ;  /* 0x0000000a51157209 */ /* 0x000fc40007810000 */
[----:B------:R-:W-:Y:S02]  /*4f80*/  P2R R33, PR, RZ, 0x4 ;  /* 0x00000004ff217803 */ /* 0x000fe40000000000 */
[----:B------:R-:W-:Y:S02]  /*4f90*/  FMNMX.FTZ R21, R84, R21, !PT ;  /* 0x0000001554157209 */ /* 0x000fe40007810000 */
[----:B------:R-:W-:Y:S02]  /*4fa0*/  P2R R41, PR, RZ, 0x1 ;  /* 0x00000001ff297803 */ /* 0x000fe40000000000 */
[C---:B------:R-:W-:Y:S02]  /*4fb0*/  ISETP.GT.AND P0, PT, R12.reuse, 0x89, PT ;  /* 0x000000890c00780c */ /* 0x040fe40003f04270 */
[----:B------:R-:W-:Y:S02]  /*4fc0*/  ISETP.GT.AND P1, PT, R12, 0x90, PT ;  /* 0x000000900c00780c */ /* 0x000fe40003f24270 */
[----:B------:R-:W-:-:S02]  /*4fd0*/  FSEL R47, R47, -INF , P0 ;  /* 0xff8000002f2f7808 */ /* 0x000fc40000000000 */
[----:B------:R-:W-:Y:S02]  /*4fe0*/  ISETP.NE.AND P0, PT, R41, RZ, PT ;  /* 0x000000ff2900720c */ /* 0x000fe40003f05270 */
[----:B------:R-:W-:Y:S02]  /*4ff0*/  FSEL R34, R34, -INF , P1 ;  /* 0xff80000022227808 */ /* 0x000fe40000800000 */
[----:B------:R-:W-:Y:S02]  /*5000*/  ISETP.NE.AND P1, PT, R45, RZ, PT ;  /* 0x000000ff2d00720c */ /* 0x000fe40003f25270 */
[----:B------:R-:W-:Y:S02]  /*5010*/  FSEL R38, R38, -INF , P0 ;  /* 0xff80000026267808 */ /* 0x000fe40000000000 */
[----:B------:R-:W-:Y:S02]  /*5020*/  FSEL R35, R35, -INF , P1 ;  /* 0xff80000023237808 */ /* 0x000fe40000800000 */
[----:B------:R-:W-:-:S02]  /*5030*/  ISETP.NE.AND P0, PT, R13, RZ, PT ;  /* 0x000000ff0d00720c */ /* 0x000fc40003f05270 */
[----:B------:R-:W-:-:S13]  /*5040*/  ISETP.NE.AND P1, PT, R15, RZ, PT ;  /* 0x000000ff0f00720c */ /* 0x000fda0003f25270 */
[----:B------:R-:W-:Y:S01]  /*5050*/  @!P1 VIADD R11, R11, 0x34840 ;  /* 0x000348400b0b9836 */ /* 0x000fe20000000000 */
[----:B------:R-:W-:Y:S02]  /*5060*/  WARPGROUP.DEPBAR.LE gsb0, 0x0 ;  /* 0x00008000000079c5 */ /* 0x000fe40000010000 */
[----:B------:R-:W-:Y:S02]  /*5070*/  FSEL R36, R24, -INF , P3 ;  /* 0xff80000018247808 */ /* 0x000fe40001800000 */
[----:B------:R-:W-:Y:S02]  /*5080*/  FSEL R82, R25, -INF , P4 ;  /* 0xff80000019527808 */ /* 0x000fe40002000000 */
[----:B------:R-:W-:Y:S02]  /*5090*/  FMNMX.FTZ R21, R36, R21, !PT ;  /* 0x0000001524157209 */ /* 0x000fe40007810000 */
[----:B------:R-:W-:Y:S02]  /*50a0*/  FSEL R28, R28, -INF , P5 ;  /* 0xff8000001c1c7808 */ /* 0x000fe40002800000 */
[----:B------:R-:W-:-:S02]  /*50b0*/  FMNMX.FTZ R21, R82, R21, !PT ;  /* 0x0000001552157209 */ /* 0x000fc40007810000 */
[----:B------:R-:W-:Y:S02]  /*50c0*/  FSEL R24, R29, -INF , P6 ;  /* 0xff8000001d187808 */ /* 0x000fe40003000000 */
[----:B------:R-:W-:Y:S02]  /*50d0*/  FMNMX.FTZ R21, R28, R21, !PT ;  /* 0x000000151c157209 */ /* 0x000fe40007810000 */
[----:B------:R-:W-:Y:S02]  /*50e0*/  FSEL R26, R26, -INF , P3 ;  /* 0xff8000001a1a7808 */ /* 0x000fe40001800000 */
[----:B------:R-:W-:Y:S02]  /*50f0*/  FMNMX.FTZ R21, R24, R21, !PT ;  /* 0x0000001518157209 */ /* 0x000fe40007810000 */
[----:B------:R-:W-:Y:S02]  /*5100*/  FSEL R30, R30, -INF , P5 ;  /* 0xff8000001e1e7808 */ /* 0x000fe40002800000 */
[----:B------:R-:W-:Y:S01]  /*5110*/  @!P1 PRMT R11, RZ, 0x654, R11 ;  /* 0x00000654ff0b9816 */ /* 0x000fe2000000000b */
[----:B------:R-:W0:Y:S03]  /*5120*/  SHFL.BFLY PT, R10, R21, 0x2, 0x1f ;  /* 0x0c401f00150a7f89 */ /* 0x000e2600000e0000 */
[----:B------:R1:W-:Y:S01]  /*5130*/  @!P1 SYNCS.ARRIVE.TRANS64.RED.A1T0 RZ, [R11+URZ], RZ ;  /* 0x000000ff0bff99a7 */ /* 0x0003e2000810043f */
[----:B0-----:R-:W-:-:S05]  /*5140*/  FMNMX.FTZ R25, R21, R10, !PT ;  /* 0x0000000a15197209 */ /* 0x001fca0007810000 */
[----:B------:R-:W0:Y:S02]  /*5150*/  SHFL.BFLY PT, R10, R25, 0x1, 0x1f ;  /* 0x0c201f00190a7f89 */ /* 0x000e2400000e0000 */
[----:B0-----:R-:W-:-:S04]  /*5160*/  FMNMX.FTZ R10, R25, R10, !PT ;  /* 0x0000000a190a7209 */ /* 0x001fc80007810000 */
[C---:B------:R-:W-:Y:S01]  /*5170*/  FSETP.NEU.FTZ.AND P2, PT, R10.reuse, -INF , PT ;  /* 0xff8000000a00780b */ /* 0x040fe20003f5d000 */
[----:B------:R-:W-:-:S05]  /*5180*/  FMUL.FTZ R83, R10, UR11 ;  /* 0x0000000b0a537c20 */ /* 0x000fca0008410000 */
[----:B------:R-:W-:Y:S02]  /*5190*/  FSEL R83, R83, RZ, P2 ;  /* 0x000000ff53537208 */ /* 0x000fe40001000000 */
[----:B------:R-:W-:Y:S02]  /*51a0*/  ISETP.NE.AND P2, PT, R33, RZ, PT ;  /* 0x000000ff2100720c */ /* 0x000fe40003f45270 */
[----:B------:R-:W-:Y:S01]  /*51b0*/  FMNMX.FTZ R33, R114, R115, !PT ;  /* 0x0000007372217209 */ /* 0x000fe20007810000 */
[--C-:B------:R-:W-:Y:S01]  /*51c0*/  FFMA.FTZ R200, R56, UR11, -R83.reuse ;  /* 0x0000000b38c87c23 */ /* 0x100fe20008010853 */
[--C-:B------:R-:W-:Y:S01]  /*51d0*/  FFMA.FTZ R56, R61, UR11, -R83.reuse ;  /* 0x0000000b3d387c23 */ /* 0x100fe20008010853 */
[--C-:B------:R-:W-:Y:S01]  /*51e0*/  FFMA.FTZ R204, R48, UR11, -R83.reuse ;  /* 0x0000000b30cc7c23 */ /* 0x100fe20008010853 */
[----:B------:R-:W-:Y:S01]  /*51f0*/  FMNMX.FTZ R12, R118, R33, !PT ;  /* 0x00000021760c7209 */ /* 0x000fe20007810000 */
[--C-:B------:R-:W-:Y:S01]  /*5200*/  FFMA.FTZ R206, R52, UR11, -R83.reuse ;  /* 0x0000000b34ce7c23 */ /* 0x100fe20008010853 */
[----:B------:R-:W-:Y:S01]  /*5210*/  FSEL R48, R27, -INF , P4 ;  /* 0xff8000001b307808 */ /* 0x000fe20002000000 */
[--C-:B------:R-:W-:Y:S01]  /*5220*/  FFMA.FTZ R176, R112, UR11, -R83.reuse ;  /* 0x0000000b70b07c23 */ /* 0x100fe20008010853 */
[----:B------:R-:W-:Y:S01]  /*5230*/  FMNMX.FTZ R33, R119, R12, !PT ;  /* 0x0000000c77217209 */ /* 0x000fe20007810000 */
[--C-:B------:R-:W-:Y:S01]  /*5240*/  FFMA.FTZ R13, R113, UR11, -R83.reuse ;  /* 0x0000000b710d7c23 */ /* 0x100fe20008010853 */
[--C-:B------:R-:W-:Y:S01]  /*5250*/  FFMA.FTZ R178, R116, UR11, -R83.reuse ;  /* 0x0000000b74b27c23 */ /* 0x100fe20008010853 */
[--C-:B------:R-:W-:Y:S01]  /*5260*/  FFMA.FTZ R190, R92, UR11, -R83.reuse ;  /* 0x0000000b5cbe7c23 */ /* 0x100fe20008010853 */
[----:B------:R-:W-:Y:S01]  /*5270*/  FMNMX.FTZ R12, R106, R33, !PT ;  /* 0x000000216a0c7209 */ /* 0x000fe20007810000 */
[----:B------:R-:W-:Y:S01]  /*5280*/  MUFU.EX2 R176, R176 ;  /* 0x000000b000b07308 */ /* 0x000fe20000000800 */
[--C-:B------:R-:W-:Y:S01]  /*5290*/  FFMA.FTZ R15, R117, UR11, -R83.reuse ;  /* 0x0000000b750f7c23 */ /* 0x100fe20008010853 */
[--C-:B------:R-:W-:Y:S01]  /*52a0*/  FFMA.FTZ R180, R104, UR11, -R83.reuse ;  /* 0x0000000b68b47c23 */ /* 0x100fe20008010853 */
[----:B------:R-:W-:Y:S01]  /*52b0*/  FMNMX.FTZ R37, R107, R12, !PT ;  /* 0x0000000c6b257209 */ /* 0x000fe20007810000 */
[--C-:B------:R-:W-:Y:S01]  /*52c0*/  FFMA.FTZ R21, R105, UR11, -R83.reuse ;  /* 0x0000000b69157c23 */ /* 0x100fe20008010853 */
[--C-:B------:R-:W-:Y:S01]  /*52d0*/  FFMA.FTZ R182, R108, UR11, -R83.reuse ;  /* 0x0000000b6cb67c23 */ /* 0x100fe20008010853 */
[--C-:B------:R-:W-:Y:S01]  /*52e0*/  FFMA.FTZ R202, R60, UR11, -R83.reuse ;  /* 0x0000000b3cca7c23 */ /* 0x100fe20008010853 */
[----:B------:R-:W-:Y:S01]  /*52f0*/  FMNMX.FTZ R12, R110, R37, !PT ;  /* 0x000000256e0c7209 */ /* 0x000fe20007810000 */
[----:B------:R-:W0:Y:S01]  /*5300*/  MUFU.EX2 R13, R13 ;  /* 0x0000000d000d7308 */ /* 0x000e220000000800 */
[--C-:B------:R-:W-:Y:S01]  /*5310*/  FFMA.FTZ R25, R109, UR11, -R83.reuse ;  /* 0x0000000b6d197c23 */ /* 0x100fe20008010853 */
[--C-:B------:R-:W-:Y:S01]  /*5320*/  FFMA.FTZ R27, R49, UR11, -R83.reuse ;  /* 0x0000000b311b7c23 */ /* 0x100fe20008010853 */
[----:B------:R-:W-:Y:S01]  /*5330*/  FMNMX.FTZ R37, R111, R12, !PT ;  /* 0x0000000c6f257209 */ /* 0x000fe20007810000 */
[--C-:B------:R-:W-:Y:S01]  /*5340*/  FFMA.FTZ R49, R14, UR11, -R83.reuse ;  /* 0x0000000b0e317c23 */ /* 0x100fe20008010853 */
[--C-:B------:R-:W-:Y:S01]  /*5350*/  FFMA.FTZ R184, R96, UR11, -R83.reuse ;  /* 0x0000000b60b87c23 */ /* 0x100fe20008010853 */
[--C-:B------:R-:W-:Y:S01]  /*5360*/  FFMA.FTZ R29, R97, UR11, -R83.reuse ;  /* 0x0000000b611d7c23 */ /* 0x100fe20008010853 */
[----:B------:R-:W-:Y:S01]  /*5370*/  FMNMX.FTZ R12, R98, R37, !PT ;  /* 0x00000025620c7209 */ /* 0x000fe20007810000 */
[----:B------:R-:W2:Y:S01]  /*5380*/  MUFU.EX2 R178, R178 ;  /* 0x000000b200b27308 */ /* 0x000ea20000000800 */
[--C-:B------:R-:W-:Y:S01]  /*5390*/  FFMA.FTZ R214, R81, UR11, -R83.reuse ;  /* 0x0000000b51d67c23 */ /* 0x100fe20008010853 */
[--C-:B------:R-:W-:Y:S01]  /*53a0*/  FFMA.FTZ R186, R100, UR11, -R83.reuse ;  /* 0x0000000b64ba7c23 */ /* 0x100fe20008010853 */
[----:B------:R-:W-:Y:S01]  /*53b0*/  FMNMX.FTZ R41, R99, R12, !PT ;  /* 0x0000000c63297209 */ /* 0x000fe20007810000 */
[--C-:B------:R-:W-:Y:S01]  /*53c0*/  FFMA.FTZ R33, R101, UR11, -R83.reuse ;  /* 0x0000000b65217c23 */ /* 0x100fe20008010853 */
[--C-:B------:R-:W-:Y:S01]  /*53d0*/  FFMA.FTZ R188, R88, UR11, -R83.reuse ;  /* 0x0000000b58bc7c23 */ /* 0x100fe20008010853 */
[--C-:B------:R-:W-:Y:S01]  /*53e0*/  FFMA.FTZ R37, R89, UR11, -R83.reuse ;  /* 0x0000000b59257c23 */ /* 0x100fe20008010853 */
[----:B------:R-:W-:Y:S01]  /*53f0*/  FMNMX.FTZ R12, R102, R41, !PT ;  /* 0x00000029660c7209 */ /* 0x000fe20007810000 */
[----:B------:R-:W3:Y:S01]  /*5400*/  MUFU.EX2 R15, R15 ;  /* 0x0000000f000f7308 */ /* 0x000ee20000000800 */
[--C-:B------:R-:W-:Y:S01]  /*5410*/  FFMA.FTZ R192, R72, UR11, -R83.reuse ;  /* 0x0000000b48c07c23 */ /* 0x100fe20008010853 */
[--C-:B------:R-:W-:Y:S01]  /*5420*/  FFMA.FTZ R194, R76, UR11, -R83.reuse ;  /* 0x0000000b4cc27c23 */ /* 0x100fe20008010853 */
[----:B------:R-:W-:Y:S01]  /*5430*/  FMNMX.FTZ R41, R103, R12, !PT ;  /* 0x0000000c67297209 */ /* 0x000fe20007810000 */
[--C-:B------:R-:W-:Y:S01]  /*5440*/  FFMA.FTZ R196, R64, UR11, -R83.reuse ;  /* 0x0000000b40c47c23 */ /* 0x100fe20008010853 */
[--C-:B------:R-:W-:Y:S01]  /*5450*/  FFMA.FTZ R65, R65, UR11, -R83.reuse ;  /* 0x0000000b41417c23 */ /* 0x100fe20008010853 */
[--C-:B------:R-:W-:Y:S01]  /*5460*/  FFMA.FTZ R198, R68, UR11, -R83.reuse ;  /* 0x0000000b44c67c23 */ /* 0x100fe20008010853 */
[----:B------:R-:W-:Y:S01]  /*5470*/  FMNMX.FTZ R12, R90, R41, !PT ;  /* 0x000000295a0c7209 */ /* 0x000fe20007810000 */
[----:B------:R-:W4:Y:S01]  /*5480*/  MUFU.EX2 R180, R180 ;  /* 0x000000b400b47308 */ /* 0x000f220000000800 */
[--C-:B------:R-:W-:Y:S01]  /*5490*/  FFMA.FTZ R41, R93, UR11, -R83.reuse ;  /* 0x0000000b5d297c23 */ /* 0x100fe20008010853 */
[--C-:B------:R-:W-:Y:S01]  /*54a0*/  FFMA.FTZ R69, R69, UR11, -R83.reuse ;  /* 0x0000000b45457c23 */ /* 0x100fe20008010853 */
[----:B------:R-:W-:Y:S01]  /*54b0*/  FMNMX.FTZ R45, R91, R12, !PT ;  /* 0x0000000c5b2d7209 */ /* 0x000fe20007810000 */
[--C-:B------:R-:W-:Y:S01]  /*54c0*/  FFMA.FTZ R57, R57, UR11, -R83.reuse ;  /* 0x0000000b39397c23 */ /* 0x100fe20008010853 */
[--C-:B------:R-:W-:Y:S01]  /*54d0*/  FFMA.FTZ R208, R40, UR11, -R83.reuse ;  /* 0x0000000b28d07c23 */ /* 0x100fe20008010853 */
[--C-:B------:R-:W-:Y:S01]  /*54e0*/  FFMA.FTZ R210, R44, UR11, -R83.reuse ;  /* 0x0000000b2cd27c23 */ /* 0x100fe20008010853 */
[----:B------:R-:W-:Y:S01]  /*54f0*/  FMNMX.FTZ R12, R94, R45, !PT ;  /* 0x0000002d5e0c7209 */ /* 0x000fe20007810000 */
[----:B------:R-:W5:Y:S01]  /*5500*/  MUFU.EX2 R21, R21 ;  /* 0x0000001500157308 */ /* 0x000f620000000800 */
[--C-:B------:R-:W-:Y:S01]  /*5510*/  FFMA.FTZ R212, R32, UR11, -R83.reuse ;  /* 0x0000000b20d47c23 */ /* 0x100fe20008010853 */
[--C-:B------:R-:W-:Y:S01]  /*5520*/  FFMA.FTZ R216, R36, UR11, -R83.reuse ;  /* 0x0000000b24d87c23 */ /* 0x100fe20008010853 */
[----:B------:R-:W-:Y:S01]  /*5530*/  FMNMX.FTZ R45, R95, R12, !PT ;  /* 0x0000000c5f2d7209 */ /* 0x000fe20007810000 */
[--C-:B------:R-:W-:Y:S01]  /*5540*/  FFMA.FTZ R81, R82, UR11, -R83.reuse ;  /* 0x0000000b52517c23 */ /* 0x100fe20008010853 */
[----:B------:R-:W-:Y:S01]  /*5550*/  FFMA.FTZ R218, R28, UR11, -R83 ;  /* 0x0000000b1cda7c23 */ /* 0x000fe20008010853 */
[----:B------:R-:W-:Y:S01]  /*5560*/  IMAD.MOV.U32 R82, RZ, RZ, R87 ;  /* 0x000000ffff527224 */ /* 0x000fe200078e0057 */
[----:B------:R-:W-:Y:S01]  /*5570*/  FMNMX.FTZ R12, R74, R45, !PT ;  /* 0x0000002d4a0c7209 */ /* 0x000fe20007810000 */
[----:B------:R-:W-:Y:S01]  /*5580*/  FFMA.FTZ R45, R73, UR11, -R83 ;  /* 0x0000000b492d7c23 */ /* 0x000fe20008010853 */
[----:B------:R-:W1:Y:S01]  /*5590*/  MUFU.EX2 R182, R182 ;  /* 0x000000b600b67308 */ /* 0x000e620000000800 */
[--C-:B------:R-:W-:Y:S01]  /*55a0*/  IMAD.MOV.U32 R76, RZ, RZ, R87.reuse ;  /* 0x000000ffff4c7224 */ /* 0x100fe200078e0057 */
[----:B------:R-:W-:Y:S01]  /*55b0*/  FMNMX.FTZ R73, R75, R12, !PT ;  /* 0x0000000c4b497209 */ /* 0x000fe20007810000 */
[----:B------:R-:W-:-:S03]  /*55c0*/  IMAD.MOV.U32 R72, RZ, RZ, R87 ;  /* 0x000000ffff487224 */ /* 0x000fc600078e0057 */
[----:B------:R-:W-:Y:S02]  /*55d0*/  FMNMX.FTZ R12, R78, R73, !PT ;  /* 0x000000494e0c7209 */ /* 0x000fe40007810000 */
[----:B------:R-:W1:Y:S02]  /*55e0*/  MUFU.EX2 R25, R25 ;  /* 0x0000001900197308 */ /* 0x000e640000000800 */
[----:B------:R-:W-:-:S04]  /*55f0*/  FMNMX.FTZ R73, R79, R12, !PT ;  /* 0x0000000c4f497209 */ /* 0x000fc80007810000 */
[----:B------:R-:W-:Y:S01]  /*5600*/  FMNMX.FTZ R12, R66, R73, !PT ;  /* 0x00000049420c7209 */ /* 0x000fe20007810000 */
[----:B------:R-:W-:Y:S01]  /*5610*/  FFMA.FTZ R73, R77, UR11, -R83 ;  /* 0x0000000b4d497c23 */ /* 0x000fe20008010853 */
[----:B------:R-:W1:Y:S02]  /*5620*/  MUFU.EX2 R184, R184 ;  /* 0x000000b800b87308 */ /* 0x000e640000000800 */
[----:B------:R-:W-:-:S04]  /*5630*/  FMNMX.FTZ R77, R67, R12, !PT ;  /* 0x0000000c434d7209 */ /* 0x000fc80007810000 */
[----:B------:R-:W-:Y:S02]  /*5640*/  FMNMX.FTZ R12, R70, R77, !PT ;  /* 0x0000004d460c7209 */ /* 0x000fe40007810000 */
[----:B------:R-:W1:Y:S02]  /*5650*/  MUFU.EX2 R29, R29 ;  /* 0x0000001d001d7308 */ /* 0x000e640000000800 */
[----:B------:R-:W-:-:S04]  /*5660*/  FMNMX.FTZ R77, R71, R12, !PT ;  /* 0x0000000c474d7209 */ /* 0x000fc80007810000 */
[----:B------:R-:W-:Y:S02]  /*5670*/  FMNMX.FTZ R12, R58, R77, !PT ;  /* 0x0000004d3a0c7209 */ /* 0x000fe40007810000 */
[----:B------:R-:W-:Y:S02]  /*5680*/  MUFU.EX2 R186, R186 ;  /* 0x000000ba00ba7308 */ /* 0x000fe40000000800 */
        /* <DEDUP_REMOVED lines=16> */
[----:B------:R-:W-:Y:S01]  /*5790*/  FMNMX.FTZ R12, R34, R77, !PT ;  /* 0x0000004d220c7209 */ /* 0x000fe20007810000 */
[----:B------:R-:W-:Y:S01]  /*57a0*/  FFMA.FTZ R77, R84, UR11, -R83 ;  /* 0x0000000b544d7c23 */ /* 0x000fe20008010853 */
[----:B------:R-:W-:Y:S01]  /*57b0*/  MUFU.EX2 R192, R192 ;  /* 0x000000c000c07308 */ /* 0x000fe20000000800 */
[----:B------:R-:W-:Y:S01]  /*57c0*/  IMAD.MOV.U32 R84, RZ, RZ, R87 ;  /* 0x000000ffff547224 */ /* 0x000fe200078e0057 */
[----:B------:R-:W-:Y:S02]  /*57d0*/  FMNMX.FTZ R61, R35, R12, !PT ;  /* 0x0000000c233d7209 */ /* 0x000fe40007810000 */
[----:B------:R-:W-:Y:S02]  /*57e0*/  FSEL R12, R39, -INF , P2 ;  /* 0xff800000270c7808 */ /* 0x000fe40001000000 */
[----:B------:R-:W-:Y:S02]  /*57f0*/  FMNMX.FTZ R61, R38, R61, !PT ;  /* 0x0000003d263d7209 */ /* 0x000fe40007810000 */
[----:B------:R0:W-:Y:S02]  /*5800*/  MUFU.EX2 R39, R56 ;  /* 0x0000003800277308 */ /* 0x0001e40000000800 */
[----:B------:R-:W-:-:S04]  /*5810*/  FMNMX.FTZ R61, R12, R61, !PT ;  /* 0x0000003d0c3d7209 */ /* 0x000fc80007810000 */
[----:B------:R-:W-:Y:S02]  /*5820*/  FMNMX.FTZ R61, R26, R61, !PT ;  /* 0x0000003d1a3d7209 */ /* 0x000fe40007810000 */
[----:B------:R-:W-:Y:S01]  /*5830*/  MUFU.EX2 R45, R45 ;  /* 0x0000002d002d7308 */ /* 0x000fe20000000800 */
[----:B0-----:R-:W-:Y:S01]  /*5840*/  FSEL R56, R31, -INF , P6 ;  /* 0xff8000001f387808 */ /* 0x001fe20003000000 */
[--C-:B------:R-:W-:Y:S01]  /*5850*/  FFMA.FTZ R31, R53, UR11, -R83.reuse ;  /* 0x0000000b351f7c23 */ /* 0x100fe20008010853 */
[----:B------:R-:W-:Y:S01]  /*5860*/  FMNMX.FTZ R61, R48, R61, !PT ;  /* 0x0000003d303d7209 */ /* 0x000fe20007810000 */
[----:B------:R-:W-:-:S03]  /*5870*/  FFMA.FTZ R53, R20, UR11, -R83 ;  /* 0x0000000b14357c23 */ /* 0x000fc60008010853 */
[----:B------:R-:W-:Y:S01]  /*5880*/  FMNMX.FTZ R61, R30, R61, !PT ;  /* 0x0000003d1e3d7209 */ /* 0x000fe20007810000 */
[----:B------:R-:W-:Y:S03]  /*5890*/  MUFU.EX2 R194, R194 ;  /* 0x000000c200c27308 */ /* 0x000fe60000000800 */
[----:B------:R-:W-:-:S05]  /*58a0*/  FMNMX.FTZ R61, R56, R61, !PT ;  /* 0x0000003d383d7209 */ /* 0x000fca0007810000 */
[----:B------:R-:W0:Y:S01]  /*58b0*/  SHFL.BFLY PT, R52, R61, 0x2, 0x1f ;  /* 0x0c401f003d347f89 */ /* 0x000e2200000e0000 */
[----:B------:R-:W-:Y:S08]  /*58c0*/  MUFU.EX2 R73, R73 ;  /* 0x0000004900497308 */ /* 0x000ff00000000800 */
[----:B------:R-:W-:Y:S08]  /*58d0*/  MUFU.EX2 R196, R196 ;  /* 0x000000c400c47308 */ /* 0x000ff00000000800 */
[----:B------:R-:W-:Y:S01]  /*58e0*/  MUFU.EX2 R65, R65 ;  /* 0x0000004100417308 */ /* 0x000fe20000000800 */
[----:B0-----:R-:W-:Y:S01]  /*58f0*/  FMNMX.FTZ R52, R61, R52, !PT ;  /* 0x000000343d347209 */ /* 0x001fe20007810000 */
[--C-:B------:R-:W-:Y:S01]  /*5900*/  FFMA.FTZ R61, R80, UR11, -R83.reuse ;  /* 0x0000000b503d7c23 */ /* 0x100fe20008010853 */
[----:B------:R-:W-:-:S05]  /*5910*/  FFMA.FTZ R83, R24, UR11, -R83 ;  /* 0x0000000b18537c23 */ /* 0x000fca0008010853 */
[----:B------:R-:W-:Y:S01]  /*5920*/  MUFU.EX2 R198, R198 ;  /* 0x000000c600c67308 */ /* 0x000fe20000000800 */
[----:B------:R-:W-:Y:S01]  /*5930*/  IMAD.MOV.U32 R80, RZ, RZ, R87 ;  /* 0x000000ffff507224 */ /* 0x000fe200078e0057 */
[----:B------:R-:W0:Y:S06]  /*5940*/  SHFL.BFLY PT, R85, R52, 0x1, 0x1f ;  /* 0x0c201f0034557f89 */ /* 0x000e2c00000e0000 */
[----:B------:R-:W-:Y:S08]  /*5950*/  MUFU.EX2 R69, R69 ;  /* 0x0000004500457308 */ /* 0x000ff00000000800 */
[----:B------:R-:W-:Y:S08]  /*5960*/  MUFU.EX2 R200, R200 ;  /* 0x000000c800c87308 */ /* 0x000ff00000000800 */
[----:B------:R-:W-:Y:S01]  /*5970*/  MUFU.EX2 R57, R57 ;  /* 0x0000003900397308 */ /* 0x000fe20000000800 */
[----:B0-----:R-:W-:-:S04]  /*5980*/  FMNMX.FTZ R92, R52, R85, !PT ;  /* 0x00000055345c7209 */ /* 0x001fc80007810000 */
[C---:B------:R-:W-:Y:S01]  /*5990*/  FSETP.NEU.FTZ.AND P2, PT, R92.reuse, -INF , PT ;  /* 0xff8000005c00780b */ /* 0x040fe20003f5d000 */
[----:B------:R-:W-:Y:S02]  /*59a0*/  FMUL.FTZ R85, R92, UR11 ;  /* 0x0000000b5c557c20 */ /* 0x000fe40008410000 */
[----:B------:R-:W-:Y:S03]  /*59b0*/  MUFU.EX2 R202, R202 ;  /* 0x000000ca00ca7308 */ /* 0x000fe60000000800 */
[----:B------:R-:W-:Y:S02]  /*59c0*/  FSEL R85, R85, RZ, P2 ;  /* 0x000000ff55557208 */ /* 0x000fe40001000000 */
[----:B------:R-:W-:-:S03]  /*59d0*/  PLOP3.LUT P2, PT, PT, PT, UP0, 0x80, 0x0 ;  /* 0x000000000000781c */ /* 0x000fc60003f4f008 */
[----:B------:R-:W-:Y:S01]  /*59e0*/  MUFU.EX2 R204, R204 ;  /* 0x000000cc00cc7308 */ /* 0x000fe20000000800 */
[----:B------:R-:W-:Y:S01]  /*59f0*/  FFMA.FTZ R60, R75, UR11, -R85 ;  /* 0x0000000b4b3c7c23 */ /* 0x000fe20008010855 */
[----:B------:R-:W-:Y:S01]  /*5a00*/  FADD.FTZ R75, R176, R13 ;  /* 0x0000000db04b7221 */ /* 0x000fe20000010000 */
[--C-:B------:R-:W-:Y:S01]  /*5a10*/  FFMA.FTZ R197, R66, UR11, -R85.reuse ;  /* 0x0000000b42c57c23 */ /* 0x100fe20008010855 */
[--C-:B------:R-:W-:Y:S01]  /*5a20*/  FFMA.FTZ R177, R114, UR11, -R85.reuse ;  /* 0x0000000b72b17c23 */ /* 0x100fe20008010855 */
[----:B------:R-:W-:Y:S01]  /*5a30*/  FFMA.FTZ R20, R115, UR11, -R85 ;  /* 0x0000000b73147c23 */ /* 0x000fe20008010855 */
[----:B--2---:R-:W-:Y:S01]  /*5a40*/  FADD.FTZ R14, R178, R75 ;  /* 0x0000004bb20e7221 */ /* 0x004fe20000010000 */
[--C-:B------:R-:W-:Y:S01]  /*5a50*/  FFMA.FTZ R66, R67, UR11, -R85.reuse ;  /* 0x0000000b43427c23 */ /* 0x100fe20008010855 */
[--C-:B------:R-:W-:Y:S01]  /*5a60*/  FFMA.FTZ R179, R118, UR11, -R85.reuse ;  /* 0x0000000b76b37c23 */ /* 0x100fe20008010855 */
[--C-:B------:R-:W-:Y:S01]  /*5a70*/  FFMA.FTZ R24, R119, UR11, -R85.reuse ;  /* 0x0000000b77187c23 */ /* 0x100fe20008010855 */
[----:B---3--:R-:W-:Y:S01]  /*5a80*/  FADD.FTZ R67, R15, R14 ;  /* 0x0000000e0f437221 */ /* 0x008fe20000010000 */
[----:B------:R-:W-:Y:S01]  /*5a90*/  MUFU.EX2 R177, R177 ;  /* 0x000000b100b17308 */ /* 0x000fe20000000800 */
[--C-:B------:R-:W-:Y:S01]  /*5aa0*/  FFMA.FTZ R181, R106, UR11, -R85.reuse ;  /* 0x0000000b6ab57c23 */ /* 0x100fe20008010855 */
[----:B------:R-:W-:Y:S01]  /*5ab0*/  FFMA.FTZ R28, R107, UR11, -R85 ;  /* 0x0000000b6b1c7c23 */ /* 0x000fe20008010855 */
[----:B----4-:R-:W-:Y:S01]  /*5ac0*/  FADD.FTZ R14, R180, R67 ;  /* 0x00000043b40e7221 */ /* 0x010fe20000010000 */
[--C-:B------:R-:W-:Y:S01]  /*5ad0*/  FFMA.FTZ R183, R110, UR11, -R85.reuse ;  /* 0x0000000b6eb77c23 */ /* 0x100fe20008010855 */
[--C-:B------:R-:W-:Y:S01]  /*5ae0*/  FFMA.FTZ R201, R58, UR11, -R85.reuse ;  /* 0x0000000b3ac97c23 */ /* 0x100fe20008010855 */
[--C-:B------:R-:W-:Y:S01]  /*5af0*/  FFMA.FTZ R32, R111, UR11, -R85.reuse ;  /* 0x0000000b6f207c23 */ /* 0x100fe20008010855 */
[----:B-----5:R-:W-:Y:S01]  /*5b00*/  FADD.FTZ R67, R21, R14 ;  /* 0x0000000e15437221 */ /* 0x020fe20000010000 */
[----:B------:R-:W0:Y:S01]  /*5b10*/  MUFU.EX2 R20, R20 ;  /* 0x0000001400147308 */ /* 0x000e220000000800 */
[--C-:B------:R-:W-:Y:S01]  /*5b20*/  FFMA.FTZ R185, R98, UR11, -R85.reuse ;  /* 0x0000000b62b97c23 */ /* 0x100fe20008010855 */
[----:B------:R-:W-:Y:S01]  /*5b30*/  FFMA.FTZ R199, R70, UR11, -R85 ;  /* 0x0000000b46c77c23 */ /* 0x000fe20008010855 */
[----:B-1----:R-:W-:Y:S01]  /*5b40*/  FADD.FTZ R14, R182, R67 ;  /* 0x00000043b60e7221 */ /* 0x002fe20000010000 */
[--C-:B------:R-:W-:Y:S01]  /*5b50*/  FFMA.FTZ R36, R99, UR11, -R85.reuse ;  /* 0x0000000b63247c23 */ /* 0x100fe20008010855 */
[--C-:B------:R-:W-:Y:S01]  /*5b60*/  FFMA.FTZ R187, R102, UR11, -R85.reuse ;  /* 0x0000000b66bb7c23 */ /* 0x100fe20008010855 */
[--C-:B------:R-:W-:Y:S01]  /*5b70*/  FFMA.FTZ R203, R62, UR11, -R85.reuse ;  /* 0x0000000b3ecb7c23 */ /* 0x100fe20008010855 */
[----:B------:R-:W-:Y:S01]  /*5b80*/  FADD.FTZ R67, R25, R14 ;  /* 0x0000000e19437221 */ /* 0x000fe20000010000 */
[----:B------:R-:W1:Y:S01]  /*5b90*/  MUFU.EX2 R179, R179 ;  /* 0x000000b300b37308 */ /* 0x000e620000000800 */
[--C-:B------:R-:W-:Y:S01]  /*5ba0*/  FFMA.FTZ R40, R103, UR11, -R85.reuse ;  /* 0x0000000b67287c23 */ /* 0x100fe20008010855 */
[----:B------:R-:W-:Y:S01]  /*5bb0*/  FFMA.FTZ R189, R90, UR11, -R85 ;  /* 0x0000000b5abd7c23 */ /* 0x000fe20008010855 */
[----:B------:R-:W-:Y:S01]  /*5bc0*/  FADD.FTZ R58, R184, R67 ;  /* 0x00000043b83a7221 */ /* 0x000fe20000010000 */
[--C-:B------:R-:W-:Y:S01]  /*5bd0*/  FFMA.FTZ R44, R91, UR11, -R85.reuse ;  /* 0x0000000b5b2c7c23 */ /* 0x100fe20008010855 */
[--C-:B------:R-:W-:Y:S01]  /*5be0*/  FFMA.FTZ R191, R94, UR11, -R85.reuse ;  /* 0x0000000b5ebf7c23 */ /* 0x100fe20008010855 */
[--C-:B------:R-:W-:Y:S01]  /*5bf0*/  FFMA.FTZ R205, R50, UR11, -R85.reuse ;  /* 0x0000000b32cd7c23 */ /* 0x100fe20008010855 */
[----:B------:R-:W-:Y:S01]  /*5c00*/  FADD.FTZ R67, R29, R58 ;  /* 0x0000003a1d437221 */ /* 0x000fe20000010000 */
[----:B------:R-:W2:Y:S01]  /*5c10*/  MUFU.EX2 R24, R24 ;  /* 0x0000001800187308 */ /* 0x000ea20000000800 */
[----:B0-----:R-:W-:Y:S01]  /*5c20*/  FADD.FTZ R14, R177, R20 ;  /* 0x00000014b10e7221 */ /* 0x001fe20000010000 */
[----:B------:R-:W-:Y:S01]  /*5c30*/  FFMA.FTZ R58, R59, UR11, -R85 ;  /* 0x0000000b3b3a7c23 */ /* 0x000fe20008010855 */
[----:B------:R-:W-:Y:S01]  /*5c40*/  FADD.FTZ R70, R186, R67 ;  /* 0x00000043ba467221 */ /* 0x000fe20000010000 */
[--C-:B------:R-:W-:Y:S01]  /*5c50*/  FFMA.FTZ R52, R95, UR11, -R85.reuse ;  /* 0x0000000b5f347c23 */ /* 0x100fe20008010855 */
[--C-:B------:R-:W-:Y:S01]  /*5c60*/  FFMA.FTZ R193, R74, UR11, -R85.reuse ;  /* 0x0000000b4ac17c23 */ /* 0x100fe20008010855 */
[--C-:B------:R-:W-:Y:S01]  /*5c70*/  FFMA.FTZ R195, R78, UR11, -R85.reuse ;  /* 0x0000000b4ec37c23 */ /* 0x100fe20008010855 */
[----:B------:R-:W-:Y:S01]  /*5c80*/  FADD.FTZ R67, R33, R70 ;  /* 0x0000004621437221 */ /* 0x000fe20000010000 */
[----:B------:R-:W0:Y:S01]  /*5c90*/  MUFU.EX2 R181, R181 ;  /* 0x000000b500b57308 */ /* 0x000e220000000800 */
[----:B-1----:R-:W-:Y:S01]  /*5ca0*/  FADD.FTZ R59, R179, R14 ;  /* 0x0000000eb33b7221 */ /* 0x002fe20000010000 */
[----:B------:R-:W-:Y:S01]  /*5cb0*/  FFMA.FTZ R64, R79, UR11, -R85 ;  /* 0x0000000b4f407c23 */ /* 0x000fe20008010855 */
[----:B------:R-:W-:Y:S01]  /*5cc0*/  FADD.FTZ R62, R188, R67 ;  /* 0x00000043bc3e7221 */ /* 0x000fe20000010000 */
[--C-:B------:R-:W-:Y:S01]  /*5cd0*/  FFMA.FTZ R207, R54, UR11, -R85.reuse ;  /* 0x0000000b36cf7c23 */ /* 0x100fe20008010855 */
[--C-:B------:R-:W-:Y:S01]  /*5ce0*/  FFMA.FTZ R68, R71, UR11, -R85.reuse ;  /* 0x0000000b47447c23 */ /* 0x100fe20008010855 */
[----:B------:R-:W-:Y:S01]  /*5cf0*/  FFMA.FTZ R211, R46, UR11, -R85 ;  /* 0x0000000b2ed37c23 */ /* 0x000fe20008010855 */
[----:B------:R-:W-:Y:S01]  /*5d00*/  FADD.FTZ R67, R37, R62 ;  /* 0x0000003e25437221 */ /* 0x000fe20000010000 */
[----:B------:R-:W1:Y:S01]  /*5d10*/  MUFU.EX2 R28, R28 ;  /* 0x0000001c001c7308 */ /* 0x000e620000000800 */
[----:B--2---:R-:W-:Y:S01]  /*5d20*/  FADD.FTZ R14, R24, R59 ;  /* 0x0000003b180e7221 */ /* 0x004fe20000010000 */
[----:B------:R-:W-:Y:S01]  /*5d30*/  FFMA.FTZ R62, R63, UR11, -R85 ;  /* 0x0000000b3f3e7c23 */ /* 0x000fe20008010855 */
[----:B------:R-:W-:Y:S01]  /*5d40*/  FADD.FTZ R70, R190, R67 ;  /* 0x00000043be467221 */ /* 0x000fe20000010000 */
[----:B------:R-:W-:Y:S01]  /*5d50*/  F2FP.F16.F32.PACK_AB R176, R13, R176 ;  /* 0x000000b00db0723e */ /* 0x000fe200000000ff */
        /* <DEDUP_REMOVED lines=9> */
[----:B------:R-:W-:Y:S01]  /*5df0*/  F2FP.F16.F32.PACK_AB R178, R15, R178 ;  /* 0x000000b20fb2723e */ /* 0x000fe200000000ff */
[----:B------:R-:W-:Y:S01]  /*5e00*/  FFMA.FTZ R35, R35, UR11, -R85 ;  /* 0x0000000b23237c23 */ /* 0x000fe20008010855 */
[----:B------:R-:W0:Y:S01]  /*5e10*/  MUFU.EX2 R32, R32 ;  /* 0x0000002000207308 */ /* 0x000e220000000800 */
[----:B-1----:R-:W-:Y:S01]  /*5e20*/  FADD.FTZ R14, R28, R59 ;  /* 0x0000003b1c0e7221 */ /* 0x002fe20000010000 */
[--C-:B------:R-:W-:Y:S01]  /*5e30*/  FFMA.FTZ R38, R38, UR11, -R85.reuse ;  /* 0x0000000b26267c23 */ /* 0x100fe20008010855 */
[--C-:B------:R-:W-:Y:S01]  /*5e40*/  FFMA.FTZ R48, R48, UR11, -R85.reuse ;  /* 0x0000000b30307c23 */ /* 0x100fe20008010855 */
[----:B------:R-:W-:Y:S01]  /*5e50*/  F2FP.F16.F32.PACK_AB R177, R20, R177 ;  /* 0x000000b114b1723e */ /* 0x000fe200000000ff */
[--C-:B------:R-:W-:Y:S01]  /*5e60*/  FFMA.FTZ R30, R30, UR11, -R85.reuse ;  /* 0x0000000b1e1e7c23 */ /* 0x100fe20008010855 */
[----:B------:R-:W-:Y:S01]  /*5e70*/  FFMA.FTZ R56, R56, UR11, -R85 ;  /* 0x0000000b38387c23 */ /* 0x000fe20008010855 */
[----:B------:R-:W-:Y:S01]  /*5e80*/  F2FP.F16.F32.PACK_AB R182, R25, R182 ;  /* 0x000000b619b6723e */ /* 0x000fe200000000ff */
[----:B------:R-:W1:Y:S01]  /*5e90*/  MUFU.EX2 R185, R185 ;  /* 0x000000b900b97308 */ /* 0x000e620000000800 */
[----:B--2---:R-:W-:Y:S01]  /*5ea0*/  FADD.FTZ R59, R183, R14 ;  /* 0x0000000eb73b7221 */ /* 0x004fe20000010000 */
[----:B------:R-:W-:Y:S01]  /*5eb0*/  F2FP.F16.F32.PACK_AB R184, R29, R184 ;  /* 0x000000b81db8723e */ /* 0x000fe200000000ff */
[--C-:B------:R-:W-:Y:S01]  /*5ec0*/  IMAD.MOV.U32 R79, RZ, RZ, R87.reuse ;  /* 0x000000ffff4f7224 */ /* 0x100fe200078e0057 */
[----:B------:R-:W-:Y:S01]  /*5ed0*/  F2FP.F16.F32.PACK_AB R186, R33, R186 ;  /* 0x000000ba21ba723e */ /* 0x000fe200000000ff */
[--C-:B------:R-:W-:Y:S01]  /*5ee0*/  IMAD.MOV.U32 R78, RZ, RZ, R87.reuse ;  /* 0x000000ffff4e7224 */ /* 0x100fe200078e0057 */
[----:B------:R-:W-:Y:S01]  /*5ef0*/  F2FP.F16.F32.PACK_AB R188, R37, R188 ;  /* 0x000000bc25bc723e */ /* 0x000fe200000000ff */
[----:B------:R-:W-:Y:S01]  /*5f00*/  IMAD.MOV.U32 R75, RZ, RZ, R87 ;  /* 0x000000ffff4b7224 */ /* 0x000fe200078e0057 */
[----:B------:R-:W2:Y:S01]  /*5f10*/  MUFU.EX2 R36, R36 ;  /* 0x0000002400247308 */ /* 0x000ea20000000800 */
[----:B0-----:R-:W-:Y:S01]  /*5f20*/  FADD.FTZ R14, R32, R59 ;  /* 0x0000003b200e7221 */ /* 0x001fe20000010000 */
[----:B------:R-:W-:Y:S01]  /*5f30*/  F2FP.F16.F32.PACK_AB R190, R41, R190 ;  /* 0x000000be29be723e */ /* 0x000fe200000000ff */
[--C-:B------:R-:W-:Y:S01]  /*5f40*/  IMAD.MOV.U32 R74, RZ, RZ, R87.reuse ;  /* 0x000000ffff4a7224 */ /* 0x100fe200078e0057 */
[----:B------:R-:W-:Y:S01]  /*5f50*/  F2FP.F16.F32.PACK_AB R192, R45, R192 ;  /* 0x000000c02dc0723e */ /* 0x000fe200000000ff */
[--C-:B------:R-:W-:Y:S01]  /*5f60*/  IMAD.MOV.U32 R71, RZ, RZ, R87.reuse ;  /* 0x000000ffff477224 */ /* 0x100fe200078e0057 */
[----:B------:R-:W-:Y:S01]  /*5f70*/  F2FP.F16.F32.PACK_AB R179, R24, R179 ;  /* 0x000000b318b3723e */ /* 0x000fe200000000ff */
[--C-:B------:R-:W-:Y:S01]  /*5f80*/  IMAD.MOV.U32 R67, RZ, RZ, R87.reuse ;  /* 0x000000ffff437224 */ /* 0x100fe200078e0057 */
[----:B------:R-:W0:Y:S01]  /*5f90*/  MUFU.EX2 R187, R187 ;  /* 0x000000bb00bb7308 */ /* 0x000e220000000800 */
[----:B-1----:R-:W-:Y:S01]  /*5fa0*/  FADD.FTZ R59, R185, R14 ;  /* 0x0000000eb93b7221 */ /* 0x002fe20000010000 */
[----:B------:R-:W-:Y:S01]  /*5fb0*/  F2FP.F16.F32.PACK_AB R181, R28, R181 ;  /* 0x000000b51cb5723e */ /* 0x000fe200000000ff */
[--C-:B------:R-:W-:Y:S01]  /*5fc0*/  IMAD.MOV.U32 R63, RZ, RZ, R87.reuse ;  /* 0x000000ffff3f7224 */ /* 0x100fe200078e0057 */
[----:B------:R-:W-:Y:S01]  /*5fd0*/  F2FP.F16.F32.PACK_AB R183, R32, R183 ;  /* 0x000000b720b7723e */ /* 0x000fe200000000ff */
[--C-:B------:R-:W-:Y:S01]  /*5fe0*/  IMAD.MOV.U32 R41, RZ, RZ, R87.reuse ;  /* 0x000000ffff297224 */ /* 0x100fe200078e0057 */
[----:B------:R-:W-:Y:S01]  /*5ff0*/  F2FP.F16.F32.PACK_AB R180, R21, R180 ;  /* 0x000000b415b4723e */ /* 0x000fe200000000ff */
[----:B------:R-:W-:Y:S01]  /*6000*/  IMAD.MOV.U32 R37, RZ, RZ, R87 ;  /* 0x000000ffff257224 */ /* 0x000fe200078e0057 */
[----:B------:R-:W1:Y:S01]  /*6010*/  MUFU.EX2 R40, R40 ;  /* 0x0000002800287308 */ /* 0x000e620000000800 */
[C---:B--2---:R-:W-:Y:S01]  /*6020*/  FADD.FTZ R14, R36.reuse, R59 ;  /* 0x0000003b240e7221 */ /* 0x044fe20000010000 */
[----:B------:R-:W-:Y:S01]  /*6030*/  FADD.FTZ R59, R45, R50 ;  /* 0x000000322d3b7221 */ /* 0x000fe20000010000 */
[----:B------:R-:W-:Y:S01]  /*6040*/  FFMA.FTZ R50, R51, UR11, -R85 ;  /* 0x0000000b33327c23 */ /* 0x000fe20008010855 */
[----:B------:R-:W-:Y:S01]  /*6050*/  F2FP.F16.F32.PACK_AB R185, R36, R185 ;  /* 0x000000b924b9723e */ /* 0x000fe200000000ff */
[----:B------:R-:W-:-:S02]  /*6060*/  IMAD.MOV.U32 R45, RZ, RZ, R87 ;  /* 0x000000ffff2d7224 */ /* 0x000fc400078e0057 */
[----:B------:R-:W-:Y:S01]  /*6070*/  FADD.FTZ R70, R194, R59 ;  /* 0x0000003bc2467221 */ /* 0x000fe20000010000 */
[----:B------:R-:W-:Y:S01]  /*6080*/  F2FP.F16.F32.PACK_AB R194, R73, R194 ;  /* 0x000000c249c2723e */ /* 0x000fe200000000ff */
[----:B------:R-:W2:Y:S01]  /*6090*/  MUFU.EX2 R189, R189 ;  /* 0x000000bd00bd7308 */ /* 0x000ea20000000800 */
[----:B0-----:R-:W-:Y:S01]  /*60a0*/  FADD.FTZ R51, R187, R14 ;  /* 0x0000000ebb337221 */ /* 0x001fe20000010000 */
[--C-:B------:R-:W-:Y:S02]  /*60b0*/  IMAD.MOV.U32 R36, RZ, RZ, R87.reuse ;  /* 0x000000ffff247224 */ /* 0x100fe400078e0057 */
[--C-:B------:R-:W-:Y:S02]  /*60c0*/  IMAD.MOV.U32 R33, RZ, RZ, R87.reuse ;  /* 0x000000ffff217224 */ /* 0x100fe400078e0057 */
[----:B------:R-:W-:Y:S02]  /*60d0*/  IMAD.MOV.U32 R32, RZ, RZ, R87 ;  /* 0x000000ffff207224 */ /* 0x000fe400078e0057 */
[----:B------:R-:W0:Y:S01]  /*60e0*/  MUFU.EX2 R44, R44 ;  /* 0x0000002c002c7308 */ /* 0x000e220000000800 */
[C---:B-1----:R-:W-:Y:S01]  /*60f0*/  FADD.FTZ R14, R40.reuse, R51 ;  /* 0x00000033280e7221 */ /* 0x042fe20000010000 */
[----:B------:R-:W-:Y:S01]  /*6100*/  FADD.FTZ R51, R73, R70 ;  /* 0x0000004649337221 */ /* 0x000fe20000010000 */
[----:B------:R-:W-:Y:S01]  /*6110*/  F2FP.F16.F32.PACK_AB R187, R40, R187 ;  /* 0x000000bb28bb723e */ /* 0x000fe200000000ff */
[----:B------:R-:W-:-:S02]  /*6120*/  IMAD.MOV.U32 R73, RZ, RZ, R87 ;  /* 0x000000ffff497224 */ /* 0x000fc400078e0057 */
[----:B------:R-:W-:Y:S01]  /*6130*/  FADD.FTZ R54, R196, R51 ;  /* 0x00000033c4367221 */ /* 0x000fe20000010000 */
[----:B------:R-:W-:Y:S01]  /*6140*/  F2FP.F16.F32.PACK_AB R196, R65, R196 ;  /* 0x000000c441c4723e */ /* 0x000fe200000000ff */
[----:B------:R-:W1:Y:S01]  /*6150*/  MUFU.EX2 R191, R191 ;  /* 0x000000bf00bf7308 */ /* 0x000e620000000800 */
[----:B--2---:R-:W-:Y:S01]  /*6160*/  FADD.FTZ R11, R189, R14 ;  /* 0x0000000ebd0b7221 */ /* 0x004fe20000010000 */
[----:B------:R-:W-:Y:S01]  /*6170*/  FADD.FTZ R51, R65, R54 ;  /* 0x0000003641337221 */ /* 0x000fe20000010000 */
[--C-:B------:R-:W-:Y:S02]  /*6180*/  IMAD.MOV.U32 R70, RZ, RZ, R87.reuse ;  /* 0x000000ffff467224 */ /* 0x100fe400078e0057 */
[----:B------:R-:W-:Y:S02]  /*6190*/  IMAD.MOV.U32 R65, RZ, RZ, R87 ;  /* 0x000000ffff417224 */ /* 0x000fe400078e0057 */
[----:B------:R-:W-:Y:S01]  /*61a0*/  FADD.FTZ R54, R198, R51 ;  /* 0x00000033c6367221 */ /* 0x000fe20000010000 */
[C---:B------:R-:W-:Y:S01]  /*61b0*/  F2FP.F16.F32.PACK_AB R198, R69.reuse, R198 ;  /* 0x000000c645c6723e */ /* 0x040fe200000000ff */
[----:B------:R-:W2:Y:S01]  /*61c0*/  MUFU.EX2 R52, R52 ;  /* 0x0000003400347308 */ /* 0x000ea20000000800 */
[C---:B0-----:R-:W-:Y:S01]  /*61d0*/  FADD.FTZ R14, R44.reuse, R11 ;  /* 0x0000000b2c0e7221 */ /* 0x041fe20000010000 */
[----:B------:R-:W-:Y:S01]  /*61e0*/  FADD.FTZ R51, R69, R54 ;  /* 0x0000003645337221 */ /* 0x000fe20000010000 */
[----:B------:R-:W-:Y:S01]  /*61f0*/  F2FP.F16.F32.PACK_AB R189, R44, R189 ;  /* 0x000000bd2cbd723e */ /* 0x000fe200000000ff */
[----:B------:R-:W-:-:S02]  /*6200*/  IMAD.MOV.U32 R69, RZ, RZ, R87 ;  /* 0x000000ffff457224 */ /* 0x000fc400078e0057 */
[----:B------:R-:W-:Y:S01]  /*6210*/  FADD.FTZ R46, R200, R51 ;  /* 0x00000033c82e7221 */ /* 0x000fe20000010000 */
[----:B------:R-:W-:Y:S01]  /*6220*/  F2FP.F16.F32.PACK_AB R200, R57, R200 ;  /* 0x000000c839c8723e */ /* 0x000fe200000000ff */
[----:B------:R-:W0:Y:S01]  /*6230*/  MUFU.EX2 R193, R193 ;  /* 0x000000c100c17308 */ /* 0x000e220000000800 */
[----:B-1----:R-:W-:Y:S01]  /*6240*/  FADD.FTZ R11, R191, R14 ;  /* 0x0000000ebf0b7221 */ /* 0x002fe20000010000 */
[----:B------:R-:W-:Y:S01]  /*6250*/  FADD.FTZ R59, R57, R46 ;  /* 0x0000002e393b7221 */ /* 0x000fe20000010000 */
[----:B------:R-:W-:Y:S01]  /*6260*/  FFMA.FTZ R46, R26, UR11, -R85 ;  /* 0x0000000b1a2e7c23 */ /* 0x000fe20008010855 */
[----:B------:R-:W-:Y:S02]  /*6270*/  IMAD.MOV.U32 R57, RZ, RZ, R87 ;  /* 0x000000ffff397224 */ /* 0x000fe400078e0057 */
[----:B------:R-:W-:Y:S01]  /*6280*/  FADD.FTZ R54, R202, R59 ;  /* 0x0000003bca367221 */ /* 0x000fe20000010000 */
[----:B------:R-:W-:Y:S01]  /*6290*/  F2FP.F16.F32.PACK_AB R202, R39, R202 ;  /* 0x000000ca27ca723e */ /* 0x000fe200000000ff */
[----:B------:R-:W1:Y:S01]  /*62a0*/  MUFU.EX2 R60, R60 ;  /* 0x0000003c003c7308 */ /* 0x000e620000000800 */
[C---:B--2---:R-:W-:Y:S01]  /*62b0*/  FADD.FTZ R14, R52.reuse, R11 ;  /* 0x0000000b340e7221 */ /* 0x044fe20000010000 */
[----:B------:R-:W-:Y:S01]  /*62c0*/  F2FP.F16.F32.PACK_AB R191, R52, R191 ;  /* 0x000000bf34bf723e */ /* 0x000fe200000000ff */
[----:B------:R-:W-:-:S02]  /*62d0*/  IMAD.MOV.U32 R59, RZ, RZ, R87 ;  /* 0x000000ffff3b7224 */ /* 0x000fc400078e0057 */
[--C-:B------:R-:W-:Y:S02]  /*62e0*/  IMAD.MOV.U32 R52, RZ, RZ, R87.reuse ;  /* 0x000000ffff347224 */ /* 0x100fe400078e0057 */
[--C-:B------:R-:W-:Y:S01]  /*62f0*/  IMAD.MOV.U32 R44, RZ, RZ, R87.reuse ;  /* 0x000000ffff2c7224 */ /* 0x100fe200078e0057 */
[----:B------:R-:W2:Y:S01]  /*6300*/  MUFU.EX2 R195, R195 ;  /* 0x000000c300c37308 */ /* 0x000ea20000000800 */
[----:B0-----:R-:W-:Y:S01]  /*6310*/  FADD.FTZ R11, R193, R14 ;  /* 0x0000000ec10b7221 */ /* 0x001fe20000010000 */
[--C-:B------:R-:W-:Y:S02]  /*6320*/  IMAD.MOV.U32 R40, RZ, RZ, R87.reuse ;  /* 0x000000ffff287224 */ /* 0x100fe400078e0057 */
[--C-:B------:R-:W-:Y:S02]  /*6330*/  IMAD.MOV.U32 R29, RZ, RZ, R87.reuse ;  /* 0x000000ffff1d7224 */ /* 0x100fe400078e0057 */
[----:B------:R-:W-:Y:S02]  /*6340*/  IMAD.MOV.U32 R28, RZ, RZ, R87 ;  /* 0x000000ffff1c7224 */ /* 0x000fe400078e0057 */
[----:B------:R-:W0:Y:S01]  /*6350*/  MUFU.EX2 R64, R64 ;  /* 0x0000004000407308 */ /* 0x000e220000000800 */
[----:B-1----:R-:W-:Y:S01]  /*6360*/  FADD.FTZ R14, R60, R11 ;  /* 0x0000000b3c0e7221 */ /* 0x002fe20000010000 */
[----:B------:R-:W-:Y:S01]  /*6370*/  FFMA.FTZ R11, R12, UR11, -R85 ;  /* 0x0000000b0c0b7c23 */ /* 0x000fe20008010855 */
[----:B------:R-:W-:Y:S01]  /*6380*/  F2FP.F16.F32.PACK_AB R193, R60, R193 ;  /* 0x000000c13cc1723e */ /* 0x000fe200000000ff */
[----:B------:R-:W-:-:S02]  /*6390*/  IMAD.MOV.U32 R85, RZ, RZ, R87 ;  /* 0x000000ffff557224 */ /* 0x000fc400078e0057 */
[--C-:B------:R-:W-:Y:S02]  /*63a0*/  IMAD.MOV.U32 R60, RZ, RZ, R87.reuse ;  /* 0x000000ffff3c7224 */ /* 0x100fe400078e0057 */
[----:B------:R-:W1:Y:S01]  /*63b0*/  MUFU.EX2 R197, R197 ;  /* 0x000000c500c57308 */ /* 0x000e620000000800 */
[----:B--2---:R-:W-:Y:S01]  /*63c0*/  FADD.FTZ R51, R195, R14 ;  /* 0x0000000ec3337221 */ /* 0x004fe20000010000 */
[--C-:B------:R-:W-:Y:S02]  /*63d0*/  IMAD.MOV.U32 R25, RZ, RZ, R87.reuse ;  /* 0x000000ffff197224 */ /* 0x100fe400078e0057 */
[----:B------:R-:W-:-:S04]  /*63e0*/  IMAD.MOV.U32 R24, RZ, RZ, R87 ;  /* 0x000000ffff187224 */ /* 0x000fc800078e0057 */
[----:B------:R-:W2:Y:S01]  /*63f0*/  MUFU.EX2 R66, R66 ;  /* 0x0000004200427308 */ /* 0x000ea20000000800 */
[C---:B0-----:R-:W-:Y:S01]  /*6400*/  FADD.FTZ R14, R64.reuse, R51 ;  /* 0x00000033400e7221 */ /* 0x041fe20000010000 */
[----:B------:R-:W-:Y:S01]  /*6410*/  F2FP.F16.F32.PACK_AB R195, R64, R195 ;  /* 0x000000c340c3723e */ /* 0x000fe200000000ff */
[----:B------:R-:W-:-:S05]  /*6420*/  IMAD.MOV.U32 R64, RZ, RZ, R87 ;  /* 0x000000ffff407224 */ /* 0x000fca00078e0057 */
[----:B------:R-:W0:Y:S01]  /*6430*/  MUFU.EX2 R199, R199 ;  /* 0x000000c700c77308 */ /* 0x000e220000000800 */
[----:B-1----:R-:W-:-:S07]  /*6440*/  FADD.FTZ R51, R197, R14 ;  /* 0x0000000ec5337221 */ /* 0x002fce0000010000 */
[----:B------:R-:W1:Y:S01]  /*6450*/  MUFU.EX2 R68, R68 ;  /* 0x0000004400447308 */ /* 0x000e620000000800 */
[C---:B--2---:R-:W-:Y:S01]  /*6460*/  FADD.FTZ R14, R66.reuse, R51 ;  /* 0x00000033420e7221 */ /* 0x044fe20000010000 */
[----:B------:R-:W-:Y:S01]  /*6470*/  F2FP.F16.F32.PACK_AB R197, R66, R197 ;  /* 0x000000c542c5723e */ /* 0x000fe200000000ff */
[----:B------:R-:W-:-:S05]  /*6480*/  IMAD.MOV.U32 R66, RZ, RZ, R87 ;  /* 0x000000ffff427224 */ /* 0x000fca00078e0057 */
[----:B------:R-:W2:Y:S01]  /*6490*/  MUFU.EX2 R201, R201 ;  /* 0x000000c900c97308 */ /* 0x000ea20000000800 */
[----:B0-----:R-:W-:-:S07]  /*64a0*/  FADD.FTZ R13, R199, R14 ;  /* 0x0000000ec70d7221 */ /* 0x001fce0000010000 */
[----:B------:R-:W0:Y:S01]  /*64b0*/  MUFU.EX2 R58, R58 ;  /* 0x0000003a003a7308 */ /* 0x000e220000000800 */
[C---:B-1----:R-:W-:Y:S01]  /*64c0*/  FADD.FTZ R14, R68.reuse, R13 ;  /* 0x0000000d440e7221 */ /* 0x042fe20000010000 */
[----:B------:R-:W-:Y:S01]  /*64d0*/  F2FP.F16.F32.PACK_AB R199, R68, R199 ;  /* 0x000000c744c7723e */ /* 0x000fe200000000ff */
[----:B------:R-:W-:-:S05]  /*64e0*/  IMAD.MOV.U32 R68, RZ, RZ, R87 ;  /* 0x000000ffff447224 */ /* 0x000fca00078e0057 */
[----:B------:R-:W1:Y:S01]  /*64f0*/  MUFU.EX2 R203, R203 ;  /* 0x000000cb00cb7308 */ /* 0x000e620000000800 */
[----:B--2---:R-:W-:-:S07]  /*6500*/  FADD.FTZ R13, R201, R14 ;  /* 0x0000000ec90d7221 */ /* 0x004fce0000010000 */
        /* <DEDUP_REMOVED lines=10> */
[----:B------:R-:W-:Y:S01]  /*65b0*/  MUFU.EX2 R27, R27 ;  /* 0x0000001b001b7308 */ /* 0x000fe20000000800 */
[----:B0-----:R-:W-:-:S07]  /*65c0*/  FADD.FTZ R13, R205, R14 ;  /* 0x0000000ecd0d7221 */ /* 0x001fce0000010000 */
[----:B------:R-:W0:Y:S01]  /*65d0*/  MUFU.EX2 R207, R207 ;  /* 0x000000cf00cf7308 */ /* 0x000e220000000800 */
[C---:B-1----:R-:W-:Y:S01]  /*65e0*/  FADD.FTZ R14, R50.reuse, R13 ;  /* 0x0000000d320e7221 */ /* 0x042fe20000010000 */
[----:B------:R-:W-:Y:S01]  /*65f0*/  F2FP.F16.F32.PACK_AB R205, R50, R205 ;  /* 0x000000cd32cd723e */ /* 0x000fe200000000ff */
[----:B------:R-:W-:-:S05]  /*6600*/  IMAD.MOV.U32 R50, RZ, RZ, R87 ;  /* 0x000000ffff327224 */ /* 0x000fca00078e0057 */
[----:B------:R-:W-:Y:S08]  /*6610*/  MUFU.EX2 R206, R206 ;  /* 0x000000ce00ce7308 */ /* 0x000ff00000000800 */
[----:B------:R1:W2:Y:S01]  /*6620*/  MUFU.EX2 R42, R55 ;  /* 0x00000037002a7308 */ /* 0x0002a20000000800 */
[----:B0-----:R-:W-:-:S07]  /*6630*/  FADD.FTZ R13, R207, R14 ;  /* 0x0000000ecf0d7221 */ /* 0x001fce0000010000 */
[----:B------:R-:W0:Y:S01]  /*6640*/  MUFU.EX2 R31, R31 ;  /* 0x0000001f001f7308 */ /* 0x000e220000000800 */
[----:B-1----:R-:W-:Y:S01]  /*6650*/  FADD.FTZ R55, R39, R54 ;  /* 0x0000003627377221 */ /* 0x002fe20000010000 */
[----:B------:R-:W-:-:S03]  /*6660*/  IMAD.MOV.U32 R39, RZ, RZ, R87 ;  /* 0x000000ffff277224 */ /* 0x000fc600078e0057 */
[----:B------:R-:W-:Y:S01]  /*6670*/  FADD.FTZ R26, R204, R55 ;  /* 0x00000037cc1a7221 */ /* 0x000fe20000010000 */
[C---:B------:R-:W-:Y:S01]  /*6680*/  F2FP.F16.F32.PACK_AB R204, R27.reuse, R204 ;  /* 0x000000cc1bcc723e */ /* 0x040fe200000000ff */
[----:B------:R-:W-:Y:S01]  /*6690*/  IMAD.MOV.U32 R55, RZ, RZ, R87 ;  /* 0x000000ffff377224 */ /* 0x000fe200078e0057 */
[----:B------:R-:W1:Y:S01]  /*66a0*/  MUFU.EX2 R209, R209 ;  /* 0x000000d100d17308 */ /* 0x000e620000000800 */
[----:B------:R-:W-:Y:S01]  /*66b0*/  FADD.FTZ R51, R27, R26 ;  /* 0x0000001a1b337221 */ /* 0x000fe20000010000 */
[C---:B--2---:R-:W-:Y:S01]  /*66c0*/  FADD.FTZ R14, R42.reuse, R13 ;  /* 0x0000000d2a0e7221 */ /* 0x044fe20000010000 */
[----:B------:R-:W-:Y:S01]  /*66d0*/  F2FP.F16.F32.PACK_AB R207, R42, R207 ;  /* 0x000000cf2acf723e */ /* 0x000fe200000000ff */
[----:B------:R-:W-:Y:S02]  /*66e0*/  IMAD.MOV.U32 R42, RZ, RZ, R87 ;  /* 0x000000ffff2a7224 */ /* 0x000fe400078e0057 */
[----:B------:R-:W-:Y:S01]  /*66f0*/  FADD.FTZ R54, R206, R51 ;  /* 0x00000033ce367221 */ /* 0x000fe20000010000 */
[--C-:B------:R-:W-:Y:S01]  /*6700*/  IMAD.MOV.U32 R51, RZ, RZ, R87.reuse ;  /* 0x000000ffff337224 */ /* 0x100fe200078e0057 */
[----:B------:R-:W2:Y:S02]  /*6710*/  MUFU.EX2 R208, R208 ;  /* 0x000000d000d07308 */ /* 0x000ea40000000800 */
[C---:B0-----:R-:W-:Y:S01]  /*6720*/  FADD.FTZ R15, R31.reuse, R54 ;  /* 0x000000361f0f7221 */ /* 0x041fe20000010000 */
[----:B------:R-:W-:Y:S01]  /*6730*/  F2FP.F16.F32.PACK_AB R206, R31, R206 ;  /* 0x000000ce1fce723e */ /* 0x000fe200000000ff */
[----:B------:R-:W-:-:S02]  /*6740*/  IMAD.MOV.U32 R31, RZ, RZ, R87 ;  /* 0x000000ffff1f7224 */ /* 0x000fc400078e0057 */
[----:B------:R-:W-:Y:S02]  /*6750*/  IMAD.MOV.U32 R27, RZ, RZ, R87 ;  /* 0x000000ffff1b7224 */ /* 0x000fe400078e0057 */
[----:B------:R0:W3:Y:S01]  /*6760*/  MUFU.EX2 R12, R43 ;  /* 0x0000002b000c7308 */ /* 0x0000e20000000800 */
[----:B-1----:R-:W-:-:S07]  /*6770*/  FADD.FTZ R13, R209, R14 ;  /* 0x0000000ed10d7221 */ /* 0x002fce0000010000 */
[----:B------:R-:W1:Y:S01]  /*6780*/  MUFU.EX2 R49, R49 ;  /* 0x0000003100317308 */ /* 0x000e620000000800 */
[----:B--2---:R-:W-:Y:S01]  /*6790*/  FADD.FTZ R54, R208, R15 ;  /* 0x0000000fd0367221 */ /* 0x004fe20000010000 */
[----:B0-----:R-:W-:-:S06]  /*67a0*/  IMAD.MOV.U32 R43, RZ, RZ, R87 ;  /* 0x000000ffff2b7224 */ /* 0x001fcc00078e0057 */
[----:B------:R-:W0:Y:S01]  /*67b0*/  MUFU.EX2 R211, R211 ;  /* 0x000000d300d37308 */ /* 0x000e220000000800 */
[C---:B---3--:R-:W-:Y:S01]  /*67c0*/  FADD.FTZ R14, R12.reuse, R13 ;  /* 0x0000000d0c0e7221 */ /* 0x048fe20000010000 */
[----:B------:R-:W-:-:S06]  /*67d0*/  F2FP.F16.F32.PACK_AB R209, R12, R209 ;  /* 0x000000d10cd1723e */ /* 0x000fcc00000000ff */
[----:B------:R-:W2:Y:S01]  /*67e0*/  MUFU.EX2 R210, R210 ;  /* 0x000000d200d27308 */ /* 0x000ea20000000800 */
[C---:B-1----:R-:W-:Y:S01]  /*67f0*/  FADD.FTZ R15, R49.reuse, R54 ;  /* 0x00000036310f7221 */ /* 0x042fe20000010000 */
[----:B------:R-:W-:Y:S01]  /*6800*/  F2FP.F16.F32.PACK_AB R208, R49, R208 ;  /* 0x000000d031d0723e */ /* 0x000fe200000000ff */
[----:B------:R-:W-:-:S05]  /*6810*/  IMAD.MOV.U32 R49, RZ, RZ, R87 ;  /* 0x000000ffff317224 */ /* 0x000fca00078e0057 */
[----:B------:R1:W3:Y:S01]  /*6820*/  MUFU.EX2 R26, R47 ;  /* 0x0000002f001a7308 */ /* 0x0002e20000000800 */
[----:B0-----:R-:W-:-:S07]  /*6830*/  FADD.FTZ R13, R211, R14 ;  /* 0x0000000ed30d7221 */ /* 0x001fce0000010000 */
[----:B------:R-:W0:Y:S01]  /*6840*/  MUFU.EX2 R53, R53 ;  /* 0x0000003500357308 */ /* 0x000e220000000800 */
[----:B--2---:R-:W-:Y:S01]  /*6850*/  FADD.FTZ R54, R210, R15 ;  /* 0x0000000fd2367221 */ /* 0x004fe20000010000 */
[----:B-1----:R-:W-:-:S06]  /*6860*/  IMAD.MOV.U32 R47, RZ, RZ, R87 ;  /* 0x000000ffff2f7224 */ /* 0x002fcc00078e0057 */
[----:B------:R-:W1:Y:S01]  /*6870*/  MUFU.EX2 R34, R34 ;  /* 0x0000002200227308 */ /* 0x000e620000000800 */
[C---:B---3--:R-:W-:Y:S01]  /*6880*/  FADD.FTZ R13, R26.reuse, R13 ;  /* 0x0000000d1a0d7221 */ /* 0x048fe20000010000 */
        /* <DEDUP_REMOVED lines=8> */
[----:B------:R-:W1:Y:S01]  /*6910*/  MUFU.EX2 R61, R61 ;  /* 0x0000003d003d7308 */ /* 0x000e620000000800 */
[----:B--2---:R-:W-:-:S07]  /*6920*/  FADD.FTZ R54, R212, R15 ;  /* 0x0000000fd4367221 */ /* 0x004fce0000010000 */
[----:B------:R-:W2:Y:S01]  /*6930*/  MUFU.EX2 R38, R38 ;  /* 0x0000002600267308 */ /* 0x000ea20000000800 */
[C---:B0-----:R-:W-:Y:S01]  /*6940*/  FADD.FTZ R13, R35.reuse, R20 ;  /* 0x00000014230d7221 */ /* 0x041fe20000010000 */
[----:B------:R-:W-:Y:S01]  /*6950*/  F2FP.F16.F32.PACK_AB R213, R35, R34 ;  /* 0x0000002223d5723e */ /* 0x000fe200000000ff */
[--C-:B------:R-:W-:Y:S02]  /*6960*/  IMAD.MOV.U32 R35, RZ, RZ, R87.reuse ;  /* 0x000000ffff237224 */ /* 0x100fe400078e0057 */
[----:B------:R-:W-:-:S03]  /*6970*/  IMAD.MOV.U32 R34, RZ, RZ, R87 ;  /* 0x000000ffff227224 */ /* 0x000fc600078e0057 */
[----:B------:R-:W0:Y:S01]  /*6980*/  MUFU.EX2 R214, R214 ;  /* 0x000000d600d67308 */ /* 0x000e220000000800 */
[C---:B-1----:R-:W-:Y:S01]  /*6990*/  FADD.FTZ R15, R61.reuse, R54 ;  /* 0x000000363d0f7221 */ /* 0x042fe20000010000 */
[----:B------:R-:W-:Y:S01]  /*69a0*/  F2FP.F16.F32.PACK_AB R212, R61, R212 ;  /* 0x000000d43dd4723e */ /* 0x000fe200000000ff */
[----:B------:R-:W-:-:S05]  /*69b0*/  IMAD.MOV.U32 R61, RZ, RZ, R87 ;  /* 0x000000ffff3d7224 */ /* 0x000fca00078e0057 */
[----:B------:R-:W1:Y:S01]  /*69c0*/  MUFU.EX2 R11, R11 ;  /* 0x0000000b000b7308 */ /* 0x000e620000000800 */
[----:B--2---:R-:W-:-:S07]  /*69d0*/  FADD.FTZ R20, R38, R13 ;  /* 0x0000000d26147221 */ /* 0x004fce0000010000 */
[----:B------:R-:W2:Y:S01]  /*69e0*/  MUFU.EX2 R77, R77 ;  /* 0x0000004d004d7308 */ /* 0x000ea20000000800 */
[----:B0-----:R-:W-:-:S07]  /*69f0*/  FADD.FTZ R54, R214, R15 ;  /* 0x0000000fd6367221 */ /* 0x001fce0000010000 */
[----:B------:R-:W0:Y:S01]  /*6a00*/  MUFU.EX2 R46, R46 ;  /* 0x0000002e002e7308 */ /* 0x000e220000000800 */
[C---:B-1----:R-:W-:Y:S01]  /*6a10*/  FADD.FTZ R13, R11.reuse, R20 ;  /* 0x000000140b0d7221 */ /* 0x042fe20000010000 */
[----:B------:R-:W-:Y:S01]  /*6a20*/  F2FP.F16.F32.PACK_AB R215, R11, R38 ;  /* 0x000000260bd7723e */ /* 0x000fe200000000ff */
[----:B------:R-:W-:-:S05]  /*6a30*/  IMAD.MOV.U32 R38, RZ, RZ, R87 ;  /* 0x000000ffff267224 */ /* 0x000fca00078e0057 */
[----:B------:R-:W1:Y:S01]  /*6a40*/  MUFU.EX2 R216, R216 ;  /* 0x000000d800d87308 */ /* 0x000e620000000800 */
[C---:B--2---:R-:W-:Y:S01]  /*6a50*/  FADD.FTZ R15, R77.reuse, R54 ;  /* 0x000000364d0f7221 */ /* 0x044fe20000010000 */
[----:B------:R-:W-:Y:S01]  /*6a60*/  F2FP.F16.F32.PACK_AB R214, R77, R214 ;  /* 0x000000d64dd6723e */ /* 0x000fe200000000ff */
[----:B------:R-:W-:-:S05]  /*6a70*/  IMAD.MOV.U32 R77, RZ, RZ, R87 ;  /* 0x000000ffff4d7224 */ /* 0x000fca00078e0057 */
[----:B------:R2:W3:Y:S01]  /*6a80*/  MUFU.EX2 R217, R48 ;  /* 0x0000003000d97308 */ /* 0x0004e20000000800 */
[----:B0-----:R-:W-:-:S07]  /*6a90*/  FADD.FTZ R20, R46, R13 ;  /* 0x0000000d2e147221 */ /* 0x001fce0000010000 */
[----:B------:R-:W0:Y:S01]  /*6aa0*/  MUFU.EX2 R81, R81 ;  /* 0x0000005100517308 */ /* 0x000e220000000800 */
[----:B-1----:R-:W-:Y:S01]  /*6ab0*/  FADD.FTZ R54, R216, R15 ;  /* 0x0000000fd8367221 */ /* 0x002fe20000010000 */
[----:B--2---:R-:W-:-:S06]  /*6ac0*/  IMAD.MOV.U32 R48, RZ, RZ, R87 ;  /* 0x000000ffff307224 */ /* 0x004fcc00078e0057 */
[----:B------:R-:W1:Y:S01]  /*6ad0*/  MUFU.EX2 R30, R30 ;  /* 0x0000001e001e7308 */ /* 0x000e620000000800 */
[C---:B---3--:R-:W-:Y:S01]  /*6ae0*/  FADD.FTZ R13, R217.reuse, R20 ;  /* 0x00000014d90d7221 */ /* 0x048fe20000010000 */
[----:B------:R-:W-:Y:S01]  /*6af0*/  F2FP.F16.F32.PACK_AB R217, R217, R46 ;  /* 0x0000002ed9d9723e */ /* 0x000fe200000000ff */
[----:B------:R-:W-:-:S05]  /*6b00*/  IMAD.MOV.U32 R46, RZ, RZ, R87 ;  /* 0x000000ffff2e7224 */ /* 0x000fca00078e0057 */
[----:B------:R-:W2:Y:S01]  /*6b10*/  MUFU.EX2 R218, R218 ;  /* 0x000000da00da7308 */ /* 0x000ea20000000800 */
[C---:B0-----:R-:W-:Y:S01]  /*6b20*/  FADD.FTZ R15, R81.reuse, R54 ;  /* 0x00000036510f7221 */ /* 0x041fe20000010000 */
[----:B------:R-:W-:Y:S01]  /*6b30*/  F2FP.F16.F32.PACK_AB R216, R81, R216 ;  /* 0x000000d851d8723e */ /* 0x000fe200000000ff */
[--C-:B------:R-:W-:Y:S02]  /*6b40*/  IMAD.MOV.U32 R81, RZ, RZ, R87.reuse ;  /* 0x000000ffff517224 */ /* 0x100fe400078e0057 */
[----:B------:R-:W-:-:S03]  /*6b50*/  IMAD.MOV.U32 R54, RZ, RZ, R87 ;  /* 0x000000ffff367224 */ /* 0x000fc600078e0057 */
[----:B------:R0:W3:Y:S01]  /*6b60*/  MUFU.EX2 R219, R56 ;  /* 0x0000003800db7308 */ /* 0x0000e20000000800 */
[----:B-1----:R-:W-:-:S07]  /*6b70*/  FADD.FTZ R12, R30, R13 ;  /* 0x0000000d1e0c7221 */ /* 0x002fce0000010000 */
[----:B------:R-:W1:Y:S01]  /*6b80*/  MUFU.EX2 R83, R83 ;  /* 0x0000005300537308 */ /* 0x000e620000000800 */
[----:B--2---:R-:W-:Y:S01]  /*6b90*/  FADD.FTZ R14, R218, R15 ;  /* 0x0000000fda0e7221 */ /* 0x004fe20000010000 */
[--C-:B0-----:R-:W-:Y:S02]  /*6ba0*/  IMAD.MOV.U32 R56, RZ, RZ, R87.reuse ;  /* 0x000000ffff387224 */ /* 0x101fe400078e0057 */
[C---:B---3--:R-:W-:Y:S01]  /*6bb0*/  FADD.FTZ R13, R219.reuse, R12 ;  /* 0x0000000cdb0d7221 */ /* 0x048fe20000010000 */
[----:B------:R-:W-:Y:S01]  /*6bc0*/  F2FP.F16.F32.PACK_AB R219, R219, R30 ;  /* 0x0000001edbdb723e */ /* 0x000fe200000000ff */
[--C-:B------:R-:W-:Y:S02]  /*6bd0*/  IMAD.MOV.U32 R30, RZ, RZ, R87.reuse ;  /* 0x000000ffff1e7224 */ /* 0x100fe400078e0057 */
[C---:B-1----:R-:W-:Y:S01]  /*6be0*/  FADD.FTZ R14, R83.reuse, R14 ;  /* 0x0000000e530e7221 */ /* 0x042fe20000010000 */
[----:B------:R-:W-:Y:S01]  /*6bf0*/  F2FP.F16.F32.PACK_AB R218, R83, R218 ;  /* 0x000000da53da723e */ /* 0x000fe200000000ff */
[----:B------:R-:W-:Y:S01]  /*6c00*/  IMAD.MOV.U32 R83, RZ, RZ, R87 ;  /* 0x000000ffff537224 */ /* 0x000fe200078e0057 */
[----:B------:R-:W-:Y:S06]  /*6c10*/  @!P2 BRA `(.L_x_180) ;  /* 0x0000004c0080a947 */ /* 0x000fec0003800000 */
[----:B------:R-:W-:Y:S01]  /*6c20*/  R2UR UR60, R2 ;  /* 0x00000000023c72ca */ /* 0x000fe200000e0000 */
[----:B------:R-:W-:Y:S01]  /*6c30*/  IMAD.MOV.U32 R11, RZ, RZ, R92 ;  /* 0x000000ffff0b7224 */ /* 0x000fe200078e005c */
        /* <DEDUP_REMOVED lines=33> */
[----:B------:R-:W-:-:S07]  /*6e50*/  CS2R R24, SRZ ;  /* 0x0000000000187805 */ /* 0x000fce000001ff00 */
.L_x_189:
[----:B------:R-:W-:Y:S01]  /*6e60*/  R2UR UR10, R19 ;  /* 0x00000000130a72ca */ /* 0x000fe200000e0000 */
[----:B------:R-:W-:-:S04]  /*6e70*/  UIADD3 UR6, UR60, 0x1, URZ ;  /* 0x000000013c067890 */ /* 0x000fc8000fffe03f */
[----:B------:R-:W-:-:S04]  /*6e80*/  UISETP.NE.AND UP0, UPT, UR6, 0x2, UPT ;  /* 0x000000020600788c */ /* 0x000fc8000bf05270 */
[----:B------:R-:W-:Y:S02]  /*6e90*/  USEL UR7, URZ, 0x1, UP0 ;  /* 0x000000013f077887 */ /* 0x000fe40008000000 */
[----:B------:R-:W-:Y:S02]  /*6ea0*/  USEL UR6, UR6, URZ, UP0 ;  /* 0x0000003f06067287 */ /* 0x000fe40008000000 */
[----:B------:R-:W-:Y:S02]  /*6eb0*/  ISETP.NE.AND P3, PT, RZ, UR10, PT ;  /* 0x0000000aff007c0c */ /* 0x000fe4000bf65270 */
[----:B------:R-:W-:Y:S02]  /*6ec0*/  LOP3.LUT R16, R15, UR7, RZ, 0x3c, !PT ;  /* 0x000000070f107c12 */ /* 0x000fe4000f8e3cff */
[----:B------:R-:W-:-:S09]  /*6ed0*/  IMAD.U32 R2, RZ, RZ, UR6 ;  /* 0x00000006ff027e24 */ /* 0x000fd2000f8e00ff */
[----:B------:R-:W-:Y:S05]  /*6ee0*/  @P3 BRA `(.L_x_181) ;  /* 0x0000000000343947 */ /* 0x000fea0003800000 */
[----:B------:R-:W-:Y:S05]  /*6ef0*/  @!P0 BRA `(.L_x_182) ;  /* 0x0000000000048947 */ /* 0x000fea0003800000 */
[----:B------:R-:W-:Y:S01]  /*6f00*/  BPT.TRAP 0x1 ;  /* 0x000000040000795c */ /* 0x000fe20000300000 */
.L_x_182:
[----:B------:R-:W0:Y:S01]  /*6f10*/  S2UR UR7, SR_CgaCtaId ;  /* 0x00000000000779c3 */ /* 0x000e220000008800 */
[----:B------:R-:W-:Y:S01]  /*6f20*/  UMOV UR6, 0x400 ;  /* 0x0000040000067882 */ /* 0x000fe20000000000 */
[----:B------:R-:W-:Y:S01]  /*6f30*/  SHF.L.U32 R21, R16, 0x1f, RZ ;  /* 0x0000001f10157819 */ /* 0x000fe200000006ff */
[----:B0-----:R-:W-:-:S06]  /*6f40*/  ULEA UR6, UR7, UR6, 0x18 ;  /* 0x0000000607067291 */ /* 0x001fcc000f8ec03f */
[----:B------:R-:W-:-:S04]  /*6f50*/  LEA R0, R2, UR6, 0x3 ;  /* 0x0000000602007c11 */ /* 0x000fc8000f8e18ff */
[----:B------:R0:W1:Y:S01]  /*6f60*/  SYNCS.PHASECHK.TRANS64.TRYWAIT P2, [R0+URZ+0x34830], R21 ;  /* 0x03483015000075a7 */ /* 0x000062000804017f */
[----:B------:R-:W-:Y:S05]  /*6f70*/  @!P0 BRA `(.L_x_183) ;  /* 0x0000000000048947 */ /* 0x000fea0003800000 */
[----:B------:R-:W-:Y:S01]  /*6f80*/  BPT.TRAP 0x1 ;  /* 0x000000040000795c */ /* 0x000fe20000300000 */
.L_x_183:
[----:B-1----:R-:W-:Y:S05]  /*6f90*/  @P2 BRA `(.L_x_181) ;  /* 0x0000000000082947 */ /* 0x002fea0003800000 */
[----:B------:R-:W1:Y:S02]  /*6fa0*/  SYNCS.PHASECHK.TRANS64.TRYWAIT P2, [R0+URZ+0x34830], R21 ;  /* 0x03483015000075a7 */ /* 0x000e64000804017f */
[----:B-1----:R-:W-:Y:S05]  /*6fb0*/  @!P2 BRA `(.L_x_184) ;  /* 0x000000f00040a947 */ /* 0x002fea0003800000 */
.L_x_181:
[----:B------:R-:W2:Y:S01]  /*6fc0*/  S2R R10, SR_TID.X ;  /* 0x00000000000a7919 */ /* 0x000ea20000002100 */
[----:B------:R-:W-:Y:S01]  /*6fd0*/  R2UR UR7, R3 ;  /* 0x00000000030772ca */ /* 0x000fe200000e0000 */
[----:B------:R-:W-:Y:S01]  /*6fe0*/  UMOV UR24, UR4 ;  /* 0x0000000400187c82 */ /* 0x000fe20008000000 */
[----:B------:R-:W-:Y:S01]  /*6ff0*/  R2UR UR6, R2 ;  /* 0x00000000020672ca */ /* 0x000fe200000e0000 */
[----:B------:R-:W-:Y:S01]  /*7000*/  UMOV UR25, UR5 ;  /* 0x0000000500197c82 */ /* 0x000fe20008000000 */
[----:B------:R-:W-:Y:S01]  /*7010*/  UMOV UR27, 0x40000040 ;  /* 0x40000040001b7882 */ /* 0x000fe20000000000 */
[----:B------:R-:W-:Y:S01]  /*7020*/  UMOV UR28, UR4 ;  /* 0x00000004001c7c82 */ /* 0x000fe20008000000 */
        /* <DEDUP_REMOVED lines=9> */
[----:B------:R-:W-:Y:S01]  /*70c0*/  UIMAD UR6, UR6, 0xb00, UR7 ;  /* 0x00000b00060678a4 */ /* 0x000fe2000f8e0207 */
[----:B------:R-:W-:Y:S01]  /*70d0*/  R2UR UR18, R8 ;  /* 0x00000000081272ca */ /* 0x000fe200000e0000 */
[----:B------:R-:W-:Y:S01]  /*70e0*/  UMOV UR41, UR5 ;  /* 0x0000000500297c82 */ /* 0x000fe20008000000 */
[----:B------:R-:W-:Y:S01]  /*70f0*/  UMOV UR7, 0x40000040 ;  /* 0x4000004000077882 */ /* 0x000fe20000000000 */
[----:B------:R-:W-:Y:S01]  /*7100*/  UIADD3 UR26, UR6, 0x80, URZ ;  /* 0x00000080061a7890 */ /* 0x000fe2000fffe03f */
[----:B------:R-:W-:Y:S01]  /*7110*/  R2UR UR19, R9 ;  /* 0x00000000091372ca */ /* 0x000fe200000e0000 */
[----:B------:R-:W-:Y:S01]  /*7120*/  UIADD3 UR30, UR6, 0x100, URZ ;  /* 0x00000100061e7890 */ /* 0x000fe2000fffe03f */
[----:B------:R-:W-:Y:S01]  /*7130*/  R2UR UR14, R6 ;  /* 0x00000000060e72ca */ /* 0x000fe200000e0000 */
[----:B------:R-:W-:Y:S01]  /*7140*/  UIADD3 UR34, UR6, 0x180, URZ ;  /* 0x0000018006227890 */ /* 0x000fe2000fffe03f */
[----:B------:R-:W-:Y:S01]  /*7150*/  R2UR UR15, R7 ;  /* 0x00000000070f72ca */ /* 0x000fe200000e0000 */
[----:B------:R-:W-:Y:S01]  /*7160*/  UIADD3 UR38, UR6, 0x200, URZ ;  /* 0x0000020006267890 */ /* 0x000fe2000fffe03f */
[----:B------:R-:W-:Y:S01]  /*7170*/  R2UR UR11, R5 ;  /* 0x00000000050b72ca */ /* 0x000fe200000e0000 */
[----:B------:R-:W-:Y:S01]  /*7180*/  UIADD3 UR42, UR6, 0x280, URZ ;  /* 0x00000280062a7890 */ /* 0x000fe2000fffe03f */
[----:B------:R-:W-:Y:S01]  /*7190*/  UMOV UR43, 0x40000040 ;  /* 0x40000040002b7882 */ /* 0x000fe20000000000 */
[----:B------:R-:W-:Y:S01]  /*71a0*/  UIADD3 UR46, UR6, 0x300, URZ ;  /* 0x00000300062e7890 */ /* 0x000fe2000fffe03f */
[----:B--2---:R-:W-:Y:S01]  /*71b0*/  SHF.R.U32.HI R10, RZ, 0x7, R10 ;  /* 0x00000007ff0a7819 */ /* 0x004fe2000001160a */
[----:B------:R-:W-:Y:S01]  /*71c0*/  UMOV UR44, UR4 ;  /* 0x00000004002c7c82 */ /* 0x000fe20008000000 */
[----:B------:R-:W-:Y:S01]  /*71d0*/  UMOV UR45, UR5 ;  /* 0x00000005002d7c82 */ /* 0x000fe20008000000 */
[----:B------:R-:W-:Y:S01]  /*71e0*/  UMOV UR47, 0x40000040 ;  /* 0x40000040002f7882 */ /* 0x000fe20000000000 */
[----:B------:R-:W-:Y:S01]  /*71f0*/  UIADD3 UR50, UR6, 0x400, URZ ;  /* 0x0000040006327890 */ /* 0x000fe2000fffe03f */
[----:B01----:R-:W-:Y:S01]  /*7200*/  VIADD R0, R10, 0x8 ;  /* 0x000000080a007836 */ /* 0x003fe20000000000 */
[----:B------:R-:W-:Y:S01]  /*7210*/  UMOV UR48, UR4 ;  /* 0x0000000400307c82 */ /* 0x000fe20008000000 */
[----:B------:R-:W-:Y:S01]  /*7220*/  UMOV UR49, UR5 ;  /* 0x0000000500317c82 */ /* 0x000fe20008000000 */
[----:B------:R-:W-:Y:S01]  /*7230*/  UMOV UR51, 0x40000040 ;  /* 0x4000004000337882 */ /* 0x000fe20000000000 */
[----:B------:R-:W-:Y:S01]  /*7240*/  UIADD3 UR54, UR6, 0x480, URZ ;  /* 0x0000048006367890 */ /* 0x000fe2000fffe03f */
[----:B------:R0:W-:Y:S01]  /*7250*/  BAR.SYNC.DEFER_BLOCKING R0, 0x100 ;  /* 0x000400000000751d */ /* 0x0001e20000010000 */
[----:B------:R-:W-:-:S02]  /*7260*/  UIADD3 UR58, UR6, 0x500, URZ ;  /* 0x00000500063a7890 */ /* 0x000fc4000fffe03f */
[----:B------:R-:W-:Y:S02]  /*7270*/  UIADD3 UR10, UR6, 0x82, URZ ;  /* 0x00000082060a7890 */ /* 0x000fe4000fffe03f */
[----:B------:R-:W-:Y:S01]  /*7280*/  UIADD3 UR22, UR6, 0x586, URZ ;  /* 0x0000058606167890 */ /* 0x000fe2000fffe03f */
[----:B------:R-:W-:Y:S01]  /*7290*/  UMOV UR52, UR4 ;  /* 0x0000000400347c82 */ /* 0x000fe20008000000 */
[----:B------:R-:W-:Y:S01]  /*72a0*/  UMOV UR53, UR5 ;  /* 0x0000000500357c82 */ /* 0x000fe20008000000 */
[----:B------:R-:W-:Y:S01]  /*72b0*/  UMOV UR55, 0x40000040 ;  /* 0x4000004000377882 */ /* 0x000fe20000000000 */
[----:B------:R-:W-:Y:S01]  /*72c0*/  UMOV UR56, UR4 ;  /* 0x0000000400387c82 */ /* 0x000fe20008000000 */
[----:B------:R-:W-:Y:S01]  /*72d0*/  UMOV UR57, UR5 ;  /* 0x0000000500397c82 */ /* 0x000fe20008000000 */
[----:B------:R-:W-:Y:S01]  /*72e0*/  UMOV UR59, 0x40000040 ;  /* 0x40000040003b7882 */ /* 0x000fe20000000000 */
[----:B------:R-:W-:Y:S01]  /*72f0*/  UMOV UR23, 0x40000040 ;  /* 0x4000004000177882 */ /* 0x000fe20000000000 */
[----:B------:R-:W-:-:S06]  /*7300*/  WARPGROUP.ARRIVE ;  /* 0x00000000000079c5 */ /* 0x000fcc0000000000 */
[----:B------:R-:W-:Y:S01]  /*7310*/  HGMMA.64x16x16.F32 R168, gdesc[UR4], RZ, !UPT, gsb0 ;  /* 0x0020000004a879f0 */ /* 0x000fe2000c0008ff */
[----:B------:R-:W-:Y:S02]  /*7320*/  UIADD3 UR7, UR6, 0x380, URZ ;  /* 0x0000038006077890 */ /* 0x000fe4000fffe03f */
        /* <DEDUP_REMOVED lines=64> */
[----:B------:R-:W-:Y:S01]  /*7730*/  R2UR UR10, R4 ;  /* 0x00000000040a72ca */ /* 0x000fe200000e0000 */
        /* <DEDUP_REMOVED lines=78> */
[----:B------:R-:W-:Y:S02]  /*7c20*/  UIADD3 UR7, UR6, 0x504, URZ ;  /* 0x0000050406077890 */ /* 0x000fe4000fffe03f */
        /* <DEDUP_REMOVED lines=416> */
.L_x_186:
[----:B------:R-:W0:Y:S01]  /*9630*/  S2UR UR7, SR_CgaCtaId ;  /* 0x00000000000779c3 */ /* 0x000e220000008800 */
[----:B------:R-:W-:Y:S01]  /*9640*/  UMOV UR6, 0x400 ;  /* 0x0000040000067882 */ /* 0x000fe20000000000 */
[----:B------:R-:W-:Y:S01]  /*9650*/  SHF.L.U32 R0, R15, 0x1f, RZ ;  /* 0x0000001f0f007819 */ /* 0x000fe200000006ff */
[----:B0-----:R-:W-:-:S04]  /*9660*/  ULEA UR6, UR7, UR6, 0x18 ;  /* 0x0000000607067291 */ /* 0x001fc8000f8ec03f */
[----:B------:R-:W-:-:S09]  /*9670*/  ULEA UR6, UR60, UR6, 0x3 ;  /* 0x000000063c067291 */ /* 0x000fd2000f8e183f */
[----:B------:R0:W1:Y:S01]  /*9680*/  SYNCS.PHASECHK.TRANS64.TRYWAIT P2, [UR6+0x34850], R0 ;  /* 0x03485000ff0075a7 */ /* 0x0000620008040146 */
[----:B------:R-:W-:Y:S05]  /*9690*/  @!P0 BRA `(.L_x_187) ;  /* 0x0000000000048947 */ /* 0x000fea0003800000 */
[----:B------:R-:W-:Y:S01]  /*96a0*/  BPT.TRAP 0x1 ;  /* 0x000000040000795c */ /* 0x000fe20000300000 */
.L_x_187:
[----:B-1----:R-:W-:Y:S05]  /*96b0*/  @P2 BRA `(.L_x_185) ;  /* 0x0000000000082947 */ /* 0x002fea0003800000 */
[----:B------:R-:W1:Y:S02]  /*96c0*/  SYNCS.PHASECHK.TRANS64.TRYWAIT P2, [UR6+0x34850], R0 ;  /* 0x03485000ff0075a7 */ /* 0x000e640008040146 */
[----:B-1----:R-:W-:Y:S05]  /*96d0*/  @!P2 BRA `(.L_x_188) ;  /* 0x000000c8008ca947 */ /* 0x002fea0003800000 */
.L_x_185:
[----:B------:R-:W2:Y:S01]  /*96e0*/  S2UR UR7, SR_CgaCtaId ;  /* 0x00000000000779c3 */ /* 0x000ea20000008800 */
[----:B------:R-:W-:Y:S01]  /*96f0*/  UMOV UR6, 0x400 ;  /* 0x0000040000067882 */ /* 0x000fe20000000000 */
[----:B------:R-:W-:Y:S01]  /*9700*/  WARPGROUP.ARRIVE ;  /* 0x00000000000079c5 */ /* 0x000fe20000000000 */
[----:B-1----:R-:W-:Y:S01]  /*9710*/  FMNMX.FTZ R10, R168, R12, !PT ;  /* 0x0000000ca80a7209 */ /* 0x002fe20007810000 */
[----:B------:R-:W-:Y:S01]  /*9720*/  ULDC UR11, c[0x0][0x988] ;  /* 0x00026200000b7ab9 */ /* 0x000fe20000000800 */
[----:B------:R-:W-:Y:S02]  /*9730*/  R2UR UR14, R18 ;  /* 0x00000000120e72ca */ /* 0x000fe400000e0000 */
[----:B------:R-:W-:-:S04]  /*9740*/  FMNMX.FTZ R10, R169, R10, !PT ;  /* 0x0000000aa90a7209 */ /* 0x000fc80007810000 */
[----:B------:R-:W-:-:S04]  /*9750*/  FMNMX.FTZ R10, R172, R10, !PT ;  /* 0x0000000aac0a7209 */ /* 0x000fc80007810000 */
[----:B------:R-:W-:-:S03]  /*9760*/  FMNMX.FTZ R10, R173, R10, !PT ;  /* 0x0000000aad0a7209 */ /* 0x000fc60007810000 */
[----:B------:R-:W-:Y:S01]  /*9770*/  UISETP.GT.AND UP0, UPT, UR61, UR14, UPT ;  /* 0x0000000e3d00728c */ /* 0x000fe2000bf04270 */
[----:B------:R-:W-:Y:S01]  /*9780*/  FMNMX.FTZ R10, R160, R10, !PT ;  /* 0x0000000aa00a7209 */ /* 0x000fe20007810000 */
[----:B------:R-:W-:-:S03]  /*9790*/  UIADD3 UR61, UR61, -0x1, URZ ;  /* 0xffffffff3d3d7890 */ /* 0x000fc6000fffe03f */
[----:B------:R-:W-:Y:S01]  /*97a0*/  FMNMX.FTZ R10, R161, R10, !PT ;  /* 0x0000000aa10a7209 */ /* 0x000fe20007810000 */
[----:B--2---:R-:W-:Y:S01]  /*97b0*/  ULEA UR6, UR7, UR6, 0x18 ;  /* 0x0000000607067291 */ /* 0x004fe2000f8ec03f */
[----:B------:R-:W-:Y:S02]  /*97c0*/  PLOP3.LUT P2, PT, PT, PT, UP0, 0x80, 0x0 ;  /* 0x000000000000781c */ /* 0x000fe40003f4f008 */
[----:B------:R-:W-:Y:S01]  /*97d0*/  UMOV UR7, 0x40000040 ;  /* 0x4000004000077882 */ /* 0x000fe20000000000 */
[----:B------:R-:W-:Y:S02]  /*97e0*/  FMNMX.FTZ R10, R164, R10, !PT ;  /* 0x0000000aa40a7209 */ /* 0x000fe40007810000 */
[----:B0-----:R-:W-:Y:S02]  /*97f0*/  IMAD.U32 R0, RZ, RZ, UR6 ;  /* 0x00000006ff007e24 */ /* 0x001fe4000f8e00ff */
[----:B------:R-:W-:-:S03]  /*9800*/  FMNMX.FTZ R10, R165, R10, !PT ;  /* 0x0000000aa50a7209 */ /* 0x000fc60007810000 */
[----:B------:R-:W-:Y:S02]  /*9810*/  R2UR UR6, R0 ;  /* 0x00000000000672ca */ /* 0x000fe400000e0000 */
[----:B------:R-:W-:-:S04]  /*9820*/  FMNMX.FTZ R10, R152, R10, !PT ;  /* 0x0000000a980a7209 */ /* 0x000fc80007810000 */
[----:B------:R-:W-:-:S04]  /*9830*/  FMNMX.FTZ R10, R153, R10, !PT ;  /* 0x0000000a990a7209 */ /* 0x000fc80007810000 */
[----:B------:R-:W-:-:S03]  /*9840*/  FMNMX.FTZ R10, R156, R10, !PT ;  /* 0x0000000a9c0a7209 */ /* 0x000fc60007810000 */
[----:B------:R-:W-:Y:S01]  /*9850*/  UIADD3 UR6, UR6, 0x400, URZ ;  /* 0x0000040006067890 */ /* 0x000fe2000fffe03f */
[----:B------:R-:W-:-:S03]  /*9860*/  FMNMX.FTZ R10, R157, R10, !PT ;  /* 0x0000000a9d0a7209 */ /* 0x000fc60007810000 */
[----:B------:R-:W-:Y:S01]  /*9870*/  USHF.R.U32.HI UR6, URZ, 0x4, UR6 ;  /* 0x000000043f067899 */ /* 0x000fe20008011606 */
[----:B------:R-:W-:-:S03]  /*9880*/  FMNMX.FTZ R10, R144, R10, !PT ;  /* 0x0000000a900a7209 */ /* 0x000fc60007810000 */
[----:B------:R-:W-:Y:S01]  /*9890*/  ULOP3.LUT UR6, UR6, 0x3fff, URZ, 0xc0, !UPT ;  /* 0x00003fff06067892 */ /* 0x000fe2000f8ec03f */
[----:B------:R-:W-:-:S03]  /*98a0*/  FMNMX.FTZ R10, R145, R10, !PT ;  /* 0x0000000a910a7209 */ /* 0x000fc60007810000 */
[----:B------:R-:W-:Y:S01]  /*98b0*/  ULOP3.LUT UR6, UR6, 0x5800000, URZ, 0xfc, !UPT ;  /* 0x0580000006067892 */ /* 0x000fe2000f8efc3f */
[----:B------:R-:W-:-:S03]  /*98c0*/  FMNMX.FTZ R10, R148, R10, !PT ;  /* 0x0000000a940a7209 */ /* 0x000fc60007810000 */
[----:B------:R-:W-:Y:S01]  /*98d0*/  UIMAD UR10, UR60, 0xb00, UR6 ;  /* 0x00000b003c0a78a4 */ /* 0x000fe2000f8e0206 */
[----:B------:R-:W-:-:S04]  /*98e0*/  FMNMX.FTZ R10, R149, R10, !PT ;  /* 0x0000000a950a7209 */ /* 0x000fc80007810000 */
[----:B------:R-:W-:Y:S02]  /*98f0*/  FMNMX.FTZ R10, R136, R10, !PT ;  /* 0x0000000a880a7209 */ /* 0x000fe40007810000 */
[----:B------:R-:W-:Y:S02]  /*9900*/  UMOV UR6, UR10 ;  /* 0x0000000a00067c82 */ /* 0x000fe40008000000 */
[----:B------:R-:W-:Y:S01]  /*9910*/  HGMMA.64x128x16.F32 R24, R176, gdesc[UR4].tnspB, R24, gsb0 ;  /* 0x41e00004b0187df0 */ /* 0x000fe20008000818 */
[----:B------:R-:W-:Y:S01]  /*9920*/  UIADD3 UR6, UR10, 0x80, URZ ;  /* 0x000000800a067890 */ /* 0x000fe2000fffe03f */
[----:B------:R-:W-:Y:S01]  /*9930*/  FMNMX.FTZ R10, R137, R10, !PT ;  /* 0x0000000a890a7209 */ /* 0x000fe20007810000 */
[----:B------:R-:W-:-:S03]  /*9940*/  UMOV UR7, 0x40000040 ;  /* 0x4000004000077882 */ /* 0x000fc60000000000 */
        /* <DEDUP_REMOVED lines=25> */
[----:B------:R-:W-:-:S05]  /*9ae0*/  FMNMX.FTZ R10, R93, R10, !PT ;  /* 0x0000000a5d0a7209 */ /* 0x000fca0007810000 */
[----:B------:R-:W0:Y:S02]  /*9af0*/  SHFL.BFLY PT, R15, R10, 0x2, 0x1f ;  /* 0x0c401f000a0f7f89 */ /* 0x000e2400000e0000 */
[----:B0-----:R-:W-:-:S05]  /*9b00*/  FMNMX.FTZ R10, R10, R15, !PT ;  /* 0x0000000f0a0a7209 */ /* 0x001fca0007810000 */
[----:B------:R-:W0:Y:S01]  /*9b10*/  SHFL.BFLY PT, R15, R10, 0x1, 0x1f ;  /* 0x0c201f000a0f7f89 */ /* 0x000e2200000e0000 */
[----:B------:R-:W-:Y:S02]  /*9b20*/  WARPGROUP.DEPBAR.LE gsb0, 0x0 ;  /* 0x00008000000079c5 */ /* 0x000fe40000010000 */
[----:B------:R-:W-:-:S06]  /*9b30*/  WARPGROUP.ARRIVE ;  /* 0x00000000000079c5 */ /* 0x000fcc0000000000 */
[----:B------:R-:W-:Y:S01]  /*9b40*/  HGMMA.64x128x16.F32 R24, R180, gdesc[UR4].tnspB, R24, gsb0 ;  /* 0x41e00004b4187df0 */ /* 0x000fe20008000818 */
[----:B------:R-:W-:Y:S01]  /*9b50*/  UIADD3 UR6, UR10, 0x100, URZ ;  /* 0x000001000a067890 */ /* 0x000fe2000fffe03f */
[----:B------:R-:W-:Y:S01]  /*9b60*/  UMOV UR7, 0x40000040 ;  /* 0x4000004000077882 */ /* 0x000fe20000000000 */
[----:B0-----:R-:W-:-:S05]  /*9b70*/  FMNMX.FTZ R10, R10, R15, !PT ;  /* 0x0000000f0a0a7209 */ /* 0x001fca0007810000 */
[C---:B------:R-:W-:Y:S01]  /*9b80*/  FMUL.FTZ R15, R10.reuse, UR11 ;  /* 0x0000000b0a0f7c20 */ /* 0x040fe20008410000 */
[----:B------:R-:W-:-:S03]  /*9b90*/  FADD.FTZ R12, -R10, R12 ;  /* 0x0000000c0a0c7221 */ /* 0x000fc60000010100 */
[--C-:B------:R-:W-:Y:S01]  /*9ba0*/  FFMA.FTZ R176, R168, UR11, -R15.reuse ;  /* 0x0000000ba8b07c23 */ /* 0x100fe2000801080f */
        /* <DEDUP_REMOVED lines=12> */
[----:B------:R-:W-:Y:S01]  /*9c70*/  FFMA.FTZ R89, R89, UR11, -R15 ;  /* 0x0000000b59597c23 */ /* 0x000fe2000801080f */
[----:B------:R-:W-:Y:S01]  /*9c80*/  FMUL.FTZ R12, R12, UR11 ;  /* 0x0000000b0c0c7c20 */ /* 0x000fe20008410000 */
[----:B------:R-:W-:Y:S08]  /*9c90*/  MUFU.EX2 R176, R176 ;  /* 0x000000b000b07308 */ /* 0x000ff00000000800 */
[----:B------:R-:W0:Y:S08]  /*9ca0*/  MUFU.EX2 R12, R12 ;  /* 0x0000000c000c7308 */ /* 0x000e300000000800 */
[----:B------:R-:W1:Y:S08]  /*9cb0*/  MUFU.EX2 R20, R20 ;  /* 0x0000001400147308 */ /* 0x000e700000000800 */
[----:B------:R-:W2:Y:S08]  /*9cc0*/  MUFU.EX2 R178, R178 ;  /* 0x000000b200b27308 */ /* 0x000eb00000000800 */
[----:B------:R-:W3:Y:S08]  /*9cd0*/  MUFU.EX2 R168, R168 ;  /* 0x000000a800a87308 */ /* 0x000ef00000000800 */
        /* <DEDUP_REMOVED lines=10> */
[--C-:B------:R-:W-:Y:S01]  /*9d80*/  FFMA.FTZ R180, R160, UR11, -R15.reuse ;  /* 0x0000000ba0b47c23 */ /* 0x100fe2000801080f */
[--C-:B------:R-:W-:Y:S01]  /*9d90*/  FFMA.FTZ R182, R164, UR11, -R15.reuse ;  /* 0x0000000ba4b67c23 */ /* 0x100fe2000801080f */
[----:B------:R-:W-:Y:S02]  /*9da0*/  FFMA.FTZ R160, R165, UR11, -R15 ;  /* 0x0000000ba5a07c23 */ /* 0x000fe4000801080f */
[----:B------:R-:W-:Y:S01]  /*9db0*/  MUFU.EX2 R89, R89 ;  /* 0x0000005900597308 */ /* 0x000fe20000000800 */
[----:B------:R-:W-:Y:S01]  /*9dc0*/  HGMMA.64x128x16.F32 R24, R184, gdesc[UR4].tnspB, R24, gsb0 ;  /* 0x41e00004b8187df0 */ /* 0x000fe20008000818 */
[----:B------:R-:W-:Y:S01]  /*9dd0*/  UIADD3 UR6, UR10, 0x180, URZ ;  /* 0x000001800a067890 */ /* 0x000fe2000fffe03f */
[----:B------:R-:W-:-:S05]  /*9de0*/  UMOV UR7, 0x40000040 ;  /* 0x4000004000077882 */ /* 0x000fca0000000000 */
[----:B------:R-:W-:Y:S08]  /*9df0*/  MUFU.EX2 R180, R180 ;  /* 0x000000b400b47308 */ /* 0x000ff00000000800 */
[----:B------:R-:W-:Y:S08]  /*9e00*/  MUFU.EX2 R182, R182 ;  /* 0x000000b600b67308 */ /* 0x000ff00000000800 */
[----:B------:R-:W-:Y:S01]  /*9e10*/  MUFU.EX2 R160, R160 ;  /* 0x000000a000a07308 */ /* 0x000fe20000000800 */
[----:B------:R-:W-:-:S02]  /*9e20*/  WARPGROUP.DEPBAR.LE gsb0, 0x0 ;  /* 0x00008000000079c5 */ /* 0x000fc40000010000 */
[----:B------:R-:W-:Y:S01]  /*9e30*/  WARPGROUP.ARRIVE ;  /* 0x00000000000079c5 */ /* 0x000fe20000000000 */
[--C-:B------:R-:W-:Y:S01]  /*9e40*/  FFMA.FTZ R184, R152, UR11, -R15.reuse ;  /* 0x0000000b98b87c23 */ /* 0x100fe2000801080f */
[----:B------:R-:W-:Y:S01]  /*9e50*/  FMNMX.FTZ R152, R170, R11, !PT ;  /* 0x0000000baa987209 */ /* 0x000fe20007810000 */
[----:B------:R-:W-:-:S03]  /*9e60*/  FFMA.FTZ R186, R156, UR11, -R15 ;  /* 0x0000000b9cba7c23 */ /* 0x000fc6000801080f */
[----:B------:R-:W-:Y:S01]  /*9e70*/  HGMMA.64x128x16.F32 R24, R188, gdesc[UR4].tnspB, R24, gsb0 ;  /* 0x41e00004bc187df0 */ /* 0x000fe20008000818 */
[----:B------:R-:W-:Y:S01]  /*9e80*/  UIADD3 UR6, UR10, 0x200, URZ ;  /* 0x000002000a067890 */ /* 0x000fe2000fffe03f */
[----:B------:R-:W-:Y:S01]  /*9e90*/  FMNMX.FTZ R152, R171, R152, !PT ;  /* 0x00000098ab987209 */ /* 0x000fe20007810000 */
[----:B------:R-:W-:Y:S01]  /*9ea0*/  UMOV UR7, 0x40000040 ;  /* 0x4000004000077882 */ /* 0x000fe20000000000 */
        /* <DEDUP_REMOVED lines=38> */
[----:B------:R-:W-:Y:S01]  /*a110*/  WARPGROUP.ARRIVE ;  /* 0x00000000000079c5 */ /* 0x000fe20000000000 */
[----:B------:R-:W-:Y:S01]  /*a120*/  FMNMX.FTZ R156, R98, R156, !PT ;  /* 0x0000009c629c7209 */ /* 0x000fe20007810000 */
[--C-:B------:R-:W-:Y:S01]  /*a130*/  FFMA.FTZ R188, R144, UR11, -R15.reuse ;  /* 0x0000000b90bc7c23 */ /* 0x100fe2000801080f */
[--C-:B------:R-:W-:Y:S01]  /*a140*/  FFMA.FTZ R144, R145, UR11, -R15.reuse ;  /* 0x0000000b91907c23 */ /* 0x100fe2000801080f */
[--C-:B------:R-:W-:Y:S01]  /*a150*/  FFMA.FTZ R190, R148, UR11, -R15.reuse ;  /* 0x0000000b94be7c23 */ /* 0x100fe2000801080f */
[----:B------:R-:W-:Y:S01]  /*a160*/  FMNMX.FTZ R156, R99, R156, !PT ;  /* 0x0000009c639c7209 */ /* 0x000fe20007810000 */
[----:B------:R-:W-:Y:S01]  /*a170*/  HGMMA.64x128x16.F32 R24, R192, gdesc[UR4].tnspB, R24, gsb0 ;  /* 0x41e00004c0187df0 */ /* 0x000fe20008000818 */
[----:B------:R-:W-:Y:S01]  /*a180*/  UIADD3 UR6, UR10, 0x280, URZ ;  /* 0x000002800a067890 */ /* 0x000fe2000fffe03f */
[----:B------:R-:W-:Y:S01]  /*a190*/  FFMA.FTZ R145, R149, UR11, -R15 ;  /* 0x0000000b95917c23 */ /* 0x000fe2000801080f */
[----:B------:R-:W-:Y:S01]  /*a1a0*/  UMOV UR7, 0x40000040 ;  /* 0x4000004000077882 */ /* 0x000fe20000000000 */
[----:B------:R-:W-:Y:S01]  /*a1b0*/  FMNMX.FTZ R156, R102, R156, !PT ;  /* 0x0000009c669c7209 */ /* 0x000fe20007810000 */
[----:B------:R-:W-:Y:S03]  /*a1c0*/  MUFU.EX2 R188, R188 ;  /* 0x000000bc00bc7308 */ /* 0x000fe60000000800 */
[----:B------:R-:W-:-:S04]  /*a1d0*/  FMNMX.FTZ R156, R103, R156, !PT ;  /* 0x0000009c679c7209 */ /* 0x000fc80007810000 */
[----:B------:R-:W-:Y:S01]  /*a1e0*/  FMNMX.FTZ R156, R90, R156, !PT ;  /* 0x0000009c5a9c7209 */ /* 0x000fe20007810000 */
[----:B------:R-:W-:Y:S08]  /*a1f0*/  MUFU.EX2 R144, R144 ;  /* 0x0000009000907308 */ /* 0x000ff00000000800 */
[----:B------:R-:W-:Y:S08]  /*a200*/  MUFU.EX2 R190, R190 ;  /* 0x000000be00be7308 */ /* 0x000ff00000000800 */
[----:B------:R-:W-:Y:S01]  /*a210*/  MUFU.EX2 R145, R145 ;  /* 0x0000009100917308 */ /* 0x000fe20000000800 */
[----:B------:R-:W-:-:S02]  /*a220*/  WARPGROUP.DEPBAR.LE gsb0, 0x0 ;  /* 0x00008000000079c5 */ /* 0x000fc40000010000 */
[----:B------:R-:W-:Y:S01]  /*a230*/  WARPGROUP.ARRIVE ;  /* 0x00000000000079c5 */ /* 0x000fe20000000000 */
[--C-:B------:R-:W-:Y:S01]  /*a240*/  FFMA.FTZ R192, R136, UR11, -R15.reuse ;  /* 0x0000000b88c07c23 */ /* 0x100fe2000801080f */
[--C-:B------:R-:W-:Y:S01]  /*a250*/  FFMA.FTZ R136, R137, UR11, -R15.reuse ;  /* 0x0000000b89887c23 */ /* 0x100fe2000801080f */
[--C-:B------:R-:W-:Y:S01]  /*a260*/  FFMA.FTZ R194, R140, UR11, -R15.reuse ;  /* 0x0000000b8cc27c23 */ /* 0x100fe2000801080f */
[----:B------:R-:W-:Y:S01]  /*a270*/  FFMA.FTZ R137, R141, UR11, -R15 ;  /* 0x0000000b8d897c23 */ /* 0x000fe2000801080f */
[----:B------:R-:W-:Y:S01]  /*a280*/  @!P1 IMAD R141, R2, 0x8, R0 ;  /* 0x00000008028d9824 */ /* 0x000fe200078e0200 */
[----:B------:R-:W-:Y:S01]  /*a290*/  HGMMA.64x128x16.F32 R24, R196, gdesc[UR4].tnspB, R24, gsb0 ;  /* 0x41e00004c4187df0 */ /* 0x000fe20008000818 */
[----:B------:R-:W-:Y:S01]  /*a2a0*/  UIADD3 UR6, UR10, 0x300, URZ ;  /* 0x000003000a067890 */ /* 0x000fe2000fffe03f */
[----:B------:R-:W-:Y:S01]  /*a2b0*/  MUFU.EX2 R192, R192 ;  /* 0x000000c000c07308 */ /* 0x000fe20000000800 */
[----:B------:R-:W-:Y:S01]  /*a2c0*/  UMOV UR7, 0x40000040 ;  /* 0x4000004000077882 */ /* 0x000fe20000000000 */
[----:B------:R-:W-:-:S05]  /*a2d0*/  @!P1 VIADD R141, R141, 0x34840 ;  /* 0x000348408d8d9836 */ /* 0x000fca0000000000 */
[----:B------:R-:W-:Y:S01]  /*a2e0*/  @!P1 PRMT R141, RZ, 0x654, R141 ;  /* 0x00000654ff8d9816 */ /* 0x000fe2000000008d */
[----:B------:R-:W-:Y:S08]  /*a2f0*/  MUFU.EX2 R136, R136 ;  /* 0x0000008800887308 */ /* 0x000ff00000000800 */
[----:B------:R-:W-:Y:S08]  /*a300*/  MUFU.EX2 R194, R194 ;  /* 0x000000c200c27308 */ /* 0x000ff00000000800 */
[----:B------:R-:W-:Y:S01]  /*a310*/  MUFU.EX2 R137, R137 ;  /* 0x0000008900897308 */ /* 0x000fe20000000800 */
[----:B------:R-:W-:-:S02]  /*a320*/  WARPGROUP.DEPBAR.LE gsb0, 0x0 ;  /* 0x00008000000079c5 */ /* 0x000fc40000010000 */
[----:B------:R-:W-:-:S06]  /*a330*/  WARPGROUP.ARRIVE ;  /* 0x00000000000079c5 */ /* 0x000fcc0000000000 */
[----:B------:R-:W4:Y:S01]  /*a340*/  S2R R199, SR_TID.X ;  /* 0x0000000000c77919 */ /* 0x000f220000002100 */
[--C-:B------:R-:W-:Y:S01]  /*a350*/  FFMA.FTZ R196, R128, UR11, -R15.reuse ;  /* 0x0000000b80c47c23 */ /* 0x100fe2000801080f */
[--C-:B------:R-:W-:Y:S01]  /*a360*/  FFMA.FTZ R198, R132, UR11, -R15.reuse ;  /* 0x0000000b84c67c23 */ /* 0x100fe2000801080f */
[----:B------:R-:W-:Y:S01]  /*a370*/  FFMA.FTZ R128, R133, UR11, -R15 ;  /* 0x0000000b85807c23 */ /* 0x000fe2000801080f */
[----:B------:R-:W-:Y:S01]  /*a380*/  HGMMA.64x128x16.F32 R24, R200, gdesc[UR4].tnspB, R24, gsb0 ;  /* 0x41e00004c8187df0 */ /* 0x000fe20008000818 */
[----:B------:R-:W-:Y:S02]  /*a390*/  UIADD3 UR6, UR10, 0x380, URZ ;  /* 0x000003800a067890 */ /* 0x000fe4000fffe03f */
[----:B------:R-:W-:Y:S01]  /*a3a0*/  MUFU.EX2 R196, R196 ;  /* 0x000000c400c47308 */ /* 0x000fe20000000800 */
[----:B------:R-:W-:-:S07]  /*a3b0*/  UMOV UR7, 0x40000040 ;  /* 0x4000004000077882 */ /* 0x000fce0000000000 */
[----:B------:R-:W-:Y:S08]  /*a3c0*/  MUFU.EX2 R198, R198 ;  /* 0x000000c600c67308 */ /* 0x000ff00000000800 */
[----:B------:R-:W-:Y:S01]  /*a3d0*/  MUFU.EX2 R128, R128 ;  /* 0x0000008000807308 */ /* 0x000fe20000000800 */
[----:B----4-:R-:W-:Y:S01]  /*a3e0*/  SHF.R.U32.HI R169, RZ, 0x7, R199 ;  /* 0x00000007ffa97819 */ /* 0x010fe200000116c7 */
[----:B------:R-:W-:-:S02]  /*a3f0*/  WARPGROUP.DEPBAR.LE gsb0, 0x0 ;  /* 0x00008000000079c5 */ /* 0x000fc40000010000 */
[----:B------:R-:W-:Y:S01]  /*a400*/  WARPGROUP.ARRIVE ;  /* 0x00000000000079c5 */ /* 0x000fe20000000000 */
[--C-:B------:R-:W-:Y:S01]  /*a410*/  FFMA.FTZ R200, R120, UR11, -R15.reuse ;  /* 0x0000000b78c87c23 */ /* 0x100fe2000801080f */
[--C-:B------:R-:W-:Y:S01]  /*a420*/  FFMA.FTZ R120, R121, UR11, -R15.reuse ;  /* 0x0000000b79787c23 */ /* 0x100fe2000801080f */
[--C-:B------:R-:W-:Y:S01]  /*a430*/  FFMA.FTZ R202, R124, UR11, -R15.reuse ;  /* 0x0000000b7cca7c23 */ /* 0x100fe2000801080f */
[----:B------:R-:W-:Y:S02]  /*a440*/  FFMA.FTZ R121, R125, UR11, -R15 ;  /* 0x0000000b7d797c23 */ /* 0x000fe4000801080f */
[----:B------:R-:W-:Y:S01]  /*a450*/  HGMMA.64x128x16.F32 R24, R204, gdesc[UR4].tnspB, R24, gsb0 ;  /* 0x41e00004cc187df0 */ /* 0x000fe20008000818 */
[----:B------:R-:W-:Y:S01]  /*a460*/  UIADD3 UR6, UR10, 0x400, URZ ;  /* 0x000004000a067890 */ /* 0x000fe2000fffe03f */
[----:B------:R-:W-:Y:S01]  /*a470*/  MUFU.EX2 R200, R200 ;  /* 0x000000c800c87308 */ /* 0x000fe20000000800 */
[----:B------:R-:W-:-:S07]  /*a480*/  UMOV UR7, 0x40000040 ;  /* 0x4000004000077882 */ /* 0x000fce0000000000 */
[----:B------:R-:W-:Y:S08]  /*a490*/  MUFU.EX2 R120, R120 ;  /* 0x0000007800787308 */ /* 0x000ff00000000800 */
[----:B------:R-:W-:Y:S08]  /*a4a0*/  MUFU.EX2 R202, R202 ;  /* 0x000000ca00ca7308 */ /* 0x000ff00000000800 */
[----:B------:R-:W-:Y:S01]  /*a4b0*/  MUFU.EX2 R121, R121 ;  /* 0x0000007900797308 */ /* 0x000fe20000000800 */
[----:B------:R-:W-:-:S02]  /*a4c0*/  WARPGROUP.DEPBAR.LE gsb0, 0x0 ;  /* 0x00008000000079c5 */ /* 0x000fc40000010000 */
[----:B------:R-:W-:Y:S01]  /*a4d0*/  WARPGROUP.ARRIVE ;  /* 0x00000000000079c5 */ /* 0x000fe20000000000 */
[--C-:B------:R-:W-:Y:S01]  /*a4e0*/  FFMA.FTZ R204, R112, UR11, -R15.reuse ;  /* 0x0000000b70cc7c23 */ /* 0x100fe2000801080f */
[--C-:B------:R-:W-:Y:S01]  /*a4f0*/  FFMA.FTZ R112, R113, UR11, -R15.reuse ;  /* 0x0000000b71707c23 */ /* 0x100fe2000801080f */
[----:B------:R-:W-:Y:S01]  /*a500*/  FMNMX.FTZ R113, R91, R156, !PT ;  /* 0x0000009c5b717209 */ /* 0x000fe20007810000 */
[--C-:B------:R-:W-:Y:S02]  /*a510*/  FFMA.FTZ R206, R116, UR11, -R15.reuse ;  /* 0x0000000b74ce7c23 */ /* 0x100fe4000801080f */
[----:B------:R-:W-:Y:S01]  /*a520*/  HGMMA.64x128x16.F32 R24, R208, gdesc[UR4].tnspB, R24, gsb0 ;  /* 0x41e00004d0187df0 */ /* 0x000fe20008000818 */
[----:B------:R-:W-:Y:S01]  /*a530*/  UIADD3 UR6, UR10, 0x480, URZ ;  /* 0x000004800a067890 */ /* 0x000fe2000fffe03f */
[----:B------:R-:W-:Y:S01]  /*a540*/  FMNMX.FTZ R116, R94, R113, !PT ;  /* 0x000000715e747209 */ /* 0x000fe20007810000 */
[----:B------:R-:W-:Y:S01]  /*a550*/  UMOV UR7, 0x40000040 ;  /* 0x4000004000077882 */ /* 0x000fe20000000000 */
[----:B------:R-:W-:Y:S01]  /*a560*/  FFMA.FTZ R113, R117, UR11, -R15 ;  /* 0x0000000b75717c23 */ /* 0x000fe2000801080f */
[----:B------:R-:W-:Y:S01]  /*a570*/  MUFU.EX2 R204, R204 ;  /* 0x000000cc00cc7308 */ /* 0x000fe20000000800 */
[----:B------:R-:W-:-:S05]  /*a580*/  FMNMX.FTZ R116, R95, R116, !PT ;  /* 0x000000745f747209 */ /* 0x000fca0007810000 */
[----:B------:R-:W4:Y:S02]  /*a590*/  SHFL.BFLY PT, R117, R116, 0x2, 0x1f ;  /* 0x0c401f0074757f89 */ /* 0x000f2400000e0000 */
[----:B------:R-:W-:Y:S08]  /*a5a0*/  MUFU.EX2 R112, R112 ;  /* 0x0000007000707308 */ /* 0x000ff00000000800 */
[----:B------:R-:W-:Y:S08]  /*a5b0*/  MUFU.EX2 R206, R206 ;  /* 0x000000ce00ce7308 */ /* 0x000ff00000000800 */
[----:B------:R-:W-:Y:S01]  /*a5c0*/  MUFU.EX2 R113, R113 ;  /* 0x0000007100717308 */ /* 0x000fe20000000800 */
[----:B----4-:R-:W-:Y:S01]  /*a5d0*/  FMNMX.FTZ R116, R116, R117, !PT ;  /* 0x0000007574747209 */ /* 0x010fe20007810000 */
[----:B------:R-:W-:Y:S01]  /*a5e0*/  FFMA.FTZ R117, R92, UR11, -R15 ;  /* 0x0000000b5c757c23 */ /* 0x000fe2000801080f */
[----:B------:R-:W-:-:S02]  /*a5f0*/  WARPGROUP.DEPBAR.LE gsb0, 0x0 ;  /* 0x00008000000079c5 */ /* 0x000fc40000010000 */
[----:B------:R-:W-:Y:S01]  /*a600*/  WARPGROUP.ARRIVE ;  /* 0x00000000000079c5 */ /* 0x000fe20000000000 */
[--C-:B------:R-:W-:Y:S01]  /*a610*/  FFMA.FTZ R210, R108, UR11, -R15.reuse ;  /* 0x0000000b6cd27c23 */ /* 0x100fe2000801080f */
[--C-:B------:R-:W-:Y:S01]  /*a620*/  FFMA.FTZ R208, R104, UR11, -R15.reuse ;  /* 0x0000000b68d07c23 */ /* 0x100fe2000801080f */
[----:B------:R-:W4:Y:S01]  /*a630*/  SHFL.BFLY PT, R108, R116, 0x1, 0x1f ;  /* 0x0c201f00746c7f89 */ /* 0x000f2200000e0000 */
[--C-:B------:R-:W-:Y:S01]  /*a640*/  FFMA.FTZ R104, R105, UR11, -R15.reuse ;  /* 0x0000000b69687c23 */ /* 0x100fe2000801080f */
[----:B------:R-:W-:Y:S01]  /*a650*/  FFMA.FTZ R105, R109, UR11, -R15 ;  /* 0x0000000b6d697c23 */ /* 0x000fe2000801080f */
[----:B------:R-:W-:Y:S01]  /*a660*/  HGMMA.64x128x16.F32 R24, R212, gdesc[UR4].tnspB, R24, gsb0 ;  /* 0x41e00004d4187df0 */ /* 0x000fe20008000818 */
[----:B------:R-:W-:Y:S01]  /*a670*/  UIADD3 UR6, UR10, 0x500, URZ ;  /* 0x000005000a067890 */ /* 0x000fe2000fffe03f */
[----:B------:R-:W-:Y:S01]  /*a680*/  MUFU.EX2 R208, R208 ;  /* 0x000000d000d07308 */ /* 0x000fe20000000800 */
[----:B------:R-:W-:-:S07]  /*a690*/  UMOV UR7, 0x40000040 ;  /* 0x4000004000077882 */ /* 0x000fce0000000000 */
[----:B------:R-:W-:Y:S08]  /*a6a0*/  MUFU.EX2 R104, R104 ;  /* 0x0000006800687308 */ /* 0x000ff00000000800 */
[----:B------:R-:W-:Y:S01]  /*a6b0*/  MUFU.EX2 R210, R210 ;  /* 0x000000d200d27308 */ /* 0x000fe20000000800 */
[----:B----4-:R-:W-:Y:S01]  /*a6c0*/  FMNMX.FTZ R92, R116, R108, !PT ;  /* 0x0000006c745c7209 */ /* 0x010fe20007810000 */
[----:B------:R-:W-:-:S04]  /*a6d0*/  FFMA.FTZ R116, R93, UR11, -R15 ;  /* 0x0000000b5d747c23 */ /* 0x000fc8000801080f */
[C---:B------:R-:W-:Y:S01]  /*a6e0*/  FADD.FTZ R15, -R92.reuse, R11 ;  /* 0x0000000b5c0f7221 */ /* 0x040fe20000010100 */
[----:B------:R-:W-:Y:S01]  /*a6f0*/  FMUL.FTZ R93, R92, UR11 ;  /* 0x0000000b5c5d7c20 */ /* 0x000fe20008410000 */
[----:B------:R4:W-:Y:S02]  /*a700*/  MUFU.EX2 R11, R116 ;  /* 0x00000074000b7308 */ /* 0x0009e40000000800 */
[----:B------:R-:W-:Y:S01]  /*a710*/  FMUL.FTZ R15, R15, UR11 ;  /* 0x0000000b0f0f7c20 */ /* 0x000fe20008410000 */
[--C-:B------:R-:W-:Y:S01]  /*a720*/  FFMA.FTZ R177, R170, UR11, -R93.reuse ;  /* 0x0000000baab17c23 */ /* 0x100fe2000801085d */
[--C-:B------:R-:W-:Y:S01]  /*a730*/  FFMA.FTZ R109, R171, UR11, -R93.reuse ;  /* 0x0000000bab6d7c23 */ /* 0x100fe2000801085d */
[--C-:B------:R-:W-:Y:S01]  /*a740*/  FFMA.FTZ R179, R174, UR11, -R93.reuse ;  /* 0x0000000baeb37c23 */ /* 0x100fe2000801085d */
[--C-:B------:R-:W-:Y:S01]  /*a750*/  FFMA.FTZ R197, R130, UR11, -R93.reuse ;  /* 0x0000000b82c57c23 */ /* 0x100fe2000801085d */
[--C-:B------:R-:W-:Y:S01]  /*a760*/  FFMA.FTZ R130, R131, UR11, -R93.reuse ;  /* 0x0000000b83827c23 */ /* 0x100fe2000801085d */
[----:B------:R-:W-:Y:S01]  /*a770*/  MUFU.EX2 R15, R15 ;  /* 0x0000000f000f7308 */ /* 0x000fe20000000800 */
[--C-:B----4-:R-:W-:Y:S01]  /*a780*/  FFMA.FTZ R116, R175, UR11, -R93.reuse ;  /* 0x0000000baf747c23 */ /* 0x110fe2000801085d */
[--C-:B------:R-:W-:Y:S01]  /*a790*/  FFMA.FTZ R131, R134, UR11, -R93.reuse ;  /* 0x0000000b86837c23 */ /* 0x100fe2000801085d */
[----:B------:R-:W-:Y:S01]  /*a7a0*/  IADD3 R134, -R169, 0xb, RZ ;  /* 0x0000000ba9867810 */ /* 0x000fe20007ffe1ff */
[--C-:B------:R-:W-:Y:S01]  /*a7b0*/  FFMA.FTZ R181, R162, UR11, -R93.reuse ;  /* 0x0000000ba2b57c23 */ /* 0x100fe2000801085d */
[--C-:B------:R-:W-:Y:S01]  /*a7c0*/  FFMA.FTZ R199, R135, UR11, -R93.reuse ;  /* 0x0000000b87c77c23 */ /* 0x100fe2000801085d */
[----:B0-----:R-:W-:Y:S01]  /*a7d0*/  FFMA.FTZ R135, R12, R14, R176 ;  /* 0x0000000e0c877223 */ /* 0x001fe200000100b0 */
[--C-:B------:R-:W-:Y:S01]  /*a7e0*/  FFMA.FTZ R201, R122, UR11, -R93.reuse ;  /* 0x0000000b7ac97c23 */ /* 0x100fe2000801085d */
[----:B------:R-:W0:Y:S01]  /*a7f0*/  MUFU.EX2 R177, R177 ;  /* 0x000000b100b17308 */ /* 0x000e220000000800 */
[----:B------:R-:W-:Y:S01]  /*a800*/  FFMA.FTZ R183, R166, UR11, -R93 ;  /* 0x0000000ba6b77c23 */ /* 0x000fe2000801085d */
[----:B-1----:R-:W-:Y:S01]  /*a810*/  FADD.FTZ R135, R20, R135 ;  /* 0x0000008714877221 */ /* 0x002fe20000010000 */
[--C-:B------:R-:W-:Y:S01]  /*a820*/  FFMA.FTZ R124, R167, UR11, -R93.reuse ;  /* 0x0000000ba77c7c23 */ /* 0x100fe2000801085d */
[--C-:B------:R-:W-:Y:S01]  /*a830*/  FFMA.FTZ R185, R154, UR11, -R93.reuse ;  /* 0x0000000b9ab97c23 */ /* 0x100fe2000801085d */
[----:B------:R-:W-:Y:S01]  /*a840*/  FFMA.FTZ R125, R155, UR11, -R93 ;  /* 0x0000000b9b7d7c23 */ /* 0x000fe2000801085d */
[----:B--2---:R-:W-:Y:S01]  /*a850*/  FADD.FTZ R135, R178, R135 ;  /* 0x00000087b2877221 */ /* 0x004fe20000010000 */
[--C-:B------:R-:W-:Y:S01]  /*a860*/  FFMA.FTZ R203, R126, UR11, -R93.reuse ;  /* 0x0000000b7ecb7c23 */ /* 0x100fe2000801085d */
[----:B------:R-:W1:Y:S01]  /*a870*/  MUFU.EX2 R109, R109 ;  /* 0x0000006d006d7308 */ /* 0x000e620000000800 */
[----:B------:R-:W-:Y:S01]  /*a880*/  FFMA.FTZ R187, R158, UR11, -R93 ;  /* 0x0000000b9ebb7c23 */ /* 0x000fe2000801085d */
[----:B---3--:R-:W-:Y:S01]  /*a890*/  FADD.FTZ R135, R168, R135 ;  /* 0x00000087a8877221 */ /* 0x008fe20000010000 */
[--C-:B------:R-:W-:Y:S01]  /*a8a0*/  FFMA.FTZ R132, R159, UR11, -R93.reuse ;  /* 0x0000000b9f847c23 */ /* 0x100fe2000801085d */
[--C-:B------:R-:W-:Y:S01]  /*a8b0*/  FFMA.FTZ R189, R146, UR11, -R93.reuse ;  /* 0x0000000b92bd7c23 */ /* 0x100fe2000801085d */
[--C-:B------:R-:W-:Y:S01]  /*a8c0*/  FFMA.FTZ R205, R114, UR11, -R93.reuse ;  /* 0x0000000b72cd7c23 */ /* 0x100fe2000801085d */
[--C-:B------:R-:W-:Y:S01]  /*a8d0*/  FFMA.FTZ R133, R147, UR11, -R93.reuse ;  /* 0x0000000b93857c23 */ /* 0x100fe2000801085d */
[----:B------:R-:W-:Y:S01]  /*a8e0*/  FFMA.FTZ R207, R118, UR11, -R93 ;  /* 0x0000000b76cf7c23 */ /* 0x000fe2000801085d */
[----:B------:R-:W2:Y:S01]  /*a8f0*/  MUFU.EX2 R179, R179 ;  /* 0x000000b300b37308 */ /* 0x000ea20000000800 */
[----:B0-----:R-:W-:Y:S01]  /*a900*/  FFMA.FTZ R14, R15, R13, R177 ;  /* 0x0000000d0f0e7223 */ /* 0x001fe200000100b1 */
[--C-:B------:R-:W-:Y:S01]  /*a910*/  FFMA.FTZ R13, R123, UR11, -R93.reuse ;  /* 0x0000000b7b0d7c23 */ /* 0x100fe2000801085d */
[--C-:B------:R-:W-:Y:S01]  /*a920*/  FFMA.FTZ R209, R106, UR11, -R93.reuse ;  /* 0x0000000b6ad17c23 */ /* 0x100fe2000801085d */
[--C-:B------:R-:W-:Y:S01]  /*a930*/  FFMA.FTZ R191, R150, UR11, -R93.reuse ;  /* 0x0000000b96bf7c23 */ /* 0x100fe2000801085d */
[--C-:B------:R-:W-:Y:S01]  /*a940*/  FFMA.FTZ R140, R151, UR11, -R93.reuse ;  /* 0x0000000b978c7c23 */ /* 0x100fe2000801085d */
[--C-:B------:R-:W-:Y:S01]  /*a950*/  FFMA.FTZ R193, R138, UR11, -R93.reuse ;  /* 0x0000000b8ac17c23 */ /* 0x100fe2000801085d */
[--C-:B------:R-:W-:Y:S01]  /*a960*/  FFMA.FTZ R211, R110, UR11, -R93.reuse ;  /* 0x0000000b6ed37c23 */ /* 0x100fe2000801085d */
[----:B------:R-:W0:Y:S01]  /*a970*/  MUFU.EX2 R116, R116 ;  /* 0x0000007400747308 */ /* 0x000e220000000800 */
[----:B-1----:R-:W-:Y:S01]  /*a980*/  FADD.FTZ R14, R109, R14 ;  /* 0x0000000e6d0e7221 */ /* 0x002fe20000010000 */
[--C-:B------:R-:W-:Y:S01]  /*a990*/  FFMA.FTZ R138, R139, UR11, -R93.reuse ;  /* 0x0000000b8b8a7c23 */ /* 0x100fe2000801085d */
[--C-:B------:R-:W-:Y:S01]  /*a9a0*/  FFMA.FTZ R195, R142, UR11, -R93.reuse ;  /* 0x0000000b8ec37c23 */ /* 0x100fe2000801085d */
[--C-:B------:R-:W-:Y:S01]  /*a9b0*/  FFMA.FTZ R115, R115, UR11, -R93.reuse ;  /* 0x0000000b73737c23 */ /* 0x100fe2000801085d */
[--C-:B------:R-:W-:Y:S01]  /*a9c0*/  FFMA.FTZ R139, R143, UR11, -R93.reuse ;  /* 0x0000000b8f8b7c23 */ /* 0x100fe2000801085d */
[--C-:B------:R-:W-:Y:S01]  /*a9d0*/  FFMA.FTZ R119, R119, UR11, -R93.reuse ;  /* 0x0000000b77777c23 */ /* 0x100fe2000801085d */
[--C-:B------:R-:W-:Y:S01]  /*a9e0*/  FFMA.FTZ R111, R111, UR11, -R93.reuse ;  /* 0x0000000b6f6f7c23 */ /* 0x100fe2000801085d */
[----:B------:R1:W-:Y:S01]  /*a9f0*/  MUFU.EX2 R108, R117 ;  /* 0x00000075006c7308 */ /* 0x0003e20000000800 */
[----:B--2---:R-:W-:Y:S01]  /*aa00*/  FADD.FTZ R123, R179, R14 ;  /* 0x0000000eb37b7221 */ /* 0x004fe20000010000 */
[--C-:B------:R-:W-:Y:S01]  /*aa10*/  FFMA.FTZ R102, R102, UR11, -R93.reuse ;  /* 0x0000000b66667c23 */ /* 0x100fe2000801085d */
[--C-:B------:R-:W-:Y:S01]  /*aa20*/  FFMA.FTZ R103, R103, UR11, -R93.reuse ;  /* 0x0000000b67677c23 */ /* 0x100fe2000801085d */
[--C-:B------:R-:W-:Y:S01]  /*aa30*/  FFMA.FTZ R91, R91, UR11, -R93.reuse ;  /* 0x0000000b5b5b7c23 */ /* 0x100fe2000801085d */
[----:B------:R-:W-:Y:S01]  /*aa40*/  FFMA.FTZ R94, R94, UR11, -R93 ;  /* 0x0000000b5e5e7c23 */ /* 0x000fe2000801085d */
[----:B------:R-:W-:-:S02]  /*aa50*/  F2FP.F16.F32.PACK_AB R176, R20, R176 ;  /* 0x000000b014b0723e */ /* 0x000fc400000000ff */
[----:B------:R-:W2:Y:S01]  /*aa60*/  MUFU.EX2 R181, R181 ;  /* 0x000000b500b57308 */ /* 0x000ea20000000800 */
[----:B-1----:R-:W-:Y:S01]  /*aa70*/  FFMA.FTZ R117, R163, UR11, -R93 ;  /* 0x0000000ba3757c23 */ /* 0x002fe2000801085d */
[C---:B0-----:R-:W-:Y:S01]  /*aa80*/  FADD.FTZ R14, R116.reuse, R123 ;  /* 0x0000007b740e7221 */ /* 0x041fe20000010000 */
[----:B------:R-:W-:Y:S02]  /*aa90*/  F2FP.F16.F32.PACK_AB R179, R116, R179 ;  /* 0x000000b374b3723e */ /* 0x000fe400000000ff */
[----:B------:R-:W-:Y:S02]  /*aaa0*/  F2FP.F16.F32.PACK_AB R178, R168, R178 ;  /* 0x000000b2a8b2723e */ /* 0x000fe400000000ff */
[----:B------:R-:W-:Y:S01]  /*aab0*/  F2FP.F16.F32.PACK_AB R177, R109, R177 ;  /* 0x000000b16db1723e */ /* 0x000fe200000000ff */
[----:B------:R-:W0:Y:S08]  /*aac0*/  MUFU.EX2 R117, R117 ;  /* 0x0000007500757308 */ /* 0x000e300000000800 */
[----:B------:R-:W1:Y:S01]  /*aad0*/  MUFU.EX2 R183, R183 ;  /* 0x000000b700b77308 */ /* 0x000e620000000800 */
[----:B--2---:R-:W-:Y:S01]  /*aae0*/  FADD.FTZ R126, R181, R14 ;  /* 0x0000000eb57e7221 */ /* 0x004fe20000010000 */
[----:B------:R-:W-:-:S06]  /*aaf0*/  FFMA.FTZ R14, R127, UR11, -R93 ;  /* 0x0000000b7f0e7c23 */ /* 0x000fcc000801085d */
[----:B------:R-:W2:Y:S01]  /*ab00*/  MUFU.EX2 R124, R124 ;  /* 0x0000007c007c7308 */ /* 0x000ea20000000800 */
[C---:B0-----:R-:W-:Y:S01]  /*ab10*/  FADD.FTZ R126, R117.reuse, R126 ;  /* 0x0000007e757e7221 */ /* 0x041fe20000010000 */
[----:B------:R-:W-:-:S06]  /*ab20*/  F2FP.F16.F32.PACK_AB R181, R117, R181 ;  /* 0x000000b575b5723e */ /* 0x000fcc00000000ff */
[----:B------:R-:W0:Y:S01]  /*ab30*/  MUFU.EX2 R185, R185 ;  /* 0x000000b900b97308 */ /* 0x000e220000000800 */
[----:B-1----:R-:W-:-:S07]  /*ab40*/  FADD.FTZ R127, R183, R126 ;  /* 0x0000007eb77f7221 */ /* 0x002fce0000010000 */
[----:B------:R-:W1:Y:S01]  /*ab50*/  MUFU.EX2 R125, R125 ;  /* 0x0000007d007d7308 */ /* 0x000e620000000800 */
[C---:B--2---:R-:W-:Y:S01]  /*ab60*/  FADD.FTZ R114, R124.reuse, R127 ;  /* 0x0000007f7c727221 */ /* 0x044fe20000010000 */
[----:B------:R-:W-:-:S06]  /*ab70*/  F2FP.F16.F32.PACK_AB R183, R124, R183 ;  /* 0x000000b77cb7723e */ /* 0x000fcc00000000ff */
[----:B------:R-:W2:Y:S01]  /*ab80*/  MUFU.EX2 R187, R187 ;  /* 0x000000bb00bb7308 */ /* 0x000ea20000000800 */
[----:B0-----:R-:W-:Y:S01]  /*ab90*/  FADD.FTZ R106, R185, R114 ;  /* 0x00000072b96a7221 */ /* 0x001fe20000010000 */
[----:B------:R-:W-:-:S06]  /*aba0*/  FFMA.FTZ R114, R107, UR11, -R93 ;  /* 0x0000000b6b727c23 */ /* 0x000fcc000801085d */
[----:B------:R-:W0:Y:S01]  /*abb0*/  MUFU.EX2 R132, R132 ;  /* 0x0000008400847308 */ /* 0x000e220000000800 */
[C---:B-1----:R-:W-:Y:S01]  /*abc0*/  FADD.FTZ R106, R125.reuse, R106 ;  /* 0x0000006a7d6a7221 */ /* 0x042fe20000010000 */
[----:B------:R-:W-:Y:S02]  /*abd0*/  WARPGROUP.DEPBAR.LE gsb0, 0x0 ;  /* 0x00008000000079c5 */ /* 0x000fe40000010000 */
[----:B------:R-:W-:Y:S01]  /*abe0*/  WARPGROUP.ARRIVE ;  /* 0x00000000000079c5 */ /* 0x000fe20000000000 */
[----:B------:R-:W-:Y:S02]  /*abf0*/  F2FP.F16.F32.PACK_AB R185, R125, R185 ;  /* 0x000000b97db9723e */ /* 0x000fe400000000ff */
[----:B------:R-:W-:Y:S01]  /*ac00*/  F2FP.F16.F32.PACK_AB R212, R97, R96 ;  /* 0x0000006061d4723e */ /* 0x000fe200000000ff */
[----:B------:R-:W1:Y:S01]  /*ac10*/  MUFU.EX2 R189, R189 ;  /* 0x000000bd00bd7308 */ /* 0x000e620000000800 */
[----:B--2---:R-:W-:Y:S01]  /*ac20*/  FADD.FTZ R127, R187, R106 ;  /* 0x0000006abb7f7221 */ /* 0x004fe20000010000 */
[----:B------:R-:W-:Y:S01]  /*ac30*/  HGMMA.64x128x16.F32 R24, R216, gdesc[UR4].tnspB, R24, gsb0 ;  /* 0x41e00004d8187df0 */ /* 0x000fe20008000818 */
[--C-:B------:R-:W-:Y:S01]  /*ac40*/  FFMA.FTZ R106, R99, UR11, -R93.reuse ;  /* 0x0000000b636a7c23 */ /* 0x100fe2000801085d */
[----:B------:R-:W-:Y:S01]  /*ac50*/  FFMA.FTZ R99, R90, UR11, -R93 ;  /* 0x0000000b5a637c23 */ /* 0x000fe2000801085d */
[----:B------:R-:W-:-:S03]  /*ac60*/  F2FP.F16.F32.PACK_AB R214, R101, R100 ;  /* 0x0000006465d6723e */ /* 0x000fc600000000ff */
        /* <DEDUP_REMOVED lines=8> */
[----:B------:R-:W2:Y:S08]  /*acf0*/  MUFU.EX2 R193, R193 ;  /* 0x000000c100c17308 */ /* 0x000eb00000000800 */
[----:B------:R-:W3:Y:S08]  /*ad00*/  MUFU.EX2 R138, R138 ;  /* 0x0000008a008a7308 */ /* 0x000ef00000000800 */
[----:B------:R-:W4:Y:S08]  /*ad10*/  MUFU.EX2 R195, R195 ;  /* 0x000000c300c37308 */ /* 0x000f300000000800 */
[----:B------:R-:W5:Y:S08]  /*ad20*/  MUFU.EX2 R139, R139 ;  /* 0x0000008b008b7308 */ /* 0x000f700000000800 */
        /* <DEDUP_REMOVED lines=9> */
[----:B------:R-:W-:Y:S01]  /*adc0*/  MUFU.EX2 R207, R207 ;  /* 0x000000cf00cf7308 */ /* 0x000fe20000000800 */
[----:B------:R-:W-:-:S02]  /*add0*/  WARPGROUP.DEPBAR.LE gsb0, 0x0 ;  /* 0x00008000000079c5 */ /* 0x000fc40000010000 */
[----:B------:R0:W-:Y:S06]  /*ade0*/  BAR.ARV R134, 0x100 ;  /* 0x000400860000751d */ /* 0x0001ec0000002000 */
[----:B------:R1:W-:Y:S01]  /*adf0*/  @!P1 SYNCS.ARRIVE.TRANS64.RED.A1T0 RZ, [R141+URZ], RZ ;  /* 0x000000ff8dff99a7 */ /* 0x0003e2000810043f */
[----:B------:R-:W-:Y:S01]  /*ae00*/  MUFU.EX2 R209, R209 ;  /* 0x000000d100d17308 */ /* 0x000fe20000000800 */
[----:B------:R-:W-:Y:S01]  /*ae10*/  F2FP.F16.F32.PACK_AB R218, R11, R108 ;  /* 0x0000006c0bda723e */ /* 0x000fe200000000ff */
[-C--:B------:R-:W-:Y:S01]  /*ae20*/  FMUL.FTZ R24, R24, R12.reuse ;  /* 0x0000000c18187220 */ /* 0x080fe20000410000 */
[-C--:B------:R-:W-:Y:S01]  /*ae30*/  FMUL.FTZ R25, R25, R12.reuse ;  /* 0x0000000c19197220 */ /* 0x080fe20000410000 */
[-C--:B------:R-:W-:Y:S01]  /*ae40*/  FMUL.FTZ R28, R28, R12.reuse ;  /* 0x0000000c1c1c7220 */ /* 0x080fe20000410000 */
[-C--:B------:R-:W-:Y:S01]  /*ae50*/  FMUL.FTZ R29, R29, R12.reuse ;  /* 0x0000000c1d1d7220 */ /* 0x080fe20000410000 */
[-C--:B------:R-:W-:Y:S01]  /*ae60*/  FMUL.FTZ R32, R32, R12.reuse ;  /* 0x0000000c20207220 */ /* 0x080fe20000410000 */
[----:B-1----:R-:W-:Y:S01]  /*ae70*/  IMAD.U32 R141, RZ, RZ, UR60 ;  /* 0x0000003cff8d7e24 */ /* 0x002fe2000f8e00ff */
[----:B------:R-:W-:Y:S01]  /*ae80*/  MUFU.EX2 R211, R211 ;  /* 0x000000d300d37308 */ /* 0x000fe20000000800 */
[----:B------:R-:W-:Y:S01]  /*ae90*/  R2UR UR60, R2 ;  /* 0x00000000023c72ca */ /* 0x000fe200000e0000 */
[----:B------:R-:W-:Y:S01]  /*aea0*/  FMUL.FTZ R33, R33, R12 ;  /* 0x0000000c21217220 */ /* 0x000fe20000410000 */
[----:B------:R-:W-:-:S02]  /*aeb0*/  @!P1 IMAD R122, R141, 0x8, R0 ;  /* 0x000000088d7a9824 */ /* 0x000fc400078e0200 */
[-C--:B------:R-:W-:Y:S01]  /*aec0*/  FMUL.FTZ R36, R36, R12.reuse ;  /* 0x0000000c24247220 */ /* 0x080fe20000410000 */
[-C--:B------:R-:W-:Y:S01]  /*aed0*/  FMUL.FTZ R37, R37, R12.reuse ;  /* 0x0000000c25257220 */ /* 0x080fe20000410000 */
[-C--:B------:R-:W-:Y:S01]  /*aee0*/  FMUL.FTZ R40, R40, R12.reuse ;  /* 0x0000000c28287220 */ /* 0x080fe20000410000 */
[----:B------:R-:W-:Y:S01]  /*aef0*/  @!P1 VIADD R122, R122, 0x34860 ;  /* 0x000348607a7a9836 */ /* 0x000fe20000000000 */
[----:B------:R-:W-:Y:S01]  /*af00*/  MUFU.EX2 R105, R105 ;  /* 0x0000006900697308 */ /* 0x000fe20000000800 */
[-C--:B------:R-:W-:Y:S01]  /*af10*/  FMUL.FTZ R41, R41, R12.reuse ;  /* 0x0000000c29297220 */ /* 0x080fe20000410000 */
[-C--:B------:R-:W-:Y:S01]  /*af20*/  FMUL.FTZ R44, R44, R12.reuse ;  /* 0x0000000c2c2c7220 */ /* 0x080fe20000410000 */
[-C--:B------:R-:W-:Y:S01]  /*af30*/  FMUL.FTZ R45, R45, R12.reuse ;  /* 0x0000000c2d2d7220 */ /* 0x080fe20000410000 */
[----:B------:R-:W-:Y:S01]  /*af40*/  @!P1 PRMT R122, RZ, 0x654, R122 ;  /* 0x00000654ff7a9816 */ /* 0x000fe2000000007a */
[-C--:B------:R-:W-:Y:S01]  /*af50*/  FMUL.FTZ R48, R48, R12.reuse ;  /* 0x0000000c30307220 */ /* 0x080fe20000410000 */
[-C--:B------:R-:W-:Y:S01]  /*af60*/  FMUL.FTZ R49, R49, R12.reuse ;  /* 0x0000000c31317220 */ /* 0x080fe20000410000 */
[-C--:B------:R-:W-:Y:S01]  /*af70*/  FMUL.FTZ R52, R52, R12.reuse ;  /* 0x0000000c34347220 */ /* 0x080fe20000410000 */
[----:B------:R1:W-:Y:S01]  /*af80*/  @!P1 SYNCS.ARRIVE.TRANS64.RED.A1T0 RZ, [R122+URZ], RZ ;  /* 0x000000ff7aff99a7 */ /* 0x0003e2000810043f */
[----:B------:R-:W-:Y:S01]  /*af90*/  MUFU.EX2 R106, R106 ;  /* 0x0000006a006a7308 */ /* 0x000fe20000000800 */
[-C--:B------:R-:W-:Y:S01]  /*afa0*/  FMUL.FTZ R53, R53, R12.reuse ;  /* 0x0000000c35357220 */ /* 0x080fe20000410000 */
[-C--:B------:R-:W-:Y:S01]  /*afb0*/  FMUL.FTZ R56, R56, R12.reuse ;  /* 0x0000000c38387220 */ /* 0x080fe20000410000 */
[-C--:B------:R-:W-:Y:S01]  /*afc0*/  FMUL.FTZ R57, R57, R12.reuse ;  /* 0x0000000c39397220 */ /* 0x080fe20000410000 */
[-C--:B------:R-:W-:Y:S01]  /*afd0*/  FMUL.FTZ R60, R60, R12.reuse ;  /* 0x0000000c3c3c7220 */ /* 0x080fe20000410000 */
[-C--:B------:R-:W-:Y:S01]  /*afe0*/  FMUL.FTZ R61, R61, R12.reuse ;  /* 0x0000000c3d3d7220 */ /* 0x080fe20000410000 */
[----:B------:R-:W-:Y:S01]  /*aff0*/  FMUL.FTZ R64, R64, R12 ;  /* 0x0000000c40407220 */ /* 0x000fe20000410000 */
[----:B-1----:R-:W-:Y:S01]  /*b000*/  FADD.FTZ R122, R180, R135 ;  /* 0x00000087b47a7221 */ /* 0x002fe20000010000 */
[----:B------:R-:W-:Y:S01]  /*b010*/  F2FP.F16.F32.PACK_AB R180, R21, R180 ;  /* 0x000000b415b4723e */ /* 0x000fe200000000ff */
[----:B------:R-:W-:Y:S01]  /*b020*/  MUFU.EX2 R102, R102 ;  /* 0x0000006600667308 */ /* 0x000fe20000000800 */
[-C--:B------:R-:W-:Y:S01]  /*b030*/  FMUL.FTZ R65, R65, R12.reuse ;  /* 0x0000000c41417220 */ /* 0x080fe20000410000 */
[----:B------:R-:W-:Y:S01]  /*b040*/  FADD.FTZ R123, R21, R122 ;  /* 0x0000007a157b7221 */ /* 0x000fe20000010000 */
[-C--:B------:R-:W-:Y:S01]  /*b050*/  FMUL.FTZ R68, R68, R12.reuse ;  /* 0x0000000c44447220 */ /* 0x080fe20000410000 */
[-C--:B------:R-:W-:Y:S01]  /*b060*/  FMUL.FTZ R69, R69, R12.reuse ;  /* 0x0000000c45457220 */ /* 0x080fe20000410000 */
[-C--:B------:R-:W-:Y:S01]  /*b070*/  FMUL.FTZ R72, R72, R12.reuse ;  /* 0x0000000c48487220 */ /* 0x080fe20000410000 */
[----:B------:R-:W-:Y:S01]  /*b080*/  FADD.FTZ R123, R182, R123 ;  /* 0x0000007bb67b7221 */ /* 0x000fe20000010000 */
[-C--:B------:R-:W-:Y:S01]  /*b090*/  FMUL.FTZ R73, R73, R12.reuse ;  /* 0x0000000c49497220 */ /* 0x080fe20000410000 */
        /* <DEDUP_REMOVED lines=9> */
[----:B------:R-:W-:Y:S01]  /*b130*/  FMUL.FTZ R85, R85, R12 ;  /* 0x0000000c55557220 */ /* 0x000fe20000410000 */
[----:B------:R-:W-:Y:S01]  /*b140*/  FADD.FTZ R107, R153, R118 ;  /* 0x00000076996b7221 */ /* 0x000fe20000010000 */
[-C--:B------:R-:W-:Y:S01]  /*b150*/  FMUL.FTZ R26, R26, R15.reuse ;  /* 0x0000000f1a1a7220 */ /* 0x080fe20000410000 */
[-C--:B------:R-:W-:Y:S01]  /*b160*/  FMUL.FTZ R27, R27, R15.reuse ;  /* 0x0000000f1b1b7220 */ /* 0x080fe20000410000 */
[-C--:B------:R-:W-:Y:S01]  /*b170*/  FMUL.FTZ R30, R30, R15.reuse ;  /* 0x0000000f1e1e7220 */ /* 0x080fe20000410000 */
[----:B------:R-:W-:Y:S01]  /*b180*/  FADD.FTZ R123, R186, R107 ;  /* 0x0000006bba7b7221 */ /* 0x000fe20000010000 */
[--C-:B------:R-:W-:Y:S01]  /*b190*/  FFMA.FTZ R107, R98, UR11, -R93.reuse ;  /* 0x0000000b626b7c23 */ /* 0x100fe2000801085d */
[----:B------:R-:W-:Y:S01]  /*b1a0*/  FFMA.FTZ R93, R95, UR11, -R93 ;  /* 0x0000000b5f5d7c23 */ /* 0x000fe2000801085d */
[----:B------:R0:W1:Y:S01]  /*b1b0*/  MUFU.EX2 R98, R115 ;  /* 0x0000007300627308 */ /* 0x0000620000000800 */
[----:B------:R-:W-:Y:S01]  /*b1c0*/  FADD.FTZ R123, R152, R123 ;  /* 0x0000007b987b7221 */ /* 0x000fe20000010000 */
[-C--:B------:R-:W-:Y:S01]  /*b1d0*/  FMUL.FTZ R31, R31, R15.reuse ;  /* 0x0000000f1f1f7220 */ /* 0x080fe20000410000 */
[-C--:B------:R-:W-:Y:S01]  /*b1e0*/  FMUL.FTZ R34, R34, R15.reuse ;  /* 0x0000000f22227220 */ /* 0x080fe20000410000 */
[-C--:B------:R-:W-:Y:S01]  /*b1f0*/  FMUL.FTZ R35, R35, R15.reuse ;  /* 0x0000000f23237220 */ /* 0x080fe20000410000 */
[----:B------:R-:W-:Y:S01]  /*b200*/  FADD.FTZ R123, R188, R123 ;  /* 0x0000007bbc7b7221 */ /* 0x000fe20000010000 */
[-C--:B------:R-:W-:Y:S01]  /*b210*/  FMUL.FTZ R38, R38, R15.reuse ;  /* 0x0000000f26267220 */ /* 0x080fe20000410000 */
[-C--:B------:R-:W-:Y:S01]  /*b220*/  FMUL.FTZ R39, R39, R15.reuse ;  /* 0x0000000f27277220 */ /* 0x080fe20000410000 */
[----:B------:R-:W-:Y:S01]  /*b230*/  MUFU.EX2 R107, R107 ;  /* 0x0000006b006b7308 */ /* 0x000fe20000000800 */
[----:B------:R-:W-:Y:S01]  /*b240*/  FADD.FTZ R123, R144, R123 ;  /* 0x0000007b907b7221 */ /* 0x000fe20000010000 */
[----:B0-----:R-:W-:Y:S01]  /*b250*/  FADD.FTZ R115, R191, R110 ;  /* 0x0000006ebf737221 */ /* 0x001fe20000010000 */
[-C--:B------:R-:W-:Y:S01]  /*b260*/  FMUL.FTZ R42, R42, R15.reuse ;  /* 0x0000000f2a2a7220 */ /* 0x080fe20000410000 */
[-C--:B------:R-:W-:Y:S01]  /*b270*/  FMUL.FTZ R43, R43, R15.reuse ;  /* 0x0000000f2b2b7220 */ /* 0x080fe20000410000 */
[----:B------:R-:W-:Y:S01]  /*b280*/  FADD.FTZ R90, R190, R123 ;  /* 0x0000007bbe5a7221 */ /* 0x000fe20000010000 */
[----:B------:R-:W-:Y:S01]  /*b290*/  FADD.FTZ R110, R140, R115 ;  /* 0x000000738c6e7221 */ /* 0x000fe20000010000 */
[-C--:B------:R-:W-:Y:S01]  /*b2a0*/  FMUL.FTZ R46, R46, R15.reuse ;  /* 0x0000000f2e2e7220 */ /* 0x080fe20000410000 */
[----:B------:R-:W-:Y:S01]  /*b2b0*/  MUFU.EX2 R91, R91 ;  /* 0x0000005b005b7308 */ /* 0x000fe20000000800 */
[----:B------:R-:W-:Y:S01]  /*b2c0*/  FADD.FTZ R123, R145, R90 ;  /* 0x0000005a917b7221 */ /* 0x000fe20000010000 */
[----:B--2---:R-:W-:Y:S01]  /*b2d0*/  FADD.FTZ R95, R193, R110 ;  /* 0x0000006ec15f7221 */ /* 0x004fe20000010000 */
[-C--:B------:R-:W-:Y:S01]  /*b2e0*/  FMUL.FTZ R47, R47, R15.reuse ;  /* 0x0000000f2f2f7220 */ /* 0x080fe20000410000 */
[-C--:B------:R-:W-:Y:S01]  /*b2f0*/  FMUL.FTZ R50, R50, R15.reuse ;  /* 0x0000000f32327220 */ /* 0x080fe20000410000 */
[----:B------:R-:W-:Y:S01]  /*b300*/  FADD.FTZ R123, R192, R123 ;  /* 0x0000007bc07b7221 */ /* 0x000fe20000010000 */
[----:B---3--:R-:W-:Y:S01]  /*b310*/  FADD.FTZ R20, R138, R95 ;  /* 0x0000005f8a147221 */ /* 0x008fe20000010000 */
[-C--:B------:R-:W-:Y:S01]  /*b320*/  FMUL.FTZ R51, R51, R15.reuse ;  /* 0x0000000f33337220 */ /* 0x080fe20000410000 */
[----:B------:R-:W0:Y:S01]  /*b330*/  MUFU.EX2 R90, R119 ;  /* 0x00000077005a7308 */ /* 0x000e220000000800 */
[----:B------:R-:W-:Y:S01]  /*b340*/  FADD.FTZ R123, R136, R123 ;  /* 0x0000007b887b7221 */ /* 0x000fe20000010000 */
[----:B----4-:R-:W-:Y:S01]  /*b350*/  FADD.FTZ R116, R195, R20 ;  /* 0x00000014c3747221 */ /* 0x010fe20000010000 */
[-C--:B------:R-:W-:Y:S01]  /*b360*/  FMUL.FTZ R54, R54, R15.reuse ;  /* 0x0000000f36367220 */ /* 0x080fe20000410000 */
[-C--:B------:R-:W-:Y:S01]  /*b370*/  FMUL.FTZ R55, R55, R15.reuse ;  /* 0x0000000f37377220 */ /* 0x080fe20000410000 */
[----:B------:R-:W-:Y:S01]  /*b380*/  FADD.FTZ R110, R194, R123 ;  /* 0x0000007bc26e7221 */ /* 0x000fe20000010000 */
[----:B-----5:R-:W-:Y:S01]  /*b390*/  FADD.FTZ R116, R139, R116 ;  /* 0x000000748b747221 */ /* 0x020fe20000010000 */
[-C--:B------:R-:W-:Y:S01]  /*b3a0*/  FMUL.FTZ R58, R58, R15.reuse ;  /* 0x0000000f3a3a7220 */ /* 0x080fe20000410000 */
[----:B------:R2:W3:Y:S01]  /*b3b0*/  MUFU.EX2 R20, R114 ;  /* 0x0000007200147308 */ /* 0x0004e20000000800 */
[----:B------:R-:W-:Y:S01]  /*b3c0*/  FADD.FTZ R21, R137, R110 ;  /* 0x0000006e89157221 */ /* 0x000fe20000010000 */
[-C--:B------:R-:W-:Y:S01]  /*b3d0*/  FMUL.FTZ R59, R59, R15.reuse ;  /* 0x0000000f3b3b7220 */ /* 0x080fe20000410000 */
[-C--:B------:R-:W-:Y:S01]  /*b3e0*/  FMUL.FTZ R62, R62, R15.reuse ;  /* 0x0000000f3e3e7220 */ /* 0x080fe20000410000 */
[-C--:B------:R-:W-:Y:S01]  /*b3f0*/  FMUL.FTZ R63, R63, R15.reuse ;  /* 0x0000000f3f3f7220 */ /* 0x080fe20000410000 */
[----:B------:R-:W-:Y:S01]  /*b400*/  FADD.FTZ R110, R196, R21 ;  /* 0x00000015c46e7221 */ /* 0x000fe20000010000 */
[----:B------:R-:W-:Y:S01]  /*b410*/  FADD.FTZ R21, R197, R116 ;  /* 0x00000074c5157221 */ /* 0x000fe20000010000 */
[-C--:B------:R-:W-:Y:S01]  /*b420*/  FMUL.FTZ R66, R66, R15.reuse ;  /* 0x0000000f42427220 */ /* 0x080fe20000410000 */
[----:B------:R-:W-:Y:S01]  /*b430*/  MUFU.EX2 R219, R94 ;  /* 0x0000005e00db7308 */ /* 0x000fe20000000800 */
[----:B------:R-:W-:Y:S01]  /*b440*/  FADD.FTZ R95, R129, R110 ;  /* 0x0000006e815f7221 */ /* 0x000fe20000010000 */
[----:B------:R-:W-:Y:S01]  /*b450*/  FADD.FTZ R110, R130, R21 ;  /* 0x00000015826e7221 */ /* 0x000fe20000010000 */
[-C--:B------:R-:W-:Y:S01]  /*b460*/  FMUL.FTZ R67, R67, R15.reuse ;  /* 0x0000000f43437220 */ /* 0x080fe20000410000 */
[-C--:B------:R-:W-:Y:S01]  /*b470*/  FMUL.FTZ R70, R70, R15.reuse ;  /* 0x0000000f46467220 */ /* 0x080fe20000410000 */
[----:B------:R-:W-:Y:S01]  /*b480*/  FADD.FTZ R95, R198, R95 ;  /* 0x0000005fc65f7221 */ /* 0x000fe20000010000 */
[----:B--2---:R-:W-:Y:S01]  /*b490*/  FADD.FTZ R114, R131, R110 ;  /* 0x0000006e83727221 */ /* 0x004fe20000010000 */
[-C--:B------:R-:W-:Y:S01]  /*b4a0*/  FMUL.FTZ R71, R71, R15.reuse ;  /* 0x0000000f47477220 */ /* 0x080fe20000410000 */
[----:B------:R-:W2:Y:S01]  /*b4b0*/  MUFU.EX2 R110, R111 ;  /* 0x0000006f006e7308 */ /* 0x000ea20000000800 */
[----:B------:R-:W-:Y:S01]  /*b4c0*/  FADD.FTZ R95, R128, R95 ;  /* 0x0000005f805f7221 */ /* 0x000fe20000010000 */
[----:B------:R-:W-:Y:S01]  /*b4d0*/  FADD.FTZ R114, R199, R114 ;  /* 0x00000072c7727221 */ /* 0x000fe20000010000 */
[-C--:B------:R-:W-:Y:S01]  /*b4e0*/  FMUL.FTZ R74, R74, R15.reuse ;  /* 0x0000000f4a4a7220 */ /* 0x080fe20000410000 */
[----:B------:R-:W-:Y:S01]  /*b4f0*/  FMUL.FTZ R75, R75, R15 ;  /* 0x0000000f4b4b7220 */ /* 0x000fe20000410000 */
[----:B------:R-:W-:Y:S01]  /*b500*/  FADD.FTZ R95, R200, R95 ;  /* 0x0000005fc85f7221 */ /* 0x000fe20000010000 */
[----:B------:R-:W-:Y:S01]  /*b510*/  FADD.FTZ R114, R201, R114 ;  /* 0x00000072c9727221 */ /* 0x000fe20000010000 */
[C---:B------:R-:W-:Y:S01]  /*b520*/  F2FP.F16.F32.PACK_AB R201, R13.reuse, R201 ;  /* 0x000000c90dc9723e */ /* 0x040fe200000000ff */
[----:B------:R-:W4:Y:S01]  /*b530*/  MUFU.EX2 R93, R93 ;  /* 0x0000005d005d7308 */ /* 0x000f220000000800 */
[----:B------:R-:W-:Y:S01]  /*b540*/  FADD.FTZ R95, R120, R95 ;  /* 0x0000005f785f7221 */ /* 0x000fe20000010000 */
[----:B------:R-:W-:Y:S01]  /*b550*/  FADD.FTZ R114, R13, R114 ;  /* 0x000000720d727221 */ /* 0x000fe20000010000 */
[-C--:B------:R-:W-:Y:S01]  /*b560*/  FMUL.FTZ R78, R78, R15.reuse ;  /* 0x0000000f4e4e7220 */ /* 0x080fe20000410000 */
[----:B------:R-:W-:Y:S01]  /*b570*/  FMUL.FTZ R79, R79, R15 ;  /* 0x0000000f4f4f7220 */ /* 0x000fe20000410000 */
[----:B------:R-:W-:Y:S01]  /*b580*/  FADD.FTZ R116, R202, R95 ;  /* 0x0000005fca747221 */ /* 0x000fe20000010000 */
[----:B------:R-:W-:Y:S01]  /*b590*/  FADD.FTZ R21, R203, R114 ;  /* 0x00000072cb157221 */ /* 0x000fe20000010000 */
[----:B------:R-:W-:Y:S01]  /*b5a0*/  F2FP.F16.F32.PACK_AB R203, R14, R203 ;  /* 0x000000cb0ecb723e */ /* 0x000fe200000000ff */
[-C--:B------:R-:W-:Y:S01]  /*b5b0*/  FMUL.FTZ R82, R82, R15.reuse ;  /* 0x0000000f52527220 */ /* 0x080fe20000410000 */
[----:B------:R-:W-:Y:S01]  /*b5c0*/  FADD.FTZ R95, R121, R116 ;  /* 0x00000074795f7221 */ /* 0x000fe20000010000 */
[----:B------:R-:W-:Y:S01]  /*b5d0*/  FADD.FTZ R114, R14, R21 ;  /* 0x000000150e727221 */ /* 0x000fe20000010000 */
[-C--:B------:R-:W-:Y:S01]  /*b5e0*/  FMUL.FTZ R83, R83, R15.reuse ;  /* 0x0000000f53537220 */ /* 0x080fe20000410000 */
[----:B------:R-:W-:Y:S01]  /*b5f0*/  FMUL.FTZ R86, R86, R15 ;  /* 0x0000000f56567220 */ /* 0x000fe20000410000 */
[----:B------:R-:W-:Y:S01]  /*b600*/  FADD.FTZ R95, R204, R95 ;  /* 0x0000005fcc5f7221 */ /* 0x000fe20000010000 */
[----:B------:R-:W-:Y:S01]  /*b610*/  FADD.FTZ R21, R205, R114 ;  /* 0x00000072cd157221 */ /* 0x000fe20000010000 */
[----:B-1----:R-:W-:Y:S01]  /*b620*/  F2FP.F16.F32.PACK_AB R205, R98, R205 ;  /* 0x000000cd62cd723e */ /* 0x002fe200000000ff */
[----:B------:R-:W-:Y:S01]  /*b630*/  FMUL.FTZ R87, R87, R15 ;  /* 0x0000000f57577220 */ /* 0x000fe20000410000 */
[----:B------:R-:W-:Y:S01]  /*b640*/  FADD.FTZ R95, R112, R95 ;  /* 0x0000005f705f7221 */ /* 0x000fe20000010000 */
[----:B------:R-:W-:Y:S01]  /*b650*/  FADD.FTZ R114, R98, R21 ;  /* 0x0000001562727221 */ /* 0x000fe20000010000 */
[----:B------:R-:W-:Y:S01]  /*b660*/  F2FP.F16.F32.PACK_AB R182, R160, R182 ;  /* 0x000000b6a0b6723e */ /* 0x000fe200000000ff */
[----:B------:R-:W-:-:S02]  /*b670*/  IMAD.MOV.U32 R15, RZ, RZ, R16 ;  /* 0x000000ffff0f7224 */ /* 0x000fc400078e0010 */
[----:B------:R-:W-:Y:S01]  /*b680*/  FADD.FTZ R116, R206, R95 ;  /* 0x0000005fce747221 */ /* 0x000fe20000010000 */
[----:B------:R-:W-:Y:S01]  /*b690*/  FADD.FTZ R21, R207, R114 ;  /* 0x00000072cf157221 */ /* 0x000fe20000010000 */
[----:B------:R-:W-:Y:S01]  /*b6a0*/  F2FP.F16.F32.PACK_AB R184, R153, R184 ;  /* 0x000000b899b8723e */ /* 0x000fe200000000ff */
[----:B------:R-:W-:Y:S02]  /*b6b0*/  IMAD.MOV.U32 R12, RZ, RZ, R10 ;  /* 0x000000ffff0c7224 */ /* 0x000fe400078e000a */
[----:B------:R-:W-:Y:S01]  /*b6c0*/  FADD.FTZ R95, R113, R116 ;  /* 0x00000074715f7221 */ /* 0x000fe20000010000 */
[----:B0-----:R-:W-:Y:S01]  /*b6d0*/  FADD.FTZ R114, R90, R21 ;  /* 0x000000155a727221 */ /* 0x001fe20000010000 */
[----:B------:R-:W-:Y:S02]  /*b6e0*/  F2FP.F16.F32.PACK_AB R186, R152, R186 ;  /* 0x000000ba98ba723e */ /* 0x000fe400000000ff */
[----:B------:R-:W-:Y:S01]  /*b6f0*/  FADD.FTZ R95, R208, R95 ;  /* 0x0000005fd05f7221 */ /* 0x000fe20000010000 */
[----:B------:R-:W-:Y:S01]  /*b700*/  FADD.FTZ R21, R209, R114 ;  /* 0x00000072d1157221 */ /* 0x000fe20000010000 */
[----:B---3--:R-:W-:-:S02]  /*b710*/  F2FP.F16.F32.PACK_AB R209, R20, R209 ;  /* 0x000000d114d1723e */ /* 0x008fc400000000ff */
[----:B------:R-:W-:Y:S01]  /*b720*/  FADD.FTZ R95, R104, R95 ;  /* 0x0000005f685f7221 */ /* 0x000fe20000010000 */
[----:B------:R-:W-:Y:S01]  /*b730*/  FADD.FTZ R114, R20, R21 ;  /* 0x0000001514727221 */ /* 0x000fe20000010000 */
[----:B------:R-:W-:Y:S02]  /*b740*/  F2FP.F16.F32.PACK_AB R188, R144, R188 ;  /* 0x000000bc90bc723e */ /* 0x000fe400000000ff */
[----:B------:R-:W-:Y:S01]  /*b750*/  FADD.FTZ R116, R210, R95 ;  /* 0x0000005fd2747221 */ /* 0x000fe20000010000 */
[----:B------:R-:W-:Y:S01]  /*b760*/  FADD.FTZ R13, R211, R114 ;  /* 0x00000072d30d7221 */ /* 0x000fe20000010000 */
[----:B------:R-:W-:Y:S02]  /*b770*/  F2FP.F16.F32.PACK_AB R190, R145, R190 ;  /* 0x000000be91be723e */ /* 0x000fe400000000ff */
[----:B------:R-:W-:Y:S01]  /*b780*/  FADD.FTZ R21, R105, R116 ;  /* 0x0000007469157221 */ /* 0x000fe20000010000 */
[----:B--2---:R-:W-:Y:S01]  /*b790*/  FADD.FTZ R14, R110, R13 ;  /* 0x0000000d6e0e7221 */ /* 0x004fe20000010000 */
[----:B------:R-:W-:-:S02]  /*b7a0*/  F2FP.F16.F32.PACK_AB R191, R140, R191 ;  /* 0x000000bf8cbf723e */ /* 0x000fc400000000ff */
[----:B------:R-:W-:Y:S01]  /*b7b0*/  FADD.FTZ R98, R96, R21 ;  /* 0x0000001560627221 */ /* 0x000fe20000010000 */
[----:B------:R-:W-:Y:S01]  /*b7c0*/  FADD.FTZ R13, R107, R14 ;  /* 0x0000000e6b0d7221 */ /* 0x000fe20000010000 */
[----:B------:R-:W-:Y:S02]  /*b7d0*/  F2FP.F16.F32.PACK_AB R192, R136, R192 ;  /* 0x000000c088c0723e */ /* 0x000fe400000000ff */
[----:B------:R-:W-:Y:S01]  /*b7e0*/  FADD.FTZ R21, R97, R98 ;  /* 0x0000006261157221 */ /* 0x000fe20000010000 */
[----:B------:R-:W-:Y:S01]  /*b7f0*/  FADD.FTZ R13, R106, R13 ;  /* 0x0000000d6a0d7221 */ /* 0x000fe20000010000 */
[----:B------:R-:W-:Y:S02]  /*b800*/  F2FP.F16.F32.PACK_AB R193, R138, R193 ;  /* 0x000000c18ac1723e */ /* 0x000fe400000000ff */
[----:B------:R-:W-:Y:S01]  /*b810*/  FADD.FTZ R14, R100, R21 ;  /* 0x00000015640e7221 */ /* 0x000fe20000010000 */
[----:B------:R-:W-:Y:S01]  /*b820*/  FADD.FTZ R20, R102, R13 ;  /* 0x0000000d66147221 */ /* 0x000fe20000010000 */
        /* <DEDUP_REMOVED lines=14> */
[----:B------:R-:W-:Y:S01]  /*b910*/  F2FP.F16.F32.PACK_AB R199, R199, R131 ;  /* 0x00000083c7c7723e */ /* 0x000fe200000000ff */
[----:B----4-:R-:W-:Y:S01]  /*b920*/  FADD.FTZ R13, R93, R20 ;  /* 0x000000145d0d7221 */ /* 0x010fe20000010000 */
[----:B------:R-:W-:Y:S01]  /*b930*/  F2FP.F16.F32.PACK_AB R200, R120, R200 ;  /* 0x000000c878c8723e */ /* 0x000fe200000000ff */
[----:B------:R-:W-:Y:S01]  /*b940*/  IMAD.MOV.U32 R11, RZ, RZ, R92 ;  /* 0x000000ffff0b7224 */ /* 0x000fe200078e005c */
[----:B------:R-:W-:Y:S02]  /*b950*/  F2FP.F16.F32.PACK_AB R202, R121, R202 ;  /* 0x000000ca79ca723e */ /* 0x000fe400000000ff */
[----:B------:R-:W-:-:S02]  /*b960*/  F2FP.F16.F32.PACK_AB R204, R112, R204 ;  /* 0x000000cc70cc723e */ /* 0x000fc400000000ff */
[----:B------:R-:W-:Y:S02]  /*b970*/  F2FP.F16.F32.PACK_AB R206, R113, R206 ;  /* 0x000000ce71ce723e */ /* 0x000fe400000000ff */
[----:B------:R-:W-:Y:S02]  /*b980*/  F2FP.F16.F32.PACK_AB R207, R90, R207 ;  /* 0x000000cf5acf723e */ /* 0x000fe400000000ff */
[----:B------:R-:W-:Y:S02]  /*b990*/  F2FP.F16.F32.PACK_AB R208, R104, R208 ;  /* 0x000000d068d0723e */ /* 0x000fe400000000ff */
[----:B------:R-:W-:Y:S02]  /*b9a0*/  F2FP.F16.F32.PACK_AB R210, R105, R210 ;  /* 0x000000d269d2723e */ /* 0x000fe400000000ff */
[----:B------:R-:W-:Y:S02]  /*b9b0*/  F2FP.F16.F32.PACK_AB R211, R110, R211 ;  /* 0x000000d36ed3723e */ /* 0x000fe400000000ff */
[----:B------:R-:W-:-:S02]  /*b9c0*/  F2FP.F16.F32.PACK_AB R213, R106, R107 ;  /* 0x0000006b6ad5723e */ /* 0x000fc400000000ff */
[----:B------:R-:W-:Y:S02]  /*b9d0*/  F2FP.F16.F32.PACK_AB R215, R103, R102 ;  /* 0x0000006667d7723e */ /* 0x000fe400000000ff */
[----:B------:R-:W-:Y:S02]  /*b9e0*/  F2FP.F16.F32.PACK_AB R216, R89, R88 ;  /* 0x0000005859d8723e */ /* 0x000fe400000000ff */
[----:B------:R-:W-:Y:S02]  /*b9f0*/  F2FP.F16.F32.PACK_AB R217, R91, R99 ;  /* 0x000000635bd9723e */ /* 0x000fe400000000ff */
[----:B------:R-:W-:Y:S01]  /*ba00*/  F2FP.F16.F32.PACK_AB R219, R93, R219 ;  /* 0x000000db5ddb723e */ /* 0x000fe200000000ff */
[----:B------:R-:W-:Y:S06]  /*ba10*/  @P2 BRA `(.L_x_189) ;  /* 0xffffffb400102947 */ /* 0x000fec000383ffff */
.L_x_180:
[----:B------:R-:W-:Y:S06]  /*ba20*/  BAR.ARV 0x8, 0x180 ;  /* 0x0206000000007b1d */ /* 0x000fec0000002000 */
[----:B------:R-:W-:Y:S05]  /*ba30*/  @!P0 BRA `(.L_x_190) ;  /* 0x0000000000048947 */ /* 0x000fea0003800000 */
[----:B------:R-:W-:Y:S01]  /*ba40*/  BPT.TRAP 0x1 ;  /* 0x000000040000795c */ /* 0x000fe20000300000 */
.L_x_190:
[----:B------:R-:W-:Y:S01]  /*ba50*/  IMAD R8, R2, 0x8, R0 ;  /* 0x0000000802087824 */ /* 0x000fe200078e0200 */
[----:B------:R-:W-:-:S04]  /*ba60*/  SHF.L.U32 R3, R16, 0x1f, RZ ;  /* 0x0000001f10037819 */ /* 0x000fc800000006ff */
[----:B------:R0:W1:Y:S01]  /*ba70*/  SYNCS.PHASECHK.TRANS64.TRYWAIT P2, [R8+URZ+0x34850], R3 ;  /* 0x03485003080075a7 */ /* 0x000062000804017f */
[----:B------:R-:W-:Y:S05]  /*ba80*/  @!P0 BRA `(.L_x_191) ;  /* 0x0000000000048947 */ /* 0x000fea0003800000 */
[----:B------:R-:W-:Y:S01]  /*ba90*/  BPT.TRAP 0x1 ;  /* 0x000000040000795c */ /* 0x000fe20000300000 */
.L_x_191:
[----:B-1----:R-:W-:Y:S05]  /*baa0*/  @P2 BRA `(.L_x_192) ;  /* 0x0000000000082947 */ /* 0x002fea0003800000 */
[----:B------:R-:W1:Y:S02]  /*bab0*/  SYNCS.PHASECHK.TRANS64.TRYWAIT P0, [R8+URZ+0x34850], R3 ;  /* 0x03485003080075a7 */ /* 0x000e64000800017f */
[----:B-1----:R-:W-:Y:S05]  /*bac0*/  @!P0 BRA `(.L_x_193) ;  /* 0x000000a400a88947 */ /* 0x002fea0003800000 */
.L_x_192:
[----:B------:R-:W-:Y:S05]  /*bad0*/  WARPSYNC.ALL ;  /* 0x0000000000007948 */ /* 0x000fea0003800000 */
[----:B------:R-:W-:Y:S01]  /*bae0*/  VIADD R0, R0, 0x400 ;  /* 0x0000040000007836 */ /* 0x000fe20000000000 */
[----:B------:R-:W2:Y:S01]  /*baf0*/  LDL.LU R15, [R1+0x10] ;  /* 0x00001000010f7983 */ /* 0x000ea20000300800 */
[----:B------:R-:W-:Y:S01]  /*bb00*/  WARPGROUP.ARRIVE ;  /* 0x00000000000079c5 */ /* 0x000fe20000000000 */
[----:B------:R-:W-:Y:S02]  /*bb10*/  IMAD.MOV.U32 R7, RZ, RZ, 0x40000040 ;  /* 0x40000040ff077424 */ /* 0x000fe400078e00ff */
[----:B------:R-:W-:Y:S01]  /*bb20*/  SHF.R.U32.HI R0, RZ, 0x4, R0 ;  /* 0x00000004ff007819 */ /* 0x000fe20000011600 */
[----:B01----:R-:W0:Y:S01]  /*bb30*/  SHFL.BFLY PT, R3, R14, 0x2, 0x1f ;  /* 0x0c401f000e037f89 */ /* 0x003e2200000e0000 */
[----:B------:R-:W-:-:S02]  /*bb40*/  @!P1 VIADD R8, R8, 0x34860 ;  /* 0x0003486008089836 */ /* 0x000fc40000000000 */
[----:B------:R-:W-:Y:S01]  /*bb50*/  LOP3.LUT R0, R0, 0x3fff, RZ, 0xc0, !PT ;  /* 0x00003fff00007812 */ /* 0x000fe200078ec0ff */
[----:B------:R-:W-:Y:S02]  /*bb60*/  VIADD R9, R2, 0x1 ;  /* 0x0000000102097836 */ /* 0x000fe40000000000 */
[----:B------:R-:W-:Y:S02]  /*bb70*/  @!P1 PRMT R8, RZ, 0x654, R8 ;  /* 0x00000654ff089816 */ /* 0x000fe40000000008 */
[----:B------:R-:W-:Y:S02]  /*bb80*/  LOP3.LUT R5, R0, 0x5800000, RZ, 0xfc, !PT ;  /* 0x0580000000057812 */ /* 0x000fe400078efcff */
[----:B------:R-:W1:Y:S01]  /*bb90*/  SHFL.BFLY PT, R0, R13, 0x2, 0x1f ;  /* 0x0c401f000d007f89 */ /* 0x000e6200000e0000 */
[----:B------:R-:W-:Y:S02]  /*bba0*/  ISETP.NE.AND P2, PT, R9, 0x2, PT ;  /* 0x000000020900780c */ /* 0x000fe40003f45270 */
[----:B------:R-:W-:-:S02]  /*bbb0*/  IMAD R4, R2, 0xb00, R5 ;  /* 0x00000b0002047824 */ /* 0x000fc400078e0205 */
[----:B------:R-:W-:Y:S02]  /*bbc0*/  IMAD.MOV.U32 R5, RZ, RZ, 0x40000040 ;  /* 0x40000040ff057424 */ /* 0x000fe400078e00ff */
[C---:B------:R-:W-:Y:S01]  /*bbd0*/  VIADD R6, R4.reuse, 0x80 ;  /* 0x0000008004067836 */ /* 0x040fe20000000000 */
[----:B------:R-:W-:Y:S01]  /*bbe0*/  R2UR UR6, R4 ;  /* 0x00000000040672ca */ /* 0x000fe200000e0000 */
[----:B------:R-:W-:Y:S01]  /*bbf0*/  IMAD.MOV.U32 R2, RZ, RZ, RZ ;  /* 0x000000ffff027224 */ /* 0x000fe200078e00ff */
[----:B------:R-:W-:Y:S01]  /*bc00*/  R2UR UR7, R5 ;  /* 0x00000000050772ca */ /* 0x000fe200000e0000 */
[----:B------:R-:W-:Y:S02]  /*bc10*/  IMAD.MOV.U32 R5, RZ, RZ, 0x40000040 ;  /* 0x40000040ff057424 */ /* 0x000fe400078e00ff */
[----:B0-----:R-:W-:Y:S01]  /*bc20*/  FADD.FTZ R3, R3, R14 ;  /* 0x0000000e03037221 */ /* 0x001fe20000010000 */
[----:B------:R-:W-:-:S09]  /*bc30*/  IMAD.U32 R14, RZ, RZ, UR11 ;  /* 0x0000000bff0e7e24 */ /* 0x000fd2000f8e00ff */
[----:B------:R-:W-:Y:S01]  /*bc40*/  HGMMA.64x128x16.F32 R24, R176, gdesc[UR4].tnspB, R24, gsb0 ;  /* 0x41e00004b0187df0 */ /* 0x000fe20008000818 */
[----:B------:R-:W-:Y:S01]  /*bc50*/  R2UR UR6, R6 ;  /* 0x00000000060672ca */ /* 0x000fe200000e0000 */
[----:B------:R-:W-:Y:S01]  /*bc60*/  VIADD R6, R4, 0x100 ;  /* 0x0000010004067836 */ /* 0x000fe20000000000 */
[----:B------:R-:W-:Y:S01]  /*bc70*/  R2UR UR7, R7 ;  /* 0x00000000070772ca */ /* 0x000fe200000e0000 */
[----:B------:R-:W-:Y:S01]  /*bc80*/  IMAD.MOV.U32 R7, RZ, RZ, 0x40000040 ;  /* 0x40000040ff077424 */ /* 0x000fe200078e00ff */
[----:B------:R-:W-:Y:S02]  /*bc90*/  WARPGROUP.DEPBAR.LE gsb0, 0x0 ;  /* 0x00008000000079c5 */ /* 0x000fe40000010000 */
[----:B------:R-:W-:-:S09]  /*bca0*/  WARPGROUP.ARRIVE ;  /* 0x00000000000079c5 */ /* 0x000fd20000000000 */
[----:B------:R-:W-:Y:S01]  /*bcb0*/  HGMMA.64x128x16.F32 R24, R180, gdesc[UR4].tnspB, R24, gsb0 ;  /* 0x41e00004b4187df0 */ /* 0x000fe20008000818 */
[----:B------:R-:W-:Y:S01]  /*bcc0*/  R2UR UR6, R6 ;  /* 0x00000000060672ca */ /* 0x000fe200000e0000 */
[----:B------:R-:W-:Y:S01]  /*bcd0*/  VIADD R6, R4, 0x180 ;  /* 0x0000018004067836 */ /* 0x000fe20000000000 */
[----:B------:R-:W-:Y:S01]  /*bce0*/  R2UR UR7, R7 ;  /* 0x00000000070772ca */ /* 0x000fe200000e0000 */
[----:B------:R-:W-:Y:S02]  /*bcf0*/  IMAD.MOV.U32 R7, RZ, RZ, 0x40000040 ;  /* 0x40000040ff077424 */ /* 0x000fe400078e00ff */
[----:B--2---:R-:W-:-:S05]  /*bd00*/  VIADD R15, R15, 0x1 ;  /* 0x000000010f0f7836 */ /* 0x004fca0000000000 */
[----:B------:R-:W-:Y:S01]  /*bd10*/  STL [R1+0x10], R15 ;  /* 0x0000100f01007387 */ /* 0x000fe20000100800 */
[----:B------:R-:W-:Y:S02]  /*bd20*/  WARPGROUP.DEPBAR.LE gsb0, 0x0 ;  /* 0x00008000000079c5 */ /* 0x000fe40000010000 */
[----:B------:R-:W-:-:S06]  /*bd30*/  WARPGROUP.ARRIVE ;  /* 0x00000000000079c5 */ /* 0x000fcc0000000000 */
        /* <DEDUP_REMOVED lines=37> */
[C---:B------:R-:W-:Y:S01]  /*bf90*/  VIADD R6, R4.reuse, 0x480 ;  /* 0x0000048004067836 */ /* 0x040fe20000000000 */
[----:B------:R-:W-:Y:S01]  /*bfa0*/  R2UR UR7, R7 ;  /* 0x00000000070772ca */ /* 0x000fe200000e0000 */
[----:B------:R-:W-:Y:S02]  /*bfb0*/  IMAD.MOV.U32 R7, RZ, RZ, 0x40000040 ;  /* 0x40000040ff077424 */ /* 0x000fe400078e00ff */
[----:B------:R-:W-:Y:S01]  /*bfc0*/  VIADD R4, R4, 0x500 ;  /* 0x0000050004047836 */ /* 0x000fe20000000000 */
[----:B------:R-:W-:Y:S02]  /*bfd0*/  WARPGROUP.DEPBAR.LE gsb0, 0x0 ;  /* 0x00008000000079c5 */ /* 0x000fe40000010000 */
[----:B------:R-:W-:-:S07]  /*bfe0*/  WARPGROUP.ARRIVE ;  /* 0x00000000000079c5 */ /* 0x000fce0000000000 */
[----:B------:R-:W-:Y:S01]  /*bff0*/  HGMMA.64x128x16.F32 R24, R208, gdesc[UR4].tnspB, R24, gsb0 ;  /* 0x41e00004d0187df0 */ /* 0x000fe20008000818 */
[----:B------:R-:W-:Y:S02]  /*c000*/  R2UR UR6, R6 ;  /* 0x00000000060672ca */ /* 0x000fe400000e0000 */
[----:B------:R-:W-:Y:S01]  /*c010*/  R2UR UR7, R7 ;  /* 0x00000000070772ca */ /* 0x000fe200000e0000 */
[----:B------:R-:W-:Y:S02]  /*c020*/  WARPGROUP.DEPBAR.LE gsb0, 0x0 ;  /* 0x00008000000079c5 */ /* 0x000fe40000010000 */
[----:B------:R-:W-:-:S10]  /*c030*/  WARPGROUP.ARRIVE ;  /* 0x00000000000079c5 */ /* 0x000fd40000000000 */
[----:B------:R-:W-:Y:S01]  /*c040*/  HGMMA.64x128x16.F32 R24, R212, gdesc[UR4].tnspB, R24, gsb0 ;  /* 0x41e00004d4187df0 */ /* 0x000fe20008000818 */
[----:B------:R-:W-:Y:S01]  /*c050*/  R2UR UR6, R4 ;  /* 0x00000000040672ca */ /* 0x000fe200000e0000 */
[----:B-1----:R-:W-:Y:S01]  /*c060*/  FADD.FTZ R4, R0, R13 ;  /* 0x0000000d00047221 */ /* 0x002fe20000010000 */
[----:B------:R-:W-:Y:S01]  /*c070*/  R2UR UR7, R5 ;  /* 0x00000000050772ca */ /* 0x000fe200000e0000 */
[----:B------:R-:W0:Y:S04]  /*c080*/  SHFL.BFLY PT, R0, R3, 0x1, 0x1f ;  /* 0x0c201f0003007f89 */ /* 0x000e2800000e0000 */
[----:B------:R-:W1:Y:S01]  /*c090*/  SHFL.BFLY PT, R5, R4, 0x1, 0x1f ;  /* 0x0c201f0004057f89 */ /* 0x000e6200000e0000 */
[----:B0-----:R-:W-:Y:S01]  /*c0a0*/  FADD.FTZ R11, R3, R0 ;  /* 0x00000000030b7221 */ /* 0x001fe20000010000 */
[----:B------:R-:W-:Y:S01]  /*c0b0*/  SEL R3, RZ, 0x1, P2 ;  /* 0x00000001ff037807 */ /* 0x000fe20001000000 */
[----:B------:R-:W-:-:S02]  /*c0c0*/  IMAD.MOV.U32 R0, RZ, RZ, -0x800000 ;  /* 0xff800000ff007424 */ /* 0x000fc400078e00ff */
[----:B-1----:R-:W-:Y:S01]  /*c0d0*/  FADD.FTZ R12, R4, R5 ;  /* 0x00000005040c7221 */ /* 0x002fe20000010000 */
[----:B------:R-:W-:Y:S01]  /*c0e0*/  FSETP.NE.FTZ.AND P0, PT, R11, RZ, PT ;  /* 0x000000ff0b00720b */ /* 0x000fe20003f15000 */
[----:B------:R-:W-:Y:S01]  /*c0f0*/  IMAD.MOV.U32 R4, RZ, RZ, RZ ;  /* 0x000000ffff047224 */ /* 0x000fe200078e00ff */
[----:B------:R-:W-:Y:S01]  /*c100*/  LOP3.LUT R16, R16, R3, RZ, 0x3c, !PT ;  /* 0x0000000310107212 */ /* 0x000fe200078e3cff */
[----:B------:R-:W-:Y:S01]  /*c110*/  IMAD.U32 R5, RZ, RZ, UR11 ;  /* 0x0000000bff057e24 */ /* 0x000fe2000f8e00ff */
[----:B------:R-:W-:Y:S01]  /*c120*/  FSETP.NE.FTZ.AND P3, PT, R12, RZ, PT ;  /* 0x000000ff0c00720b */ /* 0x000fe20003f75000 */
[----:B------:R-:W-:-:S08]  /*c130*/  IMAD.MOV.U32 R3, RZ, RZ, -0x800000 ;  /* 0xff800000ff037424 */ /* 0x000fd000078e00ff */
[----:B------:R-:W0:Y:S01]  /*c140*/  @P0 MUFU.LG2 R6, R11 ;  /* 0x0000000b00060308 */ /* 0x000e220000000c00 */
[----:B------:R-:W-:-:S03]  /*c150*/  @P0 FMUL.FTZ R5, R5, 0.69314718246459960938 ;  /* 0x3f31721805050820 */ /* 0x000fc60000410000 */
[----:B------:R-:W-:-:S04]  /*c160*/  @P3 FMUL.FTZ R14, R14, 0.69314718246459960938 ;  /* 0x3f3172180e0e3820 */ /* 0x000fc80000410000 */
        /* <DEDUP_REMOVED lines=10> */
[----:B------:R-:W-:Y:S03]  /*c210*/  HGMMA.64x128x16.F32 R24, R216, gdesc[UR4].tnspB, R24, gsb0 ;  /* 0x41e00004d8187df0 */ /* 0x000fe60008000818 */
[----:B------:R-:W-:Y:S02]  /*c220*/  WARPGROUP.DEPBAR.LE gsb0, 0x0 ;  /* 0x00008000000079c5 */ /* 0x000fe40000010000 */
[----:B------:R1:W-:Y:S01]  /*c230*/  @!P1 SYNCS.ARRIVE.TRANS64.RED.A1T0 RZ, [R8+URZ], RZ ;  /* 0x000000ff08ff99a7 */ /* 0x0003e2000810043f */
        /* <DEDUP_REMOVED lines=64> */
[----:B-1----:R-:W-:-:S07]  /*c640*/  SEL R2, R9, RZ, P2 ;  /* 0x000000ff09027207 */ /* 0x002fce0001000000 */
.L_x_172:
[----:B------:R-:W0:Y:S01]  /*c650*/  S2R R5, SR_CgaCtaId ;  /* 0x0000000000057919 */ /* 0x000e220000008800 */
[----:B------:R-:W-:Y:S01]  /*c660*/  MOV R18, 0x400 ;  /* 0x0000040000127802 */ /* 0x000fe20000000f00 */
[----:B------:R-:W-:Y:S01]  /*c670*/  BSSY B0, `(.L_x_194) ;  /* 0x0000342000007945 */ /* 0x000fe20003800000 */
[----:B------:R-:W-:Y:S02]  /*c680*/  BAR.SYNC.DEFER_BLOCKING 0x5, 0x180 ;  /* 0x0146000000007b1d */ /* 0x000fe40000010000 */
[----:B0-----:R-:W-:-:S05]  /*c690*/  LEA R18, R5, R18, 0x18 ;  /* 0x0000001205127211 */ /* 0x001fca00078ec0ff */
[----:B------:R-:W0:Y:S02]  /*c6a0*/  LDS.128 R4, [R18+0x348d0] ;  /* 0x0348d00012047984 */ /* 0x000e240000000c00 */
[----:B0-----:R-:W-:Y:S02]  /*c6b0*/  R2UR UR6, R5 ;  /* 0x00000000050672ca */ /* 0x001fe400000e0000 */
[----:B------:R-:W-:Y:S01]  /*c6c0*/  R2UR UR5, R6 ;  /* 0x00000000060572ca */ /* 0x000fe200000e0000 */
[----:B------:R-:W-:Y:S06]  /*c6d0*/  BAR.ARV 0x4, 0x180 ;  /* 0x0106000000007b1d */ /* 0x000fec0000002000 */
[----:B------:R-:W-:Y:S08]  /*c6e0*/  @P0 BRA `(.L_x_195) ;  /* 0x0000002400540947 */ /* 0x000ff00003800000 */
[----:B------:R-:W2:Y:S01]  /*c6f0*/  LDL.LU R10, [R1+0xc] ;  /* 0x00000c00010a7983 */ /* 0x000ea20000300800 */
[----:B------:R-:W-:-:S03]  /*c700*/  ULDC.64 UR10, c[0x0][0xc00] ;  /* 0x00030000000a7ab9 */ /* 0x000fc60000000a00 */
[----:B------:R-:W3:Y:S04]  /*c710*/  LDL.LU R9, [R1+0x14] ;  /* 0x0000140001097983 */ /* 0x000ee80000300800 */
[----:B------:R-:W4:Y:S04]  /*c720*/  LDL R8, [R1+0x64] ;  /* 0x0000640001087983 */ /* 0x000f280000100800 */
[----:B------:R-:W4:Y:S01]  /*c730*/  LDL R104, [R1] ;  /* 0x0000000001687983 */ /* 0x000f220000100800 */
[----:B------:R-:W-:Y:S01]  /*c740*/  ULDC.64 UR20, c[0x0][0x208] ;  /* 0x0000820000147ab9 */ /* 0x000fe20000000a00 */
[----:B------:R-:W-:-:S02]  /*c750*/  R2UR UR17, R220 ;  /* 0x00000000dc1172ca */ /* 0x000fc400000e0000 */
[----:B------:R-:W4:Y:S01]  /*c760*/  LDL R106, [R1+0x60] ;  /* 0x00006000016a7983 */ /* 0x000f220000100800 */
[----:B------:R-:W-:Y:S02]  /*c770*/  R2UR UR15, R221 ;  /* 0x00000000dd0f72ca */ /* 0x000fe400000e0000 */
[----:B------:R-:W-:Y:S01]  /*c780*/  R2UR UR19, R222 ;  /* 0x00000000de1372ca */ /* 0x000fe200000e0000 */
[----:B------:R-:W-:Y:S01]  /*c790*/  BAR.SYNC.DEFER_BLOCKING 0x1, 0x100 ;  /* 0x0044000000007b1d */ /* 0x000fe20000010000 */
[----:B--2---:R-:W-:Y:S02]  /*c7a0*/  R2UR UR14, R10 ;  /* 0x000000000a0e72ca */ /* 0x004fe400000e0000 */
[----:B---3--:R-:W-:-:S03]  /*c7b0*/  R2UR UR13, R9 ;  /* 0x00000000090d72ca */ /* 0x008fc600000e0000 */
[----:B------:R-:W0:Y:S01]  /*c7c0*/  S2R R9, SR_SWINHI ;  /* 0x0000000000097919 */ /* 0x000e220000002f00 */
[----:B------:R-:W-:Y:S01]  /*c7d0*/  UMOV UR18, 0x9b8 ;  /* 0x000009b800127882 */ /* 0x000fe20000000000 */
[----:B----4-:R-:W-:Y:S02]  /*c7e0*/  R2UR UR16, R104 ;  /* 0x00000000681072ca */ /* 0x010fe400000e0000 */
[----:B------:R-:W-:Y:S02]  /*c7f0*/  MOV R4, R18 ;  /* 0x0000001200047202 */ /* 0x000fe40000000f00 */
[----:B0-----:R-:W-:-:S03]  /*c800*/  MOV R5, R9 ;  /* 0x0000000900057202 */ /* 0x001fc60000000f00 */
[----:B------:R-:W-:-:S03]  /*c810*/  IMAD.WIDE R8, R8, 0x2, R4 ;  /* 0x0000000208087825 */ /* 0x000fc600078e0204 */
[C---:B------:R-:W-:Y:S02]  /*c820*/  LOP3.LUT R11, R8.reuse, 0x380, RZ, 0xc0, !PT ;  /* 0x00000380080b7812 */ /* 0x040fe400078ec0ff */
[C---:B------:R-:W-:Y:S02]  /*c830*/  IADD3 R19, P6, R8.reuse, 0x20, RZ ;  /* 0x0000002008137810 */ /* 0x040fe40007fde0ff */
[----:B------:R-:W-:Y:S02]  /*c840*/  SHF.R.U64 R11, R11, 0x3, RZ ;  /* 0x000000030b0b7819 */ /* 0x000fe400000012ff */
[C---:B------:R-:W-:Y:S02]  /*c850*/  IADD3 R12, P4, R8.reuse, 0x60, RZ ;  /* 0x00000060080c7810 */ /* 0x040fe40007f9e0ff */
[----:B------:R-:W-:Y:S02]  /*c860*/  LOP3.LUT R6, R19, 0x380, RZ, 0xc0, !PT ;  /* 0x0000038013067812 */ /* 0x000fe400078ec0ff */
[----:B------:R-:W-:-:S02]  /*c870*/  IADD3 R35, P5, R8, 0x40, RZ ;  /* 0x0000004008237810 */ /* 0x000fc40007fbe0ff */
[C---:B------:R-:W-:Y:S02]  /*c880*/  IADD3 R99, P3, R8.reuse, 0x4000, RZ ;  /* 0x0000400008637810 */ /* 0x040fe40007f7e0ff */
[C---:B------:R-:W-:Y:S02]  /*c890*/  IADD3 R101, P2, R8.reuse, 0x4020, RZ ;  /* 0x0000402008657810 */ /* 0x040fe40007f5e0ff */
[C---:B------:R-:W-:Y:S02]  /*c8a0*/  IADD3 R103, P1, R8.reuse, 0x4040, RZ ;  /* 0x0000404008677810 */ /* 0x040fe40007f3e0ff */
[----:B------:R-:W-:Y:S02]  /*c8b0*/  IADD3 R105, P0, R8, 0x4060, RZ ;  /* 0x0000406008697810 */ /* 0x000fe40007f1e0ff */
[----:B------:R-:W-:Y:S02]  /*c8c0*/  LOP3.LUT R8, R11, R8, RZ, 0x3c, !PT ;  /* 0x000000080b087212 */ /* 0x000fe400078e3cff */
[----:B------:R-:W-:-:S02]  /*c8d0*/  LOP3.LUT R11, R12, 0x380, RZ, 0xc0, !PT ;  /* 0x000003800c0b7812 */ /* 0x000fc400078ec0ff */
[----:B------:R-:W-:Y:S02]  /*c8e0*/  SHF.R.U64 R6, R6, 0x3, RZ ;  /* 0x0000000306067819 */ /* 0x000fe400000012ff */
[----:B------:R-:W-:Y:S02]  /*c8f0*/  SHF.R.U64 R11, R11, 0x3, RZ ;  /* 0x000000030b0b7819 */ /* 0x000fe400000012ff */
[----:B------:R-:W-:Y:S02]  /*c900*/  LOP3.LUT R32, R6, R19, RZ, 0x3c, !PT ;  /* 0x0000001306207212 */ /* 0x000fe400078e3cff */
[----:B------:R-:W-:Y:S02]  /*c910*/  LOP3.LUT R14, R99, 0x380, RZ, 0xc0, !PT ;  /* 0x00000380630e7812 */ /* 0x000fe400078ec0ff */
[----:B------:R-:W-:Y:S02]  /*c920*/  LOP3.LUT R6, R101, 0x380, RZ, 0xc0, !PT ;  /* 0x0000038065067812 */ /* 0x000fe400078ec0ff */
[----:B------:R-:W-:-:S02]  /*c930*/  LOP3.LUT R10, R35, 0x380, RZ, 0xc0, !PT ;  /* 0x00000380230a7812 */ /* 0x000fc400078ec0ff */
[----:B------:R-:W-:Y:S02]  /*c940*/  LOP3.LUT R28, R11, R12, RZ, 0x3c, !PT ;  /* 0x0000000c0b1c7212 */ /* 0x000fe400078e3cff */
[----:B------:R-:W-:Y:S02]  /*c950*/  SHF.R.U64 R14, R14, 0x3, RZ ;  /* 0x000000030e0e7819 */ /* 0x000fe400000012ff */
[----:B------:R-:W-:Y:S02]  /*c960*/  LOP3.LUT R12, R103, 0x380, RZ, 0xc0, !PT ;  /* 0x00000380670c7812 */ /* 0x000fe400078ec0ff */
[----:B------:R-:W-:Y:S02]  /*c970*/  SHF.R.U64 R6, R6, 0x3, RZ ;  /* 0x0000000306067819 */ /* 0x000fe400000012ff */
[----:B------:R-:W-:Y:S02]  /*c980*/  SHF.R.U64 R10, R10, 0x3, RZ ;  /* 0x000000030a0a7819 */ /* 0x000fe400000012ff */
[----:B------:R-:W-:Y:S01]  /*c990*/  LOP3.LUT R34, R105, 0x380, RZ, 0xc0, !PT ;  /* 0x0000038069227812 */ /* 0x000fe200078ec0ff */
[--C-:B------:R-:W-:Y:S01]  /*c9a0*/  IMAD.X R27, RZ, RZ, R9.reuse, P3 ;  /* 0x000000ffff1b7224 */ /* 0x100fe200018e0609 */
[----:B------:R-:W-:Y:S01]  /*c9b0*/  LOP3.LUT R26, R14, R99, RZ, 0x3c, !PT ;  /* 0x000000630e1a7212 */ /* 0x000fe200078e3cff */
[--C-:B------:R-:W-:Y:S01]  /*c9c0*/  IMAD.X R25, RZ, RZ, R9.reuse, P2 ;  /* 0x000000ffff197224 */ /* 0x100fe200010e0609 */
[----:B------:R-:W-:Y:S01]  /*c9d0*/  SHF.R.U64 R12, R12, 0x3, RZ ;  /* 0x000000030c0c7819 */ /* 0x000fe200000012ff */
[--C-:B------:R-:W-:Y:S01]  /*c9e0*/  IMAD.X R33, RZ, RZ, R9.reuse, P6 ;  /* 0x000000ffff217224 */ /* 0x100fe200030e0609 */
[----:B------:R-:W-:Y:S01]  /*c9f0*/  LOP3.LUT R24, R6, R101, RZ, 0x3c, !PT ;  /* 0x0000006506187212 */ /* 0x000fe200078e3cff */
[--C-:B------:R-:W-:Y:S01]  /*ca00*/  IMAD.X R31, RZ, RZ, R9.reuse, P5 ;  /* 0x000000ffff1f7224 */ /* 0x100fe200028e0609 */
[----:B------:R-:W-:Y:S01]  /*ca10*/  LOP3.LUT R30, R10, R35, RZ, 0x3c, !PT ;  /* 0x000000230a1e7212 */ /* 0x000fe200078e3cff */
[--C-:B------:R-:W-:Y:S01]  /*ca20*/  IMAD.X R29, RZ, RZ, R9.reuse, P4 ;  /* 0x000000ffff1d7224 */ /* 0x100fe200020e0609 */
[----:B------:R-:W-:Y:S01]  /*ca30*/  SHF.R.U64 R34, R34, 0x3, RZ ;  /* 0x0000000322227819 */ /* 0x000fe200000012ff */
[--C-:B------:R-:W-:Y:S01]  /*ca40*/  IMAD.X R15, RZ, RZ, R9.reuse, P1 ;  /* 0x000000ffff0f7224 */ /* 0x100fe200008e0609 */
[----:B------:R-:W-:Y:S01]  /*ca50*/  MOV R19, R8 ;  /* 0x0000000800137202 */ /* 0x000fe20000000f00 */
[----:B------:R-:W-:Y:S01]  /*ca60*/  IMAD.X R13, RZ, RZ, R9, P0 ;  /* 0x000000ffff0d7224 */ /* 0x000fe200000e0609 */
[----:B------:R-:W-:-:S02]  /*ca70*/  F2FP.F16.F32.PACK_AB R8, R21, R20 ;  /* 0x000000141508723e */ /* 0x000fc400000000ff */
[----:B------:R-:W-:Y:S02]  /*ca80*/  F2FP.F16.F32.PACK_AB R9, R93, R92 ;  /* 0x0000005c5d09723e */ /* 0x000fe400000000ff */
[----:B------:R-:W-:Y:S02]  /*ca90*/  F2FP.F16.F32.PACK_AB R10, R89, R88 ;  /* 0x00000058590a723e */ /* 0x000fe400000000ff */
[----:B------:R-:W-:Y:S02]  /*caa0*/  F2FP.F16.F32.PACK_AB R11, R95, R94 ;  /* 0x0000005e5f0b723e */ /* 0x000fe400000000ff */
[----:B------:R-:W-:Y:S02]  /*cab0*/  LOP3.LUT R14, R12, R103, RZ, 0x3c, !PT ;  /* 0x000000670c0e7212 */ /* 0x000fe400078e3cff */
[----:B------:R-:W-:Y:S02]  /*cac0*/  MOV R99, R26 ;  /* 0x0000001a00637202 */ /* 0x000fe40000000f00 */
[----:B------:R-:W-:-:S02]  /*cad0*/  MOV R98, R24 ;  /* 0x0000001800627202 */ /* 0x000fc40000000f00 */
[----:B------:R-:W-:Y:S02]  /*cae0*/  LOP3.LUT R12, R34, R105, RZ, 0x3c, !PT ;  /* 0x00000069220c7212 */ /* 0x000fe400078e3cff */
[----:B------:R-:W-:Y:S02]  /*caf0*/  MOV R102, R32 ;  /* 0x0000002000667202 */ /* 0x000fe40000000f00 */
[----:B------:R-:W-:Y:S02]  /*cb00*/  MOV R101, R30 ;  /* 0x0000001e00657202 */ /* 0x000fe40000000f00 */
[----:B------:R-:W-:Y:S02]  /*cb10*/  MOV R100, R28 ;  /* 0x0000001c00647202 */ /* 0x000fe40000000f00 */
[----:B------:R-:W-:Y:S02]  /*cb20*/  F2FP.F16.F32.PACK_AB R24, R91, R90 ;  /* 0x0000005a5b18723e */ /* 0x000fe400000000ff */
[----:B------:R-:W-:-:S02]  /*cb30*/  F2FP.F16.F32.PACK_AB R25, R97, R96 ;  /* 0x000000606119723e */ /* 0x000fc400000000ff */
[----:B------:R-:W-:Y:S02]  /*cb40*/  F2FP.F16.F32.PACK_AB R26, R37, R36 ;  /* 0x00000024251a723e */ /* 0x000fe400000000ff */
[----:B------:R-:W-:Y:S02]  /*cb50*/  F2FP.F16.F32.PACK_AB R27, R39, R38 ;  /* 0x00000026271b723e */ /* 0x000fe400000000ff */
[----:B------:R-:W-:Y:S02]  /*cb60*/  F2FP.F16.F32.PACK_AB R28, R41, R40 ;  /* 0x00000028291c723e */ /* 0x000fe400000000ff */
[----:B------:R-:W-:Y:S02]  /*cb70*/  F2FP.F16.F32.PACK_AB R29, R43, R42 ;  /* 0x0000002a2b1d723e */ /* 0x000fe400000000ff */
[----:B------:R-:W-:Y:S02]  /*cb80*/  F2FP.F16.F32.PACK_AB R30, R45, R44 ;  /* 0x0000002c2d1e723e */ /* 0x000fe400000000ff */
[----:B------:R-:W-:Y:S01]  /*cb90*/  F2FP.F16.F32.PACK_AB R31, R47, R46 ;  /* 0x0000002e2f1f723e */ /* 0x000fe200000000ff */
[----:B------:R0:W-:Y:S01]  /*cba0*/  STSM.16.M88.4 [R19], R8 ;  /* 0x0000000813007844 */ /* 0x0001e20000000200 */
[----:B------:R-:W-:-:S02]  /*cbb0*/  F2FP.F16.F32.PACK_AB R32, R49, R48 ;  /* 0x000000303120723e */ /* 0x000fc400000000ff */
[----:B------:R-:W-:Y:S02]  /*cbc0*/  F2FP.F16.F32.PACK_AB R33, R51, R50 ;  /* 0x000000323321723e */ /* 0x000fe400000000ff */
[----:B------:R-:W-:Y:S02]  /*cbd0*/  F2FP.F16.F32.PACK_AB R34, R53, R52 ;  /* 0x000000343522723e */ /* 0x000fe400000000ff */
[----:B------:R-:W-:Y:S01]  /*cbe0*/  F2FP.F16.F32.PACK_AB R35, R55, R54 ;  /* 0x000000363723723e */ /* 0x000fe200000000ff */
[----:B------:R1:W-:Y:S01]  /*cbf0*/  STSM.16.M88.4 [R102], R24 ;  /* 0x0000001866007844 */ /* 0x0003e20000000200 */
[----:B------:R-:W-:Y:S02]  /*cc00*/  MOV R6, R14 ;  /* 0x0000000e00067202 */ /* 0x000fe40000000f00 */
[----:B------:R-:W-:Y:S01]  /*cc10*/  F2FP.F16.F32.PACK_AB R14, R69, R68 ;  /* 0x00000044450e723e */ /* 0x000fe200000000ff */
[----:B------:R2:W-:Y:S01]  /*cc20*/  STSM.16.M88.4 [R101], R28 ;  /* 0x0000001c65007844 */ /* 0x0005e20000000200 */
[----:B------:R-:W-:-:S02]  /*cc30*/  F2FP.F16.F32.PACK_AB R15, R71, R70 ;  /* 0x00000046470f723e */ /* 0x000fc400000000ff */
[----:B0-----:R-:W-:Y:S02]  /*cc40*/  MOV R19, R12 ;  /* 0x0000000c00137202 */ /* 0x001fe40000000f00 */
[----:B------:R-:W-:Y:S02]  /*cc50*/  F2FP.F16.F32.PACK_AB R8, R57, R56 ;  /* 0x000000383908723e */ /* 0x000fe400000000ff */
[----:B------:R-:W-:Y:S02]  /*cc60*/  F2FP.F16.F32.PACK_AB R9, R59, R58 ;  /* 0x0000003a3b09723e */ /* 0x000fe400000000ff */
[----:B------:R-:W-:Y:S02]  /*cc70*/  F2FP.F16.F32.PACK_AB R10, R61, R60 ;  /* 0x0000003c3d0a723e */ /* 0x000fe400000000ff */
[----:B------:R-:W-:Y:S02]  /*cc80*/  F2FP.F16.F32.PACK_AB R11, R63, R62 ;  /* 0x0000003e3f0b723e */ /* 0x000fe400000000ff */
[----:B------:R-:W-:-:S02]  /*cc90*/  F2FP.F16.F32.PACK_AB R12, R65, R64 ;  /* 0x00000040410c723e */ /* 0x000fc400000000ff */
[----:B------:R-:W-:Y:S02]  /*cca0*/  F2FP.F16.F32.PACK_AB R13, R67, R66 ;  /* 0x00000042430d723e */ /* 0x000fe400000000ff */
[----:B-1----:R-:W-:Y:S02]  /*ccb0*/  F2FP.F16.F32.PACK_AB R24, R73, R72 ;  /* 0x000000484918723e */ /* 0x002fe400000000ff */
[----:B------:R-:W-:Y:S02]  /*ccc0*/  F2FP.F16.F32.PACK_AB R25, R75, R74 ;  /* 0x0000004a4b19723e */ /* 0x000fe400000000ff */
[----:B------:R-:W-:Y:S02]  /*ccd0*/  F2FP.F16.F32.PACK_AB R26, R77, R76 ;  /* 0x0000004c4d1a723e */ /* 0x000fe400000000ff */
[----:B------:R-:W-:Y:S01]  /*cce0*/  F2FP.F16.F32.PACK_AB R27, R79, R78 ;  /* 0x0000004e4f1b723e */ /* 0x000fe200000000ff */
[----:B------:R0:W-:Y:S01]  /*ccf0*/  STSM.16.M88.4 [R100], R32 ;  /* 0x0000002064007844 */ /* 0x0001e20000000200 */
[----:B--2---:R-:W-:-:S02]  /*cd00*/  F2FP.F16.F32.PACK_AB R28, R81, R80 ;  /* 0x00000050511c723e */ /* 0x004fc400000000ff */
[----:B------:R-:W-:Y:S02]  /*cd10*/  F2FP.F16.F32.PACK_AB R29, R83, R82 ;  /* 0x00000052531d723e */ /* 0x000fe400000000ff */
[----:B------:R-:W-:Y:S02]  /*cd20*/  F2FP.F16.F32.PACK_AB R30, R85, R84 ;  /* 0x00000054551e723e */ /* 0x000fe400000000ff */
[----:B------:R-:W-:Y:S01]  /*cd30*/  F2FP.F16.F32.PACK_AB R31, R87, R86 ;  /* 0x00000056571f723e */ /* 0x000fe200000000ff */
[----:B------:R-:W-:Y:S04]  /*cd40*/  STSM.16.M88.4 [R99], R8 ;  /* 0x0000000863007844 */ /* 0x000fe80000000200 */
[----:B------:R-:W-:Y:S04]  /*cd50*/  STSM.16.M88.4 [R98], R12 ;  /* 0x0000000c62007844 */ /* 0x000fe80000000200 */
[----:B------:R-:W-:Y:S04]  /*cd60*/  STSM.16.M88.4 [R6], R24 ;  /* 0x0000001806007844 */ /* 0x000fe80000000200 */
[----:B------:R1:W-:Y:S01]  /*cd70*/  STSM.16.M88.4 [R19], R28 ;  /* 0x0000001c13007844 */ /* 0x0003e20000000200 */
[----:B------:R-:W-:Y:S01]  /*cd80*/  USHF.L.U32 UR4, UR14, 0x2, URZ ;  /* 0x000000020e047899 */ /* 0x000fe2000800063f */
[----:B------:R-:W-:Y:S01]  /*cd90*/  BAR.SYNC.DEFER_BLOCKING 0x1, 0x100 ;  /* 0x0044000000007b1d */ /* 0x000fe20000010000 */
[----:B------:R-:W-:Y:S01]  /*cda0*/  ISETP.NE.U32.AND P0, PT, RZ, UR10, PT ;  /* 0x0000000aff007c0c */ /* 0x000fe2000bf05070 */
[----:B------:R-:W-:-:S02]  /*cdb0*/  USHF.L.U64.HI UR12, UR14, 0x2, UR13 ;  /* 0x000000020e0c7899 */ /* 0x000fc4000801020d */
[----:B------:R-:W-:Y:S01]  /*cdc0*/  UIADD3 UR7, UP0, UR4, UR10, URZ ;  /* 0x0000000a04077290 */ /* 0x000fe2000ff1e03f */
[----:B------:R-:W-:-:S03]  /*cdd0*/  ISETP.NE.AND.EX P0, PT, RZ, UR11, PT, P0 ;  /* 0x0000000bff007c0c */ /* 0x000fc6000bf05300 */
[----:B------:R-:W-:Y:S02]  /*cde0*/  UIADD3.X UR8, UR12, UR11, URZ, UP0, !UPT ;  /* 0x0000000b0c087290 */ /* 0x000fe400087fe43f */
[----:B0-----:R-:W-:Y:S01]  /*cdf0*/  IMAD.U32 R32, RZ, RZ, UR7 ;  /* 0x00000007ff207e24 */ /* 0x001fe2000f8e00ff */
[----:B-1----:R-:W0:Y:S03]  /*ce00*/  LDC R19, c[0x0][0xbe8] ;  /* 0x0002fa00ff137b82 */ /* 0x002e260000000800 */
[----:B------:R-:W-:Y:S01]  /*ce10*/  IMAD.U32 R33, RZ, RZ, UR8 ;  /* 0x00000008ff217e24 */ /* 0x000fe2000f8e00ff */
[----:B------:R-:W-:-:S04]  /*ce20*/  ULDC.64 UR8, c[0x0][0xc08] ;  /* 0x0003020000087ab9 */ /* 0x000fc80000000a00 */
[----:B------:R-:W2:Y:S01]  /*ce30*/  @P0 LDG.E R34, desc[UR20][R32.64] ;  /* 0x0000001420220981 */ /* 0x000ea2000c1e1900 */
[----:B------:R-:W-:-:S04]  /*ce40*/  UISETP.NE.U32.AND UP0, UPT, UR8, URZ, UPT ;  /* 0x0000003f0800728c */ /* 0x000fc8000bf05070 */
[----:B------:R-:W-:Y:S01]  /*ce50*/  UISETP.NE.AND.EX UP0, UPT, UR9, URZ, UPT, UP0 ;  /* 0x0000003f0900728c */ /* 0x000fe2000bf05300 */
[----:B0-----:R-:W-:-:S10]  /*ce60*/  ISETP.NE.AND P1, PT, R19, 0x1, PT ;  /* 0x000000011300780c */ /* 0x001fd40003f25270 */
[----:B------:R-:W-:Y:S01]  /*ce70*/  @UP0 UIADD3 UR8, UP1, UR4, UR8, URZ ;  /* 0x0000000804080290 */ /* 0x000fe2000ff3e03f */
[----:B------:R-:W-:Y:S02]  /*ce80*/  PLOP3.LUT P4, PT, PT, PT, UP0, 0x80, 0x0 ;  /* 0x000000000000781c */ /* 0x000fe40003f8f008 */
[----:B------:R-:W-:Y:S01]  /*ce90*/  ULDC UR4, c[0x0][0xa88] ;  /* 0x0002a20000047ab9 */ /* 0x000fe20000000800 */
[----:B------:R-:W-:Y:S01]  /*cea0*/  @UP0 UIADD3.X UR9, UR12, UR9, URZ, UP1, !UPT ;  /* 0x000000090c090290 */ /* 0x000fe20008ffe43f */
[----:B------:R-:W-:Y:S01]  /*ceb0*/  IMAD.U32 R6, RZ, RZ, UR4 ;  /* 0x00000004ff067e24 */ /* 0x000fe2000f8e00ff */
[----:B------:R-:W-:Y:S01]  /*cec0*/  UISETP.NE.AND UP0, UPT, UR17, URZ, UPT ;  /* 0x0000003f1100728c */ /* 0x000fe2000bf05270 */
[----:B------:R-:W-:Y:S01]  /*ced0*/  ULDC UR4, c[0x0][0xad4] ;  /* 0x0002b50000047ab9 */ /* 0x000fe20000000800 */
[----:B------:R-:W0:Y:S02]  /*cee0*/  @P1 LDC R10, c[0x0][0xbec] ;  /* 0x0002fb00ff0a1b82 */ /* 0x000e240000000800 */
[----:B------:R-:W-:-:S04]  /*cef0*/  USEL UR4, UR17, UR4, UP0 ;  /* 0x0000000411047287 */ /* 0x000fc80008000000 */
[----:B------:R-:W-:Y:S02]  /*cf00*/  UISETP.GT.AND UP1, UPT, UR4, 0x1, UPT ;  /* 0x000000010400788c */ /* 0x000fe4000bf24270 */
[----:B------:R-:W1:Y:S02]  /*cf10*/  @P1 LDC R13, c[0x0][0xbf0] ;  /* 0x0002fc00ff0d1b82 */ /* 0x000e640000000800 */
[----:B------:R-:W-:Y:S02]  /*cf20*/  USEL UR18, UR18, 0x978, UP1 ;  /* 0x0000097812127887 */ /* 0x000fe40008800000 */
[----:B------:R-:W-:Y:S01]  /*cf30*/  UISETP.NE.U32.AND UP0, UPT, UR10, URZ, UPT ;  /* 0x0000003f0a00728c */ /* 0x000fe2000bf05070 */
[----:B------:R-:W-:-:S03]  /*cf40*/  IMAD.U32 R15, RZ, RZ, UR16 ;  /* 0x00000010ff0f7e24 */ /* 0x000fc6000f8e00ff */
[----:B------:R-:W-:Y:S01]  /*cf50*/  UISETP.NE.AND.EX UP0, UPT, UR11, URZ, UPT, UP0 ;  /* 0x0000003f0b00728c */ /* 0x000fe2000bf05300 */
[----:B------:R-:W-:Y:S01]  /*cf60*/  IMAD.U32 R8, RZ, RZ, UR8 ;  /* 0x00000008ff087e24 */ /* 0x000fe2000f8e00ff */
[----:B------:R-:W-:Y:S01]  /*cf70*/  UMOV UR4, URZ ;  /* 0x0000003f00047c82 */ /* 0x000fe20008000000 */
[----:B------:R-:W-:Y:S01]  /*cf80*/  IMAD.U32 R9, RZ, RZ, UR9 ;  /* 0x00000009ff097e24 */ /* 0x000fe2000f8e00ff */
[----:B------:R-:W-:Y:S01]  /*cf90*/  USEL UR7, UR14, URZ, !UP0 ;  /* 0x0000003f0e077287 */ /* 0x000fe2000c000000 */
[----:B------:R-:W-:Y:S01]  /*cfa0*/  IMAD R15, R15, 0x80, R106 ;  /* 0x000000800f0f7824 */ /* 0x000fe200078e026a */
[----:B------:R-:W-:Y:S01]  /*cfb0*/  ULDC.64 UR10, c[0x0][UR18+0x220] ;  /* 0x00008800120a7abb */ /* 0x000fe20008000a00 */
[----:B------:R-:W-:Y:S01]  /*cfc0*/  USEL UR16, UR15, URZ, UP1 ;  /* 0x0000003f0f107287 */ /* 0x000fe20008800000 */
[----:B------:R0:W5:Y:S01]  /*cfd0*/  @P4 LDG.E R6, desc[UR20][R8.64] ;  /* 0x0000001408064981 */ /* 0x000162000c1e1900 */
[----:B------:R-:W-:Y:S01]  /*cfe0*/  USEL UR17, UR13, URZ, !UP0 ;  /* 0x0000003f0d117287 */ /* 0x000fe2000c000000 */
[----:B------:R-:W-:Y:S01]  /*cff0*/  ULDC.64 UR8, c[0x0][UR18+0x218] ;  /* 0x0000860012087abb */ /* 0x000fe20008000a00 */
[----:B------:R-:W-:Y:S01]  /*d000*/  UIMAD UR11, UR11, UR7, URZ ;  /* 0x000000070b0b72a4 */ /* 0x000fe2000f8e023f */
[----:B------:R-:W-:Y:S01]  /*d010*/  ULDC.64 UR12, c[0x0][UR18+0x228] ;  /* 0x00008a00120c7abb */ /* 0x000fe20008000a00 */
[----:B------:R-:W-:Y:S01]  /*d020*/  UIMAD.WIDE.U32 UR14, UR8, UR19, URZ ;  /* 0x00000013080e72a5 */ /* 0x000fe2000f8e003f */
[----:B0-----:R-:W-:Y:S01]  /*d030*/  @P1 IMAD.HI.U32 R8, R15, R10, RZ ;  /* 0x0000000a0f081227 */ /* 0x001fe200078e00ff */
[----:B------:R-:W-:-:S02]  /*d040*/  UIMAD UR19, UR9, UR19, URZ ;  /* 0x00000013091372a4 */ /* 0x000fc4000f8e023f */
[----:B------:R-:W-:Y:S01]  /*d050*/  UIMAD.WIDE.U32 UR20, UR12, UR16, URZ ;  /* 0x000000100c1472a5 */ /* 0x000fe2000f8e003f */
[----:B------:R-:W-:Y:S01]  /*d060*/  IMAD.MOV.U32 R11, RZ, RZ, R15 ;  /* 0x000000ffff0b7224 */ /* 0x000fe200078e000f */
[----:B------:R-:W-:Y:S01]  /*d070*/  UIMAD.WIDE.U32 UR8, UR10, UR7, URZ ;  /* 0x000000070a0872a5 */ /* 0x000fe2000f8e003f */
[----:B-1----:R-:W-:Y:S01]  /*d080*/  @P1 SHF.R.U32.HI R11, RZ, R13, R8 ;  /* 0x0000000dff0b1219 */ /* 0x002fe20000011608 */
[----:B------:R-:W-:Y:S02]  /*d090*/  UIMAD UR12, UR13, UR16, URZ ;  /* 0x000000100d0c72a4 */ /* 0x000fe4000f8e023f */
[----:B------:R-:W-:Y:S02]  /*d0a0*/  UIMAD UR11, UR10, UR17, UR11 ;  /* 0x000000110a0b72a4 */ /* 0x000fe4000f8e020b */
[----:B------:R-:W-:Y:S02]  /*d0b0*/  UIADD3 UR12, UR21, UR12, URZ ;  /* 0x0000000c150c7290 */ /* 0x000fe4000fffe03f */
[----:B------:R-:W-:Y:S01]  /*d0c0*/  UIADD3 UR10, UR9, UR11, URZ ;  /* 0x0000000b090a7290 */ /* 0x000fe2000fffe03f */
[----:B------:R-:W-:Y:S01]  /*d0d0*/  IMAD.MOV R10, RZ, RZ, -R11 ;  /* 0x000000ffff0a7224 */ /* 0x000fe200078e0a0b */
[----:B------:R-:W-:Y:S01]  /*d0e0*/  UIADD3 UR19, UR15, UR19, URZ ;  /* 0x000000130f137290 */ /* 0x000fe2000fffe03f */
[----:B------:R-:W-:-:S02]  /*d0f0*/  IMAD.U32 R8, RZ, RZ, UR20 ;  /* 0x00000014ff087e24 */ /* 0x000fc4000f8e00ff */
[----:B------:R-:W-:Y:S01]  /*d100*/  IMAD.U32 R9, RZ, RZ, UR21 ;  /* 0x00000015ff097e24 */ /* 0x000fe2000f8e00ff */
[----:B------:R-:W-:Y:S01]  /*d110*/  SHF.R.S32.HI R9, RZ, 0x1f, R11 ;  /* 0x0000001fff097819 */ /* 0x000fe2000001140b */
[----:B------:R-:W-:Y:S02]  /*d120*/  IMAD R13, R19, R10, R15 ;  /* 0x0000000a130d7224 */ /* 0x000fe400078e020f */
[----:B------:R-:W-:Y:S01]  /*d130*/  IMAD.U32 R12, RZ, RZ, UR12 ;  /* 0x0000000cff0c7e24 */ /* 0x000fe2000f8e00ff */
[----:B------:R-:W-:Y:S01]  /*d140*/  ULDC.64 UR12, c[0x0][0xba8] ;  /* 0x0002ea00000c7ab9 */ /* 0x000fe20000000a00 */
[----:B------:R-:W-:Y:S01]  /*d150*/  @!UP1 ULDC UR12, c[0x0][0xb50] ;  /* 0x0002d400000c9ab9 */ /* 0x000fe20000000800 */
[----:B------:R-:W-:Y:S01]  /*d160*/  SHF.R.S32.HI R10, RZ, 0x1f, R13 ;  /* 0x0000001fff0a7819 */ /* 0x000fe2000001140d */
[----:B------:R-:W-:Y:S01]  /*d170*/  @!UP1 ULDC UR13, c[0x0][0xb54] ;  /* 0x0002d500000d9ab9 */ /* 0x000fe20000000800 */
[----:B--2---:R-:W-:-:S13]  /*d180*/  @P0 R2UR UR4, R34 ;  /* 0x00000000220402ca */ /* 0x004fda00000e0000 */
[----:B------:R-:W-:Y:S02]  /*d190*/  UIADD3 UR14, UP0, UP2, UR8, UR14, UR4 ;  /* 0x0000000e080e7290 */ /* 0x000fe4000fa1e004 */
[----:B------:R-:W-:-:S04]  /*d1a0*/  USHF.R.S32.HI UR11, URZ, 0x1f, UR4 ;  /* 0x0000001f3f0b7899 */ /* 0x000fc80008011404 */
[----:B------:R-:W-:Y:S01]  /*d1b0*/  UIADD3.X UR10, UR10, UR19, UR11, UP0, UP2 ;  /* 0x000000130a0a7290 */ /* 0x000fe200087e440b */
[----:B------:R-:W-:Y:S01]  /*d1c0*/  IADD3 R8, P2, P3, R11, UR14, R8 ;  /* 0x0000000e0b087c10 */ /* 0x000fe2000fb5e008 */
[----:B------:R-:W-:Y:S02]  /*d1d0*/  ULDC.64 UR8, c[0x0][UR18+0x210] ;  /* 0x0000840012087abb */ /* 0x000fe40008000a00 */
[----:B------:R-:W-:Y:S02]  /*d1e0*/  IMAD R11, R13, UR9, RZ ;  /* 0x000000090d0b7c24 */ /* 0x000fe4000f8e02ff */
[----:B------:R-:W-:Y:S02]  /*d1f0*/  IADD3.X R9, R9, UR10, R12, P2, P3 ;  /* 0x0000000a09097c10 */ /* 0x000fe400097e640c */
[----:B------:R-:W-:Y:S02]  /*d200*/  IMAD R11, R10, UR8, R11 ;  /* 0x000000080a0b7c24 */ /* 0x000fe4000f8e020b */
[----:B------:R-:W-:-:S04]  /*d210*/  IMAD.WIDE.U32 R8, R13, UR8, R8 ;  /* 0x000000080d087c25 */ /* 0x000fc8000f8e0008 */
[----:B------:R-:W-:Y:S01]  /*d220*/  IMAD.IADD R9, R9, 0x1, R11 ;  /* 0x0000000109097824 */ /* 0x000fe200078e020b */
[----:B------:R-:W-:-:S04]  /*d230*/  LEA R12, P2, R8, UR12, 0x2 ;  /* 0x0000000c080c7c11 */ /* 0x000fc8000f8410ff */
[----:B------:R-:W-:Y:S01]  /*d240*/  LEA.HI.X R13, R8, UR13, R9, 0x2, P2 ;  /* 0x0000000d080d7c11 */ /* 0x000fe200090f1409 */
[----:B------:R-:W-:Y:S08]  /*d250*/  @P4 BRA `(.L_x_196) ;  /* 0x0000000000144947 */ /* 0x000ff00003800000 */
[----:B------:R-:W-:Y:S05]  /*d260*/  @!P0 BRA `(.L_x_196) ;  /* 0x0000000000108947 */ /* 0x000fea0003800000 */
[----:B------:R-:W-:Y:S02]  /*d270*/  ULDC.64 UR8, c[0x0][0x208] ;  /* 0x0000820000087ab9 */ /* 0x000fe40000000a00 */
[----:B------:R-:W2:Y:S04]  /*d280*/  LDG.E R9, desc[UR8][R32.64] ;  /* 0x0000000820097981 */ /* 0x000ea8000c1e1900 */
[----:B-----5:R-:W2:Y:S02]  /*d290*/  LDG.E R6, desc[UR8][R32.64+0x4] ;  /* 0x0000040820067981 */ /* 0x020ea4000c1e1900 */
[----:B--2---:R-:W-:-:S07]  /*d2a0*/  IMAD.IADD R6, R6, 0x1, -R9 ;  /* 0x0000000106067824 */ /* 0x004fce00078e0a09 */
.L_x_196:
[----:B------:R-:W2:Y:S01]  /*d2b0*/  LDL R24, [R1+0x5c] ;  /* 0x00005c0001187983 */ /* 0x000ea20000100800 */
[----:B------:R-:W0:Y:S01]  /*d2c0*/  S2R R10, SR_TID.X ;  /* 0x00000000000a7919 */ /* 0x000e220000002100 */
[----:B------:R-:W-:Y:S02]  /*d2d0*/  R2UR UR8, R104 ;  /* 0x00000000680872ca */ /* 0x000fe400000e0000 */
[----:B------:R-:W-:Y:S04]  /*d2e0*/  SHFL.IDX PT, R8, R12, RZ, 0x1c1f ;  /* 0x001c1fff0c087589 */ /* 0x000fe800000e0000 */
[----:B------:R-:W1:Y:S01]  /*d2f0*/  SHFL.IDX PT, R9, R13, RZ, 0x1c1f ;  /* 0x001c1fff0d097589 */ /* 0x000e6200000e0000 */
[----:B0-----:R-:W-:-:S05]  /*d300*/  VIADD R25, R10, 0xffffff80 ;  /* 0xffffff800a197836 */ /* 0x001fca0000000000 */
[----:B------:R-:W-:-:S04]  /*d310*/  SHF.R.S32.HI R14, RZ, 0x1f, R25 ;  /* 0x0000001fff0e7819 */ /* 0x000fc80000011419 */
[----:B------:R-:W-:-:S04]  /*d320*/  LEA.HI R14, R14, R25, RZ, 0x7 ;  /* 0x000000190e0e7211 */ /* 0x000fc800078f38ff */
[----:B------:R-:W-:Y:S01]  /*d330*/  LOP3.LUT R14, R14, 0xffffff80, RZ, 0xc0, !PT ;  /* 0xffffff800e0e7812 */ /* 0x000fe200078ec0ff */
[----:B------:R-:W-:Y:S04]  /*d340*/  SHFL.IDX PT, R10, R12, 0x1, 0x1c1f ;  /* 0x003c1f000c0a7f89 */ /* 0x000fe800000e0000 */
[----:B------:R-:W-:Y:S02]  /*d350*/  IMAD.IADD R14, R25, 0x1, -R14 ;  /* 0x00000001190e7824 */ /* 0x000fe400078e0a0e */
[----:B------:R-:W-:Y:S01]  /*d360*/  IMAD.U32 R25, RZ, RZ, UR8 ;  /* 0x00000008ff197e24 */ /* 0x000fe2000f8e00ff */
[----:B------:R-:W0:Y:S01]  /*d370*/  SHFL.IDX PT, R11, R13, 0x1, 0x1c1f ;  /* 0x003c1f000d0b7f89 */ /* 0x000e2200000e0000 */
[----:B-----5:R-:W-:Y:S01]  /*d380*/  IMAD R6, R6, R19, RZ ;  /* 0x0000001306067224 */ /* 0x020fe200078e02ff */
[----:B------:R-:W-:Y:S01]  /*d390*/  LOP3.LUT P0, RZ, R14, 0x3, RZ, 0xc0, !PT ;  /* 0x000000030eff7812 */ /* 0x000fe2000780c0ff */
[----:B------:R-:W-:Y:S01]  /*d3a0*/  ULDC.64 UR8, c[0x0][0x208] ;  /* 0x0000820000087ab9 */ /* 0x000fe20000000a00 */
[----:B--2---:R-:W-:-:S04]  /*d3b0*/  IMAD R25, R25, 0x80, R24 ;  /* 0x0000008019197824 */ /* 0x004fc800078e0218 */
[C---:B------:R-:W-:Y:S01]  /*d3c0*/  VIADD R27, R25.reuse, 0x8 ;  /* 0x00000008191b7836 */ /* 0x040fe20000000000 */
[----:B------:R-:W-:-:S04]  /*d3d0*/  ISETP.GE.OR P2, PT, R25, R6, P0 ;  /* 0x000000061900720c */ /* 0x000fc80000746670 */
[----:B------:R-:W-:-:S09]  /*d3e0*/  ISETP.GE.OR P0, PT, R27, R6, P0 ;  /* 0x000000061b00720c */ /* 0x000fd20000706670 */
[----:B-1----:R1:W-:Y:S04]  /*d3f0*/  @!P2 ST.E desc[UR8][R8.64], R3 ;  /* 0x000000030800a985 */ /* 0x0023e8000c101908 */
[----:B0-----:R1:W-:Y:S01]  /*d400*/  @!P0 ST.E desc[UR8][R10.64], R0 ;  /* 0x000000000a008985 */ /* 0x0013e2000c101908 */
[----:B------:R-:W-:-:S13]  /*d410*/  PLOP3.LUT P0, PT, PT, PT, UP1, 0x80, 0x0 ;  /* 0x000000000000781c */ /* 0x000fda0003f0f018 */
[----:B-1----:R-:W-:Y:S05]  /*d420*/  @P0 BRA `(.L_x_197) ;  /* 0x0000000800cc0947 */ /* 0x002fea0003800000 */
[----:B------:R-:W0:Y:S01]  /*d430*/  S2R R14, SR_TID.X ;  /* 0x00000000000e7919 */ /* 0x000e220000002100 */
[----:B------:R-:W1:Y:S01]  /*d440*/  @P1 LDC R20, c[0x0][0xbec] ;  /* 0x0002fb00ff141b82 */ /* 0x000e620000000800 */
[----:B------:R-:W-:Y:S01]  /*d450*/  ULDC.64 UR8, c[0x0][0x208] ;  /* 0x0000820000087ab9 */ /* 0x000fe20000000a00 */
[----:B------:R-:W-:Y:S01]  /*d460*/  R2UR UR14, R104 ;  /* 0x00000000680e72ca */ /* 0x000fe200000e0000 */
[----:B------:R-:W-:Y:S01]  /*d470*/  ULDC.64 UR12, c[0x0][0xaa0] ;  /* 0x0002a800000c7ab9 */ /* 0x000fe20000000a00 */
[----:B------:R-:W-:Y:S01]  /*d480*/  R2UR UR15, R222 ;  /* 0x00000000de0f72ca */ /* 0x000fe200000e0000 */
[----:B0-----:R-:W-:-:S05]  /*d490*/  VIADD R14, R14, 0xffffff80 ;  /* 0xffffff800e0e7836 */ /* 0x001fca0000000000 */
[----:B------:R-:W-:-:S04]  /*d4a0*/  SHF.R.S32.HI R98, RZ, 0x1f, R14 ;  /* 0x0000001fff627819 */ /* 0x000fc8000001140e */
[----:B------:R-:W-:-:S04]  /*d4b0*/  LEA.HI R98, R98, R14, RZ, 0x3 ;  /* 0x0000000e62627211 */ /* 0x000fc800078f18ff */
[----:B------:R-:W-:-:S05]  /*d4c0*/  SHF.R.S32.HI R98, RZ, 0x3, R98 ;  /* 0x00000003ff627819 */ /* 0x000fca0000011462 */
[----:B------:R-:W-:-:S04]  /*d4d0*/  IMAD R3, R98, 0x40, R17 ;  /* 0x0000004062037824 */ /* 0x000fc800078e0211 */
[----:B------:R-:W-:-:S03]  /*d4e0*/  IMAD.WIDE R4, R3, 0x2, R4 ;  /* 0x0000000203047825 */ /* 0x000fc600078e0204 */
[C---:B------:R-:W-:Y:S02]  /*d4f0*/  IADD3 R13, P6, R4.reuse, 0x1000, RZ ;  /* 0x00001000040d7810 */ /* 0x040fe40007fde0ff */
[C---:B------:R-:W-:Y:S02]  /*d500*/  IADD3 R25, P5, R4.reuse, 0x2000, RZ ;  /* 0x0000200004197810 */ /* 0x040fe40007fbe0ff */
[----:B------:R-:W-:Y:S02]  /*d510*/  LOP3.LUT R12, R13, 0x380, RZ, 0xc0, !PT ;  /* 0x000003800d0c7812 */ /* 0x000fe400078ec0ff */
[----:B------:R-:W-:Y:S02]  /*d520*/  IADD3 R29, P4, R4, 0x3000, RZ ;  /* 0x00003000041d7810 */ /* 0x000fe40007f9e0ff */
[----:B------:R-:W-:Y:S02]  /*d530*/  SHF.R.U64 R12, R12, 0x3, RZ ;  /* 0x000000030c0c7819 */ /* 0x000fe400000012ff */
[----:B------:R-:W-:-:S02]  /*d540*/  IADD3 R33, P3, R4, 0x4000, RZ ;  /* 0x0000400004217810 */ /* 0x000fc40007f7e0ff */
[C---:B------:R-:W-:Y:S02]  /*d550*/  IADD3 R37, P2, R4.reuse, 0x5000, RZ ;  /* 0x0000500004257810 */ /* 0x040fe40007f5e0ff */
[C---:B------:R-:W-:Y:S02]  /*d560*/  IADD3 R41, P0, R4.reuse, 0x6000, RZ ;  /* 0x0000600004297810 */ /* 0x040fe40007f1e0ff */
[----:B------:R-:W-:Y:S02]  /*d570*/  LOP3.LUT R9, R4, 0x380, RZ, 0xc0, !PT ;  /* 0x0000038004097812 */ /* 0x000fe400078ec0ff */
[----:B------:R-:W-:Y:S01]  /*d580*/  LOP3.LUT R12, R12, R13, RZ, 0x3c, !PT ;  /* 0x0000000d0c0c7212 */ /* 0x000fe200078e3cff */
[----:B------:R-:W-:Y:S01]  /*d590*/  IMAD.X R13, RZ, RZ, R5, P6 ;  /* 0x000000ffff0d7224 */ /* 0x000fe200030e0605 */
[----:B------:R-:W-:Y:S02]  /*d5a0*/  LOP3.LUT R24, R25, 0x380, RZ, 0xc0, !PT ;  /* 0x0000038019187812 */ /* 0x000fe400078ec0ff */
[----:B------:R-:W-:-:S02]  /*d5b0*/  LOP3.LUT R28, R29, 0x380, RZ, 0xc0, !PT ;  /* 0x000003801d1c7812 */ /* 0x000fc400078ec0ff */
[----:B------:R-:W-:Y:S01]  /*d5c0*/  LOP3.LUT R32, R33, 0x380, RZ, 0xc0, !PT ;  /* 0x0000038021207812 */ /* 0x000fe200078ec0ff */
[----:B------:R-:W-:Y:S01]  /*d5d0*/  UIMAD UR10, UR11, UR12, URZ ;  /* 0x0000000c0b0a72a4 */ /* 0x000fe2000f8e023f */
[----:B------:R-:W-:Y:S01]  /*d5e0*/  LOP3.LUT R36, R37, 0x380, RZ, 0xc0, !PT ;  /* 0x0000038025247812 */ /* 0x000fe200078ec0ff */
[----:B------:R-:W5:Y:S01]  /*d5f0*/  LD.E.128 R12, desc[UR8][R12.64] ;  /* 0x000000080c0c7980 */ /* 0x000f62000c101d00 */
[----:B------:R-:W-:Y:S02]  /*d600*/  LOP3.LUT R40, R41, 0x380, RZ, 0xc0, !PT ;  /* 0x0000038029287812 */ /* 0x000fe400078ec0ff */
[----:B------:R-:W-:Y:S02]  /*d610*/  IADD3 R3, P6, R4, 0x7000, RZ ;  /* 0x0000700004037810 */ /* 0x000fe40007fde0ff */
[----:B------:R-:W-:Y:S02]  /*d620*/  SHF.R.U64 R9, R9, 0x3, RZ ;  /* 0x0000000309097819 */ /* 0x000fe400000012ff */
[----:B------:R-:W-:Y:S01]  /*d630*/  SHF.R.U64 R24, R24, 0x3, RZ ;  /* 0x0000000318187819 */ /* 0x000fe200000012ff */
[----:B------:R-:W-:Y:S01]  /*d640*/  IMAD.X R45, RZ, RZ, R5, P6 ;  /* 0x000000ffff2d7224 */ /* 0x000fe200030e0605 */
[----:B------:R-:W-:-:S02]  /*d650*/  SHF.R.U64 R28, R28, 0x3, RZ ;  /* 0x000000031c1c7819 */ /* 0x000fc400000012ff */
[----:B------:R-:W-:Y:S02]  /*d660*/  SHF.R.U64 R32, R32, 0x3, RZ ;  /* 0x0000000320207819 */ /* 0x000fe400000012ff */
[----:B------:R-:W-:Y:S02]  /*d670*/  SHF.R.U64 R36, R36, 0x3, RZ ;  /* 0x0000000324247819 */ /* 0x000fe400000012ff */
[----:B------:R-:W-:Y:S02]  /*d680*/  SHF.R.U64 R40, R40, 0x3, RZ ;  /* 0x0000000328287819 */ /* 0x000fe400000012ff */
[----:B------:R-:W-:Y:S02]  /*d690*/  LOP3.LUT R0, R3, 0x380, RZ, 0xc0, !PT ;  /* 0x0000038003007812 */ /* 0x000fe400078ec0ff */
[----:B------:R-:W-:Y:S02]  /*d6a0*/  LOP3.LUT R4, R9, R4, RZ, 0x3c, !PT ;  /* 0x0000000409047212 */ /* 0x000fe400078e3cff */
[----:B------:R-:W-:Y:S01]  /*d6b0*/  LOP3.LUT R24, R24, R25, RZ, 0x3c, !PT ;  /* 0x0000001918187212 */ /* 0x000fe200078e3cff */
[--C-:B------:R-:W-:Y:S01]  /*d6c0*/  IMAD.X R25, RZ, RZ, R5.reuse, P5 ;  /* 0x000000ffff197224 */ /* 0x100fe200028e0605 */
[----:B------:R-:W-:Y:S01]  /*d6d0*/  LOP3.LUT R28, R28, R29, RZ, 0x3c, !PT ;  /* 0x0000001d1c1c7212 */ /* 0x000fe200078e3cff */
[--C-:B------:R-:W-:Y:S01]  /*d6e0*/  IMAD.X R29, RZ, RZ, R5.reuse, P4 ;  /* 0x000000ffff1d7224 */ /* 0x100fe200020e0605 */
[----:B------:R-:W-:Y:S01]  /*d6f0*/  LOP3.LUT R32, R32, R33, RZ, 0x3c, !PT ;  /* 0x0000002120207212 */ /* 0x000fe200078e3cff */
[--C-:B------:R-:W-:Y:S01]  /*d700*/  IMAD.X R33, RZ, RZ, R5.reuse, P3 ;  /* 0x000000ffff217224 */ /* 0x100fe200018e0605 */
[----:B------:R-:W-:Y:S01]  /*d710*/  LOP3.LUT R36, R36, R37, RZ, 0x3c, !PT ;  /* 0x0000002524247212 */ /* 0x000fe200078e3cff */
[--C-:B------:R-:W-:Y:S01]  /*d720*/  IMAD.X R37, RZ, RZ, R5.reuse, P2 ;  /* 0x000000ffff257224 */ /* 0x100fe200010e0605 */
[----:B------:R-:W-:Y:S01]  /*d730*/  LOP3.LUT R40, R40, R41, RZ, 0x3c, !PT ;  /* 0x0000002928287212 */ /* 0x000fe200078e3cff */
[----:B------:R-:W-:Y:S01]  /*d740*/  IMAD.X R41, RZ, RZ, R5, P0 ;  /* 0x000000ffff297224 */ /* 0x000fe200000e0605 */
[----:B------:R-:W-:Y:S01]  /*d750*/  SHF.R.U64 R0, R0, 0x3, RZ ;  /* 0x0000000300007819 */ /* 0x000fe200000012ff */
[----:B------:R0:W5:Y:S03]  /*d760*/  LD.E.128 R8, desc[UR8][R4.64] ;  /* 0x0000000804087980 */ /* 0x000166000c101d00 */
[----:B------:R-:W-:Y:S01]  /*d770*/  LOP3.LUT R44, R0, R3, RZ, 0x3c, !PT ;  /* 0x00000003002c7212 */ /* 0x000fe200078e3cff */
[----:B------:R-:W5:Y:S01]  /*d780*/  LD.E.128 R24, desc[UR8][R24.64] ;  /* 0x0000000818187980 */ /* 0x000f62000c101d00 */
[----:B------:R-:W-:-:S03]  /*d790*/  UIMAD UR10, UR4, UR13, UR10 ;  /* 0x0000000d040a72a4 */ /* 0x000fc6000f8e020a */
[----:B------:R-:W5:Y:S01]  /*d7a0*/  LD.E.128 R28, desc[UR8][R28.64] ;  /* 0x000000081c1c7980 */ /* 0x000f62000c101d00 */
[----:B0-----:R-:W0:Y:S03]  /*d7b0*/  @P1 LDC R5, c[0x0][0xbf0] ;  /* 0x0002fc00ff051b82 */ /* 0x001e260000000800 */
[----:B------:R-:W5:Y:S01]  /*d7c0*/  LD.E.128 R32, desc[UR8][R32.64] ;  /* 0x0000000820207980 */ /* 0x000f62000c101d00 */
[----:B------:R-:W-:-:S03]  /*d7d0*/  IMAD R0, R23, 0x20, R98 ;  /* 0x0000002017007824 */ /* 0x000fc600078e0262 */
[----:B------:R-:W5:Y:S01]  /*d7e0*/  LD.E.128 R36, desc[UR8][R36.64] ;  /* 0x0000000824247980 */ /* 0x000f62000c101d00 */
[----:B------:R-:W-:-:S03]  /*d7f0*/  IMAD.U32 R21, RZ, RZ, UR14 ;  /* 0x0000000eff157e24 */ /* 0x000fc6000f8e00ff */
[----:B------:R-:W5:Y:S04]  /*d800*/  LD.E.128 R40, desc[UR8][R40.64] ;  /* 0x0000000828287980 */ /* 0x000f68000c101d00 */
[----:B------:R-:W5:Y:S01]  /*d810*/  LD.E.128 R44, desc[UR8][R44.64] ;  /* 0x000000082c2c7980 */ /* 0x000f62000c101d00 */
[----:B------:R-:W-:Y:S01]  /*d820*/  UIMAD.WIDE.U32 UR8, UR4, UR12, URZ ;  /* 0x0000000c040872a5 */ /* 0x000fe2000f8e003f */
[----:B------:R-:W-:Y:S01]  /*d830*/  IMAD R21, R21, 0x80, R0 ;  /* 0x0000008015157824 */ /* 0x000fe200078e0200 */
[----:B------:R-:W-:Y:S01]  /*d840*/  USHF.R.S32.HI UR4, URZ, 0x1f, UR7 ;  /* 0x0000001f3f047899 */ /* 0x000fe20008011407 */
[----:B------:R-:W-:Y:S01]  /*d850*/  @!PT LDS RZ, [RZ] ;  /* 0x00000000fffff984 */ /* 0x000fe20000000800 */
[----:B------:R-:W-:Y:S01]  /*d860*/  @!PT LDS RZ, [RZ] ;  /* 0x00000000fffff984 */ /* 0x000fe20000000800 */
[----:B------:R-:W-:Y:S01]  /*d870*/  @!PT LDS RZ, [RZ] ;  /* 0x00000000fffff984 */ /* 0x000fe20000000800 */
[----:B------:R-:W-:Y:S01]  /*d880*/  @!PT LDS RZ, [RZ] ;  /* 0x00000000fffff984 */ /* 0x000fe20000000800 */
[----:B------:R2:W-:Y:S06]  /*d890*/  MEMBAR.ALL.CTA ;  /* 0x0000000000007992 */ /* 0x0005ec0000008000 */
[----:B--2---:R-:W2:Y:S01]  /*d8a0*/  FENCE.VIEW.ASYNC.S ;  /* 0x00000000000073c6 */ /* 0x004ea20000000000 */
[----:B------:R-:W-:Y:S01]  /*d8b0*/  UIADD3 UR9, UR9, UR10, URZ ;  /* 0x0000000a09097290 */ /* 0x000fe2000fffe03f */
[----:B------:R-:W-:-:S02]  /*d8c0*/  ULDC.64 UR12, c[0x0][0xaf0] ;  /* 0x0002bc00000c7ab9 */ /* 0x000fc40000000a00 */
[----:B------:R-:W-:Y:S02]  /*d8d0*/  ULDC.64 UR10, c[0x0][0xae8] ;  /* 0x0002ba00000a7ab9 */ /* 0x000fe40000000a00 */
[----:B------:R-:W-:Y:S01]  /*d8e0*/  UIMAD.WIDE.U32 UR8, UR15, UR10, UR8 ;  /* 0x0000000a0f0872a5 */ /* 0x000fe2000f8e0008 */
[----:B-1----:R-:W-:Y:S01]  /*d8f0*/  @P1 IMAD.HI.U32 R0, R21, R20, RZ ;  /* 0x0000001415001227 */ /* 0x002fe200078e00ff */
[----:B------:R-:W-:Y:S02]  /*d900*/  UIMAD UR4, UR4, UR12, URZ ;  /* 0x0000000c040472a4 */ /* 0x000fe4000f8e023f */
[----:B------:R-:W-:Y:S01]  /*d910*/  UIMAD UR9, UR15, UR11, UR9 ;  /* 0x0000000b0f0972a4 */ /* 0x000fe2000f8e0209 */
[----:B------:R-:W-:Y:S01]  /*d920*/  IMAD.MOV.U32 R3, RZ, RZ, R21 ;  /* 0x000000ffff037224 */ /* 0x000fe200078e0015 */
[----:B0-----:R-:W-:Y:S01]  /*d930*/  @P1 SHF.R.U32.HI R3, RZ, R5, R0 ;  /* 0x00000005ff031219 */ /* 0x001fe20000011600 */
[----:B------:R-:W-:Y:S02]  /*d940*/  UIMAD UR4, UR7, UR13, UR4 ;  /* 0x0000000d070472a4 */ /* 0x000fe4000f8e0204 */
[----:B------:R-:W-:Y:S01]  /*d950*/  UIMAD.WIDE.U32 UR8, UR7, UR12, UR8 ;  /* 0x0000000c070872a5 */ /* 0x000fe2000f8e0008 */
[--C-:B------:R-:W-:Y:S01]  /*d960*/  SHF.R.S32.HI R0, RZ, 0x1f, R3.reuse ;  /* 0x0000001fff007819 */ /* 0x100fe20000011403 */
[----:B------:R-:W-:Y:S01]  /*d970*/  IMAD.MOV R20, RZ, RZ, -R3 ;  /* 0x000000ffff147224 */ /* 0x000fe200078e0a03 */
[----:B------:R-:W-:Y:S01]  /*d980*/  ULDC.64 UR10, c[0x0][0xae0] ;  /* 0x0002b800000a7ab9 */ /* 0x000fe20000000a00 */
[----:B------:R-:W-:-:S02]  /*d990*/  UIADD3 UR4, UR9, UR4, URZ ;  /* 0x0000000409047290 */ /* 0x000fc4000fffe03f */
[----:B------:R-:W-:Y:S02]  /*d9a0*/  IMAD R0, R0, UR10, RZ ;  /* 0x0000000a00007c24 */ /* 0x000fe4000f8e02ff */
[----:B------:R-:W-:Y:S02]  /*d9b0*/  IMAD R19, R19, R20, R21 ;  /* 0x0000001413137224 */ /* 0x000fe400078e0215 */
[----:B------:R-:W-:Y:S02]  /*d9c0*/  IMAD.U32 R5, RZ, RZ, UR9 ;  /* 0x00000009ff057e24 */ /* 0x000fe4000f8e00ff */
[----:B------:R-:W-:Y:S01]  /*d9d0*/  IMAD.U32 R4, RZ, RZ, UR8 ;  /* 0x00000008ff047e24 */ /* 0x000fe2000f8e00ff */
[----:B------:R-:W-:Y:S01]  /*d9e0*/  ULDC.64 UR8, c[0x0][0xad8] ;  /* 0x0002b60000087ab9 */ /* 0x000fe20000000a00 */
[----:B------:R-:W-:Y:S02]  /*d9f0*/  IMAD.U32 R5, RZ, RZ, UR4 ;  /* 0x00000004ff057e24 */ /* 0x000fe4000f8e00ff */
[C---:B------:R-:W-:Y:S01]  /*da00*/  IMAD R21, R3.reuse, UR11, R0 ;  /* 0x0000000b03157c24 */ /* 0x040fe2000f8e0200 */
[----:B------:R-:W-:Y:S01]  /*da10*/  SHF.R.S32.HI R0, RZ, 0x1f, R19 ;  /* 0x0000001fff007819 */ /* 0x000fe20000011413 */
[----:B------:R-:W-:-:S04]  /*da20*/  IMAD.WIDE.U32 R4, R3, UR10, R4 ;  /* 0x0000000a03047c25 */ /* 0x000fc8000f8e0004 */
[----:B------:R-:W-:Y:S02]  /*da30*/  IMAD.U32 R49, RZ, RZ, UR14 ;  /* 0x0000000eff317e24 */ /* 0x000fe4000f8e00ff */
[----:B------:R-:W-:Y:S02]  /*da40*/  IMAD.IADD R5, R5, 0x1, R21 ;  /* 0x0000000105057824 */ /* 0x000fe400078e0215 */
[----:B------:R-:W-:Y:S02]  /*da50*/  IMAD R0, R0, UR8, RZ ;  /* 0x0000000800007c24 */ /* 0x000fe4000f8e02ff */
[----:B------:R-:W-:Y:S02]  /*da60*/  IMAD R49, R49, 0x80, R98 ;  /* 0x0000008031317824 */ /* 0x000fe400078e0262 */
[C---:B------:R-:W-:Y:S02]  /*da70*/  IMAD R21, R19.reuse, UR9, R0 ;  /* 0x0000000913157c24 */ /* 0x040fe4000f8e0200 */
[----:B------:R-:W-:Y:S01]  /*da80*/  IMAD.WIDE.U32 R4, R19, UR8, R4 ;  /* 0x0000000813047c25 */ /* 0x000fe2000f8e0004 */
[----:B------:R-:W-:Y:S01]  /*da90*/  ISETP.GE.AND P2, PT, R49, R6, PT ;  /* 0x000000063100720c */ /* 0x000fe20003f46270 */
[----:B------:R-:W-:-:S02]  /*daa0*/  ULDC.64 UR8, c[0x0][0xa80] ;  /* 0x0002a00000087ab9 */ /* 0x000fc40000000a00 */
[----:B------:R-:W-:Y:S02]  /*dab0*/  VIADD R3, R49, 0x20 ;  /* 0x0000002031037836 */ /* 0x000fe40000000000 */
[----:B------:R-:W-:Y:S01]  /*dac0*/  VIADD R18, R18, 0x34820 ;  /* 0x0003482012127836 */ /* 0x000fe20000000000 */
[C---:B------:R-:W-:Y:S01]  /*dad0*/  LEA R0, P3, R4.reuse, UR8, 0x1 ;  /* 0x0000000804007c11 */ /* 0x040fe2000f8608ff */
[----:B------:R-:W-:Y:S01]  /*dae0*/  IMAD.IADD R5, R5, 0x1, R21 ;  /* 0x0000000105057824 */ /* 0x000fe200078e0215 */
[-C--:B------:R-:W-:Y:S01]  /*daf0*/  ISETP.GE.AND P0, PT, R3, R6.reuse, PT ;  /* 0x000000060300720c */ /* 0x080fe20003f06270 */
[----:B------:R-:W-:Y:S01]  /*db00*/  VIADD R3, R49, 0x40 ;  /* 0x0000004031037836 */ /* 0x000fe20000000000 */
[----:B------:R-:W-:Y:S02]  /*db10*/  PRMT R18, RZ, 0x654, R18 ;  /* 0x00000654ff127816 */ /* 0x000fe40000000012 */
[----:B------:R-:W-:Y:S01]  /*db20*/  LEA.HI.X R20, R4, UR9, R5, 0x1, P3 ;  /* 0x0000000904147c11 */ /* 0x000fe200098f0c05 */
[----:B------:R-:W-:Y:S01]  /*db30*/  BSSY B1, `(.L_x_198) ;  /* 0x0000012000017945 */ /* 0x000fe20003800000 */
[----:B------:R-:W-:Y:S01]  /*db40*/  ISETP.GE.AND P1, PT, R3, R6, PT ;  /* 0x000000060300720c */ /* 0x000fe20003f26270 */
[----:B--2---:R0:W-:Y:S02]  /*db50*/  SYNCS.ARRIVE.TRANS64.RED.A1T0 RZ, [R18+URZ], RZ ;  /* 0x000000ff12ff79a7 */ /* 0x0041e4000810043f */
[----:B------:R1:W2:Y:S01]  /*db60*/  SHFL.IDX PT, R3, R20, RZ, 0x181f ;  /* 0x00181fff14037589 */ /* 0x0002a200000e0000 */
[----:B------:R-:W-:-:S02]  /*db70*/  SHF.R.S32.HI R48, RZ, 0x1f, R22 ;  /* 0x0000001fff307819 */ /* 0x000fc40000011416 */
[----:B------:R-:W-:Y:S01]  /*db80*/  SHF.R.S32.HI R50, RZ, 0x1f, R17 ;  /* 0x0000001fff327819 */ /* 0x000fe20000011411 */
[----:B0-----:R1:W0:Y:S01]  /*db90*/  SHFL.IDX PT, R18, R0, RZ, 0x181f ;  /* 0x00181fff00127589 */ /* 0x00122200000e0000 */
[----:B------:R-:W-:Y:S05]  /*dba0*/  @P2 BRA `(.L_x_199) ;  /* 0x0000000000282947 */ /* 0x000fea0003800000 */
[----:B------:R-:W-:Y:S01]  /*dbb0*/  ULDC UR4, c[0x0][0xac8] ;  /* 0x0002b20000047ab9 */ /* 0x000fe20000000800 */
[----:B------:R-:W-:Y:S01]  /*dbc0*/  ULDC.64 UR8, c[0x0][0x208] ;  /* 0x0000820000087ab9 */ /* 0x000fe20000000a00 */
[----:B------:R-:W-:Y:S02]  /*dbd0*/  ISETP.GE.AND P2, PT, R17, UR4, PT ;  /* 0x0000000411007c0c */ /* 0x000fe4000bf46270 */
[----:B------:R-:W-:-:S11]  /*dbe0*/  ISETP.GE.AND P3, PT, R22, UR4, PT ;  /* 0x0000000416007c0c */ /* 0x000fd6000bf66270 */
[CC--:B0-----:R-:W-:Y:S02]  /*dbf0*/  @!P2 LEA R4, P4, R17.reuse, R18.reuse, 0x1 ;  /* 0x000000121104a211 */ /* 0x0c1fe400078808ff */
[C---:B------:R-:W-:Y:S02]  /*dc00*/  @!P3 LEA R18, P5, R22.reuse, R18, 0x1 ;  /* 0x000000121612b211 */ /* 0x040fe400078a08ff */
[-C--:B--2---:R-:W-:Y:S02]  /*dc10*/  @!P2 LEA.HI.X R5, R17, R3.reuse, R50, 0x1, P4 ;  /* 0x000000031105a211 */ /* 0x084fe400020f0c32 */
[----:B------:R-:W-:-:S03]  /*dc20*/  @!P3 LEA.HI.X R19, R22, R3, R48, 0x1, P5 ;  /* 0x000000031613b211 */ /* 0x000fc600028f0c30 */
[----:B-----5:R3:W-:Y:S04]  /*dc30*/  @!P2 ST.E.128 desc[UR8][R4.64], R8 ;  /* 0x000000080400a985 */ /* 0x0207e8000c101d08 */
[----:B------:R3:W-:Y:S02]  /*dc40*/  @!P3 ST.E.128 desc[UR8][R18.64], R32 ;  /* 0x000000201200b985 */ /* 0x0007e4000c101d08 */
.L_x_199:
[----:B------:R-:W-:Y:S05]  /*dc50*/  BSYNC B1 ;  /* 0x0000000000017941 */ /* 0x000fea0003800000 */
.L_x_198:
[----:B--2---:R2:W4:Y:S01]  /*dc60*/  SHFL.IDX PT, R3, R20, 0x1, 0x181f ;  /* 0x00381f0014037f89 */ /* 0x00452200000e0000 */
[----:B------:R-:W-:Y:S03]  /*dc70*/  BSSY B1, `(.L_x_200) ;  /* 0x000000d000017945 */ /* 0x000fe60003800000 */
[----:B---3-5:R2:W3:Y:S01]  /*dc80*/  SHFL.IDX PT, R8, R0, 0x1, 0x181f ;  /* 0x00381f0000087f89 */ /* 0x0284e200000e0000 */
[----:B------:R-:W-:Y:S05]  /*dc90*/  @P0 BRA `(.L_x_201) ;  /* 0x0000000000280947 */ /* 0x000fea0003800000 */
[----:B------:R-:W-:Y:S01]  /*dca0*/  ULDC UR4, c[0x0][0xac8] ;  /* 0x0002b20000047ab9 */ /* 0x000fe20000000800 */
[----:B------:R-:W-:Y:S01]  /*dcb0*/  ULDC.64 UR8, c[0x0][0x208] ;  /* 0x0000820000087ab9 */ /* 0x000fe20000000a00 */
[----:B------:R-:W-:Y:S02]  /*dcc0*/  ISETP.GE.AND P3, PT, R17, UR4, PT ;  /* 0x0000000411007c0c */ /* 0x000fe4000bf66270 */
[----:B------:R-:W-:-:S11]  /*dcd0*/  ISETP.GE.AND P4, PT, R22, UR4, PT ;  /* 0x0000000416007c0c */ /* 0x000fd6000bf86270 */
[CC--:B---3--:R-:W-:Y:S02]  /*dce0*/  @!P3 LEA R4, P0, R17.reuse, R8.reuse, 0x1 ;  /* 0x000000081104b211 */ /* 0x0c8fe400078008ff */
[C---:B------:R-:W-:Y:S02]  /*dcf0*/  @!P4 LEA R8, P2, R22.reuse, R8, 0x1 ;  /* 0x000000081608c211 */ /* 0x040fe400078408ff */
[-C--:B----4-:R-:W-:Y:S02]  /*dd00*/  @!P3 LEA.HI.X R5, R17, R3.reuse, R50, 0x1, P0 ;  /* 0x000000031105b211 */ /* 0x090fe400000f0c32 */
[----:B------:R-:W-:-:S03]  /*dd10*/  @!P4 LEA.HI.X R9, R22, R3, R48, 0x1, P2 ;  /* 0x000000031609c211 */ /* 0x000fc600010f0c30 */
[----:B------:R3:W-:Y:S04]  /*dd20*/  @!P3 ST.E.128 desc[UR8][R4.64], R12 ;  /* 0x0000000c0400b985 */ /* 0x0007e8000c101d08 */
[----:B------:R3:W-:Y:S02]  /*dd30*/  @!P4 ST.E.128 desc[UR8][R8.64], R36 ;  /* 0x000000240800c985 */ /* 0x0007e4000c101d08 */
.L_x_201:
[----:B------:R-:W-:Y:S05]  /*dd40*/  BSYNC B1 ;  /* 0x0000000000017941 */ /* 0x000fea0003800000 */
.L_x_200:
[----:B----4-:R4:W0:Y:S01]  /*dd50*/  SHFL.IDX PT, R3, R20, 0x2, 0x181f ;  /* 0x00581f0014037f89 */ /* 0x01082200000e0000 */
[----:B------:R-:W-:Y:S03]  /*dd60*/  BSSY B1, `(.L_x_202) ;  /* 0x000000d000017945 */ /* 0x000fe60003800000 */
[----:B---3--:R4:W3:Y:S01]  /*dd70*/  SHFL.IDX PT, R8, R0, 0x2, 0x181f ;  /* 0x00581f0000087f89 */ /* 0x0088e200000e0000 */
[----:B------:R-:W-:Y:S05]  /*dd80*/  @P1 BRA `(.L_x_203) ;  /* 0x0000000000281947 */ /* 0x000fea0003800000 */
[----:B------:R-:W-:Y:S01]  /*dd90*/  ULDC UR4, c[0x0][0xac8] ;  /* 0x0002b20000047ab9 */ /* 0x000fe20000000800 */
[----:B------:R-:W-:Y:S01]  /*dda0*/  ULDC.64 UR8, c[0x0][0x208] ;  /* 0x0000820000087ab9 */ /* 0x000fe20000000a00 */
[----:B------:R-:W-:Y:S02]  /*ddb0*/  ISETP.GE.AND P2, PT, R17, UR4, PT ;  /* 0x0000000411007c0c */ /* 0x000fe4000bf46270 */
[----:B------:R-:W-:-:S11]  /*ddc0*/  ISETP.GE.AND P3, PT, R22, UR4, PT ;  /* 0x0000000416007c0c */ /* 0x000fd6000bf66270 */
[CC--:B---3--:R-:W-:Y:S02]  /*ddd0*/  @!P2 LEA R4, P0, R17.reuse, R8.reuse, 0x1 ;  /* 0x000000081104a211 */ /* 0x0c8fe400078008ff */
[C---:B------:R-:W-:Y:S02]  /*dde0*/  @!P3 LEA R8, P1, R22.reuse, R8, 0x1 ;  /* 0x000000081608b211 */ /* 0x040fe400078208ff */
[-C--:B0-----:R-:W-:Y:S02]  /*ddf0*/  @!P2 LEA.HI.X R5, R17, R3.reuse, R50, 0x1, P0 ;  /* 0x000000031105a211 */ /* 0x081fe400000f0c32 */
[----:B------:R-:W-:-:S03]  /*de00*/  @!P3 LEA.HI.X R9, R22, R3, R48, 0x1, P1 ;  /* 0x000000031609b211 */ /* 0x000fc600008f0c30 */
[----:B------:R0:W-:Y:S04]  /*de10*/  @!P2 ST.E.128 desc[UR8][R4.64], R24 ;  /* 0x000000180400a985 */ /* 0x0001e8000c101d08 */
[----:B------:R0:W-:Y:S02]  /*de20*/  @!P3 ST.E.128 desc[UR8][R8.64], R40 ;  /* 0x000000280800b985 */ /* 0x0001e4000c101d08 */
.L_x_203:
[----:B------:R-:W-:Y:S05]  /*de30*/  BSYNC B1 ;  /* 0x0000000000017941 */ /* 0x000fea0003800000 */
.L_x_202:
[----:B0-----:R-:W-:Y:S01]  /*de40*/  VIADD R3, R49, 0x60 ;  /* 0x0000006031037836 */ /* 0x001fe20000000000 */
[----:B-12-4-:R-:W4:Y:S04]  /*de50*/  SHFL.IDX PT, R20, R20, 0x3, 0x181f ;  /* 0x00781f0014147f89 */ /* 0x016f2800000e0000 */
[----:B------:R-:W-:Y:S01]  /*de60*/  ISETP.GE.AND P0, PT, R3, R6, PT ;  /* 0x000000060300720c */ /* 0x000fe20003f06270 */
[----:B------:R-:W0:-:S12]  /*de70*/  SHFL.IDX PT, R0, R0, 0x3, 0x181f ;  /* 0x00781f0000007f89 */ /* 0x000e1800000e0000 */
[----:B------:R-:W-:Y:S05]  /*de80*/  @P0 BRA `(.L_x_204) ;  /* 0x0000001c00000947 */ /* 0x000fea0003800000 */
[----:B------:R-:W-:Y:S01]  /*de90*/  ULDC UR4, c[0x0][0xac8] ;  /* 0x0002b20000047ab9 */ /* 0x000fe20000000800 */
[----:B------:R-:W-:Y:S01]  /*dea0*/  ULDC.64 UR8, c[0x0][0x208] ;  /* 0x0000820000087ab9 */ /* 0x000fe20000000a00 */
[----:B------:R-:W-:-:S13]  /*deb0*/  ISETP.GE.AND P1, PT, R17, UR4, PT ;  /* 0x0000000411007c0c */ /* 0x000fda000bf26270 */
[----:B0-----:R-:W-:-:S04]  /*dec0*/  @!P1 LEA R4, P0, R17, R0, 0x1 ;  /* 0x0000000011049211 */ /* 0x001fc800078008ff */
[----:B----4-:R-:W-:Y:S02]  /*ded0*/  @!P1 LEA.HI.X R5, R17, R20, R50, 0x1, P0 ;  /* 0x0000001411059211 */ /* 0x010fe400000f0c32 */
[----:B------:R-:W-:-:S03]  /*dee0*/  ISETP.GE.AND P0, PT, R22, UR4, PT ;  /* 0x0000000416007c0c */ /* 0x000fc6000bf06270 */
[----:B------:R0:W-:Y:S10]  /*def0*/  @!P1 ST.E.128 desc[UR8][R4.64], R28 ;  /* 0x0000001c04009985 */ /* 0x0001f4000c101d08 */
[----:B------:R-:W-:Y:S05]  /*df00*/  @P0 BRA `(.L_x_204) ;  /* 0x0000001800e00947 */ /* 0x000fea0003800000 */
[----:B0-----:R-:W-:Y:S01]  /*df10*/  LEA R4, P0, R22, R0, 0x1 ;  /* 0x0000000016047211 */ /* 0x001fe200078008ff */
[----:B------:R-:W-:-:S03]  /*df20*/  ULDC.64 UR8, c[0x0][0x208] ;  /* 0x0000820000087ab9 */ /* 0x000fc60000000a00 */
[----:B------:R-:W-:-:S05]  /*df30*/  LEA.HI.X R5, R22, R20, R48, 0x1, P0 ;  /* 0x0000001416057211 */ /* 0x000fca00000f0c30 */
[----:B------:R0:W-:Y:S01]  /*df40*/  ST.E.128 desc[UR8][R4.64], R44 ;  /* 0x0000002c04007985 */ /* 0x0001e2000c101d08 */
[----:B------:R-:W-:Y:S05]  /*df50*/  BRA `(.L_x_204) ;  /* 0x0000001800cc7947 */ /* 0x000fea0003800000 */
.L_x_197:
[----:B------:R0:W5:Y:S01]  /*df60*/  LDL R103, [R1+0x4] ;  /* 0x0000040001677983 */ /* 0x0001620000100800 */
[----:B------:R-:W-:Y:S01]  /*df70*/  ULDC.64 UR12, c[0x0][0xb08] ;  /* 0x0002c200000c7ab9 */ /* 0x000fe20000000a00 */
[----:B------:R-:W-:Y:S01]  /*df80*/  R2UR UR15, R222 ;  /* 0x00000000de0f72ca */ /* 0x000fe200000e0000 */
[----:B------:R-:W-:Y:S01]  /*df90*/  UIMAD UR10, UR11, UR12, URZ ;  /* 0x0000000c0b0a72a4 */ /* 0x000fe2000f8e023f */
[----:B------:R-:W1:Y:S01]  /*dfa0*/  @P1 LDC R0, c[0x0][0xbec] ;  /* 0x0002fb00ff001b82 */ /* 0x000e620000000800 */
[----:B------:R-:W-:Y:S01]  /*dfb0*/  UIMAD.WIDE.U32 UR8, UR4, UR12, URZ ;  /* 0x0000000c040872a5 */ /* 0x000fe2000f8e003f */
[----:B------:R-:W-:Y:S01]  /*dfc0*/  R2UR UR14, R221 ;  /* 0x00000000dd0e72ca */ /* 0x000fe200000e0000 */
[----:B------:R-:W-:Y:S01]  /*dfd0*/  UIMAD UR10, UR4, UR13, UR10 ;  /* 0x0000000d040a72a4 */ /* 0x000fe2000f8e020a */
[----:B------:R-:W-:Y:S01]  /*dfe0*/  IMAD.MOV.U32 R3, RZ, RZ, R15 ;  /* 0x000000ffff037224 */ /* 0x000fe200078e000f */
[----:B------:R-:W-:Y:S01]  /*dff0*/  USHF.R.S32.HI UR4, URZ, 0x1f, UR7 ;  /* 0x0000001f3f047899 */ /* 0x000fe20008011407 */
[----:B------:R-:W-:Y:S01]  /*e000*/  ISETP.GE.AND P0, PT, R25, R6, PT ;  /* 0x000000061900720c */ /* 0x000fe20003f06270 */
[----:B------:R-:W-:Y:S01]  /*e010*/  UIADD3 UR9, UR9, UR10, URZ ;  /* 0x0000000a09097290 */ /* 0x000fe2000fffe03f */
[----:B------:R-:W2:Y:S01]  /*e020*/  @P1 LDC R5, c[0x0][0xbf0] ;  /* 0x0002fc00ff051b82 */ /* 0x000ea20000000800 */
[----:B------:R-:W-:Y:S01]  /*e030*/  VIADD R18, R18, 0x34820 ;  /* 0x0003482012127836 */ /* 0x000fe20000000000 */
[----:B------:R-:W-:Y:S01]  /*e040*/  ULDC.64 UR10, c[0x0][0xb38] ;  /* 0x0002ce00000a7ab9 */ /* 0x000fe20000000a00 */
[----:B------:R-:W-:Y:S01]  /*e050*/  BSSY B1, `(.L_x_205) ;  /* 0x0000076000017945 */ /* 0x000fe20003800000 */
[----:B------:R-:W-:Y:S01]  /*e060*/  UIMAD.WIDE.U32 UR8, UR15, UR10, UR8 ;  /* 0x0000000a0f0872a5 */ /* 0x000fe2000f8e0008 */
[----:B------:R-:W-:-:S02]  /*e070*/  SHF.R.S32.HI R24, RZ, 0x1f, R223 ;  /* 0x0000001fff187819 */ /* 0x000fc400000114df */
[----:B------:R-:W-:Y:S01]  /*e080*/  PRMT R18, RZ, 0x654, R18 ;  /* 0x00000654ff127816 */ /* 0x000fe20000000012 */
[----:B------:R-:W-:Y:S01]  /*e090*/  UIMAD UR9, UR15, UR11, UR9 ;  /* 0x0000000b0f0972a4 */ /* 0x000fe2000f8e0209 */
[----:B------:R-:W-:Y:S02]  /*e0a0*/  SHF.R.S32.HI R26, RZ, 0x1f, R224 ;  /* 0x0000001fff1a7819 */ /* 0x000fe400000114e0 */
[----:B------:R-:W-:Y:S01]  /*e0b0*/  ULDC.64 UR10, c[0x0][0xb40] ;  /* 0x0002d000000a7ab9 */ /* 0x000fe20000000a00 */
[----:B------:R0:W-:Y:S01]  /*e0c0*/  SYNCS.ARRIVE.TRANS64.RED.A1T0 RZ, [R18+URZ], RZ ;  /* 0x000000ff12ff79a7 */ /* 0x0001e2000810043f */
[----:B------:R-:W-:Y:S01]  /*e0d0*/  UIMAD UR4, UR4, UR10, URZ ;  /* 0x0000000a040472a4 */ /* 0x000fe2000f8e023f */
[----:B------:R-:W-:Y:S01]  /*e0e0*/  SHF.R.S32.HI R28, RZ, 0x1f, R225 ;  /* 0x0000001fff1c7819 */ /* 0x000fe200000114e1 */
[----:B------:R-:W-:Y:S01]  /*e0f0*/  UIMAD.WIDE.U32 UR8, UR7, UR10, UR8 ;  /* 0x0000000a070872a5 */ /* 0x000fe2000f8e0008 */
[----:B-1----:R-:W-:Y:S01]  /*e100*/  @P1 IMAD.HI.U32 R0, R15, R0, RZ ;  /* 0x000000000f001227 */ /* 0x002fe200078e00ff */
[----:B------:R-:W-:Y:S01]  /*e110*/  UIMAD UR4, UR7, UR11, UR4 ;  /* 0x0000000b070472a4 */ /* 0x000fe2000f8e0204 */
[----:B------:R-:W-:-:S02]  /*e120*/  SHF.R.S32.HI R29, RZ, 0x1f, R226 ;  /* 0x0000001fff1d7819 */ /* 0x000fc400000114e2 */
[----:B------:R-:W-:Y:S01]  /*e130*/  ULDC.64 UR10, c[0x0][0xb48] ;  /* 0x0002d200000a7ab9 */ /* 0x000fe20000000a00 */
[----:B------:R-:W-:Y:S01]  /*e140*/  UIADD3 UR9, UR9, UR4, URZ ;  /* 0x0000000409097290 */ /* 0x000fe2000fffe03f */
[----:B------:R-:W-:Y:S02]  /*e150*/  SHF.R.S32.HI R30, RZ, 0x1f, R227 ;  /* 0x0000001fff1e7819 */ /* 0x000fe400000114e3 */
[----:B--2---:R-:W-:Y:S01]  /*e160*/  @P1 SHF.R.U32.HI R3, RZ, R5, R0 ;  /* 0x00000005ff031219 */ /* 0x004fe20000011600 */
[----:B------:R-:W-:Y:S01]  /*e170*/  UIMAD.WIDE.U32 UR8, UR14, UR10, UR8 ;  /* 0x0000000a0e0872a5 */ /* 0x000fe2000f8e0008 */
[----:B------:R-:W-:Y:S02]  /*e180*/  SHF.R.S32.HI R31, RZ, 0x1f, R228 ;  /* 0x0000001fff1f7819 */ /* 0x000fe400000114e4 */
[--C-:B------:R-:W-:Y:S01]  /*e190*/  SHF.R.S32.HI R0, RZ, 0x1f, R3.reuse ;  /* 0x0000001fff007819 */ /* 0x100fe20000011403 */
[----:B------:R-:W-:Y:S01]  /*e1a0*/  IMAD.MOV R4, RZ, RZ, -R3 ;  /* 0x000000ffff047224 */ /* 0x000fe200078e0a03 */
[----:B------:R-:W-:-:S02]  /*e1b0*/  UIMAD UR4, UR14, UR11, UR9 ;  /* 0x0000000b0e0472a4 */ /* 0x000fc4000f8e0209 */
[----:B------:R-:W-:Y:S01]  /*e1c0*/  IMAD.U32 R5, RZ, RZ, UR9 ;  /* 0x00000009ff057e24 */ /* 0x000fe2000f8e00ff */
[----:B------:R-:W-:Y:S01]  /*e1d0*/  SHF.R.S32.HI R32, RZ, 0x1f, R229 ;  /* 0x0000001fff207819 */ /* 0x000fe200000114e5 */
[----:B------:R-:W-:Y:S01]  /*e1e0*/  ULDC.64 UR10, c[0x0][0xb30] ;  /* 0x0002cc00000a7ab9 */ /* 0x000fe20000000a00 */
[----:B------:R-:W-:Y:S01]  /*e1f0*/  IMAD R19, R19, R4, R15 ;  /* 0x0000000413137224 */ /* 0x000fe200078e020f */
[----:B------:R-:W-:Y:S01]  /*e200*/  SHF.R.S32.HI R33, RZ, 0x1f, R230 ;  /* 0x0000001fff217819 */ /* 0x000fe200000114e6 */
[----:B------:R-:W-:Y:S01]  /*e210*/  IMAD R0, R0, UR10, RZ ;  /* 0x0000000a00007c24 */ /* 0x000fe2000f8e02ff */
[----:B------:R-:W-:Y:S01]  /*e220*/  SHF.R.S32.HI R34, RZ, 0x1f, R231 ;  /* 0x0000001fff227819 */ /* 0x000fe200000114e7 */
[----:B------:R-:W-:Y:S01]  /*e230*/  IMAD.U32 R4, RZ, RZ, UR8 ;  /* 0x00000008ff047e24 */ /* 0x000fe2000f8e00ff */
[----:B------:R-:W-:Y:S01]  /*e240*/  ULDC.64 UR8, c[0x0][0xb28] ;  /* 0x0002ca0000087ab9 */ /* 0x000fe20000000a00 */
[----:B------:R-:W-:Y:S01]  /*e250*/  IMAD.U32 R5, RZ, RZ, UR4 ;  /* 0x00000004ff057e24 */ /* 0x000fe2000f8e00ff */
[----:B------:R-:W-:Y:S01]  /*e260*/  SHF.R.S32.HI R35, RZ, 0x1f, R232 ;  /* 0x0000001fff237819 */ /* 0x000fe200000114e8 */
[C---:B------:R-:W-:Y:S01]  /*e270*/  IMAD R9, R3.reuse, UR11, R0 ;  /* 0x0000000b03097c24 */ /* 0x040fe2000f8e0200 */
[----:B------:R-:W-:Y:S01]  /*e280*/  SHF.R.S32.HI R0, RZ, 0x1f, R19 ;  /* 0x0000001fff007819 */ /* 0x000fe20000011413 */
[----:B------:R-:W-:Y:S01]  /*e290*/  IMAD.WIDE.U32 R4, R3, UR10, R4 ;  /* 0x0000000a03047c25 */ /* 0x000fe2000f8e0004 */
[----:B------:R-:W-:-:S02]  /*e2a0*/  SHF.R.S32.HI R98, RZ, 0x1f, R233 ;  /* 0x0000001fff627819 */ /* 0x000fc400000114e9 */
[----:B------:R-:W-:Y:S01]  /*e2b0*/  SHF.R.S32.HI R99, RZ, 0x1f, R234 ;  /* 0x0000001fff637819 */ /* 0x000fe200000114ea */
[----:B------:R-:W-:Y:S01]  /*e2c0*/  IMAD R0, R0, UR8, RZ ;  /* 0x0000000800007c24 */ /* 0x000fe2000f8e02ff */
[----:B------:R-:W-:Y:S01]  /*e2d0*/  SHF.R.S32.HI R100, RZ, 0x1f, R235 ;  /* 0x0000001fff647819 */ /* 0x000fe200000114eb */
[----:B------:R-:W-:Y:S01]  /*e2e0*/  IMAD.IADD R5, R5, 0x1, R9 ;  /* 0x0000000105057824 */ /* 0x000fe200078e0209 */
[----:B------:R-:W-:Y:S01]  /*e2f0*/  SHF.R.S32.HI R101, RZ, 0x1f, R236 ;  /* 0x0000001fff657819 */ /* 0x000fe200000114ec */
[C---:B------:R-:W-:Y:S01]  /*e300*/  IMAD R3, R19.reuse, UR9, R0 ;  /* 0x0000000913037c24 */ /* 0x040fe2000f8e0200 */
[----:B------:R-:W-:Y:S01]  /*e310*/  SHF.R.S32.HI R102, RZ, 0x1f, R237 ;  /* 0x0000001fff667819 */ /* 0x000fe200000114ed */
[----:B------:R-:W-:Y:S01]  /*e320*/  IMAD.WIDE.U32 R4, R19, UR8, R4 ;  /* 0x0000000813047c25 */ /* 0x000fe2000f8e0004 */
[----:B------:R-:W-:-:S03]  /*e330*/  ULDC.64 UR8, c[0x0][0xb00] ;  /* 0x0002c00000087ab9 */ /* 0x000fc60000000a00 */
[----:B------:R-:W-:Y:S01]  /*e340*/  IMAD.IADD R3, R5, 0x1, R3 ;  /* 0x0000000105037824 */ /* 0x000fe200078e0203 */
[----:B------:R-:W-:-:S04]  /*e350*/  LEA R0, P1, R4, UR8, 0x2 ;  /* 0x0000000804007c11 */ /* 0x000fc8000f8210ff */
[----:B------:R-:W-:Y:S01]  /*e360*/  LEA.HI.X R3, R4, UR9, R3, 0x2, P1 ;  /* 0x0000000904037c11 */ /* 0x000fe200088f1403 */
[----:B------:R0:W1:Y:S04]  /*e370*/  SHFL.IDX PT, R8, R0, RZ, 0x1c1f ;  /* 0x001c1fff00087589 */ /* 0x00006800000e0000 */
[----:B------:R0:W2:Y:S01]  /*e380*/  SHFL.IDX PT, R9, R3, RZ, 0x1c1f ;  /* 0x001c1fff03097589 */ /* 0x0000a200000e0000 */
[----:B------:R-:W-:Y:S05]  /*e390*/  @P0 BRA `(.L_x_206) ;  /* 0x0000000400040947 */ /* 0x000fea0003800000 */
[----:B------:R-:W-:Y:S01]  /*e3a0*/  ULDC UR4, c[0x0][0xac8] ;  /* 0x0002b20000047ab9 */ /* 0x000fe20000000800 */
[----:B------:R-:W-:Y:S01]  /*e3b0*/  ULDC.64 UR8, c[0x0][0x208] ;  /* 0x0000820000087ab9 */ /* 0x000fe20000000a00 */
[----:B-----5:R-:W-:Y:S02]  /*e3c0*/  ISETP.GE.AND P3, PT, R103, UR4, PT ;  /* 0x0000000467007c0c */ /* 0x020fe4000bf66270 */
[----:B------:R-:W-:Y:S02]  /*e3d0*/  ISETP.GE.AND P2, PT, R237, UR4, PT ;  /* 0x00000004ed007c0c */ /* 0x000fe4000bf46270 */
[----:B------:R-:W-:Y:S02]  /*e3e0*/  ISETP.GE.AND P1, PT, R236, UR4, PT ;  /* 0x00000004ec007c0c */ /* 0x000fe4000bf26270 */
[----:B------:R-:W-:Y:S02]  /*e3f0*/  ISETP.GE.AND P0, PT, R235, UR4, PT ;  /* 0x00000004eb007c0c */ /* 0x000fe4000bf06270 */
[----:B------:R-:W-:-:S05]  /*e400*/  ISETP.GE.AND P4, PT, R233, UR4, PT ;  /* 0x00000004e9007c0c */ /* 0x000fca000bf86270 */
[----:B-12---:R-:W-:Y:S02]  /*e410*/  @!P3 IMAD.WIDE R4, R103, 0x4, R8 ;  /* 0x000000046704b825 */ /* 0x006fe400078e0208 */
[CC--:B------:R-:W-:Y:S02]  /*e420*/  @!P2 LEA R10, P6, R237.reuse, R8.reuse, 0x2 ;  /* 0x00000008ed0aa211 */ /* 0x0c0fe400078c10ff */
[-C--:B------:R-:W-:Y:S01]  /*e430*/  @!P1 LEA R12, P5, R236, R8.reuse, 0x2 ;  /* 0x00000008ec0c9211 */ /* 0x080fe200078a10ff */
[----:B------:R1:W-:Y:S01]  /*e440*/  @!P3 ST.E.64 desc[UR8][R4.64], R20 ;  /* 0x000000140400b985 */ /* 0x0003e2000c101b08 */
[----:B------:R-:W-:Y:S02]  /*e450*/  ISETP.GE.AND P3, PT, R234, UR4, PT ;  /* 0x00000004ea007c0c */ /* 0x000fe4000bf66270 */
[----:B------:R-:W-:Y:S02]  /*e460*/  @!P2 LEA.HI.X R11, R237, R9, R102, 0x2, P6 ;  /* 0x00000009ed0ba211 */ /* 0x000fe400030f1466 */
[----:B------:R-:W-:-:S02]  /*e470*/  @!P0 LEA R14, P6, R235, R8, 0x2 ;  /* 0x00000008eb0e8211 */ /* 0x000fc400078c10ff */
[-C--:B------:R-:W-:Y:S01]  /*e480*/  @!P1 LEA.HI.X R13, R236, R9.reuse, R101, 0x2, P5 ;  /* 0x00000009ec0d9211 */ /* 0x080fe200028f1465 */
[----:B------:R2:W-:Y:S01]  /*e490*/  @!P2 ST.E.64 desc[UR8][R10.64], R88 ;  /* 0x000000580a00a985 */ /* 0x0005e2000c101b08 */
[----:B------:R-:W-:Y:S02]  /*e4a0*/  ISETP.GE.AND P5, PT, R232, UR4, PT ;  /* 0x00000004e8007c0c */ /* 0x000fe4000bfa6270 */
[----:B------:R-:W-:Y:S01]  /*e4b0*/  @!P0 LEA.HI.X R15, R235, R9, R100, 0x2, P6 ;  /* 0x00000009eb0f8211 */ /* 0x000fe200030f1464 */
[----:B------:R3:W-:Y:S01]  /*e4c0*/  @!P1 ST.E.64 desc[UR8][R12.64], R90 ;  /* 0x0000005a0c009985 */ /* 0x0007e2000c101b08 */
[----:B------:R-:W-:Y:S02]  /*e4d0*/  ISETP.GE.AND P2, PT, R231, UR4, PT ;  /* 0x00000004e7007c0c */ /* 0x000fe4000bf46270 */
[-C--:B-1----:R-:W-:Y:S01]  /*e4e0*/  @!P3 LEA R4, P6, R234, R8.reuse, 0x2 ;  /* 0x00000008ea04b211 */ /* 0x082fe200078c10ff */
[----:B------:R1:W-:Y:S01]  /*e4f0*/  @!P0 ST.E.64 desc[UR8][R14.64], R36 ;  /* 0x000000240e008985 */ /* 0x0003e2000c101b08 */
[----:B0-----:R-:W-:-:S02]  /*e500*/  @!P4 LEA R18, P0, R233, R8, 0x2 ;  /* 0x00000008e912c211 */ /* 0x001fc400078010ff */
[----:B------:R-:W-:Y:S02]  /*e510*/  ISETP.GE.AND P1, PT, R230, UR4, PT ;  /* 0x00000004e6007c0c */ /* 0x000fe4000bf26270 */
[-C--:B------:R-:W-:Y:S02]  /*e520*/  @!P4 LEA.HI.X R19, R233, R9.reuse, R98, 0x2, P0 ;  /* 0x00000009e913c211 */ /* 0x080fe400000f1462 */
[----:B------:R-:W-:Y:S02]  /*e530*/  @!P3 LEA.HI.X R5, R234, R9, R99, 0x2, P6 ;  /* 0x00000009ea05b211 */ /* 0x000fe400030f1463 */
[----:B------:R-:W-:Y:S02]  /*e540*/  ISETP.GE.AND P0, PT, R229, UR4, PT ;  /* 0x00000004e5007c0c */ /* 0x000fe4000bf06270 */
[----:B------:R-:W-:Y:S01]  /*e550*/  @!P5 LEA R20, P6, R232, R8, 0x2 ;  /* 0x00000008e814d211 */ /* 0x000fe200078c10ff */
[----:B------:R0:W-:Y:S01]  /*e560*/  @!P3 ST.E.64 desc[UR8][R4.64], R40 ;  /* 0x000000280400b985 */ /* 0x0001e2000c101b08 */
[----:B------:R-:W-:-:S02]  /*e570*/  ISETP.GE.AND P3, PT, R228, UR4, PT ;  /* 0x00000004e4007c0c */ /* 0x000fc4000bf66270 */
[----:B------:R-:W-:Y:S01]  /*e580*/  @!P5 LEA.HI.X R21, R232, R9, R35, 0x2, P6 ;  /* 0x00000009e815d211 */ /* 0x000fe200030f1423 */
[----:B------:R4:W-:Y:S01]  /*e590*/  @!P4 ST.E.64 desc[UR8][R18.64], R44 ;  /* 0x0000002c1200c985 */ /* 0x0009e2000c101b08 */
[----:B--2---:R-:W-:-:S03]  /*e5a0*/  @!P2 LEA R10, P4, R231, R8, 0x2 ;  /* 0x00000008e70aa211 */ /* 0x004fc600078810ff */
[----:B------:R-:W-:Y:S01]  /*e5b0*/  @!P5 ST.E.64 desc[UR8][R20.64], R48 ;  /* 0x000000301400d985 */ /* 0x000fe2000c101b08 */
[CC--:B---3--:R-:W-:Y:S02]  /*e5c0*/  @!P1 LEA R12, P5, R230.reuse, R8.reuse, 0x2 ;  /* 0x00000008e60c9211 */ /* 0x0c8fe400078a10ff */
[-C--:B------:R-:W-:Y:S02]  /*e5d0*/  @!P2 LEA.HI.X R11, R231, R9.reuse, R34, 0x2, P4 ;  /* 0x00000009e70ba211 */ /* 0x080fe400020f1422 */
[----:B-1----:R-:W-:Y:S02]  /*e5e0*/  @!P0 LEA R14, P6, R229, R8, 0x2 ;  /* 0x00000008e50e8211 */ /* 0x002fe400078c10ff */
[----:B------:R-:W-:Y:S01]  /*e5f0*/  ISETP.GE.AND P4, PT, R227, UR4, PT ;  /* 0x00000004e3007c0c */ /* 0x000fe2000bf86270 */
[----:B------:R1:W-:Y:S01]  /*e600*/  @!P2 ST.E.64 desc[UR8][R10.64], R52 ;  /* 0x000000340a00a985 */ /* 0x0003e2000c101b08 */
[-C--:B------:R-:W-:Y:S02]  /*e610*/  @!P1 LEA.HI.X R13, R230, R9.reuse, R33, 0x2, P5 ;  /* 0x00000009e60d9211 */ /* 0x080fe400028f1421 */
[----:B------:R-:W-:-:S02]  /*e620*/  @!P0 LEA.HI.X R15, R229, R9, R32, 0x2, P6 ;  /* 0x00000009e50f8211 */ /* 0x000fc400030f1420 */
[----:B------:R-:W-:Y:S01]  /*e630*/  ISETP.GE.AND P2, PT, R226, UR4, PT ;  /* 0x00000004e2007c0c */ /* 0x000fe2000bf46270 */
[----:B------:R2:W-:Y:S01]  /*e640*/  @!P1 ST.E.64 desc[UR8][R12.64], R56 ;  /* 0x000000380c009985 */ /* 0x0005e2000c101b08 */
[----:B0-----:R-:W-:Y:S02]  /*e650*/  @!P3 LEA R4, P5, R228, R8, 0x2 ;  /* 0x00000008e404b211 */ /* 0x001fe400078a10ff */
[----:B------:R-:W-:Y:S01]  /*e660*/  ISETP.GE.AND P1, PT, R225, UR4, PT ;  /* 0x00000004e1007c0c */ /* 0x000fe2000bf26270 */
[----:B------:R0:W-:Y:S01]  /*e670*/  @!P0 ST.E.64 desc[UR8][R14.64], R60 ;  /* 0x0000003c0e008985 */ /* 0x0001e2000c101b08 */
[----:B------:R-:W-:Y:S02]  /*e680*/  ISETP.GE.AND P0, PT, R224, UR4, PT ;  /* 0x00000004e0007c0c */ /* 0x000fe4000bf06270 */
[----:B------:R-:W-:Y:S02]  /*e690*/  @!P3 LEA.HI.X R5, R228, R9, R31, 0x2, P5 ;  /* 0x00000009e405b211 */ /* 0x000fe400028f141f */
[----:B------:R-:W-:-:S02]  /*e6a0*/  ISETP.GE.AND P5, PT, R223, UR4, PT ;  /* 0x00000004df007c0c */ /* 0x000fc4000bfa6270 */
[CC--:B----4-:R-:W-:Y:S01]  /*e6b0*/  @!P4 LEA R18, P6, R227.reuse, R8.reuse, 0x2 ;  /* 0x00000008e312c211 */ /* 0x0d0fe200078c10ff */
[----:B------:R3:W-:Y:S01]  /*e6c0*/  @!P3 ST.E.64 desc[UR8][R4.64], R64 ;  /* 0x000000400400b985 */ /* 0x0007e2000c101b08 */
[CC--:B-1----:R-:W-:Y:S02]  /*e6d0*/  @!P2 LEA R10, P3, R226.reuse, R8.reuse, 0x2 ;  /* 0x00000008e20aa211 */ /* 0x0c2fe400078610ff */
[-C--:B------:R-:W-:Y:S02]  /*e6e0*/  @!P4 LEA.HI.X R19, R227, R9.reuse, R30, 0x2, P6 ;  /* 0x00000009e313c211 */ /* 0x080fe400030f141e */
[-C--:B--2---:R-:W-:Y:S02]  /*e6f0*/  @!P1 LEA R12, P6, R225, R8.reuse, 0x2 ;  /* 0x00000008e10c9211 */ /* 0x084fe400078c10ff */
[----:B------:R-:W-:Y:S01]  /*e700*/  @!P2 LEA.HI.X R11, R226, R9, R29, 0x2, P3 ;  /* 0x00000009e20ba211 */ /* 0x000fe200018f141d */
[----:B------:R3:W-:Y:S01]  /*e710*/  @!P4 ST.E.64 desc[UR8][R18.64], R68 ;  /* 0x000000441200c985 */ /* 0x0007e2000c101b08 */
[----:B0-----:R-:W-:-:S02]  /*e720*/  @!P0 LEA R14, P4, R224, R8, 0x2 ;  /* 0x00000008e00e8211 */ /* 0x001fc400078810ff */
[----:B------:R-:W-:Y:S01]  /*e730*/  @!P5 LEA R8, P3, R223, R8, 0x2 ;  /* 0x00000008df08d211 */ /* 0x000fe200078610ff */
[----:B------:R3:W-:Y:S01]  /*e740*/  @!P2 ST.E.64 desc[UR8][R10.64], R72 ;  /* 0x000000480a00a985 */ /* 0x0007e2000c101b08 */
[-C--:B------:R-:W-:Y:S02]  /*e750*/  @!P1 LEA.HI.X R13, R225, R9.reuse, R28, 0x2, P6 ;  /* 0x00000009e10d9211 */ /* 0x080fe400030f141c */
[-C--:B------:R-:W-:Y:S02]  /*e760*/  @!P0 LEA.HI.X R15, R224, R9.reuse, R26, 0x2, P4 ;  /* 0x00000009e00f8211 */ /* 0x080fe400020f141a */
[----:B------:R-:W-:Y:S01]  /*e770*/  @!P5 LEA.HI.X R9, R223, R9, R24, 0x2, P3 ;  /* 0x00000009df09d211 */ /* 0x000fe200018f1418 */
[----:B------:R3:W-:Y:S04]  /*e780*/  @!P1 ST.E.64 desc[UR8][R12.64], R76 ;  /* 0x0000004c0c009985 */ /* 0x0007e8000c101b08 */
[----:B------:R3:W-:Y:S04]  /*e790*/  @!P0 ST.E.64 desc[UR8][R14.64], R80 ;  /* 0x000000500e008985 */ /* 0x0007e8000c101b08 */
[----:B------:R3:W-:Y:S02]  /*e7a0*/  @!P5 ST.E.64 desc[UR8][R8.64], R84 ;  /* 0x000000540800d985 */ /* 0x0007e4000c101b08 */
.L_x_206:
[----:B------:R-:W-:Y:S05]  /*e7b0*/  BSYNC B1 ;  /* 0x0000000000017941 */ /* 0x000fea0003800000 */
.L_x_205:
[----:B------:R-:W-:Y:S01]  /*e7c0*/  ISETP.GE.AND P0, PT, R27, R6, PT ;  /* 0x000000061b00720c */ /* 0x000fe20003f06270 */
[----:B--23--:R2:W3:Y:S04]  /*e7d0*/  SHFL.IDX PT, R9, R3, 0x1, 0x1c1f ;  /* 0x003c1f0003097f89 */ /* 0x00c4e800000e0000 */
[----:B-1----:R2:W1:Y:S08]  /*e7e0*/  SHFL.IDX PT, R8, R0, 0x1, 0x1c1f ;  /* 0x003c1f0000087f89 */ /* 0x00247000000e0000 */
[----:B--2---:R-:W-:Y:S05]  /*e7f0*/  @P0 BRA `(.L_x_204) ;  /* 0x0000001000a40947 */ /* 0x004fea0003800000 */
[----:B------:R-:W-:Y:S01]  /*e800*/  ULDC UR4, c[0x0][0xac8] ;  /* 0x0002b20000047ab9 */ /* 0x000fe20000000800 */
[----:B------:R-:W-:Y:S01]  /*e810*/  ULDC.64 UR8, c[0x0][0x208] ;  /* 0x0000820000087ab9 */ /* 0x000fe20000000a00 */
[----:B------:R-:W-:Y:S02]  /*e820*/  ISETP.GE.AND P1, PT, R237, UR4, PT ;  /* 0x00000004ed007c0c */ /* 0x000fe4000bf26270 */
[----:B------:R-:W-:Y:S02]  /*e830*/  ISETP.GE.AND P0, PT, R236, UR4, PT ;  /* 0x00000004ec007c0c */ /* 0x000fe4000bf06270 */
[----:B-----5:R-:W-:Y:S02]  /*e840*/  ISETP.GE.AND P2, PT, R103, UR4, PT ;  /* 0x0000000467007c0c */ /* 0x020fe4000bf46270 */
[----:B------:R-:W-:Y:S02]  /*e850*/  ISETP.GE.AND P4, PT, R234, UR4, PT ;  /* 0x00000004ea007c0c */ /* 0x000fe4000bf86270 */
[----:B------:R-:W-:-:S05]  /*e860*/  ISETP.GE.AND P3, PT, R235, UR4, PT ;  /* 0x00000004eb007c0c */ /* 0x000fca000bf66270 */
[CC--:B-1----:R-:W-:Y:S02]  /*e870*/  @!P1 LEA R10, P5, R237.reuse, R8.reuse, 0x2 ;  /* 0x00000008ed0a9211 */ /* 0x0c2fe400078a10ff */
[CC--:B------:R-:W-:Y:S02]  /*e880*/  @!P0 LEA R12, P6, R236.reuse, R8.reuse, 0x2 ;  /* 0x00000008ec0c8211 */ /* 0x0c0fe400078c10ff */
[-C--:B---3--:R-:W-:Y:S01]  /*e890*/  @!P1 LEA.HI.X R11, R237, R9.reuse, R102, 0x2, P5 ;  /* 0x00000009ed0b9211 */ /* 0x088fe200028f1466 */
[----:B------:R-:W-:Y:S01]  /*e8a0*/  @!P2 IMAD.WIDE R4, R103, 0x4, R8 ;  /* 0x000000046704a825 */ /* 0x000fe200078e0208 */
[----:B------:R-:W-:Y:S02]  /*e8b0*/  ISETP.GE.AND P5, PT, R233, UR4, PT ;  /* 0x00000004e9007c0c */ /* 0x000fe4000bfa6270 */
[----:B------:R-:W-:Y:S02]  /*e8c0*/  @!P0 LEA.HI.X R13, R236, R9, R101, 0x2, P6 ;  /* 0x00000009ec0d8211 */ /* 0x000fe400030f1465 */
[----:B------:R1:W-:Y:S01]  /*e8d0*/  @!P2 ST.E.64 desc[UR8][R4.64], R92 ;  /* 0x0000005c0400a985 */ /* 0x0003e2000c101b08 */
[----:B0-----:R-:W-:-:S02]  /*e8e0*/  @!P4 LEA R18, P2, R234, R8, 0x2 ;  /* 0x00000008ea12c211 */ /* 0x001fc400078410ff */
[----:B------:R-:W-:Y:S01]  /*e8f0*/  @!P3 LEA R14, P6, R235, R8, 0x2 ;  /* 0x00000008eb0eb211 */ /* 0x000fe200078c10ff */
[----:B------:R-:W-:Y:S01]  /*e900*/  @!P1 ST.E.64 desc[UR8][R10.64], R94 ;  /* 0x0000005e0a009985 */ /* 0x000fe2000c101b08 */
[----:B------:R-:W-:Y:S02]  /*e910*/  ISETP.GE.AND P1, PT, R231, UR4, PT ;  /* 0x00000004e7007c0c */ /* 0x000fe4000bf26270 */
[-C--:B------:R-:W-:Y:S01]  /*e920*/  @!P4 LEA.HI.X R19, R234, R9.reuse, R99, 0x2, P2 ;  /* 0x00000009ea13c211 */ /* 0x080fe200010f1463 */
[----:B------:R0:W-:Y:S01]  /*e930*/  @!P0 ST.E.64 desc[UR8][R12.64], R96 ;  /* 0x000000600c008985 */ /* 0x0001e2000c101b08 */
[----:B------:R-:W-:Y:S02]  /*e940*/  ISETP.GE.AND P0, PT, R232, UR4, PT ;  /* 0x00000004e8007c0c */ /* 0x000fe4000bf06270 */
[----:B------:R-:W-:Y:S02]  /*e950*/  ISETP.GE.AND P2, PT, R230, UR4, PT ;  /* 0x00000004e6007c0c */ /* 0x000fe4000bf46270 */
[----:B------:R-:W-:-:S02]  /*e960*/  @!P3 LEA.HI.X R15, R235, R9, R100, 0x2, P6 ;  /* 0x00000009eb0fb211 */ /* 0x000fc400030f1464 */
[----:B------:R-:W-:-:S03]  /*e970*/  @!P5 LEA R20, P6, R233, R8, 0x2 ;  /* 0x00000008e914d211 */ /* 0x000fc600078c10ff */
[----:B------:R2:W-:Y:S01]  /*e980*/  @!P3 ST.E.64 desc[UR8][R14.64], R38 ;  /* 0x000000260e00b985 */ /* 0x0005e2000c101b08 */
[-C--:B------:R-:W-:Y:S02]  /*e990*/  @!P5 LEA.HI.X R21, R233, R9.reuse, R98, 0x2, P6 ;  /* 0x00000009e915d211 */ /* 0x080fe400030f1462 */
[----:B------:R-:W-:Y:S01]  /*e9a0*/  ISETP.GE.AND P3, PT, R229, UR4, PT ;  /* 0x00000004e5007c0c */ /* 0x000fe2000bf66270 */
[----:B------:R3:W-:Y:S01]  /*e9b0*/  @!P4 ST.E.64 desc[UR8][R18.64], R42 ;  /* 0x0000002a1200c985 */ /* 0x0007e2000c101b08 */
[-C--:B-1----:R-:W-:Y:S02]  /*e9c0*/  @!P0 LEA R4, P4, R232, R8.reuse, 0x2 ;  /* 0x00000008e8048211 */ /* 0x082fe400078810ff */
[-C--:B0-----:R-:W-:Y:S01]  /*e9d0*/  @!P2 LEA R12, P6, R230, R8.reuse, 0x2 ;  /* 0x00000008e60ca211 */ /* 0x081fe200078c10ff */
[----:B------:R-:W-:Y:S01]  /*e9e0*/  @!P5 ST.E.64 desc[UR8][R20.64], R46 ;  /* 0x0000002e1400d985 */ /* 0x000fe2000c101b08 */
[----:B------:R-:W-:Y:S02]  /*e9f0*/  @!P1 LEA R10, P5, R231, R8, 0x2 ;  /* 0x00000008e70a9211 */ /* 0x000fe400078a10ff */
[----:B------:R-:W-:-:S02]  /*ea00*/  @!P0 LEA.HI.X R5, R232, R9, R35, 0x2, P4 ;  /* 0x00000009e8058211 */ /* 0x000fc400020f1423 */
[----:B------:R-:W-:Y:S02]  /*ea10*/  ISETP.GE.AND P4, PT, R228, UR4, PT ;  /* 0x00000004e4007c0c */ /* 0x000fe4000bf86270 */
[-C--:B------:R-:W-:Y:S01]  /*ea20*/  @!P1 LEA.HI.X R11, R231, R9.reuse, R34, 0x2, P5 ;  /* 0x00000009e70b9211 */ /* 0x080fe200028f1422 */
[----:B------:R-:W-:Y:S01]  /*ea30*/  @!P0 ST.E.64 desc[UR8][R4.64], R50 ;  /* 0x0000003204008985 */ /* 0x000fe2000c101b08 */
[----:B------:R-:W-:Y:S02]  /*ea40*/  @!P2 LEA.HI.X R13, R230, R9, R33, 0x2, P6 ;  /* 0x00000009e60da211 */ /* 0x000fe400030f1421 */
[----:B------:R-:W-:Y:S01]  /*ea50*/  ISETP.GE.AND P0, PT, R225, UR4, PT ;  /* 0x00000004e1007c0c */ /* 0x000fe2000bf06270 */
[----:B------:R0:W-:Y:S01]  /*ea60*/  @!P1 ST.E.64 desc[UR8][R10.64], R54 ;  /* 0x000000360a009985 */ /* 0x0001e2000c101b08 */
[----:B------:R-:W-:Y:S02]  /*ea70*/  ISETP.GE.AND P1, PT, R226, UR4, PT ;  /* 0x00000004e2007c0c */ /* 0x000fe4000bf26270 */
[----:B--2---:R-:W-:Y:S01]  /*ea80*/  @!P3 LEA R14, P5, R229, R8, 0x2 ;  /* 0x00000008e50eb211 */ /* 0x004fe200078a10ff */
[----:B------:R1:W-:Y:S01]  /*ea90*/  @!P2 ST.E.64 desc[UR8][R12.64], R58 ;  /* 0x0000003a0c00a985 */ /* 0x0003e2000c101b08 */
[----:B------:R-:W-:-:S02]  /*eaa0*/  ISETP.GE.AND P2, PT, R227, UR4, PT ;  /* 0x00000004e3007c0c */ /* 0x000fc4000bf46270 */
[CC--:B---3--:R-:W-:Y:S02]  /*eab0*/  @!P4 LEA R18, P6, R228.reuse, R8.reuse, 0x2 ;  /* 0x00000008e412c211 */ /* 0x0c8fe400078c10ff */
[-C--:B------:R-:W-:Y:S02]  /*eac0*/  @!P3 LEA.HI.X R15, R229, R9.reuse, R32, 0x2, P5 ;  /* 0x00000009e50fb211 */ /* 0x080fe400028f1420 */
[----:B------:R-:W-:Y:S02]  /*ead0*/  @!P4 LEA.HI.X R19, R228, R9, R31, 0x2, P6 ;  /* 0x00000009e413c211 */ /* 0x000fe400030f141f */
[----:B------:R-:W-:Y:S01]  /*eae0*/  ISETP.GE.AND P5, PT, R224, UR4, PT ;  /* 0x00000004e0007c0c */ /* 0x000fe2000bfa6270 */
[----:B------:R2:W-:Y:S01]  /*eaf0*/  @!P3 ST.E.64 desc[UR8][R14.64], R62 ;  /* 0x0000003e0e00b985 */ /* 0x0005e2000c101b08 */
[----:B0-----:R-:W-:-:S03]  /*eb00*/  @!P1 LEA R10, P6, R226, R8, 0x2 ;  /* 0x00000008e20a9211 */ /* 0x001fc600078c10ff */
[-C--:B------:R-:W-:Y:S01]  /*eb10*/  @!P2 LEA R4, P3, R227, R8.reuse, 0x2 ;  /* 0x00000008e304a211 */ /* 0x080fe200078610ff */
[----:B------:R2:W-:Y:S01]  /*eb20*/  @!P4 ST.E.64 desc[UR8][R18.64], R66 ;  /* 0x000000421200c985 */ /* 0x0005e2000c101b08 */
[-C--:B-1----:R-:W-:Y:S02]  /*eb30*/  @!P0 LEA R12, P4, R225, R8.reuse, 0x2 ;  /* 0x00000008e10c8211 */ /* 0x082fe400078810ff */
[-C--:B------:R-:W-:Y:S02]  /*eb40*/  @!P2 LEA.HI.X R5, R227, R9.reuse, R30, 0x2, P3 ;  /* 0x00000009e305a211 */ /* 0x080fe400018f141e */
[-C--:B------:R-:W-:Y:S02]  /*eb50*/  @!P1 LEA.HI.X R11, R226, R9.reuse, R29, 0x2, P6 ;  /* 0x00000009e20b9211 */ /* 0x080fe400030f141d */
[----:B------:R-:W-:Y:S01]  /*eb60*/  @!P0 LEA.HI.X R13, R225, R9, R28, 0x2, P4 ;  /* 0x00000009e10d8211 */ /* 0x000fe200020f141c */
[----:B------:R2:W-:Y:S01]  /*eb70*/  @!P2 ST.E.64 desc[UR8][R4.64], R70 ;  /* 0x000000460400a985 */ /* 0x0005e2000c101b08 */
[----:B------:R-:W-:-:S03]  /*eb80*/  @!P5 LEA R20, P3, R224, R8, 0x2 ;  /* 0x00000008e014d211 */ /* 0x000fc600078610ff */
[----:B------:R2:W-:Y:S01]  /*eb90*/  @!P1 ST.E.64 desc[UR8][R10.64], R74 ;  /* 0x0000004a0a009985 */ /* 0x0005e2000c101b08 */
[----:B------:R-:W-:-:S03]  /*eba0*/  @!P5 LEA.HI.X R21, R224, R9, R26, 0x2, P3 ;  /* 0x00000009e015d211 */ /* 0x000fc600018f141a */
[----:B------:R2:W-:Y:S01]  /*ebb0*/  @!P0 ST.E.64 desc[UR8][R12.64], R78 ;  /* 0x0000004e0c008985 */ /* 0x0005e2000c101b08 */
[----:B------:R-:W-:-:S03]  /*ebc0*/  ISETP.GE.AND P0, PT, R223, UR4, PT ;  /* 0x00000004df007c0c */ /* 0x000fc6000bf06270 */
[----:B------:R2:W-:Y:S10]  /*ebd0*/  @!P5 ST.E.64 desc[UR8][R20.64], R82 ;  /* 0x000000521400d985 */ /* 0x0005f4000c101b08 */
[----:B------:R-:W-:Y:S05]  /*ebe0*/  @P0 BRA `(.L_x_204) ;  /* 0x0000000c00a80947 */ /* 0x000fea0003800000 */
[----:B--2---:R-:W-:Y:S01]  /*ebf0*/  LEA R4, P0, R223, R8, 0x2 ;  /* 0x00000008df047211 */ /* 0x004fe200078010ff */
[----:B------:R-:W-:-:S03]  /*ec00*/  ULDC.64 UR8, c[0x0][0x208] ;  /* 0x0000820000087ab9 */ /* 0x000fc60000000a00 */
[----:B------:R-:W-:-:S05]  /*ec10*/  LEA.HI.X R5, R223, R9, R24, 0x2, P0 ;  /* 0x00000009df057211 */ /* 0x000fca00000f1418 */
[----:B------:R0:W-:Y:S01]  /*ec20*/  ST.E.64 desc[UR8][R4.64], R86 ;  /* 0x0000005604007985 */ /* 0x0001e2000c101b08 */
[----:B------:R-:W-:Y:S05]  /*ec30*/  BRA `(.L_x_204) ;  /* 0x0000000c00947947 */ /* 0x000fea0003800000 */
.L_x_195:
[----:B------:R-:W2:Y:S01]  /*ec40*/  LDL R10, [R1+0xc] ;  /* 0x00000c00010a7983 */ /* 0x000ea20000100800 */
[----:B------:R-:W-:Y:S01]  /*ec50*/  ULDC.64 UR8, c[0x0][0xc00] ;  /* 0x0003000000087ab9 */ /* 0x000fe20000000a00 */
[----:B------:R-:W-:Y:S01]  /*ec60*/  ULDC.64 UR10, c[0x0][0x208] ;  /* 0x00008200000a7ab9 */ /* 0x000fe20000000a00 */
[----:B------:R-:W-:Y:S01]  /*ec70*/  UISETP.NE.U32.AND UP0, UPT, UR8, URZ, UPT ;  /* 0x0000003f0800728c */ /* 0x000fe2000bf05070 */
[----:B------:R-:W-:-:S03]  /*ec80*/  R2UR UR7, R220 ;  /* 0x00000000dc0772ca */ /* 0x000fc600000e0000 */
[----:B------:R-:W-:-:S03]  /*ec90*/  UISETP.NE.AND.EX UP0, UPT, UR9, URZ, UPT, UP0 ;  /* 0x0000003f0900728c */ /* 0x000fc6000bf05300 */
[----:B------:R-:W-:-:S03]  /*eca0*/  ULDC.64 UR8, c[0x0][0xc00] ;  /* 0x0003000000087ab9 */ /* 0x000fc60000000a00 */
[----:B------:R-:W-:Y:S02]  /*ecb0*/  PLOP3.LUT P1, PT, PT, PT, UP0, 0x80, 0x0 ;  /* 0x000000000000781c */ /* 0x000fe40003f2f008 */
[----:B--2---:R-:W-:-:S13]  /*ecc0*/  R2UR UR4, R10 ;  /* 0x000000000a0472ca */ /* 0x004fda00000e0000 */
[----:B------:R-:W-:-:S06]  /*ecd0*/  UIMAD.WIDE UR8, UR4, 0x4, UR8 ;  /* 0x00000004040878a5 */ /* 0x000fcc000f8e0208 */
[----:B------:R-:W-:Y:S02]  /*ece0*/  IMAD.U32 R4, RZ, RZ, UR8 ;  /* 0x00000008ff047e24 */ /* 0x000fe4000f8e00ff */
[----:B------:R-:W-:Y:S01]  /*ecf0*/  IMAD.U32 R5, RZ, RZ, UR9 ;  /* 0x00000009ff057e24 */ /* 0x000fe2000f8e00ff */
[----:B------:R-:W-:-:S04]  /*ed00*/  ULDC.64 UR8, c[0x0][0xc08] ;  /* 0x0003020000087ab9 */ /* 0x000fc80000000a00 */
[----:B------:R-:W2:Y:S01]  /*ed10*/  @P1 LDG.E R3, desc[UR10][R4.64] ;  /* 0x0000000a04031981 */ /* 0x000ea2000c1e1900 */
[----:B------:R-:W-:Y:S01]  /*ed20*/  UISETP.NE.U32.AND UP1, UPT, UR8, URZ, UPT ;  /* 0x0000003f0800728c */ /* 0x000fe2000bf25070 */
[----:B------:R-:W0:Y:S03]  /*ed30*/  S2R R6, SR_TID.X ;  /* 0x0000000000067919 */ /* 0x000e260000002100 */
[----:B------:R-:W-:-:S06]  /*ed40*/  UISETP.NE.AND.EX UP1, UPT, UR9, URZ, UPT, UP1 ;  /* 0x0000003f0900728c */ /* 0x000fcc000bf25310 */
[----:B------:R-:W-:-:S05]  /*ed50*/  PLOP3.LUT P2, PT, PT, PT, UP1, 0x80, 0x0 ;  /* 0x000000000000781c */ /* 0x000fca0003f4f018 */
[----:B------:R-:W-:Y:S02]  /*ed60*/  @UP1 ULDC.64 UR8, c[0x0][0xc08] ;  /* 0x0003020000081ab9 */ /* 0x000fe40000000a00 */
[----:B------:R-:W-:-:S03]  /*ed70*/  @UP1 UIMAD.WIDE UR8, UR4, 0x4, UR8 ;  /* 0x00000004040818a5 */ /* 0x000fc6000f8e0208 */
[----:B------:R-:W-:Y:S02]  /*ed80*/  ULDC UR4, c[0x0][0xa88] ;  /* 0x0002a20000047ab9 */ /* 0x000fe40000000800 */
[----:B------:R-:W-:Y:S01]  /*ed90*/  IMAD.U32 R0, RZ, RZ, UR4 ;  /* 0x00000004ff007e24 */ /* 0x000fe2000f8e00ff */
[----:B------:R-:W-:Y:S01]  /*eda0*/  UMOV UR4, URZ ;  /* 0x0000003f00047c82 */ /* 0x000fe20008000000 */
[----:B------:R-:W-:Y:S01]  /*edb0*/  UISETP.NE.AND UP1, UPT, UR7, URZ, UPT ;  /* 0x0000003f0700728c */ /* 0x000fe2000bf25270 */
[----:B------:R-:W-:Y:S02]  /*edc0*/  IMAD.U32 R8, RZ, RZ, UR8 ;  /* 0x00000008ff087e24 */ /* 0x000fe4000f8e00ff */
[----:B------:R-:W-:-:S05]  /*edd0*/  IMAD.U32 R9, RZ, RZ, UR9 ;  /* 0x00000009ff097e24 */ /* 0x000fca000f8e00ff */
[----:B------:R1:W5:Y:S01]  /*ede0*/  @P2 LDG.E R0, desc[UR10][R8.64] ;  /* 0x0000000a08002981 */ /* 0x000362000c1e1900 */
[----:B0-----:R-:W-:Y:S02]  /*edf0*/  VIADD R12, R6, 0xffffff80 ;  /* 0xffffff80060c7836 */ /* 0x001fe40000000000 */
[----:B------:R-:W-:Y:S02]  /*ee00*/  @!UP1 ULDC UR7, c[0x0][0xad4] ;  /* 0x0002b50000079ab9 */ /* 0x000fe40000000800 */
[----:B------:R-:W-:Y:S01]  /*ee10*/  IMAD.U32 R220, RZ, RZ, UR7 ;  /* 0x00000007ffdc7e24 */ /* 0x000fe2000f8e00ff */
[----:B------:R-:W-:Y:S02]  /*ee20*/  ISETP.GT.AND P0, PT, R12, 0x7f, PT ;  /* 0x0000007f0c00780c */ /* 0x000fe40003f04270 */
[----:B--2---:R-:W-:-:S13]  /*ee30*/  @P1 R2UR UR4, R3 ;  /* 0x00000000030412ca */ /* 0x004fda00000e0000 */
[----:B------:R-:W-:Y:S01]  /*ee40*/  USHF.R.S32.HI UR19, URZ, 0x1f, UR4 ;  /* 0x0000001f3f137899 */ /* 0x000fe20008011404 */
[----:B-1----:R-:W-:Y:S11]  /*ee50*/  @P2 BRA `(.L_x_207) ;  /* 0x0000000000142947 */ /* 0x002ff60003800000 */
[----:B------:R-:W-:Y:S05]  /*ee60*/  @!P1 BRA `(.L_x_207) ;  /* 0x0000000000109947 */ /* 0x000fea0003800000 */
[----:B------:R-:W-:Y:S02]  /*ee70*/  ULDC.64 UR8, c[0x0][0x208] ;  /* 0x0000820000087ab9 */ /* 0x000fe40000000a00 */
[----:B------:R-:W2:Y:S04]  /*ee80*/  LDG.E R3, desc[UR8][R4.64] ;  /* 0x0000000804037981 */ /* 0x000ea8000c1e1900 */
[----:B-----5:R-:W2:Y:S02]  /*ee90*/  LDG.E R0, desc[UR8][R4.64+0x4] ;  /* 0x0000040804007981 */ /* 0x020ea4000c1e1900 */
[----:B--2---:R-:W-:-:S07]  /*eea0*/  IMAD.IADD R0, R0, 0x1, -R3 ;  /* 0x0000000100007824 */ /* 0x004fce00078e0a03 */
.L_x_207:
[----:B------:R-:W2:Y:S01]  /*eeb0*/  LDL.LU R3, [R1+0x14] ;  /* 0x0000140001037983 */ /* 0x000ea20000300800 */
[----:B------:R-:W-:Y:S01]  /*eec0*/  R2UR UR7, R10 ;  /* 0x000000000a0772ca */ /* 0x000fe200000e0000 */
[----:B------:R-:W-:-:S12]  /*eed0*/  BSSY B1, `(.L_x_208) ;  /* 0x0000040000017945 */ /* 0x000fd80003800000 */
[----:B------:R-:W-:Y:S01]  /*eee0*/  USEL UR7, UR7, URZ, !UP0 ;  /* 0x0000003f07077287 */ /* 0x000fe2000c000000 */
[----:B--2---:R-:W-:-:S13]  /*eef0*/  R2UR UR8, R3 ;  /* 0x00000000030872ca */ /* 0x004fda00000e0000 */
[----:B------:R-:W-:Y:S01]  /*ef00*/  USEL UR20, UR8, URZ, !UP0 ;  /* 0x0000003f08147287 */ /* 0x000fe2000c000000 */
[----:B------:R-:W-:Y:S11]  /*ef10*/  @P0 BRA `(.L_x_209) ;  /* 0x0000000000ec0947 */ /* 0x000ff60003800000 */
[----:B------:R-:W2:Y:S01]  /*ef20*/  LDL R3, [R1] ;  /* 0x0000000001037983 */ /* 0x000ea20000100800 */
[----:B------:R-:W0:Y:S02]  /*ef30*/  LDC R11, c[0x0][0xbe8] ;  /* 0x0002fa00ff0b7b82 */ /* 0x000e240000000800 */
[----:B0----5:R-:W-:Y:S01]  /*ef40*/  IMAD R4, R0, R11, RZ ;  /* 0x0000000b00047224 */ /* 0x021fe200078e02ff */
[----:B--2---:R-:W-:-:S13]  /*ef50*/  R2UR UR8, R3 ;  /* 0x00000000030872ca */ /* 0x004fda00000e0000 */
[----:B------:R-:W-:-:S04]  /*ef60*/  IMAD.U32 R3, RZ, RZ, UR8 ;  /* 0x00000008ff037e24 */ /* 0x000fc8000f8e00ff */
[----:B------:R-:W-:-:S04]  /*ef70*/  IMAD R3, R3, 0x80, R6 ;  /* 0x0000008003037824 */ /* 0x000fc800078e0206 */
[----:B------:R-:W-:-:S05]  /*ef80*/  VIADD R6, R3, 0xffffff80 ;  /* 0xffffff8003067836 */ /* 0x000fca0000000000 */
[----:B------:R-:W-:-:S13]  /*ef90*/  ISETP.GE.AND P0, PT, R6, R4, PT ;  /* 0x000000040600720c */ /* 0x000fda0003f06270 */
[----:B------:R-:W-:Y:S05]  /*efa0*/  @P0 BRA `(.L_x_209) ;  /* 0x0000000000c80947 */ /* 0x000fea0003800000 */
[----:B------:R-:W-:Y:S01]  /*efb0*/  ISETP.NE.AND P0, PT, R11, 0x1, PT ;  /* 0x000000010b00780c */ /* 0x000fe20003f05270 */
[----:B------:R-:W-:Y:S01]  /*efc0*/  UMOV UR17, 0x9b8 ;  /* 0x000009b800117882 */ /* 0x000fe20000000000 */
[----:B------:R-:W-:Y:S01]  /*efd0*/  R2UR UR9, R220 ;  /* 0x00000000dc0972ca */ /* 0x000fe200000e0000 */
[----:B------:R-:W-:Y:S01]  /*efe0*/  ULDC.64 UR24, c[0x0][0x208] ;  /* 0x0000820000187ab9 */ /* 0x000fe20000000a00 */
[----:B------:R-:W-:Y:S02]  /*eff0*/  R2UR UR8, R221 ;  /* 0x00000000dd0872ca */ /* 0x000fe400000e0000 */
[----:B------:R-:W-:-:S07]  /*f000*/  R2UR UR18, R222 ;  /* 0x00000000de1272ca */ /* 0x000fce00000e0000 */
[----:B------:R-:W0:Y:S02]  /*f010*/  @P0 LDC R3, c[0x0][0xbec] ;  /* 0x0002fb00ff030b82 */ /* 0x000e240000000800 */
[----:B------:R-:W-:-:S04]  /*f020*/  UISETP.GT.AND UP0, UPT, UR9, 0x1, UPT ;  /* 0x000000010900788c */ /* 0x000fc8000bf04270 */
[----:B------:R-:W-:Y:S02]  /*f030*/  USEL UR17, UR17, 0x978, UP0 ;  /* 0x0000097811117887 */ /* 0x000fe40008000000 */
[----:B------:R-:W1:Y:S01]  /*f040*/  @P0 LDC R5, c[0x0][0xbf0] ;  /* 0x0002fc00ff050b82 */ /* 0x000e620000000800 */
[----:B------:R-:W-:-:S09]  /*f050*/  USEL UR16, UR8, URZ, UP0 ;  /* 0x0000003f08107287 */ /* 0x000fd20008000000 */
[----:B------:R-:W-:Y:S01]  /*f060*/  ULDC.64 UR10, c[0x0][UR17+0x220] ;  /* 0x00008800110a7abb */ /* 0x000fe20008000a00 */
[----:B------:R-:W-:Y:S01]  /*f070*/  ULDC.64 UR8, c[0x0][UR17+0x218] ;  /* 0x0000860011087abb */ /* 0x000fe20008000a00 */
[----:B------:R-:W-:Y:S01]  /*f080*/  ULDC.64 UR12, c[0x0][UR17+0x228] ;  /* 0x00008a00110c7abb */ /* 0x000fe20008000a00 */
[----:B------:R-:W-:Y:S02]  /*f090*/  UIMAD UR11, UR11, UR7, URZ ;  /* 0x000000070b0b72a4 */ /* 0x000fe4000f8e023f */
[----:B------:R-:W-:Y:S01]  /*f0a0*/  UIMAD.WIDE.U32 UR14, UR8, UR18, URZ ;  /* 0x00000012080e72a5 */ /* 0x000fe2000f8e003f */
[----:B0-----:R-:W-:Y:S01]  /*f0b0*/  @P0 IMAD.HI.U32 R4, R6, R3, RZ ;  /* 0x0000000306040227 */ /* 0x001fe200078e00ff */
[----:B------:R-:W-:Y:S02]  /*f0c0*/  UIMAD.WIDE.U32 UR22, UR12, UR16, URZ ;  /* 0x000000100c1672a5 */ /* 0x000fe4000f8e003f */
[----:B------:R-:W-:Y:S01]  /*f0d0*/  UIMAD UR18, UR9, UR18, URZ ;  /* 0x00000012091272a4 */ /* 0x000fe2000f8e023f */
[----:B------:R-:W-:Y:S01]  /*f0e0*/  IMAD.MOV.U32 R3, RZ, RZ, R6 ;  /* 0x000000ffff037224 */ /* 0x000fe200078e0006 */
[----:B------:R-:W-:-:S02]  /*f0f0*/  UIMAD UR12, UR13, UR16, URZ ;  /* 0x000000100d0c72a4 */ /* 0x000fc4000f8e023f */
[----:B------:R-:W-:Y:S01]  /*f100*/  UIMAD.WIDE.U32 UR8, UR10, UR7, URZ ;  /* 0x000000070a0872a5 */ /* 0x000fe2000f8e003f */
[----:B-1----:R-:W-:Y:S01]  /*f110*/  @P0 SHF.R.U32.HI R3, RZ, R5, R4 ;  /* 0x00000005ff030219 */ /* 0x002fe20000011604 */
[----:B------:R-:W-:Y:S01]  /*f120*/  UIMAD UR11, UR10, UR20, UR11 ;  /* 0x000000140a0b72a4 */ /* 0x000fe2000f8e020b */
[----:B------:R-:W-:Y:S01]  /*f130*/  IMAD.U32 R4, RZ, RZ, UR22 ;  /* 0x00000016ff047e24 */ /* 0x000fe2000f8e00ff */
[----:B------:R-:W-:Y:S02]  /*f140*/  UIADD3 UR12, UR23, UR12, URZ ;  /* 0x0000000c170c7290 */ /* 0x000fe4000fffe03f */
[----:B------:R-:W-:Y:S01]  /*f150*/  IMAD.U32 R5, RZ, RZ, UR23 ;  /* 0x00000017ff057e24 */ /* 0x000fe2000f8e00ff */
[----:B------:R-:W-:Y:S01]  /*f160*/  UIADD3 UR18, UR15, UR18, URZ ;  /* 0x000000120f127290 */ /* 0x000fe2000fffe03f */
[--C-:B------:R-:W-:Y:S01]  /*f170*/  IMAD.MOV R9, RZ, RZ, -R3.reuse ;  /* 0x000000ffff097224 */ /* 0x100fe200078e0a03 */
[----:B------:R-:W-:Y:S01]  /*f180*/  UIADD3 UR14, UP1, UP2, UR8, UR14, UR4 ;  /* 0x0000000e080e7290 */ /* 0x000fe2000fa3e004 */
[----:B------:R-:W-:Y:S01]  /*f190*/  SHF.R.S32.HI R5, RZ, 0x1f, R3 ;  /* 0x0000001fff057819 */ /* 0x000fe20000011403 */
[----:B------:R-:W-:Y:S01]  /*f1a0*/  UIADD3 UR10, UR9, UR11, URZ ;  /* 0x0000000b090a7290 */ /* 0x000fe2000fffe03f */
[----:B------:R-:W-:-:S02]  /*f1b0*/  IMAD R9, R11, R9, R6 ;  /* 0x000000090b097224 */ /* 0x000fc400078e0206 */
[----:B------:R-:W-:Y:S01]  /*f1c0*/  IMAD.U32 R8, RZ, RZ, UR12 ;  /* 0x0000000cff087e24 */ /* 0x000fe2000f8e00ff */
[----:B------:R-:W-:Y:S01]  /*f1d0*/  UIADD3.X UR10, UR10, UR18, UR19, UP1, UP2 ;  /* 0x000000120a0a7290 */ /* 0x000fe20008fe4413 */
[----:B------:R-:W-:Y:S01]  /*f1e0*/  IADD3 R4, P0, P1, R3, UR14, R4 ;  /* 0x0000000e03047c10 */ /* 0x000fe2000f91e004 */
[----:B------:R-:W-:Y:S01]  /*f1f0*/  ULDC.64 UR8, c[0x0][UR17+0x210] ;  /* 0x0000840011087abb */ /* 0x000fe20008000a00 */
[----:B------:R-:W-:Y:S01]  /*f200*/  SHF.R.S32.HI R3, RZ, 0x1f, R9 ;  /* 0x0000001fff037819 */ /* 0x000fe20000011409 */
[----:B------:R-:W-:Y:S02]  /*f210*/  IMAD R6, R9, UR9, RZ ;  /* 0x0000000909067c24 */ /* 0x000fe4000f8e02ff */
[----:B------:R-:W-:Y:S01]  /*f220*/  IADD3.X R5, R5, UR10, R8, P0, P1 ;  /* 0x0000000a05057c10 */ /* 0x000fe200087e2408 */
[----:B------:R-:W-:Y:S01]  /*f230*/  ULDC.64 UR10, c[0x0][0xba8] ;  /* 0x0002ea00000a7ab9 */ /* 0x000fe20000000a00 */
[----:B------:R-:W-:Y:S01]  /*f240*/  IMAD R3, R3, UR8, R6 ;  /* 0x0000000803037c24 */ /* 0x000fe2000f8e0206 */
[----:B------:R-:W-:Y:S01]  /*f250*/  @!UP0 ULDC UR10, c[0x0][0xb50] ;  /* 0x0002d400000a8ab9 */ /* 0x000fe20000000800 */
[----:B------:R-:W-:Y:S01]  /*f260*/  @!UP0 ULDC UR11, c[0x0][0xb54] ;  /* 0x0002d500000b8ab9 */ /* 0x000fe20000000800 */
[----:B------:R-:W-:-:S04]  /*f270*/  IMAD.WIDE.U32 R4, R9, UR8, R4 ;  /* 0x0000000809047c25 */ /* 0x000fc8000f8e0004 */
[----:B------:R-:W-:Y:S01]  /*f280*/  IMAD.IADD R3, R5, 0x1, R3 ;  /* 0x0000000105037824 */ /* 0x000fe200078e0203 */
[----:B------:R-:W-:-:S04]  /*f290*/  LEA R8, P0, R4, UR10, 0x2 ;  /* 0x0000000a04087c11 */ /* 0x000fc8000f8010ff */
[----:B------:R-:W-:Y:S01]  /*f2a0*/  LEA.HI.X R9, R4, UR11, R3, 0x2, P0 ;  /* 0x0000000b04097c11 */ /* 0x000fe200080f1403 */
[----:B------:R-:W-:-:S05]  /*f2b0*/  IMAD.MOV.U32 R3, RZ, RZ, -0x800000 ;  /* 0xff800000ff037424 */ /* 0x000fca00078e00ff */
[----:B------:R0:W-:Y:S03]  /*f2c0*/  STG.E desc[UR24][R8.64], R3 ;  /* 0x0000000308007986 */ /* 0x0001e6000c101918 */
.L_x_209:
[----:B------:R-:W-:Y:S05]  /*f2d0*/  BSYNC B1 ;  /* 0x0000000000017941 */ /* 0x000fea0003800000 */
.L_x_208:
[----:B------:R-:W-:-:S13]  /*f2e0*/  R2UR UR8, R220 ;  /* 0x00000000dc0872ca */ /* 0x000fda00000e0000 */
[----:B------:R-:W-:-:S06]  /*f2f0*/  UISETP.GT.AND UP0, UPT, UR8, 0x1, UPT ;  /* 0x000000010800788c */ /* 0x000fcc000bf04270 */
[----:B------:R-:W-:-:S13]  /*f300*/  PLOP3.LUT P0, PT, PT, PT, UP0, 0x80, 0x0 ;  /* 0x000000000000781c */ /* 0x000fda0003f0f008 */
[----:B------:R-:W-:Y:S05]  /*f310*/  @P0 BRA `(.L_x_204) ;  /* 0x0000000400dc0947 */ /* 0x000fea0003800000 */
[----:B0-----:R-:W2:Y:S01]  /*f320*/  LDL.LU R3, [R1] ;  /* 0x0000000001037983 */ /* 0x001ea20000300800 */
[----:B------:R-:W0:Y:S01]  /*f330*/  LDC R13, c[0x0][0xbe8] ;  /* 0x0002fa00ff0d7b82 */ /* 0x000e220000000800 */
[----:B------:R-:W-:Y:S01]  /*f340*/  ULDC.64 UR12, c[0x0][0xaa0] ;  /* 0x0002a800000c7ab9 */ /* 0x000fe20000000a00 */
[----:B------:R-:W-:Y:S01]  /*f350*/  SHF.R.S32.HI R10, RZ, 0x1f, R12 ;  /* 0x0000001fff0a7819 */ /* 0x000fe2000001140c */
[----:B------:R-:W-:Y:S01]  /*f360*/  UIMAD UR10, UR19, UR12, URZ ;  /* 0x0000000c130a72a4 */ /* 0x000fe2000f8e023f */
[----:B------:R-:W-:Y:S01]  /*f370*/  R2UR UR15, R222 ;  /* 0x00000000de0f72ca */ /* 0x000fe200000e0000 */
[----:B------:R-:W-:Y:S01]  /*f380*/  UIMAD.WIDE.U32 UR8, UR4, UR12, URZ ;  /* 0x0000000c040872a5 */ /* 0x000fe2000f8e003f */
[----:B------:R-:W-:Y:S01]  /*f390*/  LEA.HI R10, R10, R12, RZ, 0x3 ;  /* 0x0000000c0a0a7211 */ /* 0x000fe200078f18ff */
[----:B------:R-:W-:Y:S01]  /*f3a0*/  UIMAD UR10, UR4, UR13, UR10 ;  /* 0x0000000d040a72a4 */ /* 0x000fe2000f8e020a */
[----:B------:R-:W-:Y:S01]  /*f3b0*/  BSSY B1, `(.L_x_210) ;  /* 0x0000040000017945 */ /* 0x000fe20003800000 */
[----:B------:R-:W-:-:S02]  /*f3c0*/  SHF.R.S32.HI R12, RZ, 0x1f, R22 ;  /* 0x0000001fff0c7819 */ /* 0x000fc40000011416 */
[----:B------:R-:W-:Y:S01]  /*f3d0*/  SHF.R.S32.HI R10, RZ, 0x3, R10 ;  /* 0x00000003ff0a7819 */ /* 0x000fe2000001140a */
[----:B------:R-:W-:Y:S01]  /*f3e0*/  UIADD3 UR9, UR9, UR10, URZ ;  /* 0x0000000a09097290 */ /* 0x000fe2000fffe03f */
[----:B------:R-:W-:Y:S02]  /*f3f0*/  SHF.R.S32.HI R14, RZ, 0x1f, R17 ;  /* 0x0000001fff0e7819 */ /* 0x000fe40000011411 */
[----:B------:R-:W-:Y:S02]  /*f400*/  ULDC.64 UR10, c[0x0][0xae8] ;  /* 0x0002ba00000a7ab9 */ /* 0x000fe40000000a00 */
[----:B------:R-:W-:-:S04]  /*f410*/  UIMAD.WIDE.U32 UR8, UR15, UR10, UR8 ;  /* 0x0000000a0f0872a5 */ /* 0x000fc8000f8e0008 */
[----:B------:R-:W-:Y:S01]  /*f420*/  UIMAD UR9, UR15, UR11, UR9 ;  /* 0x0000000b0f0972a4 */ /* 0x000fe2000f8e0209 */
[----:B0-----:R-:W-:Y:S02]  /*f430*/  ISETP.NE.AND P0, PT, R13, 0x1, PT ;  /* 0x000000010d00780c */ /* 0x001fe40003f05270 */
[----:B------:R-:W-:Y:S02]  /*f440*/  ULDC.64 UR10, c[0x0][0xaf0] ;  /* 0x0002bc00000a7ab9 */ /* 0x000fe40000000a00 */
[----:B------:R-:W-:Y:S02]  /*f450*/  UIMAD UR4, UR20, UR10, URZ ;  /* 0x0000000a140472a4 */ /* 0x000fe4000f8e023f */
[----:B------:R-:W-:Y:S02]  /*f460*/  UIMAD.WIDE.U32 UR8, UR7, UR10, UR8 ;  /* 0x0000000a070872a5 */ /* 0x000fe4000f8e0008 */
[----:B------:R-:W-:-:S03]  /*f470*/  UIMAD UR4, UR7, UR11, UR4 ;  /* 0x0000000b070472a4 */ /* 0x000fc6000f8e0204 */
[----:B------:R-:W-:Y:S01]  /*f480*/  ULDC.64 UR10, c[0x0][0xae0] ;  /* 0x0002b800000a7ab9 */ /* 0x000fe20000000a00 */
[----:B------:R-:W-:Y:S01]  /*f490*/  UIADD3 UR4, UR9, UR4, URZ ;  /* 0x0000000409047290 */ /* 0x000fe2000fffe03f */
[----:B------:R-:W0:Y:S08]  /*f4a0*/  @P0 LDC R5, c[0x0][0xbec] ;  /* 0x0002fb00ff050b82 */ /* 0x000e300000000800 */
[----:B------:R-:W1:Y:S01]  /*f4b0*/  @P0 LDC R9, c[0x0][0xbf0] ;  /* 0x0002fc00ff090b82 */ /* 0x000e620000000800 */
[----:B--2---:R-:W-:Y:S01]  /*f4c0*/  R2UR UR14, R3 ;  /* 0x00000000030e72ca */ /* 0x004fe200000e0000 */
[----:B------:R-:W-:-:S12]  /*f4d0*/  IMAD R3, R23, 0x20, R10 ;  /* 0x0000002017037824 */ /* 0x000fd800078e020a */
[----:B------:R-:W-:-:S04]  /*f4e0*/  IMAD.U32 R8, RZ, RZ, UR14 ;  /* 0x0000000eff087e24 */ /* 0x000fc8000f8e00ff */
[----:B------:R-:W-:-:S04]  /*f4f0*/  IMAD R8, R8, 0x80, R3 ;  /* 0x0000008008087824 */ /* 0x000fc800078e0203 */
[----:B0-----:R-:W-:-:S04]  /*f500*/  @P0 IMAD.HI.U32 R4, R8, R5, RZ ;  /* 0x0000000508040227 */ /* 0x001fc800078e00ff */
[----:B------:R-:W-:Y:S01]  /*f510*/  IMAD.MOV.U32 R3, RZ, RZ, R8 ;  /* 0x000000ffff037224 */ /* 0x000fe200078e0008 */
[----:B-1----:R-:W-:Y:S01]  /*f520*/  @P0 SHF.R.U32.HI R3, RZ, R9, R4 ;  /* 0x00000009ff030219 */ /* 0x002fe20000011604 */
[----:B------:R-:W-:Y:S02]  /*f530*/  IMAD.U32 R5, RZ, RZ, UR9 ;  /* 0x00000009ff057e24 */ /* 0x000fe4000f8e00ff */
[----:B------:R-:W-:Y:S01]  /*f540*/  IMAD.U32 R5, RZ, RZ, UR4 ;  /* 0x00000004ff057e24 */ /* 0x000fe2000f8e00ff */
[--C-:B------:R-:W-:Y:S01]  /*f550*/  SHF.R.S32.HI R4, RZ, 0x1f, R3.reuse ;  /* 0x0000001fff047819 */ /* 0x100fe20000011403 */
[----:B------:R-:W-:-:S04]  /*f560*/  IMAD.MOV R9, RZ, RZ, -R3 ;  /* 0x000000ffff097224 */ /* 0x000fc800078e0a03 */
[----:B------:R-:W-:Y:S02]  /*f570*/  IMAD R6, R4, UR10, RZ ;  /* 0x0000000a04067c24 */ /* 0x000fe4000f8e02ff */
[----:B------:R-:W-:Y:S01]  /*f580*/  IMAD.U32 R4, RZ, RZ, UR8 ;  /* 0x00000008ff047e24 */ /* 0x000fe2000f8e00ff */
[----:B------:R-:W-:Y:S01]  /*f590*/  ULDC.64 UR8, c[0x0][0xad8] ;  /* 0x0002b60000087ab9 */ /* 0x000fe20000000a00 */
[----:B------:R-:W-:Y:S02]  /*f5a0*/  IMAD R9, R13, R9, R8 ;  /* 0x000000090d097224 */ /* 0x000fe400078e0208 */
[C---:B------:R-:W-:Y:S02]  /*f5b0*/  IMAD R11, R3.reuse, UR11, R6 ;  /* 0x0000000b030b7c24 */ /* 0x040fe4000f8e0206 */
[----:B------:R-:W-:Y:S01]  /*f5c0*/  IMAD.WIDE.U32 R4, R3, UR10, R4 ;  /* 0x0000000a03047c25 */ /* 0x000fe2000f8e0004 */
[----:B------:R-:W-:-:S03]  /*f5d0*/  SHF.R.S32.HI R3, RZ, 0x1f, R9 ;  /* 0x0000001fff037819 */ /* 0x000fc60000011409 */
[----:B------:R-:W-:Y:S02]  /*f5e0*/  IMAD.U32 R8, RZ, RZ, UR14 ;  /* 0x0000000eff087e24 */ /* 0x000fe4000f8e00ff */
[----:B------:R-:W-:Y:S02]  /*f5f0*/  IMAD.IADD R5, R5, 0x1, R11 ;  /* 0x0000000105057824 */ /* 0x000fe400078e020b */
[----:B------:R-:W-:Y:S02]  /*f600*/  IMAD R6, R3, UR8, RZ ;  /* 0x0000000803067c24 */ /* 0x000fe4000f8e02ff */
[----:B------:R-:W-:Y:S02]  /*f610*/  IMAD R8, R8, 0x80, R10 ;  /* 0x0000008008087824 */ /* 0x000fe400078e020a */
[----:B-----5:R-:W-:Y:S02]  /*f620*/  IMAD R13, R0, R13, RZ ;  /* 0x0000000d000d7224 */ /* 0x020fe400078e02ff */
[----:B------:R-:W-:-:S02]  /*f630*/  IMAD R3, R9, UR9, R6 ;  /* 0x0000000909037c24 */ /* 0x000fc4000f8e0206 */
[----:B------:R-:W-:Y:S01]  /*f640*/  IMAD.WIDE.U32 R4, R9, UR8, R4 ;  /* 0x0000000809047c25 */ /* 0x000fe2000f8e0004 */
[C---:B------:R-:W-:Y:S01]  /*f650*/  ISETP.GE.AND P2, PT, R8.reuse, R13, PT ;  /* 0x0000000d0800720c */ /* 0x040fe20003f46270 */
[----:B------:R-:W-:Y:S02]  /*f660*/  ULDC.64 UR8, c[0x0][0xa80] ;  /* 0x0002a00000087ab9 */ /* 0x000fe40000000a00 */
[----:B------:R-:W-:Y:S01]  /*f670*/  VIADD R0, R8, 0x20 ;  /* 0x0000002008007836 */ /* 0x000fe20000000000 */
[----:B------:R-:W-:Y:S01]  /*f680*/  LEA R6, P3, R4, UR8, 0x1 ;  /* 0x0000000804067c11 */ /* 0x000fe2000f8608ff */
[----:B------:R-:W-:-:S03]  /*f690*/  IMAD.IADD R3, R5, 0x1, R3 ;  /* 0x0000000105037824 */ /* 0x000fc600078e0203 */
[-C--:B------:R-:W-:Y:S01]  /*f6a0*/  ISETP.GE.AND P1, PT, R0, R13.reuse, PT ;  /* 0x0000000d0000720c */ /* 0x080fe20003f26270 */
[----:B------:R-:W-:Y:S01]  /*f6b0*/  VIADD R0, R8, 0x40 ;  /* 0x0000004008007836 */ /* 0x000fe20000000000 */
[----:B------:R-:W-:Y:S02]  /*f6c0*/  LEA.HI.X R3, R4, UR9, R3, 0x1, P3 ;  /* 0x0000000904037c11 */ /* 0x000fe400098f0c03 */
[----:B------:R0:W1:Y:S02]  /*f6d0*/  SHFL.IDX PT, R4, R6, RZ, 0x181f ;  /* 0x00181fff06047589 */ /* 0x00006400000e0000 */
[----:B------:R-:W-:Y:S02]  /*f6e0*/  ISETP.GE.AND P0, PT, R0, R13, PT ;  /* 0x0000000d0000720c */ /* 0x000fe40003f06270 */
[----:B------:R0:W2:Y:S01]  /*f6f0*/  SHFL.IDX PT, R0, R3, RZ, 0x181f ;  /* 0x00181fff03007589 */ /* 0x0000a200000e0000 */
[----:B------:R-:W-:Y:S10]  /*f700*/  @P2 BRA `(.L_x_211) ;  /* 0x0000000000282947 */ /* 0x000ff40003800000 */
[----:B------:R-:W-:Y:S01]  /*f710*/  ULDC UR4, c[0x0][0xac8] ;  /* 0x0002b20000047ab9 */ /* 0x000fe20000000800 */
[----:B------:R-:W-:Y:S01]  /*f720*/  ULDC.64 UR8, c[0x0][0x208] ;  /* 0x0000820000087ab9 */ /* 0x000fe20000000a00 */
[----:B------:R-:W-:Y:S02]  /*f730*/  ISETP.GE.AND P4, PT, R17, UR4, PT ;  /* 0x0000000411007c0c */ /* 0x000fe4000bf86270 */
[----:B------:R-:W-:-:S11]  /*f740*/  ISETP.GE.AND P5, PT, R22, UR4, PT ;  /* 0x0000000416007c0c */ /* 0x000fd6000bfa6270 */
[CC--:B-1----:R-:W-:Y:S02]  /*f750*/  @!P4 LEA R10, P2, R17.reuse, R4.reuse, 0x1 ;  /* 0x00000004110ac211 */ /* 0x0c2fe400078408ff */
[C---:B------:R-:W-:Y:S02]  /*f760*/  @!P5 LEA R4, P3, R22.reuse, R4, 0x1 ;  /* 0x000000041604d211 */ /* 0x040fe400078608ff */
[-C--:B--2---:R-:W-:Y:S02]  /*f770*/  @!P4 LEA.HI.X R11, R17, R0.reuse, R14, 0x1, P2 ;  /* 0x00000000110bc211 */ /* 0x084fe400010f0c0e */
[----:B------:R-:W-:-:S03]  /*f780*/  @!P5 LEA.HI.X R5, R22, R0, R12, 0x1, P3 ;  /* 0x000000001605d211 */ /* 0x000fc600018f0c0c */
[----:B------:R3:W-:Y:S04]  /*f790*/  @!P4 ST.E.128 desc[UR8][R10.64], RZ ;  /* 0x000000ff0a00c985 */ /* 0x0007e8000c101d08 */
[----:B------:R3:W-:Y:S02]  /*f7a0*/  @!P5 ST.E.128 desc[UR8][R4.64], RZ ;  /* 0x000000ff0400d985 */ /* 0x0007e4000c101d08 */
.L_x_211:
[----:B------:R-:W-:Y:S05]  /*f7b0*/  BSYNC B1 ;  /* 0x0000000000017941 */ /* 0x000fea0003800000 */
.L_x_210:
[----:B--2---:R2:W4:Y:S01]  /*f7c0*/  SHFL.IDX PT, R0, R3, 0x1, 0x181f ;  /* 0x00381f0003007f89 */ /* 0x00452200000e0000 */
[----:B------:R-:W-:Y:S03]  /*f7d0*/  BSSY B1, `(.L_x_212) ;  /* 0x000000d000017945 */ /* 0x000fe60003800000 */
[----:B-1-3--:R2:W1:Y:S01]  /*f7e0*/  SHFL.IDX PT, R4, R6, 0x1, 0x181f ;  /* 0x00381f0006047f89 */ /* 0x00a46200000e0000 */
[----:B------:R-:W-:Y:S05]  /*f7f0*/  @P1 BRA `(.L_x_213) ;  /* 0x0000000000281947 */ /* 0x000fea0003800000 */
[----:B------:R-:W-:Y:S01]  /*f800*/  ULDC UR4, c[0x0][0xac8] ;  /* 0x0002b20000047ab9 */ /* 0x000fe20000000800 */
[----:B------:R-:W-:Y:S01]  /*f810*/  ULDC.64 UR8, c[0x0][0x208] ;  /* 0x0000820000087ab9 */ /* 0x000fe20000000a00 */
[----:B------:R-:W-:Y:S02]  /*f820*/  ISETP.GE.AND P3, PT, R17, UR4, PT ;  /* 0x0000000411007c0c */ /* 0x000fe4000bf66270 */
[----:B------:R-:W-:-:S11]  /*f830*/  ISETP.GE.AND P4, PT, R22, UR4, PT ;  /* 0x0000000416007c0c */ /* 0x000fd6000bf86270 */
[CC--:B-1----:R-:W-:Y:S02]  /*f840*/  @!P3 LEA R10, P1, R17.reuse, R4.reuse, 0x1 ;  /* 0x00000004110ab211 */ /* 0x0c2fe400078208ff */
[C---:B------:R-:W-:Y:S02]  /*f850*/  @!P4 LEA R4, P2, R22.reuse, R4, 0x1 ;  /* 0x000000041604c211 */ /* 0x040fe400078408ff */
[-C--:B----4-:R-:W-:Y:S02]  /*f860*/  @!P3 LEA.HI.X R11, R17, R0.reuse, R14, 0x1, P1 ;  /* 0x00000000110bb211 */ /* 0x090fe400008f0c0e */
[----:B------:R-:W-:-:S03]  /*f870*/  @!P4 LEA.HI.X R5, R22, R0, R12, 0x1, P2 ;  /* 0x000000001605c211 */ /* 0x000fc600010f0c0c */
[----:B------:R3:W-:Y:S04]  /*f880*/  @!P3 ST.E.128 desc[UR8][R10.64], RZ ;  /* 0x000000ff0a00b985 */ /* 0x0007e8000c101d08 */
[----:B------:R3:W-:Y:S02]  /*f890*/  @!P4 ST.E.128 desc[UR8][R4.64], RZ ;  /* 0x000000ff0400c985 */ /* 0x0007e4000c101d08 */
.L_x_213:
[----:B------:R-:W-:Y:S05]  /*f8a0*/  BSYNC B1 ;  /* 0x0000000000017941 */ /* 0x000fea0003800000 */
.L_x_212:
[----:B----4-:R4:W0:Y:S01]  /*f8b0*/  SHFL.IDX PT, R0, R3, 0x2, 0x181f ;  /* 0x00581f0003007f89 */ /* 0x01082200000e0000 */
        /* <DEDUP_REMOVED lines=9> */
[-C--:B0-----:R-:W-:Y:S02]  /*f950*/  @!P2 LEA.HI.X R11, R17, R0.reuse, R14, 0x1, P0 ;  /* 0x00000000110ba211 */ /* 0x081fe400000f0c0e */
[----:B------:R-:W-:-:S03]  /*f960*/  @!P3 LEA.HI.X R5, R22, R0, R12, 0x1, P1 ;  /* 0x000000001605b211 */ /* 0x000fc600008f0c0c */
[----:B------:R3:W-:Y:S04]  /*f970*/  @!P2 ST.E.128 desc[UR8][R10.64], RZ ;  /* 0x000000ff0a00a985 */ /* 0x0007e8000c101d08 */
[----:B------:R3:W-:Y:S02]  /*f980*/  @!P3 ST.E.128 desc[UR8][R4.64], RZ ;  /* 0x000000ff0400b985 */ /* 0x0007e4000c101d08 */
.L_x_215:
[----:B------:R-:W-:Y:S05]  /*f990*/  BSYNC B1 ;  /* 0x0000000000017941 */ /* 0x000fea0003800000 */
.L_x_214:
[----:B0-----:R-:W-:Y:S01]  /*f9a0*/  VIADD R0, R8, 0x60 ;  /* 0x0000006008007836 */ /* 0x001fe20000000000 */
[----:B--2-4-:R-:W2:Y:S04]  /*f9b0*/  SHFL.IDX PT, R3, R3, 0x3, 0x181f ;  /* 0x00781f0003037f89 */ /* 0x014ea800000e0000 */
[----:B------:R-:W-:Y:S01]  /*f9c0*/  ISETP.GE.AND P0, PT, R0, R13, PT ;  /* 0x0000000d0000720c */ /* 0x000fe20003f06270 */
[----:B-1-3--:R1:W3:-:S12]  /*f9d0*/  SHFL.IDX PT, R4, R6, 0x3, 0x181f ;  /* 0x00781f0006047f89 */ /* 0x00a2d800000e0000 */
[----:B-1----:R-:W-:Y:S05]  /*f9e0*/  @P0 BRA `(.L_x_204) ;  /* 0x0000000000280947 */ /* 0x002fea0003800000 */
[----:B------:R-:W-:Y:S01]  /*f9f0*/  ULDC UR4, c[0x0][0xac8] ;  /* 0x0002b20000047ab9 */ /* 0x000fe20000000800 */
[----:B------:R-:W-:Y:S01]  /*fa00*/  ULDC.64 UR8, c[0x0][0x208] ;  /* 0x0000820000087ab9 */ /* 0x000fe20000000a00 */
[----:B------:R-:W-:Y:S02]  /*fa10*/  ISETP.GE.AND P2, PT, R17, UR4, PT ;  /* 0x0000000411007c0c */ /* 0x000fe4000bf46270 */
[----:B------:R-:W-:-:S11]  /*fa20*/  ISETP.GE.AND P3, PT, R22, UR4, PT ;  /* 0x0000000416007c0c */ /* 0x000fd6000bf66270 */
[CC--:B---3--:R-:W-:Y:S02]  /*fa30*/  @!P2 LEA R8, P0, R17.reuse, R4.reuse, 0x1 ;  /* 0x000000041108a211 */ /* 0x0c8fe400078008ff */
[C---:B------:R-:W-:Y:S02]  /*fa40*/  @!P3 LEA R4, P1, R22.reuse, R4, 0x1 ;  /* 0x000000041604b211 */ /* 0x040fe400078208ff */
[-C--:B--2---:R-:W-:Y:S02]  /*fa50*/  @!P2 LEA.HI.X R9, R17, R3.reuse, R14, 0x1, P0 ;  /* 0x000000031109a211 */ /* 0x084fe400000f0c0e */
[----:B------:R-:W-:-:S03]  /*fa60*/  @!P3 LEA.HI.X R5, R22, R3, R12, 0x1, P1 ;  /* 0x000000031605b211 */ /* 0x000fc600008f0c0c */
[----:B------:R1:W-:Y:S04]  /*fa70*/  @!P2 ST.E.128 desc[UR8][R8.64], RZ ;  /* 0x000000ff0800a985 */ /* 0x0003e8000c101d08 */
[----:B------:R1:W-:Y:S02]  /*fa80*/  @!P3 ST.E.128 desc[UR8][R4.64], RZ ;  /* 0x000000ff0400b985 */ /* 0x0003e4000c101d08 */
.L_x_204:
[----:B------:R-:W-:Y:S05]  /*fa90*/  BSYNC B0 ;  /* 0x0000000000007941 */ /* 0x000fea0003800000 */
.L_x_194:
[----:B------:R-:W-:Y:S02]  /*faa0*/  ULDC UR4, c[0x0][0xc3c] ;  /* 0x00030f0000047ab9 */ /* 0x000fe40000000800 */
[----:B------:R-:W-:-:S13]  /*fab0*/  ISETP.GE.AND P0, PT, R7, UR4, PT ;  /* 0x0000000407007c0c */ /* 0x000fda000bf06270 */
[----:B------:R-:W-:Y:S05]  /*fac0*/  @!P0 BRA `(.L_x_216) ;  /* 0xffffff1400708947 */ /* 0x000fea000383ffff */
[----:B------:R-:W-:Y:S05]  /*fad0*/  EXIT ;  /* 0x000000000000794d */ /* 0x000fea0003800000 */
.L_x_168:
[----:B------:R-:W-:-:S08]  /*fae0*/  NOP ;  /* 0x0000000000007918 */ /* 0x000fd00000000000 */
[----:B0-----:R-:W0:-:S00]  /*faf0*/  USETMAXREG.DEALLOC.CTAPOOL 0x18 ;  /* 0x00000018000079c8 */ /* 0x001e0000080e0500 */
[----:B0-----:R-:W2:Y:S01]  /*fb00*/  LDL.LU R2, [R1+0x1c] ;  /* 0x00001c0001027983 */ /* 0x001ea20000300800 */
[----:B------:R-:W-:Y:S01]  /*fb10*/  LOP3.LUT R0, R0, 0x3, RZ, 0xc0, !PT ;  /* 0x0000000300007812 */ /* 0x000fe200078ec0ff */
[----:B------:R-:W-:-:S05]  /*fb20*/  IMAD.MOV.U32 R6, RZ, RZ, RZ ;  /* 0x000000ffff067224 */ /* 0x000fca00078e00ff */
[----:B------:R-:W0:Y:S02]  /*fb30*/  SHFL.IDX PT, R0, R0, RZ, 0x1f ;  /* 0x00001fff00007589 */ /* 0x000e2400000e0000 */
[----:B0-----:R-:W-:Y:S02]  /*fb40*/  ISETP.NE.AND P0, PT, R0, RZ, PT ;  /* 0x000000ff0000720c */ /* 0x001fe40003f05270 */
[----:B--2---:R-:W-:-:S11]  /*fb50*/  LOP3.LUT R2, R2, 0xfffffffd, RZ, 0xc0, !PT ;  /* 0xfffffffd02027812 */ /* 0x004fd600078ec0ff */
[----:B------:R-:W-:-:S05]  /*fb60*/  @P0 LOP3.LUT R2, R2, 0x2, RZ, 0xfc, !PT ;  /* 0x0000000202020812 */ /* 0x000fca00078efcff */
[----:B------:R0:W-:Y:S01]  /*fb70*/  STL [R1+0x1c], R2 ;  /* 0x00001c0201007387 */ /* 0x0001e20000100800 */
[----:B------:R-:W-:Y:S05]  /*fb80*/  @!P0 BRA `(.L_x_217) ;  /* 0x0000000000248947 */ /* 0x000fea0003800000 */
[----:B------:R-:W1:Y:S08]  /*fb90*/  S2UR UR5, SR_CgaCtaId ;  /* 0x00000000000579c3 */ /* 0x000e700000008800 */
[----:B------:R-:W-:Y:S06]  /*fba0*/  BAR.SYNC.DEFER_BLOCKING 0x5, 0x180 ;  /* 0x0146000000007b1d */ /* 0x000fec0000010000 */
[----:B------:R-:W-:-:S02]  /*fbb0*/  UMOV UR4, 0x400 ;  /* 0x0000040000047882 */ /* 0x000fc40000000000 */
[----:B-1----:R-:W-:-:S09]  /*fbc0*/  ULEA UR4, UR5, UR4, 0x18 ;  /* 0x0000000405047291 */ /* 0x002fd2000f8ec03f */
[----:B------:R-:W1:Y:S04]  /*fbd0*/  LDS.128 R4, [UR4+0x348d0] ;  /* 0x0348d004ff047984 */ /* 0x000e680008000c00 */
[----:B-1----:R2:W-:Y:S04]  /*fbe0*/  STL.64 [R1], R4 ;  /* 0x0000000401007387 */ /* 0x0025e80000100a00 */
[----:B------:R2:W-:Y:S01]  /*fbf0*/  STL.64 [R1+0x8], R6 ;  /* 0x0000080601007387 */ /* 0x0005e20000100a00 */
[----:B------:R-:W-:Y:S06]  /*fc00*/  BAR.ARV 0x4, 0x180 ;  /* 0x0106000000007b1d */ /* 0x000fec0000002000 */
[----:B------:R-:W-:Y:S05]  /*fc10*/  BRA `(.L_x_218) ;  /* 0x0000000800b07947 */ /* 0x000fea0003800000 */
.L_x_217:
[----:B------:R-:W1:Y:S01]  /*fc20*/  S2R R0, SR_TID.X ;  /* 0x0000000000007919 */ /* 0x000e620000002100 */
[----:B------:R-:W-:Y:S01]  /*fc30*/  ULDC UR4, c[0x0][0xc3c] ;  /* 0x00030f0000047ab9 */ /* 0x000fe20000000800 */
[----:B------:R-:W-:Y:S01]  /*fc40*/  ULDC.64 UR6, c[0x0][0x208] ;  /* 0x0000820000067ab9 */ /* 0x000fe20000000a00 */
[----:B------:R-:W-:Y:S01]  /*fc50*/  IMAD.MOV.U32 R9, RZ, RZ, RZ ;  /* 0x000000ffff097224 */ /* 0x000fe200078e00ff */
[----:B------:R-:W-:Y:S01]  /*fc60*/  ULDC UR5, c[0x0][0xc38] ;  /* 0x00030e0000057ab9 */ /* 0x000fe20000000800 */
[----:B-1----:R-:W-:-:S04]  /*fc70*/  LOP3.LUT R0, R0, 0x1f, RZ, 0xc0, !PT ;  /* 0x0000001f00007812 */ /* 0x002fc800078ec0ff */
[----:B------:R-:W-:-:S04]  /*fc80*/  ISETP.NE.AND P0, PT, R0, 0x1f, PT ;  /* 0x0000001f0000780c */ /* 0x000fc80003f05270 */
[----:B------:R-:W-:-:S13]  /*fc90*/  ISETP.GE.OR P1, PT, R0, UR4, !P0 ;  /* 0x0000000400007c0c */ /* 0x000fda000c726670 */
[----:B0-----:R-:W0:Y:S08]  /*fca0*/  @!P1 LDC.64 R2, c[0x0][0xc80] ;  /* 0x00032000ff029b82 */ /* 0x001e300000000a00 */
[----:B------:R-:W1:Y:S01]  /*fcb0*/  @!P1 LDC.64 R4, c[0x0][0xc78] ;  /* 0x00031e00ff049b82 */ /* 0x000e620000000a00 */
[----:B0-----:R-:W-:-:S05]  /*fcc0*/  @!P1 IMAD.WIDE.U32 R2, R0, 0x4, R2 ;  /* 0x0000000400029825 */ /* 0x001fca00078e0002 */
[----:B------:R1:W2:Y:S02]  /*fcd0*/  @!P1 LDG.E R6, desc[UR6][R2.64] ;  /* 0x0000000602069981 */ /* 0x0002a4000c1e1900 */
[----:B-1----:R-:W-:-:S05]  /*fce0*/  @!P1 IMAD.WIDE.U32 R2, R0, 0x4, R4 ;  /* 0x0000000400029825 */ /* 0x002fca00078e0004 */
[----:B------:R-:W2:Y:S01]  /*fcf0*/  @!P1 LDG.E R9, desc[UR6][R2.64] ;  /* 0x0000000602099981 */ /* 0x000ea2000c1e1900 */
[C---:B------:R-:W-:Y:S01]  /*fd00*/  ISETP.NE.AND P1, PT, R0.reuse, RZ, PT ;  /* 0x000000ff0000720c */ /* 0x040fe20003f25270 */
[----:B------:R-:W0:Y:S01]  /*fd10*/  S2UR UR6, SR_CTAID.X ;  /* 0x00000000000679c3 */ /* 0x000e220000002500 */
[C---:B------:R-:W-:Y:S01]  /*fd20*/  ISETP.GE.U32.AND P2, PT, R0.reuse, 0x2, PT ;  /* 0x000000020000780c */ /* 0x040fe20003f46070 */
[----:B------:R-:W-:Y:S01]  /*fd30*/  UMOV UR4, URZ ;  /* 0x0000003f00047c82 */ /* 0x000fe20008000000 */
[C---:B------:R-:W-:Y:S02]  /*fd40*/  ISETP.GE.U32.AND P3, PT, R0.reuse, 0x4, PT ;  /* 0x000000040000780c */ /* 0x040fe40003f66070 */
[C---:B------:R-:W-:Y:S02]  /*fd50*/  ISETP.GE.U32.AND P4, PT, R0.reuse, 0x8, PT ;  /* 0x000000080000780c */ /* 0x040fe40003f86070 */
[----:B------:R-:W-:Y:S01]  /*fd60*/  ISETP.GE.U32.AND P5, PT, R0, 0x10, PT ;  /* 0x000000100000780c */ /* 0x000fe20003fa6070 */
[----:B--2---:R-:W-:-:S05]  /*fd70*/  IMAD R4, R6, R9, RZ ;  /* 0x0000000906047224 */ /* 0x004fca00078e02ff */
[----:B------:R-:W1:Y:S02]  /*fd80*/  SHFL.UP PT, R5, R4, 0x1, RZ ;  /* 0x0420000004057989 */ /* 0x000e6400000e00ff */
[----:B-1----:R-:W-:-:S05]  /*fd90*/  SEL R5, R5, RZ, P1 ;  /* 0x000000ff05057207 */ /* 0x002fca0000800000 */
[----:B------:R-:W-:-:S05]  /*fda0*/  IMAD.IADD R5, R4, 0x1, R5 ;  /* 0x0000000104057824 */ /* 0x000fca00078e0205 */
        /* <DEDUP_REMOVED lines=12> */
[----:B------:R-:W1:Y:S02]  /*fe70*/  SHFL.IDX PT, R4, R2, 0x1f, 0x1f ;  /* 0x03e01f0002047f89 */ /* 0x000e6400000e0000 */
[----:B-1----:R-:W-:-:S04]  /*fe80*/  IMAD R7, R4, UR5, RZ ;  /* 0x0000000504077c24 */ /* 0x002fc8000f8e02ff */
[----:B------:R-:W-:Y:S01]  /*fe90*/  IMAD.MOV.U32 R4, RZ, RZ, R7 ;  /* 0x000000ffff047224 */ /* 0x000fe200078e0007 */
[----:B0-----:R-:W-:-:S13]  /*fea0*/  ISETP.GT.AND P6, PT, R7, UR6, PT ;  /* 0x0000000607007c0c */ /* 0x001fda000bfc4270 */
[----:B------:R-:W-:Y:S05]  /*feb0*/  @P6 BRA `(.L_x_219) ;  /* 0x0000000000a86947 */ /* 0x000fea0003800000 */
[----:B------:R-:W-:Y:S01]  /*fec0*/  IMAD.MOV.U32 R7, RZ, RZ, R4 ;  /* 0x000000ffff077224 */ /* 0x000fe200078e0004 */
[----:B------:R-:W-:Y:S01]  /*fed0*/  UMOV UR4, URZ ;  /* 0x0000003f00047c82 */ /* 0x000fe20008000000 */
[----:B------:R-:W-:-:S05]  /*fee0*/  ULDC UR5, c[0x0][0xc38] ;  /* 0x00030e0000057ab9 */ /* 0x000fca0000000800 */
.L_x_221:
[----:B------:R-:W0:Y:S01]  /*fef0*/  LDC R2, c[0x0][0xc3c] ;  /* 0x00030f00ff027b82 */ /* 0x000e220000000800 */
[----:B------:R-:W-:Y:S01]  /*ff00*/  ULDC UR7, c[0x0][0xc3c] ;  /* 0x00030f0000077ab9 */ /* 0x000fe20000000800 */
[----:B------:R-:W-:Y:S01]  /*ff10*/  UIADD3 UR4, UR4, 0x1f, URZ ;  /* 0x0000001f04047890 */ /* 0x000fe2000fffe03f */
[----:B------:R-:W-:-:S05]  /*ff20*/  IMAD.U32 R3, RZ, RZ, UR7 ;  /* 0x00000007ff037e24 */ /* 0x000fca000f8e00ff */
[----:B------:R1:W-:Y:S01]  /*ff30*/  STL [R1+0xc], R3 ;  /* 0x00000c0301007387 */ /* 0x0003e20000100800 */
[----:B0-----:R-:W-:-:S13]  /*ff40*/  ISETP.LE.AND P6, PT, R2, UR4, PT ;  /* 0x0000000402007c0c */ /* 0x001fda000bfc3270 */
[----:B-1----:R-:W-:Y:S05]  /*ff50*/  @P6 BRA `(.L_x_220) ;  /* 0x0000000400a86947 */ /* 0x002fea0003800000 */
[----:B------:R-:W-:Y:S01]  /*ff60*/  VIADD R9, R0, UR4 ;  /* 0x0000000400097c36 */ /* 0x000fe20008000000 */
[----:B------:R-:W-:Y:S01]  /*ff70*/  ULDC.64 UR8, c[0x0][0x208] ;  /* 0x0000820000087ab9 */ /* 0x000fe20000000a00 */
[----:B------:R-:W-:-:S03]  /*ff80*/  IMAD.MOV.U32 R6, RZ, RZ, RZ ;  /* 0x000000ffff067224 */ /* 0x000fc600078e00ff */
[----:B------:R-:W-:-:S13]  /*ff90*/  ISETP.GE.OR P6, PT, R9, R2, !P0 ;  /* 0x000000020900720c */ /* 0x000fda00047c6670 */
[----:B------:R-:W0:Y:S08]  /*ffa0*/  @!P6 LDC.64 R2, c[0x0][0xc80] ;  /* 0x00032000ff02eb82 */ /* 0x000e300000000a00 */
[----:B------:R-:W1:Y:S01]  /*ffb0*/  @!P6 LDC.64 R4, c[0x0][0xc78] ;  /* 0x00031e00ff04eb82 */ /* 0x000e620000000a00 */
[----:B0-----:R-:W-:-:S05]  /*ffc0*/  @!P6 IMAD.WIDE R2, R9, 0x4, R2 ;  /* 0x000000040902e825 */ /* 0x001fca00078e0202 */
[----:B------:R1:W2:Y:S02]  /*ffd0*/  @!P6 LDG.E R6, desc[UR8][R2.64] ;  /* 0x000000080206e981 */ /* 0x0002a4000c1e1900 */
[----:B-1----:R-:W-:-:S04]  /*ffe0*/  @!P6 IMAD.WIDE R2, R9, 0x4, R4 ;  /* 0x000000040902e825 */ /* 0x002fc800078e0204 */
[----:B------:R-:W-:-:S06]  /*fff0*/  IMAD.MOV.U32 R9, RZ, RZ, RZ ;  /* 0x000000ffff097224 */ /* 0x000fcc00078e00ff */
[----:B------:R-:W2:Y:S02]  /*10000*/  @!P6 LDG.E R9, desc[UR8][R2.64] ;  /* 0x000000080209e981 */ /* 0x000ea4000c1e1900 */
[----:B--2---:R-:W-:-:S05]  /*10010*/  IMAD R11, R6, R9, RZ ;  /* 0x00000009060b7224 */ /* 0x004fca00078e02ff */
[----:B------:R-:W0:Y:S02]  /*10020*/  SHFL.UP PT, R4, R11, 0x1, RZ ;  /* 0x042000000b047989 */ /* 0x000e2400000e00ff */
[----:B0-----:R-:W-:-:S05]  /*10030*/  SEL R4, R4, RZ, P1 ;  /* 0x000000ff04047207 */ /* 0x001fca0000800000 */
[----:B------:R-:W-:-:S05]  /*10040*/  IMAD.IADD R4, R11, 0x1, R4 ;  /* 0x000000010b047824 */ /* 0x000fca00078e0204 */
        /* <DEDUP_REMOVED lines=12> */
[----:B------:R-:W0:Y:S02]  /*10110*/  SHFL.IDX PT, R4, R2, 0x1f, 0x1f ;  /* 0x03e01f0002047f89 */ /* 0x000e2400000e0000 */
[----:B0-----:R-:W-:-:S04]  /*10120*/  IMAD R4, R4, UR5, RZ ;  /* 0x0000000504047c24 */ /* 0x001fc8000f8e02ff */
[----:B------:R-:W-:-:S05]  /*10130*/  IMAD.IADD R7, R4, 0x1, R7 ;  /* 0x0000000104077824 */ /* 0x000fca00078e0207 */
[----:B------:R-:W-:-:S13]  /*10140*/  ISETP.GT.AND P6, PT, R7, UR6, PT ;  /* 0x0000000607007c0c */ /* 0x000fda000bfc4270 */
[----:B------:R-:W-:Y:S05]  /*10150*/  @!P6 BRA `(.L_x_221) ;  /* 0xfffffffc0064e947 */ /* 0x000fea000383ffff */
.L_x_219:
[----:B------:R-:W-:Y:S02]  /*10160*/  IMAD.IADD R11, R7, 0x1, -R4 ;  /* 0x00000001070b7824 */ /* 0x000fe400078e0a04 */
[----:B------:R-:W-:Y:S02]  /*10170*/  IMAD.MOV.U32 R12, RZ, RZ, RZ ;  /* 0x000000ffff0c7224 */ /* 0x000fe400078e00ff */
[----:B------:R-:W-:-:S05]  /*10180*/  IMAD R3, R2, UR5, R11 ;  /* 0x0000000502037c24 */ /* 0x000fca000f8e020b */
[----:B------:R-:W-:-:S13]  /*10190*/  ISETP.GT.AND P0, PT, R3, UR6, PT ;  /* 0x0000000603007c0c */ /* 0x000fda000bf04270 */
[----:B------:R-:W-:-:S04]  /*101a0*/  VOTE.ANY R10, PT, !P0 ;  /* 0x00000000000a7806 */ /* 0x000fc800040e0100 */
[----:B------:R-:W0:Y:S01]  /*101b0*/  POPC R5, R10 ;  /* 0x0000000a00057309 */ /* 0x000e220000000000 */
[----:B------:R-:W-:Y:S01]  /*101c0*/  ISETP.NE.AND P0, PT, R10, RZ, PT ;  /* 0x000000ff0a00720c */ /* 0x000fe20003f05270 */
[----:B0-----:R-:W0:Y:S04]  /*101d0*/  SHFL.IDX PT, R6, R6, R5, 0x1f ;  /* 0x00001f0506067589 */ /* 0x001e2800000e0000 */
[----:B------:R-:W1:Y:S01]  /*101e0*/  SHFL.IDX PT, R8, R9, R5, 0x1f ;  /* 0x00001f0509087589 */ /* 0x000e6200000e0000 */
[----:B0-----:R-:W-:-:S04]  /*101f0*/  IABS R4, R6 ;  /* 0x0000000600047213 */ /* 0x001fc80000000000 */
[----:B------:R-:W0:Y:S01]  /*10200*/  I2F.RP R13, R4 ;  /* 0x00000004000d7306 */ /* 0x000e220000209400 */
[----:B-1----:R-:W-:-:S07]  /*10210*/  IABS R7, R8 ;  /* 0x0000000800077213 */ /* 0x002fce0000000000 */
[----:B------:R-:W-:Y:S08]  /*10220*/  I2F.RP R10, R7 ;  /* 0x00000007000a7306 */ /* 0x000ff00000209400 */
[----:B0-----:R-:W0:Y:S02]  /*10230*/  MUFU.RCP R13, R13 ;  /* 0x0000000d000d7308 */ /* 0x001e240000001000 */
[----:B0-----:R-:W-:-:S06]  /*10240*/  VIADD R3, R13, 0xffffffe ;  /* 0x0ffffffe0d037836 */ /* 0x001fcc0000000000 */
[----:B------:R-:W0:Y:S02]  /*10250*/  F2I.FTZ.U32.TRUNC.NTZ R3, R3 ;  /* 0x0000000300037305 */ /* 0x000e24000021f000 */
[----:B0-----:R-:W-:Y:S01]  /*10260*/  IMAD.MOV R15, RZ, RZ, -R3 ;  /* 0x000000ffff0f7224 */ /* 0x001fe200078e0a03 */
[----:B------:R-:W-:Y:S06]  /*10270*/  @!P0 BRA `(.L_x_222) ;  /* 0x0000000000088947 */ /* 0x000fec0003800000 */
[----:B------:R-:W-:-:S05]  /*10280*/  VIADD R9, R5, 0xffffffff ;  /* 0xffffffff05097836 */ /* 0x000fca0000000000 */
[----:B------:R0:W1:Y:S02]  /*10290*/  SHFL.IDX PT, R12, R2, R9, 0x1f ;  /* 0x00001f09020c7589 */ /* 0x00006400000e0000 */
.L_x_222:
[----:B-1----:R-:W-:Y:S01]  /*102a0*/  IMAD R11, R12, UR5, R11 ;  /* 0x000000050c0b7c24 */ /* 0x002fe2000f8e020b */
[----:B------:R-:W1:Y:S01]  /*102b0*/  MUFU.RCP R10, R10 ;  /* 0x0000000a000a7308 */ /* 0x000e620000001000 */
[----:B0-----:R-:W-:Y:S02]  /*102c0*/  IMAD R9, R15, R4, RZ ;  /* 0x000000040f097224 */ /* 0x001fe400078e02ff */
[----:B------:R-:W-:Y:S01]  /*102d0*/  IMAD.MOV.U32 R2, RZ, RZ, RZ ;  /* 0x000000ffff027224 */ /* 0x000fe200078e00ff */
[----:B------:R0:W-:Y:S03]  /*102e0*/  STL [R1], R11 ;  /* 0x0000000b01007387 */ /* 0x0001e60000100800 */
[----:B------:R-:W-:Y:S01]  /*102f0*/  IMAD.HI.U32 R2, R3, R9, R2 ;  /* 0x0000000903027227 */ /* 0x000fe200078e0002 */
[----:B------:R-:W-:Y:S02]  /*10300*/  IADD3 R9, -R11, UR6, RZ ;  /* 0x000000060b097c10 */ /* 0x000fe4000fffe1ff */
[----:B------:R-:W-:-:S02]  /*10310*/  IABS R3, R6 ;  /* 0x0000000600037213 */ /* 0x000fc40000000000 */
[----:B------:R-:W-:-:S03]  /*10320*/  IABS R13, R9 ;  /* 0x00000009000d7213 */ /* 0x000fc60000000000 */
[----:B------:R-:W-:Y:S02]  /*10330*/  IMAD.MOV R12, RZ, RZ, -R3 ;  /* 0x000000ffff0c7224 */ /* 0x000fe400078e0a03 */
[----:B0-----:R-:W-:-:S04]  /*10340*/  IMAD.HI.U32 R11, R2, R13, RZ ;  /* 0x0000000d020b7227 */ /* 0x001fc800078e00ff */
[----:B-1----:R-:W-:Y:S02]  /*10350*/  VIADD R3, R10, 0xffffffe ;  /* 0x0ffffffe0a037836 */ /* 0x002fe40000000000 */
[----:B------:R-:W-:-:S04]  /*10360*/  IMAD R13, R11, R12, R13 ;  /* 0x0000000c0b0d7224 */ /* 0x000fc800078e020d */
[----:B------:R-:W0:Y:S01]  /*10370*/  F2I.FTZ.U32.TRUNC.NTZ R3, R3 ;  /* 0x0000000300037305 */ /* 0x000e22000021f000 */
[----:B------:R-:W-:-:S13]  /*10380*/  ISETP.GT.U32.AND P1, PT, R4, R13, PT ;  /* 0x0000000d0400720c */ /* 0x000fda0003f24070 */
[----:B------:R-:W-:Y:S02]  /*10390*/  @!P1 IMAD.IADD R13, R13, 0x1, -R4 ;  /* 0x000000010d0d9824 */ /* 0x000fe400078e0a04 */
[----:B0-----:R-:W-:Y:S02]  /*103a0*/  IMAD.MOV R2, RZ, RZ, -R3 ;  /* 0x000000ffff027224 */ /* 0x001fe400078e0a03 */
[----:B------:R-:W-:Y:S01]  /*103b0*/  @!P1 VIADD R11, R11, 0x1 ;  /* 0x000000010b0b9836 */ /* 0x000fe20000000000 */
[----:B------:R-:W-:Y:S01]  /*103c0*/  ISETP.GE.U32.AND P0, PT, R13, R4, PT ;  /* 0x000000040d00720c */ /* 0x000fe20003f06070 */
[----:B------:R-:W-:Y:S01]  /*103d0*/  IMAD R13, R2, R7, RZ ;  /* 0x00000007020d7224 */ /* 0x000fe200078e02ff */
[----:B------:R-:W-:Y:S01]  /*103e0*/  ISETP.NE.AND P1, PT, R6, RZ, PT ;  /* 0x000000ff0600720c */ /* 0x000fe20003f25270 */
[----:B------:R-:W-:-:S04]  /*103f0*/  IMAD.MOV.U32 R2, RZ, RZ, RZ ;  /* 0x000000ffff027224 */ /* 0x000fc800078e00ff */
[----:B------:R-:W-:Y:S01]  /*10400*/  IMAD.HI.U32 R4, R3, R13, R2 ;  /* 0x0000000d03047227 */ /* 0x000fe200078e0002 */
[----:B------:R-:W-:-:S04]  /*10410*/  LOP3.LUT R2, R9, R6, RZ, 0x3c, !PT ;  /* 0x0000000609027212 */ /* 0x000fc800078e3cff */
[----:B------:R-:W-:Y:S01]  /*10420*/  ISETP.GE.AND P2, PT, R2, RZ, PT ;  /* 0x000000ff0200720c */ /* 0x000fe20003f46270 */
[----:B------:R-:W-:Y:S01]  /*10430*/  @P0 VIADD R11, R11, 0x1 ;  /* 0x000000010b0b0836 */ /* 0x000fe20000000000 */
[----:B------:R-:W-:-:S05]  /*10440*/  IABS R2, R8 ;  /* 0x0000000800027213 */ /* 0x000fca0000000000 */
[----:B------:R-:W-:-:S06]  /*10450*/  IMAD.MOV R2, RZ, RZ, -R2 ;  /* 0x000000ffff027224 */ /* 0x000fcc00078e0a02 */
[----:B------:R-:W-:Y:S01]  /*10460*/  @!P2 IMAD.MOV R11, RZ, RZ, -R11 ;  /* 0x000000ffff0ba224 */ /* 0x000fe200078e0a0b */
[----:B------:R-:W-:-:S04]  /*10470*/  @!P1 LOP3.LUT R11, RZ, R6, RZ, 0x33, !PT ;  /* 0x00000006ff0b9212 */ /* 0x000fc800078e33ff */
[-C--:B------:R-:W-:Y:S01]  /*10480*/  IABS R3, R11.reuse ;  /* 0x0000000b00037213 */ /* 0x080fe20000000000 */
[----:B------:R-:W-:-:S04]  /*10490*/  IMAD R6, R6, R11, RZ ;  /* 0x0000000b06067224 */ /* 0x000fc800078e02ff */
[----:B------:R-:W-:-:S04]  /*104a0*/  IMAD.HI.U32 R4, R4, R3, RZ ;  /* 0x0000000304047227 */ /* 0x000fc800078e00ff */
[----:B------:R-:W-:Y:S02]  /*104b0*/  IMAD R2, R4, R2, R3 ;  /* 0x0000000204027224 */ /* 0x000fe400078e0203 */
[----:B------:R-:W-:-:S03]  /*104c0*/  IMAD.IADD R6, R9, 0x1, -R6 ;  /* 0x0000000109067824 */ /* 0x000fc600078e0a06 */
[----:B------:R-:W-:Y:S02]  /*104d0*/  ISETP.GT.U32.AND P1, PT, R7, R2, PT ;  /* 0x000000020700720c */ /* 0x000fe40003f24070 */
[----:B------:R1:W-:Y:S11]  /*104e0*/  STL [R1+0x4], R6 ;  /* 0x0000040601007387 */ /* 0x0003f60000100800 */
[----:B------:R-:W-:-:S02]  /*104f0*/  @!P1 IMAD.IADD R2, R2, 0x1, -R7 ;  /* 0x0000000102029824 */ /* 0x000fc400078e0a07 */
[----:B------:R-:W-:Y:S01]  /*10500*/  @!P1 VIADD R4, R4, 0x1 ;  /* 0x0000000104049836 */ /* 0x000fe20000000000 */
[----:B------:R-:W-:Y:S02]  /*10510*/  ISETP.NE.AND P1, PT, R8, RZ, PT ;  /* 0x000000ff0800720c */ /* 0x000fe40003f25270 */
[----:B------:R-:W-:Y:S02]  /*10520*/  ISETP.GE.U32.AND P0, PT, R2, R7, PT ;  /* 0x000000070200720c */ /* 0x000fe40003f06070 */
[----:B------:R-:W-:-:S04]  /*10530*/  LOP3.LUT R2, R11, R8, RZ, 0x3c, !PT ;  /* 0x000000080b027212 */ /* 0x000fc800078e3cff */
[----:B------:R-:W-:-:S07]  /*10540*/  ISETP.GE.AND P2, PT, R2, RZ, PT ;  /* 0x000000ff0200720c */ /* 0x000fce0003f46270 */
[----:B------:R-:W-:-:S06]  /*10550*/  @P0 VIADD R4, R4, 0x1 ;  /* 0x0000000104040836 */ /* 0x000fcc0000000000 */
[----:B------:R-:W-:Y:S01]  /*10560*/  @!P2 IMAD.MOV R4, RZ, RZ, -R4 ;  /* 0x000000ffff04a224 */ /* 0x000fe200078e0a04 */
[----:B------:R-:W-:-:S05]  /*10570*/  @!P1 LOP3.LUT R4, RZ, R8, RZ, 0x33, !PT ;  /* 0x00000008ff049212 */ /* 0x000fca00078e33ff */
[--C-:B------:R-:W-:Y:S02]  /*10580*/  IMAD.MOV R2, RZ, RZ, -R4.reuse ;  /* 0x000000ffff027224 */ /* 0x100fe400078e0a04 */
[C---:B------:R-:W-:Y:S02]  /*10590*/  IMAD R4, R8.reuse, 0x1000000, R4 ;  /* 0x0100000008047824 */ /* 0x040fe400078e0204 */
[----:B------:R-:W-:Y:S02]  /*105a0*/  IMAD R11, R8, R2, R11 ;  /* 0x00000002080b7224 */ /* 0x000fe400078e020b */
[----:B------:R-:W-:Y:S02]  /*105b0*/  VIADD R2, R5, UR4 ;  /* 0x0000000405027c36 */ /* 0x000fe40008000000 */
[----:B------:R-:W-:-:S03]  /*105c0*/  IMAD R3, R11, 0x10000, R4 ;  /* 0x000100000b037824 */ /* 0x000fc600078e0204 */
[----:B------:R1:W-:Y:S04]  /*105d0*/  STL [R1+0xc], R2 ;  /* 0x00000c0201007387 */ /* 0x0003e80000100800 */
[----:B------:R1:W-:Y:S01]  /*105e0*/  STL [R1+0x8], R3 ;  /* 0x0000080301007387 */ /* 0x0003e20000100800 */
[----:B------:R-:W-:Y:S05]  /*105f0*/  BRA `(.L_x_223) ;  /* 0x0000000000107947 */ /* 0x000fea0003800000 */
.L_x_220:
[----:B------:R-:W-:Y:S01]  /*10600*/  IMAD.U32 R2, RZ, RZ, UR6 ;  /* 0x00000006ff027e24 */ /* 0x000fe2000f8e00ff */
[----:B------:R0:W-:Y:S04]  /*10610*/  STL [R1+0x4], RZ ;  /* 0x000004ff01007387 */ /* 0x0001e80000100800 */
[----:B------:R0:W-:Y:S04]  /*10620*/  STL [R1+0x8], RZ ;  /* 0x000008ff01007387 */ /* 0x0001e80000100800 */
[----:B------:R0:W-:Y:S02]  /*10630*/  STL [R1], R2 ;  /* 0x0000000201007387 */ /* 0x0001e40000100800 */
.L_x_223:
[----:B------:R-:W2:Y:S04]  /*10640*/  LDL R4, [R1] ;  /* 0x0000000001047983 */ /* 0x000ea80000100800 */
[----:B------:R-:W2:Y:S04]  /*10650*/  LDL R5, [R1+0x4] ;  /* 0x0000040001057983 */ /* 0x000ea80000100800 */
[----:B-1----:R-:W2:Y:S04]  /*10660*/  LDL R6, [R1+0x8] ;  /* 0x0000080001067983 */ /* 0x002ea80000100800 */
[----:B------:R-:W2:Y:S01]  /*10670*/  LDL R7, [R1+0xc] ;  /* 0x00000c0001077983 */ /* 0x000ea20000100800 */
[----:B------:R-:W-:-:S13]  /*10680*/  ISETP.NE.AND P0, PT, R0, RZ, PT ;  /* 0x000000ff0000720c */ /* 0x000fda0003f05270 */
[----:B------:R-:W1:Y:S01]  /*10690*/  @!P0 S2R R3, SR_CgaCtaId ;  /* 0x0000000000038919 */ /* 0x000e620000008800 */
[----:B------:R-:W-:-:S04]  /*106a0*/  @!P0 MOV R0, 0x400 ;  /* 0x0000040000008802 */ /* 0x000fc80000000f00 */
[----:B-1----:R-:W-:-:S05]  /*106b0*/  @!P0 LEA R0, R3, R0, 0x18 ;  /* 0x0000000003008211 */ /* 0x002fca00078ec0ff */
[----:B--2---:R1:W-:Y:S01]  /*106c0*/  @!P0 STS.128 [R0+0x348d0], R4 ;  /* 0x0348d00400008388 */ /* 0x0043e20000000c00 */
[----:B------:R-:W-:Y:S06]  /*106d0*/  BAR.ARV 0x5, 0x180 ;  /* 0x0146000000007b1d */ /* 0x000fec0000002000 */
.L_x_218:
[----:B-1----:R-:W3:Y:S01]  /*106e0*/  LDL R0, [R1+0xc] ;  /* 0x00000c0001007983 */ /* 0x002ee20000100800 */
[----:B------:R-:W-:Y:S01]  /*106f0*/  ULDC UR4, c[0x0][0xc3c] ;  /* 0x00030f0000047ab9 */ /* 0x000fe20000000800 */
[----:B------:R-:W-:Y:S02]  /*10700*/  IMAD.MOV.U32 R19, RZ, RZ, RZ ;  /* 0x000000ffff137224 */ /* 0x000fe400078e00ff */
[----:B------:R1:W-:Y:S01]  /*10710*/  STL [R1+0x48], RZ ;  /* 0x000048ff01007387 */ /* 0x0003e20000100800 */
[----:B---3--:R-:W-:Y:S01]  /*10720*/  ISETP.GE.AND P0, PT, R0, UR4, PT ;  /* 0x0000000400007c0c */ /* 0x008fe2000bf06270 */
[----:B------:R-:W-:-:S05]  /*10730*/  IMAD.MOV.U32 R0, RZ, RZ, 0x1 ;  /* 0x00000001ff007424 */ /* 0x000fca00078e00ff */
[----:B------:R1:W-:Y:S07]  /*10740*/  STL [R1+0x14], R0 ;  /* 0x0000140001007387 */ /* 0x0003ee0000100800 */
[----:B------:R-:W-:Y:S05]  /*10750*/  @P0 BRA `(.L_x_224) ;  /* 0x00000054003c0947 */ /* 0x000fea0003800000 */
[----:B--2---:R-:W2:Y:S01]  /*10760*/  S2R R5, SR_TID.X ;  /* 0x0000000000057919 */ /* 0x004ea20000002100 */
[----:B------:R-:W3:Y:S01]  /*10770*/  S2UR UR5, SR_CgaCtaId ;  /* 0x00000000000579c3 */ /* 0x000ee20000008800 */
[----:B------:R-:W-:Y:S01]  /*10780*/  UMOV UR4, 0x400 ;  /* 0x0000040000047882 */ /* 0x000fe20000000000 */
[----:B------:R-:W-:Y:S01]  /*10790*/  BSSY B8, `(.L_x_224) ;  /* 0x000054b000087945 */ /* 0x000fe20003800000 */
[----:B------:R-:W-:Y:S01]  /*107a0*/  IMAD.MOV.U32 R19, RZ, RZ, RZ ;  /* 0x000000ffff137224 */ /* 0x000fe200078e00ff */
[----:B------:R-:W-:Y:S01]  /*107b0*/  ULDC UR38, c[0x0][0xc] ;  /* 0x0000030000267ab9 */ /* 0x000fe20000000800 */
[----:B------:R-:W-:Y:S01]  /*107c0*/  ULDC.64 UR36, c[0x0][0x198] ;  /* 0x0000660000247ab9 */ /* 0x000fe20000000a00 */
[----:B---3--:R-:W-:-:S06]  /*107d0*/  ULEA UR4, UR5, UR4, 0x18 ;  /* 0x0000000405047291 */ /* 0x008fcc000f8ec03f */
[----:B------:R-:W-:Y:S01]  /*107e0*/  IMAD.U32 R18, RZ, RZ, UR4 ;  /* 0x00000004ff127e24 */ /* 0x000fe2000f8e00ff */
[C---:B--2---:R-:W-:Y:S01]  /*107f0*/  LOP3.LUT R4, R5.reuse, 0x7f, RZ, 0xc0, !PT ;  /* 0x0000007f05047812 */ /* 0x044fe200078ec0ff */
[----:B-1----:R-:W-:-:S05]  /*10800*/  IMAD.SHL.U32 R0, R5, 0x8, RZ ;  /* 0x0000000805007824 */ /* 0x002fca00078e00ff */
[C---:B0-----:R-:W-:Y:S02]  /*10810*/  LOP3.LUT R2, R0.reuse, 0x1f8, RZ, 0xc0, !PT ;  /* 0x000001f800027812 */ /* 0x041fe400078ec0ff */
[----:B------:R-:W-:Y:S02]  /*10820*/  LOP3.LUT R0, R0, 0x38, RZ, 0xc0, !PT ;  /* 0x0000003800007812 */ /* 0x000fe400078ec0ff */
[----:B------:R-:W-:Y:S01]  /*10830*/  LOP3.LUT R3, R2, 0x38, R5, 0x78, !PT ;  /* 0x0000003802037812 */ /* 0x000fe200078e7805 */
[----:B------:R-:W-:Y:S01]  /*10840*/  IMAD.SHL.U32 R2, R4, 0x8, RZ ;  /* 0x0000000804027824 */ /* 0x000fe200078e00ff */
[----:B------:R-:W-:Y:S02]  /*10850*/  SHF.R.U32.HI R4, RZ, 0x3, R4 ;  /* 0x00000003ff047819 */ /* 0x000fe40000011604 */
[----:B------:R-:W-:Y:S02]  /*10860*/  LOP3.LUT R0, R0, 0x40, RZ, 0xfc, !PT ;  /* 0x0000004000007812 */ /* 0x000fe400078efcff */
[----:B------:R-:W-:Y:S01]  /*10870*/  LOP3.LUT R3, R3, 0x200, R2, 0xf8, !PT ;  /* 0x0000020003037812 */ /* 0x000fe200078ef802 */
[----:B------:R-:W-:-:S04]  /*10880*/  IMAD.SHL.U32 R2, R5, 0x10, RZ ;  /* 0x0000001005027824 */ /* 0x000fc800078e00ff */
[----:B------:R-:W-:Y:S01]  /*10890*/  IMAD R3, R3, 0x2, R18 ;  /* 0x0000000203037824 */ /* 0x000fe200078e0212 */
[----:B------:R-:W-:Y:S01]  /*108a0*/  LOP3.LUT R4, R4, 0x70, R2, 0xf8, !PT ;  /* 0x0000007004047812 */ /* 0x000fe200078ef802 */
[----:B------:R-:W-:-:S03]  /*108b0*/  IMAD.MOV.U32 R2, RZ, RZ, 0x1 ;  /* 0x00000001ff027424 */ /* 0x000fc600078e00ff */
[----:B------:R0:W-:Y:S04]  /*108c0*/  STL [R1+0x28], R3 ;  /* 0x0000280301007387 */ /* 0x0001e80000100800 */
[----:B------:R0:W-:Y:S04]  /*108d0*/  STL [R1+0x14], R2 ;  /* 0x0000140201007387 */ /* 0x0001e80000100800 */
[----:B------:R0:W-:Y:S02]  /*108e0*/  STL [R1+0x48], RZ ;  /* 0x000048ff01007387 */ /* 0x0001e40000100800 */
.L_x_323:
[----:B--2---:R-:W2:Y:S01]  /*108f0*/  LDL R0, [R1+0xc] ;  /* 0x00000c0001007983 */ /* 0x004ea20000100800 */
[----:B0-----:R-:W2:Y:S01]  /*10900*/  LDC.64 R2, c[0x0][0xc88] ;  /* 0x00032200ff027b82 */ /* 0x001ea20000000a00 */
[----:B------:R-:W-:Y:S01]  /*10910*/  ULDC.64 UR4, c[0x0][0x208] ;  /* 0x0000820000047ab9 */ /* 0x000fe20000000a00 */
[----:B--2---:R-:W-:-:S05]  /*10920*/  IMAD.WIDE R2, R0, 0x4, R2 ;  /* 0x0000000400027825 */ /* 0x004fca00078e0202 */
[----:B------:R-:W2:Y:S01]  /*10930*/  LDG.E R10, desc[UR4][R2.64] ;  /* 0x00000004020a7981 */ /* 0x000ea2000c1e1900 */
[----:B------:R-:W-:Y:S05]  /*10940*/  YIELD ;  /* 0x0000000000007946 */ /* 0x000fea0003800000 */
[----:B------:R-:W-:Y:S01]  /*10950*/  ULDC.64 UR4, c[0x0][0xa28] ;  /* 0x00028a0000047ab9 */ /* 0x000fe20000000a00 */
[----:B------:R-:W-:Y:S01]  /*10960*/  IMAD.MOV.U32 R0, RZ, RZ, RZ ;  /* 0x000000ffff007224 */ /* 0x000fe200078e00ff */
[----:B------:R-:W-:Y:S01]  /*10970*/  ISETP.NE.U32.AND P0, PT, RZ, UR4, PT ;  /* 0x00000004ff007c0c */ /* 0x000fe2000bf05070 */
[----:B------:R-:W-:Y:S01]  /*10980*/  ULDC.64 UR10, c[0x0][0x208] ;  /* 0x00008200000a7ab9 */ /* 0x000fe20000000a00 */
[----:B-1----:R-:W-:Y:S01]  /*10990*/  IMAD.MOV.U32 R6, RZ, RZ, RZ ;  /* 0x000000ffff067224 */ /* 0x002fe200078e00ff */
[----:B------:R-:W-:Y:S01]  /*109a0*/  ULDC.64 UR6, c[0x0][0xa18] ;  /* 0x0002860000067ab9 */ /* 0x000fe20000000a00 */
[----:B------:R-:W-:Y:S01]  /*109b0*/  ISETP.NE.AND.EX P0, PT, RZ, UR5, PT, P0 ;  /* 0x00000005ff007c0c */ /* 0x000fe2000bf05300 */
[----:B------:R-:W-:Y:S01]  /*109c0*/  ULDC.64 UR8, c[0x0][0xa08] ;  /* 0x0002820000087ab9 */ /* 0x000fe20000000a00 */
[----:B--2---:R-:W-:Y:S01]  /*109d0*/  SHF.R.S32.HI R4, RZ, 0x1f, R10 ;  /* 0x0000001fff047819 */ /* 0x004fe2000001140a */
[----:B------:R-:W-:-:S10]  /*109e0*/  IMAD.SHL.U32 R17, R10, 0x4, RZ ;  /* 0x000000040a117824 */ /* 0x000fd400078e00ff */
[C---:B------:R-:W-:Y:S01]  /*109f0*/  @P0 LEA R2, P1, R10.reuse, UR4, 0x2 ;  /* 0x000000040a020c11 */ /* 0x040fe2000f8210ff */
[----:B------:R-:W-:Y:S03]  /*10a00*/  STL [R1+0x2c], R10 ;  /* 0x00002c0a01007387 */ /* 0x000fe60000100800 */
[C-C-:B------:R-:W-:Y:S01]  /*10a10*/  @P0 LEA.HI.X R3, R10.reuse, UR5, R4.reuse, 0x2, P1 ;  /* 0x000000050a030c11 */ /* 0x140fe200088f1404 */
[----:B------:R-:W-:Y:S01]  /*10a20*/  ULDC.64 UR4, c[0x0][0xa00] ;  /* 0x0002800000047ab9 */ /* 0x000fe20000000a00 */
[----:B------:R-:W-:Y:S01]  /*10a30*/  SHF.L.U64.HI R9, R10, 0x2, R4 ;  /* 0x000000020a097819 */ /* 0x000fe20000010204 */
[----:B------:R0:W-:Y:S01]  /*10a40*/  STL [R1+0x3c], R4 ;  /* 0x00003c0401007387 */ /* 0x0001e20000100800 */
[----:B------:R-:W-:-:S03]  /*10a50*/  ISETP.NE.U32.AND P1, PT, RZ, UR4, PT ;  /* 0x00000004ff007c0c */ /* 0x000fc6000bf25070 */
[----:B------:R1:W5:Y:S01]  /*10a60*/  @P0 LDG.E R0, desc[UR10][R2.64] ;  /* 0x0000000a02000981 */ /* 0x000362000c1e1900 */
[----:B------:R-:W-:Y:S01]  /*10a70*/  ISETP.NE.AND.EX P1, PT, RZ, UR5, PT, P1 ;  /* 0x00000005ff007c0c */ /* 0x000fe2000bf25310 */
[----:B------:R-:W-:Y:S01]  /*10a80*/  IMAD.MOV.U32 R8, RZ, RZ, RZ ;  /* 0x000000ffff087224 */ /* 0x000fe200078e00ff */
[----:B------:R-:W-:Y:S01]  /*10a90*/  ISETP.NE.U32.AND P2, PT, RZ, UR6, PT ;  /* 0x00000006ff007c0c */ /* 0x000fe2000bf45070 */
[----:B------:R-:W-:Y:S01]  /*10aa0*/  STL [R1+0x20], R9 ;  /* 0x0000200901007387 */ /* 0x000fe20000100800 */
[----:B------:R-:W-:Y:S02]  /*10ab0*/  ISETP.NE.U32.AND P0, PT, RZ, UR8, PT ;  /* 0x00000008ff007c0c */ /* 0x000fe4000bf05070 */
[C---:B0-----:R-:W-:Y:S02]  /*10ac0*/  IADD3 R4, P4, R17.reuse, UR8, RZ ;  /* 0x0000000811047c10 */ /* 0x041fe4000ff9e0ff */
[----:B-1----:R-:W-:Y:S02]  /*10ad0*/  IADD3 R2, P3, R17, UR4, RZ ;  /* 0x0000000411027c10 */ /* 0x002fe4000ff7e0ff */
[----:B------:R-:W-:-:S02]  /*10ae0*/  ISETP.NE.AND.EX P2, PT, RZ, UR7, PT, P2 ;  /* 0x00000007ff007c0c */ /* 0x000fc4000bf45320 */
[C---:B------:R-:W-:Y:S02]  /*10af0*/  IADD3.X R3, R9.reuse, UR5, RZ, P3, !PT ;  /* 0x0000000509037c10 */ /* 0x040fe40009ffe4ff */
[----:B------:R-:W-:Y:S02]  /*10b00*/  ISETP.NE.AND.EX P0, PT, RZ, UR9, PT, P0 ;  /* 0x00000009ff007c0c */ /* 0x000fe4000bf05300 */
[----:B------:R-:W-:Y:S01]  /*10b10*/  IADD3.X R5, R9, UR9, RZ, P4, !PT ;  /* 0x0000000909057c10 */ /* 0x000fe2000a7fe4ff */
[----:B------:R-:W2:Y:S01]  /*10b20*/  @P1 LDG.E R6, desc[UR10][R2.64] ;  /* 0x0000000a02061981 */ /* 0x000ea2000c1e1900 */
[----:B------:R-:W-:Y:S02]  /*10b30*/  ULDC UR4, c[0x0][0x288] ;  /* 0x0000a20000047ab9 */ /* 0x000fe40000000800 */
[----:B------:R-:W-:Y:S01]  /*10b40*/  IMAD.U32 R11, RZ, RZ, UR4 ;  /* 0x00000004ff0b7e24 */ /* 0x000fe2000f8e00ff */
[----:B------:R-:W-:-:S06]  /*10b50*/  ULDC.64 UR4, c[0x0][0x418] ;  /* 0x0001060000047ab9 */ /* 0x000fcc0000000a00 */
[----:B------:R-:W5:Y:S04]  /*10b60*/  @P0 LDG.E R8, desc[UR10][R4.64] ;  /* 0x0000000a04080981 */ /* 0x000f68000c1e1900 */
[----:B--2---:R0:W-:Y:S02]  /*10b70*/  STL [R1+0x34], R6 ;  /* 0x0000340601007387 */ /* 0x0041e40000100800 */
[----:B0-----:R-:W-:-:S04]  /*10b80*/  @P2 IADD3 R6, P3, R17, UR6, RZ ;  /* 0x0000000611062c10 */ /* 0x001fc8000ff7e0ff */
[----:B------:R-:W-:-:S05]  /*10b90*/  @P2 IADD3.X R7, R9, UR7, RZ, P3, !PT ;  /* 0x0000000709072c10 */ /* 0x000fca0009ffe4ff */
[----:B------:R0:W2:Y:S01]  /*10ba0*/  @P2 LDG.E R11, desc[UR10][R6.64] ;  /* 0x0000000a060b2981 */ /* 0x0000a2000c1e1900 */
[----:B------:R-:W-:-:S03]  /*10bb0*/  UISETP.NE.U32.AND UP0, UPT, UR4, URZ, UPT ;  /* 0x0000003f0400728c */ /* 0x000fc6000bf05070 */
[----:B------:R-:W-:Y:S01]  /*10bc0*/  ULDC UR4, c[0x0][0x424] ;  /* 0x0001090000047ab9 */ /* 0x000fe20000000800 */
[----:B------:R-:W-:-:S03]  /*10bd0*/  UISETP.NE.AND.EX UP0, UPT, UR5, URZ, UPT, UP0 ;  /* 0x0000003f0500728c */ /* 0x000fc6000bf05300 */
[----:B------:R-:W-:Y:S01]  /*10be0*/  ULDC UR5, c[0x0][0x2f0] ;  /* 0x0000bc0000057ab9 */ /* 0x000fe20000000800 */
[----:B------:R-:W-:-:S04]  /*10bf0*/  USEL UR4, UR4, 0x1, UP0 ;  /* 0x0000000104047887 */ /* 0x000fc80008000000 */
[----:B------:R-:W-:-:S06]  /*10c00*/  UIMAD UR4, UR4, UR5, URZ ;  /* 0x00000005040472a4 */ /* 0x000fcc000f8e023f */
[----:B0-----:R-:W-:Y:S01]  /*10c10*/  IMAD.U32 R6, RZ, RZ, UR4 ;  /* 0x00000004ff067e24 */ /* 0x001fe2000f8e00ff */
[----:B--2---:R0:W-:Y:S01]  /*10c20*/  STL [R1+0x44], R11 ;  /* 0x0000440b01007387 */ /* 0x0041e20000100800 */
[----:B------:R-:W-:Y:S05]  /*10c30*/  @P2 BRA `(.L_x_225) ;  /* 0x0000000000182947 */ /* 0x000fea0003800000 */
[----:B------:R-:W-:Y:S05]  /*10c40*/  @!P1 BRA `(.L_x_225) ;  /* 0x0000000000149947 */ /* 0x000fea0003800000 */
[----:B------:R-:W-:Y:S02]  /*10c50*/  ULDC.64 UR4, c[0x0][0x208] ;  /* 0x0000820000047ab9 */ /* 0x000fe40000000a00 */
[----:B------:R-:W2:Y:S04]  /*10c60*/  LDG.E R7, desc[UR4][R2.64] ;  /* 0x0000000402077981 */ /* 0x000ea8000c1e1900 */
[----:B------:R-:W2:Y:S02]  /*10c70*/  LDG.E R2, desc[UR4][R2.64+0x4] ;  /* 0x0000040402027981 */ /* 0x000ea4000c1e1900 */
[----:B--2---:R-:W-:-:S05]  /*10c80*/  IMAD.IADD R2, R2, 0x1, -R7 ;  /* 0x0000000102027824 */ /* 0x004fca00078e0a07 */
[----:B------:R1:W-:Y:S02]  /*10c90*/  STL [R1+0x44], R2 ;  /* 0x0000440201007387 */ /* 0x0003e40000100800 */
.L_x_225:
[----:B------:R-:W1:Y:S01]  /*10ca0*/  LDL.LU R7, [R1+0x8] ;  /* 0x0000080001077983 */ /* 0x000e620000300800 */
[----:B------:R-:W-:Y:S02]  /*10cb0*/  ULDC.64 UR4, c[0x0][0xa20] ;  /* 0x0002880000047ab9 */ /* 0x000fe40000000a00 */
[----:B------:R-:W-:-:S04]  /*10cc0*/  ISETP.NE.U32.AND P1, PT, RZ, UR4, PT ;  /* 0x00000004ff007c0c */ /* 0x000fc8000bf25070 */
[----:B------:R-:W-:Y:S02]  /*10cd0*/  ISETP.NE.AND.EX P1, PT, RZ, UR5, PT, P1 ;  /* 0x00000005ff007c0c */ /* 0x000fe4000bf25310 */
[C---:B-1----:R-:W-:Y:S02]  /*10ce0*/  LOP3.LUT R2, R7.reuse, 0xff000000, RZ, 0xc0, !PT ;  /* 0xff00000007027812 */ /* 0x042fe400078ec0ff */
[C---:B------:R-:W-:Y:S02]  /*10cf0*/  LOP3.LUT R3, R7.reuse, 0xff0000, RZ, 0xc0, !PT ;  /* 0x00ff000007037812 */ /* 0x040fe400078ec0ff */
[----:B------:R-:W-:Y:S02]  /*10d00*/  SHF.R.U32.HI R2, RZ, 0x8, R2 ;  /* 0x00000008ff027819 */ /* 0x000fe40000011602 */
[----:B------:R-:W-:Y:S01]  /*10d10*/  LOP3.LUT R16, R7, 0xffff, RZ, 0xc0, !PT ;  /* 0x0000ffff07107812 */ /* 0x000fe200078ec0ff */
[----:B-----5:R-:W-:Y:S01]  /*10d20*/  IMAD.IADD R7, R8, 0x1, R0 ;  /* 0x0000000108077824 */ /* 0x020fe200078e0200 */
[----:B------:R-:W-:Y:S01]  /*10d30*/  LEA.HI R2, R3, R2, RZ, 0x10 ;  /* 0x0000000203027211 */ /* 0x000fe200078f80ff */
[----:B------:R-:W-:-:S05]  /*10d40*/  IMAD.MOV.U32 R3, RZ, RZ, R10 ;  /* 0x000000ffff037224 */ /* 0x000fca00078e000a */
[----:B------:R1:W-:Y:S04]  /*10d50*/  STL [R1+0x10], R3 ;  /* 0x0000100301007387 */ /* 0x0003e80000100800 */
[----:B------:R1:W-:Y:S01]  /*10d60*/  STL [R1+0x18], R7 ;  /* 0x0000180701007387 */ /* 0x0003e20000100800 */
[----:B------:R-:W-:Y:S05]  /*10d70*/  @!P1 BRA `(.L_x_226) ;  /* 0x0000000000149947 */ /* 0x000fea0003800000 */
[----:B------:R-:W-:Y:S01]  /*10d80*/  IADD3 R6, P0, R17, UR4, RZ ;  /* 0x0000000411067c10 */ /* 0x000fe2000ff1e0ff */
[----:B------:R-:W-:-:S03]  /*10d90*/  ULDC.64 UR6, c[0x0][0x208] ;  /* 0x0000820000067ab9 */ /* 0x000fc60000000a00 */
[----:B-1----:R-:W-:-:S05]  /*10da0*/  IADD3.X R7, R9, UR5, RZ, P0, !PT ;  /* 0x0000000509077c10 */ /* 0x002fca00087fe4ff */
[----:B------:R2:W5:Y:S01]  /*10db0*/  LDG.E R6, desc[UR6][R6.64] ;  /* 0x0000000606067981 */ /* 0x000562000c1e1900 */
[----:B------:R-:W-:Y:S05]  /*10dc0*/  BRA `(.L_x_227) ;  /* 0x0000000000147947 */ /* 0x000fea0003800000 */
.L_x_226:
[----:B------:R-:W-:Y:S05]  /*10dd0*/  @!P0 BRA `(.L_x_227) ;  /* 0x0000000000108947 */ /* 0x000fea0003800000 */
[----:B------:R-:W-:Y:S02]  /*10de0*/  ULDC.64 UR4, c[0x0][0x208] ;  /* 0x0000820000047ab9 */ /* 0x000fe40000000a00 */
[----:B------:R-:W2:Y:S04]  /*10df0*/  LDG.E R6, desc[UR4][R4.64] ;  /* 0x0000000404067981 */ /* 0x000ea8000c1e1900 */
[----:B------:R-:W2:Y:S02]  /*10e00*/  LDG.E R4, desc[UR4][R4.64+0x4] ;  /* 0x0000040404047981 */ /* 0x000ea4000c1e1900 */
[----:B--2---:R-:W-:-:S07]  /*10e10*/  IMAD.IADD R6, R4, 0x1, -R6 ;  /* 0x0000000104067824 */ /* 0x004fce00078e0a06 */
.L_x_227:
[----:B-----5:R-:W-:Y:S01]  /*10e20*/  IMAD.IADD R6, R6, 0x1, -R0 ;  /* 0x0000000106067824 */ /* 0x020fe200078e0a00 */
[----:B------:R-:W-:Y:S01]  /*10e30*/  LOP3.LUT R9, R2, 0xff, RZ, 0xc0, !PT ;  /* 0x000000ff02097812 */ /* 0x000fe200078ec0ff */
[----:B------:R-:W-:Y:S01]  /*10e40*/  IMAD.MOV.U32 R4, RZ, RZ, RZ ;  /* 0x000000ffff047224 */ /* 0x000fe200078e00ff */
[----:B------:R-:W-:Y:S01]  /*10e50*/  BSSY B0, `(.L_x_228) ;  /* 0x000002a000007945 */ /* 0x000fe20003800000 */
[C---:B------:R-:W-:Y:S01]  /*10e60*/  VIADD R0, R6.reuse, 0xaf ;  /* 0x000000af06007836 */ /* 0x040fe20000000000 */
[----:B------:R-:W-:Y:S01]  /*10e70*/  ISETP.GE.AND P0, PT, R6, 0x1, PT ;  /* 0x000000010600780c */ /* 0x000fe20003f06270 */
[----:B------:R-:W-:Y:S01]  /*10e80*/  IMAD.MOV.U32 R10, RZ, RZ, R4 ;  /* 0x000000ffff0a7224 */ /* 0x000fe200078e0004 */
[----:B------:R3:W-:Y:S01]  /*10e90*/  STL [R1+0x38], R4 ;  /* 0x0000380401007387 */ /* 0x0007e20000100800 */
[----:B------:R-:W-:-:S05]  /*10ea0*/  IMAD.HI R0, R0, 0x2e8ba2e9, RZ ;  /* 0x2e8ba2e900007827 */ /* 0x000fca00078e02ff */
[----:B-1----:R-:W-:-:S04]  /*10eb0*/  SHF.R.U32.HI R3, RZ, 0x1f, R0 ;  /* 0x0000001fff037819 */ /* 0x002fc80000011600 */
[----:B------:R-:W-:-:S05]  /*10ec0*/  LEA.HI.SX32 R8, R0, R3, 0x1b ;  /* 0x0000000300087211 */ /* 0x000fca00078fdaff */
[----:B------:R3:W-:Y:S04]  /*10ed0*/  STL [R1+0x40], R8 ;  /* 0x0000400801007387 */ /* 0x0007e80000100800 */
[----:B------:R3:W-:Y:S01]  /*10ee0*/  STL [R1+0x58], R9 ;  /* 0x0000580901007387 */ /* 0x0007e20000100800 */
[----:B------:R-:W-:Y:S05]  /*10ef0*/  @!P0 BRA `(.L_x_229) ;  /* 0x00000000007c8947 */ /* 0x000fea0003800000 */
[----:B------:R-:W-:-:S04]  /*10f00*/  SHF.R.U32.HI R0, RZ, 0x10, R2 ;  /* 0x00000010ff007819 */ /* 0x000fc80000011602 */
[----:B------:R-:W-:-:S13]  /*10f10*/  ISETP.NE.AND P0, PT, R0, RZ, PT ;  /* 0x000000ff0000720c */ /* 0x000fda0003f05270 */
[----:B------:R-:W3:Y:S02]  /*10f20*/  @!P0 LDC R0, c[0x0][0x9f0] ;  /* 0x00027c00ff008b82 */ /* 0x000ee40000000800 */
[----:B---3--:R-:W-:-:S04]  /*10f30*/  IABS R4, R0 ;  /* 0x0000000000047213 */ /* 0x008fc80000000000 */
[----:B------:R-:W1:Y:S08]  /*10f40*/  I2F.RP R2, R4 ;  /* 0x0000000400027306 */ /* 0x000e700000209400 */
[----:B-1----:R-:W1:Y:S02]  /*10f50*/  MUFU.RCP R2, R2 ;  /* 0x0000000200027308 */ /* 0x002e640000001000 */
[----:B-1----:R-:W-:-:S06]  /*10f60*/  VIADD R2, R2, 0xffffffe ;  /* 0x0ffffffe02027836 */ /* 0x002fcc0000000000 */
[----:B------:R-:W1:Y:S02]  /*10f70*/  F2I.FTZ.U32.TRUNC.NTZ R3, R2 ;  /* 0x0000000200037305 */ /* 0x000e64000021f000 */
[----:B-1----:R-:W-:-:S04]  /*10f80*/  IMAD.MOV R2, RZ, RZ, -R3 ;  /* 0x000000ffff027224 */ /* 0x002fc800078e0a03 */
[----:B------:R-:W-:Y:S02]  /*10f90*/  IMAD R5, R2, R4, RZ ;  /* 0x0000000402057224 */ /* 0x000fe400078e02ff */
[----:B------:R-:W-:-:S04]  /*10fa0*/  IMAD.MOV.U32 R2, RZ, RZ, RZ ;  /* 0x000000ffff027224 */ /* 0x000fc800078e00ff */
[----:B--2---:R-:W-:Y:S01]  /*10fb0*/  IMAD.HI.U32 R7, R3, R5, R2 ;  /* 0x0000000503077227 */ /* 0x004fe200078e0002 */
[----:B------:R-:W-:Y:S02]  /*10fc0*/  IABS R2, R0 ;  /* 0x0000000000027213 */ /* 0x000fe40000000000 */
[----:B------:R-:W-:-:S03]  /*10fd0*/  IADD3 R5, R0, -0x1, R8 ;  /* 0xffffffff00057810 */ /* 0x000fc60007ffe008 */
[----:B------:R-:W-:Y:S01]  /*10fe0*/  IMAD.MOV R2, RZ, RZ, -R2 ;  /* 0x000000ffff027224 */ /* 0x000fe200078e0a02 */
[----:B------:R-:W-:Y:S02]  /*10ff0*/  IABS R3, R5 ;  /* 0x0000000500037213 */ /* 0x000fe40000000000 */
[----:B------:R-:W-:Y:S01]  /*11000*/  LOP3.LUT R5, R5, R0, RZ, 0x3c, !PT ;  /* 0x0000000005057212 */ /* 0x000fe200078e3cff */
[----:B------:R-:W-:Y:S02]  /*11010*/  IMAD.MOV.U32 R6, RZ, RZ, R2 ;  /* 0x000000ffff067224 */ /* 0x000fe400078e0002 */
[----:B------:R-:W-:Y:S01]  /*11020*/  IMAD.HI.U32 R2, R7, R3, RZ ;  /* 0x0000000307027227 */ /* 0x000fe200078e00ff */
[----:B------:R-:W-:-:S03]  /*11030*/  ISETP.GE.AND P2, PT, R5, RZ, PT ;  /* 0x000000ff0500720c */ /* 0x000fc60003f46270 */
[----:B------:R-:W-:-:S05]  /*11040*/  IMAD R3, R2, R6, R3 ;  /* 0x0000000602037224 */ /* 0x000fca00078e0203 */
[----:B------:R-:W-:-:S13]  /*11050*/  ISETP.GT.U32.AND P1, PT, R4, R3, PT ;  /* 0x000000030400720c */ /* 0x000fda0003f24070 */
[----:B------:R-:W-:Y:S02]  /*11060*/  @!P1 IMAD.IADD R3, R3, 0x1, -R4 ;  /* 0x0000000103039824 */ /* 0x000fe400078e0a04 */
[----:B------:R-:W-:Y:S01]  /*11070*/  @!P1 VIADD R2, R2, 0x1 ;  /* 0x0000000102029836 */ /* 0x000fe20000000000 */
[----:B------:R-:W-:Y:S02]  /*11080*/  ISETP.NE.AND P1, PT, R0, RZ, PT ;  /* 0x000000ff0000720c */ /* 0x000fe40003f25270 */
[----:B------:R-:W-:-:S13]  /*11090*/  ISETP.GE.U32.AND P0, PT, R3, R4, PT ;  /* 0x000000040300720c */ /* 0x000fda0003f06070 */
[----:B------:R-:W-:-:S04]  /*110a0*/  @P0 VIADD R2, R2, 0x1 ;  /* 0x0000000102020836 */ /* 0x000fc80000000000 */
[----:B------:R-:W-:Y:S01]  /*110b0*/  @!P2 IMAD.MOV R2, RZ, RZ, -R2 ;  /* 0x000000ffff02a224 */ /* 0x000fe200078e0a02 */
[----:B------:R-:W-:-:S05]  /*110c0*/  @!P1 LOP3.LUT R2, RZ, R0, RZ, 0x33, !PT ;  /* 0x00000000ff029212 */ /* 0x000fca00078e33ff */
[----:B------:R-:W-:-:S05]  /*110d0*/  IMAD.MOV.U32 R10, RZ, RZ, R2 ;  /* 0x000000ffff0a7224 */ /* 0x000fca00078e0002 */
[----:B------:R1:W-:Y:S02]  /*110e0*/  STL [R1+0x38], R10 ;  /* 0x0000380a01007387 */ /* 0x0003e40000100800 */
.L_x_229:
[----:B------:R-:W-:Y:S05]  /*110f0*/  BSYNC B0 ;  /* 0x0000000000007941 */ /* 0x000fea0003800000 */
.L_x_228:
[----:B------:R-:W-:Y:S01]  /*11100*/  IMAD.MOV.U32 R0, RZ, RZ, R10 ;  /* 0x000000ffff007224 */ /* 0x000fe200078e000a */
[----:B------:R-:W-:Y:S03]  /*11110*/  BSSY B7, `(.L_x_230) ;  /* 0x00003d7000077945 */ /* 0x000fe60003800000 */
[----:B------:R-:W-:-:S05]  /*11120*/  IMAD R2, R9, R0, RZ ;  /* 0x0000000009027224 */ /* 0x000fca00078e02ff */
[----:B------:R-:W-:Y:S01]  /*11130*/  VIADDMNMX R0, R2, R0, R8, PT ;  /* 0x0000000002007246 */ /* 0x000fe20003800108 */
[----:B------:R4:W-:Y:S03]  /*11140*/  STL [R1+0x24], R2 ;  /* 0x0000240201007387 */ /* 0x0009e60000100800 */
[----:B------:R-:W-:Y:S01]  /*11150*/  ISETP.GT.AND P0, PT, R0, R2, PT ;  /* 0x000000020000720c */ /* 0x000fe20003f04270 */
[----:B------:R4:W-:-:S12]  /*11160*/  STL [R1+0x30], R0 ;  /* 0x0000300001007387 */ /* 0x0009d80000100800 */
[----:B----4-:R-:W-:Y:S05]  /*11170*/  @P0 BRA `(.L_x_231) ;  /* 0x00000000004c0947 */ /* 0x010fea0003800000 */
[----:B------:R-:W4:Y:S02]  /*11180*/  S2R R0, SR_TID.X ;  /* 0x0000000000007919 */ /* 0x000f240000002100 */
[----:B----4-:R-:W-:-:S04]  /*11190*/  LOP3.LUT R0, R0, 0x7f, RZ, 0xc0, !PT ;  /* 0x0000007f00007812 */ /* 0x010fc800078ec0ff */
[----:B------:R-:W-:-:S13]  /*111a0*/  ISETP.NE.AND P0, PT, R0, RZ, PT ;  /* 0x000000ff0000720c */ /* 0x000fda0003f05270 */
[----:B------:R-:W-:Y:S05]  /*111b0*/  @P0 BRA `(.L_x_232) ;  /* 0x0000003c00300947 */ /* 0x000fea0003800000 */
[----:B------:R-:W4:Y:S01]  /*111c0*/  S2R R5, SR_LANEID ;  /* 0x0000000000057919 */ /* 0x000f220000000000 */
[----:B------:R-:W-:Y:S01]  /*111d0*/  VOTEU.ANY UR4, UPT, PT ;  /* 0x0000000000047886 */ /* 0x000fe200038e0100 */
[----:B------:R-:W5:Y:S01]  /*111e0*/  LDC.64 R2, c[0x0][0xc60] ;  /* 0x00031800ff027b82 */ /* 0x000f620000000a00 */
[----:B------:R-:W4:Y:S01]  /*111f0*/  FLO.U32 R0, UR4 ;  /* 0x0000000400007d00 */ /* 0x000f2200080e0000 */
[----:B------:R-:W-:Y:S01]  /*11200*/  ULDC.64 UR6, c[0x0][0x208] ;  /* 0x0000820000067ab9 */ /* 0x000fe20000000a00 */
[----:B----4-:R-:W-:-:S06]  /*11210*/  ISETP.EQ.U32.AND P0, PT, R0, R5, PT ;  /* 0x000000050000720c */ /* 0x010fcc0003f02070 */
[----:B------:R-:W5:Y:S07]  /*11220*/  POPC R5, UR4 ;  /* 0x0000000400057d09 */ /* 0x000f6e0008000000 */
[----:B-----5:R-:W4:Y:S01]  /*11230*/  @P0 ATOMG.E.ADD.STRONG.GPU PT, R3, desc[UR6][R2.64], R5 ;  /* 0x00000005020309a8 */ /* 0x020f2200081ee1c6 */
[----:B---3--:R-:W3:Y:S02]  /*11240*/  S2R R4, SR_LTMASK ;  /* 0x0000000000047919 */ /* 0x008ee40000003900 */
[----:B---3--:R-:W-:-:S04]  /*11250*/  LOP3.LUT R4, R4, UR4, RZ, 0xc0, !PT ;  /* 0x0000000404047c12 */ /* 0x008fc8000f8ec0ff */
[----:B--2---:R-:W2:Y:S01]  /*11260*/  POPC R7, R4 ;  /* 0x0000000400077309 */ /* 0x004ea20000000000 */
[----:B----4-:R-:W2:Y:S02]  /*11270*/  SHFL.IDX PT, R0, R3, R0, 0x1f ;  /* 0x00001f0003007589 */ /* 0x010ea400000e0000 */
[----:B--2---:R-:W-:-:S05]  /*11280*/  IADD3 R0, R0, UR38, R7 ;  /* 0x0000002600007c10 */ /* 0x004fca000fffe007 */
[----:B------:R4:W-:Y:S01]  /*11290*/  STL [R1], R0 ;  /* 0x0000000001007387 */ /* 0x0009e20000100800 */
[----:B------:R-:W-:Y:S05]  /*112a0*/  BRA `(.L_x_232) ;  /* 0x0000003800f47947 */ /* 0x000fea0003800000 */
.L_x_231:
[----:B------:R-:W-:Y:S01]  /*112b0*/  VIADD R0, R18, 0x1e400 ;  /* 0x0001e40012007836 */ /* 0x000fe20000000000 */
[----:B------:R-:W-:Y:S04]  /*112c0*/  BSSY B6, `(.L_x_233) ;  /* 0x0000013000067945 */ /* 0x000fe80003800000 */
[----:B------:R-:W-:-:S13]  /*112d0*/  LOP3.LUT P0, RZ, R0, 0x3ff, RZ, 0xc0, !PT ;  /* 0x000003ff00ff7812 */ /* 0x000fda000780c0ff */
[----:B------:R-:W-:Y:S05]  /*112e0*/  @!P0 BRA `(.L_x_234) ;  /* 0x0000000000408947 */ /* 0x000fea0003800000 */
[----:B------:R-:W-:Y:S01]  /*112f0*/  MOV R2, 0x0 ;  /* 0x0000000000027802 */ /* 0x000fe20000000f00 */
[----:B------:R-:W-:Y:S01]  /*11300*/  ULDC.64 UR6, c[0x4][0xa0] ;  /* 0x0100280000067ab9 */ /* 0x000fe20000000a00 */
[----:B------:R-:W-:Y:S01]  /*11310*/  ULDC.64 UR8, c[0x4][0xa8] ;  /* 0x01002a0000087ab9 */ /* 0x000fe20000000a00 */
[----:B------:R-:W-:Y:S01]  /*11320*/  ULDC.64 UR4, c[0x4][0x28] ;  /* 0x01000a0000047ab9 */ /* 0x000fe20000000a00 */
[----:B---3--:R-:W-:Y:S02]  /*11330*/  IMAD.U32 R4, RZ, RZ, UR6 ;  /* 0x00000006ff047e24 */ /* 0x008fe4000f8e00ff */
[----:B------:R-:W3:Y:S01]  /*11340*/  LDC.64 R2, c[0x4][R2] ;  /* 0x0100000002027b82 */ /* 0x000ee20000000a00 */
[----:B------:R-:W-:Y:S02]  /*11350*/  IMAD.U32 R5, RZ, RZ, UR7 ;  /* 0x00000007ff057e24 */ /* 0x000fe4000f8e00ff */
[----:B------:R-:W-:Y:S02]  /*11360*/  IMAD.U32 R6, RZ, RZ, UR8 ;  /* 0x00000008ff067e24 */ /* 0x000fe4000f8e00ff */
[----:B--2---:R-:W-:-:S02]  /*11370*/  IMAD.U32 R7, RZ, RZ, UR9 ;  /* 0x00000009ff077e24 */ /* 0x004fc4000f8e00ff */
[----:B-1----:R-:W-:Y:S02]  /*11380*/  IMAD.U32 R10, RZ, RZ, UR4 ;  /* 0x00000004ff0a7e24 */ /* 0x002fe4000f8e00ff */
[----:B0-----:R-:W-:Y:S02]  /*11390*/  IMAD.U32 R11, RZ, RZ, UR5 ;  /* 0x00000005ff0b7e24 */ /* 0x001fe4000f8e00ff */
[----:B------:R-:W-:Y:S02]  /*113a0*/  IMAD.MOV.U32 R8, RZ, RZ, 0x70 ;  /* 0x00000070ff087424 */ /* 0x000fe400078e00ff */
[----:B------:R-:W-:Y:S02]  /*113b0*/  IMAD.MOV.U32 R12, RZ, RZ, 0x1 ;  /* 0x00000001ff0c7424 */ /* 0x000fe400078e00ff */
[----:B------:R-:W-:-:S07]  /*113c0*/  IMAD.MOV.U32 R13, RZ, RZ, RZ ;  /* 0x000000ffff0d7224 */ /* 0x000fce00078e00ff */
[----:B------:R-:W-:-:S07]  /*113d0*/  LEPC R20, `(.L_x_234) ;  /* 0x000000001014794e */ /* 0x000fce0000000000 */
[----:B---3--:R-:W-:Y:S05]  /*113e0*/  CALL.ABS.NOINC R2 ;  /* 0x0000000002007343 */ /* 0x008fea0003c00000 */
.L_x_234:
[----:B------:R-:W-:Y:S05]  /*113f0*/  BSYNC B6 ;  /* 0x0000000000067941 */ /* 0x000fea0003800000 */
.L_x_233:
        /* <DEDUP_REMOVED lines=8> */
[----:B------:R4:W4:Y:S01]  /*11480*/  LDC.64 R2, c[0x4][R0] ;  /* 0x0100000000027b82 */ /* 0x0009220000000a00 */
[----:B---3--:R-:W-:Y:S02]  /*11490*/  IMAD.U32 R4, RZ, RZ, UR6 ;  /* 0x00000006ff047e24 */ /* 0x008fe4000f8e00ff */
        /* <DEDUP_REMOVED lines=9> */
[----:B----4-:R-:W-:Y:S05]  /*11530*/  CALL.ABS.NOINC R2 ;  /* 0x0000000002007343 */ /* 0x010fea0003c00000 */
.L_x_237:
        /* <DEDUP_REMOVED lines=16> */
.L_x_236:
[----:B------:R-:W-:Y:S05]  /*11640*/  BSYNC B6 ;  /* 0x0000000000067941 */ /* 0x000fea0003800000 */
.L_x_235:
[----:B---3--:R-:W3:Y:S01]  /*11650*/  LDL.LU R4, [R1+0x20] ;  /* 0x0000200001047983 */ /* 0x008ee20000300800 */
[----:B------:R-:W-:-:S03]  /*11660*/  ULDC.64 UR4, c[0x0][0x9f8] ;  /* 0x00027e0000047ab9 */ /* 0x000fc60000000a00 */
[----:B--2---:R-:W2:Y:S01]  /*11670*/  LDL R7, [R1+0x10] ;  /* 0x0000100001077983 */ /* 0x004ea20000100800 */
[----:B------:R-:W-:Y:S01]  /*11680*/  ISETP.NE.U32.AND P0, PT, RZ, UR4, PT ;  /* 0x00000004ff007c0c */ /* 0x000fe2000bf05070 */
[----:B------:R-:W-:Y:S02]  /*11690*/  ULDC.64 UR6, c[0x0][0x208] ;  /* 0x0000820000067ab9 */ /* 0x000fe40000000a00 */
[----:B------:R-:W4:Y:S01]  /*116a0*/  LDL R0, [R1+0x30] ;  /* 0x0000300001007983 */ /* 0x000f220000100800 */
[----:B------:R-:W-:-:S13]  /*116b0*/  ISETP.NE.AND.EX P0, PT, RZ, UR5, PT, P0 ;  /* 0x00000005ff007c0c */ /* 0x000fda000bf05300 */
[----:B------:R-:W-:-:S04]  /*116c0*/  @P0 IADD3 R2, P1, R17, UR4, RZ ;  /* 0x0000000411020c10 */ /* 0x000fc8000ff3e0ff */
[----:B---3--:R-:W-:Y:S01]  /*116d0*/  @P0 IADD3.X R3, R4, UR5, RZ, P1, !PT ;  /* 0x0000000504030c10 */ /* 0x008fe20008ffe4ff */
[----:B------:R-:W-:-:S04]  /*116e0*/  ULDC.64 UR4, c[0x0][0xa08] ;  /* 0x0002820000047ab9 */ /* 0x000fc80000000a00 */
[----:B--2---:R2:W3:Y:S02]  /*116f0*/  @P0 LDG.E R7, desc[UR6][R2.64] ;  /* 0x0000000602070981 */ /* 0x0044e4000c1e1900 */
[----:B--2---:R-:W2:Y:S01]  /*11700*/  LDC.64 R2, c[0x0][0x418] ;  /* 0x00010600ff027b82 */ /* 0x004ea20000000a00 */
[----:B----4-:R-:W-:Y:S01]  /*11710*/  VIADD R0, R0, 0xffffffff ;  /* 0xffffffff00007836 */ /* 0x010fe20000000000 */
[----:B---3--:R-:W-:Y:S01]  /*11720*/  SHF.R.S32.HI R8, RZ, 0x1f, R7 ;  /* 0x0000001fff087819 */ /* 0x008fe20000011407 */
[----:B------:R3:W-:Y:S04]  /*11730*/  @P0 STL [R1+0x10], R7 ;  /* 0x0000100701000387 */ /* 0x0007e80000100800 */
[----:B------:R3:W-:Y:S01]  /*11740*/  STL [R1+0x20], R8 ;  /* 0x0000200801007387 */ /* 0x0007e20000100800 */
[----:B--2---:R-:W-:Y:S01]  /*11750*/  LOP3.LUT P0, RZ, R2, UR4, RZ, 0xfc, !PT ;  /* 0x0000000402ff7c12 */ /* 0x004fe2000f80fcff */
[----:B------:R-:W-:-:S03]  /*11760*/  UMOV UR4, 0xffffffff ;  /* 0xffffffff00047882 */ /* 0x000fc60000000000 */
[----:B------:R-:W-:-:S04]  /*11770*/  LOP3.LUT P0, RZ, R3, UR5, RZ, 0xfc, P0 ;  /* 0x0000000503ff7c12 */ /* 0x000fc8000800fcff */
[----:B------:R-:W-:Y:S01]  /*11780*/  SEL R17, R7, RZ, !P0 ;  /* 0x000000ff07117207 */ /* 0x000fe20004000000 */
[----:B---3--:R-:W-:Y:S08]  /*11790*/  BRA.DIV UR4, `(.L_x_238) ;  /* 0x0000004a04887947 */ /* 0x008ff0000b800000 */
[----:B------:R-:W2:Y:S02]  /*117a0*/  S2R R4, SR_TID.X ;  /* 0x0000000000047919 */ /* 0x000ea40000002100 */
[----:B--2---:R-:W-:-:S04]  /*117b0*/  SHF.R.U32.HI R4, RZ, 0x5, R4 ;  /* 0x00000005ff047819 */ /* 0x004fc80000011604 */
[----:B------:R-:W-:-:S05]  /*117c0*/  LOP3.LUT R4, R4, 0x3, RZ, 0xc0, !PT ;  /* 0x0000000304047812 */ /* 0x000fca00078ec0ff */
[----:B------:R2:W3:Y:S02]  /*117d0*/  SHFL.IDX PT, R14, R4, RZ, 0x1f ;  /* 0x00001fff040e7589 */ /* 0x0004e400000e0000 */
.L_x_339:
[----:B--2---:R-:W2:Y:S01]  /*117e0*/  LDL.LU R4, [R1+0x1c] ;  /* 0x00001c0001047983 */ /* 0x004ea20000300800 */
[----:B------:R-:W-:Y:S02]  /*117f0*/  PLOP3.LUT P1, PT, PT, PT, PT, 0x8, 0x0 ;  /* 0x000000000000781c */ /* 0x000fe40003f2e170 */
[----:B---3--:R-:W-:Y:S01]  /*11800*/  ISETP.NE.AND P0, PT, R14, RZ, PT ;  /* 0x000000ff0e00720c */ /* 0x008fe20003f05270 */
[----:B------:R3:W-:Y:S01]  /*11810*/  STL [R1+0x8], R0 ;  /* 0x0000080001007387 */ /* 0x0007e20000100800 */
[----:B--2---:R-:W-:-:S09]  /*11820*/  LOP3.LUT R4, R4, 0xfffffffe, RZ, 0xc0, !PT ;  /* 0xfffffffe04047812 */ /* 0x004fd200078ec0ff */
[----:B------:R-:W-:-:S05]  /*11830*/  @P1 LOP3.LUT R4, R4, 0x1, RZ, 0xfc, !PT ;  /* 0x0000000104041812 */ /* 0x000fca00078efcff */
[----:B------:R3:W-:Y:S01]  /*11840*/  STL [R1+0x1c], R4 ;  /* 0x00001c0401007387 */ /* 0x0007e20000100800 */
[----:B------:R-:W-:Y:S05]  /*11850*/  @P0 BRA `(.L_x_239) ;  /* 0x0000000400240947 */ /* 0x000fea0003800000 */
[----:B------:R-:W-:-:S03]  /*11860*/  UMOV UR4, 0xffffffff ;  /* 0xffffffff00047882 */ /* 0x000fc60000000000 */
[----:B------:R-:W-:Y:S05]  /*11870*/  BRA.DIV UR4, `(.L_x_240) ;  /* 0x0000004a04847947 */ /* 0x000fea000b800000 */
[----:B------:R-:W-:-:S13]  /*11880*/  ELECT P6, URZ, PT ;  /* 0x00000000003f782f */ /* 0x000fda00038c0000 */
.L_x_342:
[----:B------:R-:W-:Y:S05]  /*11890*/  @!P6 BRA `(.L_x_239) ;  /* 0x000000040014e947 */ /* 0x000fea0003800000 */
[----:B------:R-:W-:-:S04]  /*118a0*/  ISETP.NE.U32.AND P0, PT, R2, RZ, PT ;  /* 0x000000ff0200720c */ /* 0x000fc80003f05070 */
[----:B------:R-:W-:-:S13]  /*118b0*/  ISETP.NE.AND.EX P0, PT, R3, RZ, PT, P0 ;  /* 0x000000ff0300720c */ /* 0x000fda0003f05300 */
[----:B------:R-:W-:Y:S05]  /*118c0*/  @!P0 BRA `(.L_x_241) ;  /* 0x0000000000548947 */ /* 0x000fea0003800000 */
[----:B------:R-:W2:Y:S01]  /*118d0*/  LDC R6, c[0x0][0x43c] ;  /* 0x00010f00ff067b82 */ /* 0x000ea20000000800 */
[----:B------:R-:W-:Y:S01]  /*118e0*/  IMAD.MOV.U32 R9, RZ, RZ, R0 ;  /* 0x000000ffff097224 */ /* 0x000fe200078e0000 */
[----:B------:R-:W-:Y:S01]  /*118f0*/  ULDC.64 UR4, c[0x0][0x428] ;  /* 0x00010a0000047ab9 */ /* 0x000fe20000000a00 */
[----:B------:R-:W-:Y:S02]  /*11900*/  ULDC.64 UR6, c[0x0][0x208] ;  /* 0x0000820000067ab9 */ /* 0x000fe40000000a00 */
[----:B---3--:R-:W-:Y:S01]  /*11910*/  IMAD.MOV.U32 R0, RZ, RZ, R9 ;  /* 0x000000ffff007224 */ /* 0x008fe200078e0009 */
[----:B--2---:R-:W-:-:S13]  /*11920*/  ISETP.NE.AND P0, PT, R6, 0x1, PT ;  /* 0x000000010600780c */ /* 0x004fda0003f05270 */
[----:B------:R-:W2:Y:S02]  /*11930*/  @P0 LDC.64 R4, c[0x0][0x440] ;  /* 0x00011000ff040b82 */ /* 0x000ea40000000a00 */
[----:B--2---:R-:W-:-:S05]  /*11940*/  @P0 IMAD.HI.U32 R4, R9, R4, RZ ;  /* 0x0000000409040227 */ /* 0x004fca00078e00ff */
[----:B------:R-:W-:-:S04]  /*11950*/  @P0 SHF.R.U32.HI R0, RZ, R5, R4 ;  /* 0x00000005ff000219 */ /* 0x000fc80000011604 */
[--C-:B------:R-:W-:Y:S01]  /*11960*/  SHF.R.S32.HI R5, RZ, 0x1f, R0.reuse ;  /* 0x0000001fff057819 */ /* 0x100fe20000011400 */
[----:B------:R-:W-:-:S04]  /*11970*/  IMAD.MOV R4, RZ, RZ, -R0 ;  /* 0x000000ffff047224 */ /* 0x000fc800078e0a00 */
[----:B------:R-:W-:Y:S02]  /*11980*/  IMAD R9, R6, R4, R9 ;  /* 0x0000000406097224 */ /* 0x000fe400078e0209 */
[----:B------:R-:W-:Y:S02]  /*11990*/  IMAD R6, R8, UR4, RZ ;  /* 0x0000000408067c24 */ /* 0x000fe4000f8e02ff */
[----:B------:R-:W-:Y:S01]  /*119a0*/  IMAD.MOV.U32 R4, RZ, RZ, R0 ;  /* 0x000000ffff047224 */ /* 0x000fe200078e0000 */
[----:B------:R2:W-:Y:S01]  /*119b0*/  STL [R1+0x8], R9 ;  /* 0x0000080901007387 */ /* 0x0005e20000100800 */
[C---:B------:R-:W-:Y:S02]  /*119c0*/  IMAD R0, R7.reuse, UR5, R6 ;  /* 0x0000000507007c24 */ /* 0x040fe4000f8e0206 */
[----:B------:R-:W-:-:S04]  /*119d0*/  IMAD.WIDE.U32 R4, R7, UR4, R4 ;  /* 0x0000000407047c25 */ /* 0x000fc8000f8e0004 */
[----:B------:R-:W-:Y:S01]  /*119e0*/  IMAD.IADD R0, R5, 0x1, R0 ;  /* 0x0000000105007824 */ /* 0x000fe200078e0200 */
[----:B------:R-:W-:-:S04]  /*119f0*/  LEA R2, P0, R4, R2, 0x2 ;  /* 0x0000000204027211 */ /* 0x000fc800078010ff */
[----:B------:R-:W-:-:S05]  /*11a00*/  LEA.HI.X R3, R4, R3, R0, 0x2, P0 ;  /* 0x0000000304037211 */ /* 0x000fca00000f1400 */
[----:B------:R2:W5:Y:S04]  /*11a10*/  LDG.E R17, desc[UR6][R2.64] ;  /* 0x0000000602117981 */ /* 0x000568000c1e1900 */
.L_x_241:
[----:B--2---:R-:W2:Y:S01]  /*11a20*/  LDL R2, [R1+0x14] ;  /* 0x0000140001027983 */ /* 0x004ea20000100800 */
[----:B---3--:R-:W-:Y:S01]  /*11a30*/  IMAD R0, R19, 0x8, R18 ;  /* 0x0000000813007824 */ /* 0x008fe200078e0212 */
[----:B--2---:R-:W-:-:S04]  /*11a40*/  SHF.L.U32 R2, R2, 0x1f, RZ ;  /* 0x0000001f02027819 */ /* 0x004fc800000006ff */
[----:B------:R-:W2:Y:S02]  /*11a50*/  SYNCS.PHASECHK.TRANS64.TRYWAIT P0, [R0+URZ+0x34840], R2 ;  /* 0x03484002000075a7 */ /* 0x000ea4000800017f */
[----:B--2---:R-:W-:Y:S05]  /*11a60*/  @!P0 BRA `(.L_x_242) ;  /* 0x0000004800288947 */ /* 0x004fea0003800000 */
.L_x_343:
[----:B------:R-:W3:Y:S02]  /*11a70*/  S2R R3, SR_TID.X ;  /* 0x0000000000037919 */ /* 0x000ee40000002100 */
[----:B---3--:R-:W-:-:S04]  /*11a80*/  LOP3.LUT R3, R3, 0x7f, RZ, 0xc0, !PT ;  /* 0x0000007f03037812 */ /* 0x008fc800078ec0ff */
[----:B------:R-:W-:-:S13]  /*11a90*/  ISETP.NE.AND P0, PT, R3, RZ, PT ;  /* 0x000000ff0300720c */ /* 0x000fda0003f05270 */
[----:B------:R-:W-:Y:S05]  /*11aa0*/  @P0 BRA `(.L_x_243) ;  /* 0x00000000001c0947 */ /* 0x000fea0003800000 */
[----:B------:R-:W3:Y:S01]  /*11ab0*/  S2R R3, SR_TID.X ;  /* 0x0000000000037919 */ /* 0x000ee20000002100 */
[----:B--2---:R-:W-:-:S04]  /*11ac0*/  IMAD.MOV.U32 R2, RZ, RZ, 0xb000 ;  /* 0x0000b000ff027424 */ /* 0x004fc800078e00ff */
[----:B------:R4:W-:Y:S01]  /*11ad0*/  SYNCS.ARRIVE.TRANS64 RZ, [R0+URZ+0x34830], R2 ;  /* 0x0348300200ff79a7 */ /* 0x0009e2000800003f */
[----:B---3--:R-:W-:-:S04]  /*11ae0*/  LOP3.LUT R3, R3, 0x1f, RZ, 0xc0, !PT ;  /* 0x0000001f03037812 */ /* 0x008fc800078ec0ff */
[----:B------:R-:W-:-:S13]  /*11af0*/  ISETP.NE.AND P0, PT, R3, RZ, PT ;  /* 0x000000ff0300720c */ /* 0x000fda0003f05270 */
[----:B----4-:R-:W-:Y:S05]  /*11b00*/  @!P0 BRA `(.L_x_243) ;  /* 0x0000000000048947 */ /* 0x010fea0003800000 */
[----:B------:R-:W-:Y:S01]  /*11b10*/  BPT.TRAP 0x1 ;  /* 0x000000040000795c */ /* 0x000fe20000300000 */
.L_x_243:
[----:B------:R-:W3:Y:S04]  /*11b20*/  LDL R4, [R1+0x8] ;  /* 0x0000080001047983 */ /* 0x000ee80000100800 */
[----:B------:R-:W4:Y:S04]  /*11b30*/  LDL R3, [R1+0x18] ;  /* 0x0000180001037983 */ /* 0x000f280000100800 */
[----:B--2---:R-:W2:Y:S01]  /*11b40*/  LDL.LU R2, [R1+0x1c] ;  /* 0x00001c0001027983 */ /* 0x004ea20000300800 */
[----:B------:R-:W-:Y:S01]  /*11b50*/  R2UR UR9, R0 ;  /* 0x00000000000972ca */ /* 0x000fe200000e0000 */
[----:B------:R-:W-:Y:S01]  /*11b60*/  IMAD R0, R19, 0xb000, R18 ;  /* 0x0000b00013007824 */ /* 0x000fe200078e0212 */
[----:B------:R-:W-:Y:S01]  /*11b70*/  PLOP3.LUT P0, PT, PT, PT, PT, 0x80, 0x0 ;  /* 0x000000000000781c */ /* 0x000fe20003f0f070 */
[----:B------:R-:W-:Y:S01]  /*11b80*/  UIADD3 UR4, UP0, UR36, 0x370, URZ ;  /* 0x0000037024047890 */ /* 0x000fe2000ff1e03f */
[----:B------:R-:W-:Y:S01]  /*11b90*/  R2UR UR12, R16 ;  /* 0x00000000100c72ca */ /* 0x000fe200000e0000 */
[----:B------:R-:W-:Y:S01]  /*11ba0*/  UMOV UR10, URZ ;  /* 0x0000003f000a7c82 */ /* 0x000fe20008000000 */
[----:B------:R-:W-:Y:S01]  /*11bb0*/  R2UR UR6, R0 ;  /* 0x00000000000672ca */ /* 0x000fe200000e0000 */
[----:B------:R-:W-:Y:S01]  /*11bc0*/  UMOV UR7, 0x14f00000 ;  /* 0x14f0000000077882 */ /* 0x000fe20000000000 */
[----:B-----5:R-:W-:Y:S01]  /*11bd0*/  R2UR UR13, R17 ;  /* 0x00000000110d72ca */ /* 0x020fe200000e0000 */
[----:B------:R-:W-:-:S04]  /*11be0*/  UMOV UR15, 0x40 ;  /* 0x00000040000f7882 */ /* 0x000fc80000000000 */
[----:B------:R-:W-:-:S06]  /*11bf0*/  UIADD3 UR9, UR9, 0x34830, URZ ;  /* 0x0003483009097890 */ /* 0x000fcc000fffe03f */
[----:B------:R-:W-:Y:S02]  /*11c00*/  UIADD3 UR8, UR6, 0x1e400, URZ ;  /* 0x0001e40006087890 */ /* 0x000fe4000fffe03f */
[----:B------:R-:W-:-:S03]  /*11c10*/  UIADD3 UR14, UR6, 0x23c00, URZ ;  /* 0x00023c00060e7890 */ /* 0x000fc6000fffe03f */
[----:B------:R-:W-:Y:S01]  /*11c20*/  UMOV UR6, 0x0 ;  /* 0x0000000000067882 */ /* 0x000fe20000000000 */
[----:B---3--:R-:W-:Y:S02]  /*11c30*/  R2UR UR11, R4 ;  /* 0x00000000040b72ca */ /* 0x008fe400000e0000 */
[----:B----4-:R-:W-:Y:S02]  /*11c40*/  R2UR UR5, R3 ;  /* 0x00000000030572ca */ /* 0x010fe400000e0000 */
[----:B--2---:R-:W-:-:S04]  /*11c50*/  LOP3.LUT R2, R2, 0xfffffffe, RZ, 0xc0, !PT ;  /* 0xfffffffe02027812 */ /* 0x004fc800078ec0ff */
[----:B------:R-:W-:-:S07]  /*11c60*/  @P0 LOP3.LUT R2, R2, 0x1, RZ, 0xfc, !PT ;  /* 0x0000000102020812 */ /* 0x000fce00078efcff */
[----:B------:R-:W-:Y:S01]  /*11c70*/  UIMAD UR11, UR11, 0xb0, UR5 ;  /* 0x000000b00b0b78a4 */ /* 0x000fe2000f8e0205 */
[----:B------:R2:W-:Y:S01]  /*11c80*/  STL [R1+0x1c], R2 ;  /* 0x00001c0201007387 */ /* 0x0005e20000100800 */
[----:B------:R-:W-:-:S09]  /*11c90*/  UIADD3.X UR5, URZ, UR37, URZ, UP0, !UPT ;  /* 0x000000253f057290 */ /* 0x000fd200087fe43f */
[----:B------:R3:W-:Y:S02]  /*11ca0*/  UTMALDG.4D [UR8], [UR4], desc[UR6] ;  /* 0x00000608040075b4 */ /* 0x0007e40008019000 */
[----:B---3--:R-:W-:Y:S01]  /*11cb0*/  UMOV UR8, UR14 ;  /* 0x0000000e00087c82 */ /* 0x008fe20008000000 */
[----:B------:R-:W-:Y:S02]  /*11cc0*/  UMOV UR10, UR15 ;  /* 0x0000000f000a7c82 */ /* 0x000fe40008000000 */
[----:B------:R2:W-:Y:S02]  /*11cd0*/  UTMALDG.4D [UR8], [UR4], desc[UR6] ;  /* 0x00000608040075b4 */ /* 0x0005e40008019000 */
[----:B--2---:R-:W-:Y:S01]  /*11ce0*/  NOP ;  /* 0x0000000000007918 */ /* 0x004fe20000000000 */
.L_x_239:
[----:B------:R-:W2:Y:S04]  /*11cf0*/  LDL.LU R3, [R1+0x34] ;  /* 0x0000340001037983 */ /* 0x000ea80000300800 */
[----:B------:R-:W4:Y:S04]  /*11d00*/  LDL.LU R5, [R1+0x2c] ;  /* 0x00002c0001057983 */ /* 0x000f280000300800 */
[----:B---3--:R-:W3:Y:S01]  /*11d10*/  LDL.LU R4, [R1+0x3c] ;  /* 0x00003c0001047983 */ /* 0x008ee20000300800 */
[----:B------:R-:W-:Y:S05]  /*11d20*/  WARPSYNC.ALL ;  /* 0x0000000000007948 */ /* 0x000fea0003800000 */
[----:B------:R-:W-:Y:S01]  /*11d30*/  ULDC.64 UR6, c[0x0][0xa00] ;  /* 0x0002800000067ab9 */ /* 0x000fe20000000a00 */
[----:B------:R-:W-:Y:S01]  /*11d40*/  ULDC.64 UR4, c[0x0][0x298] ;  /* 0x0000a60000047ab9 */ /* 0x000fe20000000a00 */
[----:B------:R-:W-:Y:S01]  /*11d50*/  BAR.SYNC.DEFER_BLOCKING 0x8, 0x180 ;  /* 0x0206000000007b1d */ /* 0x000fe20000010000 */
[----:B------:R-:W-:Y:S01]  /*11d60*/  ISETP.NE.U32.AND P0, PT, RZ, UR6, PT ;  /* 0x00000006ff007c0c */ /* 0x000fe2000bf05070 */
[----:B------:R-:W-:-:S03]  /*11d70*/  VIADD R2, R18, 0x16400 ;  /* 0x0001640012027836 */ /* 0x000fc60000000000 */
[----:B------:R-:W-:Y:S01]  /*11d80*/  ISETP.NE.AND.EX P0, PT, RZ, UR7, PT, P0 ;  /* 0x00000007ff007c0c */ /* 0x000fe2000bf05300 */
[----:B------:R-:W-:Y:S01]  /*11d90*/  BSSY B6, `(.L_x_244) ;  /* 0x000001e000067945 */ /* 0x000fe20003800000 */
[----:B------:R-:W-:Y:S02]  /*11da0*/  LOP3.LUT P1, RZ, R2, 0x3ff, RZ, 0xc0, !PT ;  /* 0x000003ff02ff7812 */ /* 0x000fe4000782c0ff */
[----:B--2---:R-:W-:Y:S02]  /*11db0*/  SHF.R.S32.HI R0, RZ, 0x1f, R3 ;  /* 0x0000001fff007819 */ /* 0x004fe40000011403 */
[----:B----4-:R-:W-:-:S03]  /*11dc0*/  SEL R5, R5, RZ, !P0 ;  /* 0x000000ff05057207 */ /* 0x010fc60004000000 */
[----:B------:R-:W-:Y:S01]  /*11dd0*/  IMAD R0, R0, UR4, RZ ;  /* 0x0000000400007c24 */ /* 0x000fe2000f8e02ff */
[----:B---3--:R-:W-:-:S03]  /*11de0*/  SEL R4, R4, RZ, !P0 ;  /* 0x000000ff04047207 */ /* 0x008fc60004000000 */
[C---:B------:R-:W-:Y:S02]  /*11df0*/  IMAD R0, R3.reuse, UR5, R0 ;  /* 0x0000000503007c24 */ /* 0x040fe4000f8e0200 */
[----:B------:R-:W-:-:S04]  /*11e00*/  IMAD.WIDE.U32 R2, R3, UR4, RZ ;  /* 0x0000000403027c25 */ /* 0x000fc8000f8e00ff */
[----:B------:R-:W-:Y:S01]  /*11e10*/  IMAD.IADD R0, R3, 0x1, R0 ;  /* 0x0000000103007824 */ /* 0x000fe200078e0200 */
[----:B------:R2:W-:Y:S04]  /*11e20*/  STL.64 [R1+0x50], R2 ;  /* 0x0000500201007387 */ /* 0x0005e80000100a00 */
[----:B------:R2:W-:Y:S04]  /*11e30*/  STL [R1+0x2c], R5 ;  /* 0x00002c0501007387 */ /* 0x0005e80000100800 */
[----:B------:R2:W-:Y:S04]  /*11e40*/  STL [R1+0x3c], R4 ;  /* 0x00003c0401007387 */ /* 0x0005e80000100800 */
[----:B------:R2:W-:Y:S01]  /*11e50*/  STL [R1+0x34], R0 ;  /* 0x0000340001007387 */ /* 0x0005e20000100800 */
[----:B------:R-:W-:Y:S05]  /*11e60*/  @!P1 BRA `(.L_x_245) ;  /* 0x0000000000409947 */ /* 0x000fea0003800000 */
[----:B--2---:R-:W-:Y:S01]  /*11e70*/  MOV R2, 0x0 ;  /* 0x0000000000027802 */ /* 0x004fe20000000f00 */
[----:B------:R-:W-:Y:S01]  /*11e80*/  ULDC.64 UR6, c[0x4][0xa0] ;  /* 0x0100280000067ab9 */ /* 0x000fe20000000a00 */
[----:B------:R-:W-:Y:S01]  /*11e90*/  ULDC.64 UR8, c[0x4][0xa8] ;  /* 0x01002a0000087ab9 */ /* 0x000fe20000000a00 */
[----:B------:R-:W-:Y:S01]  /*11ea0*/  ULDC.64 UR4, c[0x4][0x20] ;  /* 0x0100080000047ab9 */ /* 0x000fe20000000a00 */
[----:B------:R-:W-:Y:S02]  /*11eb0*/  IMAD.U32 R4, RZ, RZ, UR6 ;  /* 0x00000006ff047e24 */ /* 0x000fe4000f8e00ff */
[----:B------:R-:W2:Y:S01]  /*11ec0*/  LDC.64 R2, c[0x4][R2] ;  /* 0x0100000002027b82 */ /* 0x000ea20000000a00 */
[----:B------:R-:W-:Y:S02]  /*11ed0*/  IMAD.U32 R5, RZ, RZ, UR7 ;  /* 0x00000007ff057e24 */ /* 0x000fe4000f8e00ff */
[----:B------:R-:W-:Y:S02]  /*11ee0*/  IMAD.U32 R6, RZ, RZ, UR8 ;  /* 0x00000008ff067e24 */ /* 0x000fe4000f8e00ff */
[----:B------:R-:W-:-:S02]  /*11ef0*/  IMAD.U32 R7, RZ, RZ, UR9 ;  /* 0x00000009ff077e24 */ /* 0x000fc4000f8e00ff */
[----:B-1----:R-:W-:Y:S02]  /*11f00*/  IMAD.U32 R10, RZ, RZ, UR4 ;  /* 0x00000004ff0a7e24 */ /* 0x002fe4000f8e00ff */
[----:B0-----:R-:W-:Y:S02]  /*11f10*/  IMAD.U32 R11, RZ, RZ, UR5 ;  /* 0x00000005ff0b7e24 */ /* 0x001fe4000f8e00ff */
[----:B------:R-:W-:Y:S02]  /*11f20*/  IMAD.MOV.U32 R8, RZ, RZ, 0x70 ;  /* 0x00000070ff087424 */ /* 0x000fe400078e00ff */
[----:B------:R-:W-:Y:S02]  /*11f30*/  IMAD.MOV.U32 R12, RZ, RZ, 0x1 ;  /* 0x00000001ff0c7424 */ /* 0x000fe400078e00ff */
[----:B------:R-:W-:-:S07]  /*11f40*/  IMAD.MOV.U32 R13, RZ, RZ, RZ ;  /* 0x000000ffff0d7224 */ /* 0x000fce00078e00ff */
[----:B------:R-:W-:-:S07]  /*11f50*/  LEPC R20, `(.L_x_245) ;  /* 0x000000001014794e */ /* 0x000fce0000000000 */
[----:B--2---:R-:W-:Y:S05]  /*11f60*/  CALL.ABS.NOINC R2 ;  /* 0x0000000002007343 */ /* 0x004fea0003c00000 */
.L_x_245:
[----:B------:R-:W-:Y:S05]  /*11f70*/  BSYNC B6 ;  /* 0x0000000000067941 */ /* 0x000fea0003800000 */
.L_x_244:
[----:B--2---:R-:W2:Y:S01]  /*11f80*/  LDL.LU R0, [R1+0x3c] ;  /* 0x00003c0001007983 */ /* 0x004ea20000300800 */
[----:B------:R-:W3:Y:S01]  /*11f90*/  LDC R8, c[0x0][0x448] ;  /* 0x00011200ff087b82 */ /* 0x000ee20000000800 */
[----:B------:R-:W-:Y:S01]  /*11fa0*/  ULDC.64 UR4, c[0x0][0x2d8] ;  /* 0x0000b60000047ab9 */ /* 0x000fe20000000a00 */
[----:B------:R-:W-:Y:S01]  /*11fb0*/  ULDC.64 UR6, c[0x0][0x280] ;  /* 0x0000a00000067ab9 */ /* 0x000fe20000000a00 */
[----:B------:R-:W4:Y:S04]  /*11fc0*/  LDL.LU R4, [R1+0x34] ;  /* 0x0000340001047983 */ /* 0x000f280000300800 */
[----:B------:R-:W4:Y:S04]  /*11fd0*/  LDL.LU.64 R2, [R1+0x50] ;  /* 0x0000500001027983 */ /* 0x000f280000300a00 */
[----:B------:R-:W2:Y:S04]  /*11fe0*/  LDL.LU R6, [R1+0x2c] ;  /* 0x00002c0001067983 */ /* 0x000ea80000300800 */
[----:B------:R-:W2:Y:S01]  /*11ff0*/  LDL.LU R5, [R1+0x4] ;  /* 0x0000040001057983 */ /* 0x000ea20000300800 */
[----:B---3--:R-:W-:Y:S01]  /*12000*/  ISETP.NE.AND P0, PT, R8, 0x1, PT ;  /* 0x000000010800780c */ /* 0x008fe20003f05270 */
[----:B------:R-:W3:-:S12]  /*12010*/  S2R R9, SR_TID.X ;  /* 0x0000000000097919 */ /* 0x000ed80000002100 */
[----:B------:R-:W0:Y:S01]  /*12020*/  @P0 LDC R7, c[0x0][0x450] ;  /* 0x00011400ff070b82 */ /* 0x000e220000000800 */
[----:B---3--:R-:W-:-:S05]  /*12030*/  IMAD.SHL.U32 R9, R9, 0x8, RZ ;  /* 0x0000000809097824 */ /* 0x008fca00078e00ff */
[----:B------:R-:W-:-:S04]  /*12040*/  LOP3.LUT R9, R9, 0x38, RZ, 0xc0, !PT ;  /* 0x0000003809097812 */ /* 0x000fc800078ec0ff */
[----:B------:R-:W-:Y:S01]  /*12050*/  LOP3.LUT R9, R9, 0x40, RZ, 0xfc, !PT ;  /* 0x0000004009097812 */ /* 0x000fe200078efcff */
[----:B----4-:R-:W-:Y:S02]  /*12060*/  IMAD.MOV.U32 R3, RZ, RZ, R4 ;  /* 0x000000ffff037224 */ /* 0x010fe400078e0004 */
[----:B------:R-:W3:Y:S01]  /*12070*/  S2R R4, SR_TID.X ;  /* 0x0000000000047919 */ /* 0x000ee20000002100 */
[----:B------:R-:W-:-:S04]  /*12080*/  IMAD.WIDE.U32 R2, R16, UR4, R2 ;  /* 0x0000000410027c25 */ /* 0x000fc8000f8e0002 */
[----:B------:R-:W-:Y:S01]  /*12090*/  IMAD R3, R16, UR5, R3 ;  /* 0x0000000510037c24 */ /* 0x000fe2000f8e0203 */
[----:B------:R-:W-:Y:S02]  /*120a0*/  ULDC.64 UR4, c[0x0][0x2e0] ;  /* 0x0000b80000047ab9 */ /* 0x000fe40000000a00 */
[----:B--2---:R-:W-:Y:S02]  /*120b0*/  IMAD R0, R0, UR4, RZ ;  /* 0x0000000400007c24 */ /* 0x004fe4000f8e02ff */
[----:B------:R-:W-:-:S04]  /*120c0*/  IMAD.WIDE.U32 R2, R6, UR4, R2 ;  /* 0x0000000406027c25 */ /* 0x000fc8000f8e0002 */
[----:B------:R-:W-:Y:S01]  /*120d0*/  IMAD R0, R6, UR5, R0 ;  /* 0x0000000506007c24 */ /* 0x000fe2000f8e0200 */
[----:B------:R-:W-:Y:S01]  /*120e0*/  ULDC.64 UR4, c[0x0][0x2d0] ;  /* 0x0000b40000047ab9 */ /* 0x000fe20000000a00 */
[C---:B---3--:R-:W-:Y:S01]  /*120f0*/  LOP3.LUT R6, R4.reuse, 0x7f, RZ, 0xc0, !PT ;  /* 0x0000007f04067812 */ /* 0x048fe200078ec0ff */
[----:B------:R-:W-:-:S03]  /*12100*/  IMAD.SHL.U32 R4, R4, 0x10, RZ ;  /* 0x0000001004047824 */ /* 0x000fc600078e00ff */
[----:B------:R-:W-:-:S04]  /*12110*/  SHF.R.U32.HI R6, RZ, 0x3, R6 ;  /* 0x00000003ff067819 */ /* 0x000fc80000011606 */
[----:B------:R-:W-:Y:S02]  /*12120*/  LOP3.LUT R4, R6, 0x70, R4, 0xf8, !PT ;  /* 0x0000007006047812 */ /* 0x000fe400078ef804 */
[----:B------:R-:W2:Y:S01]  /*12130*/  @P0 LDC R6, c[0x0][0x44c] ;  /* 0x00011300ff060b82 */ /* 0x000ea20000000800 */
[----:B------:R-:W-:Y:S02]  /*12140*/  IMAD.SHL.U32 R5, R5, 0x80, RZ ;  /* 0x0000008005057824 */ /* 0x000fe400078e00ff */
[----:B------:R-:W-:-:S03]  /*12150*/  IMAD.IADD R3, R3, 0x1, R0 ;  /* 0x0000000103037824 */ /* 0x000fc600078e0200 */
[----:B------:R-:W-:-:S05]  /*12160*/  LOP3.LUT R0, R4, R5, RZ, 0xfc, !PT ;  /* 0x0000000504007212 */ /* 0x000fca00078efcff */
[----:B------:R-:W-:Y:S02]  /*12170*/  IMAD.MOV.U32 R4, RZ, RZ, R0 ;  /* 0x000000ffff047224 */ /* 0x000fe400078e0000 */
[----:B--2---:R-:W-:-:S05]  /*12180*/  @P0 IMAD.HI.U32 R6, R0, R6, RZ ;  /* 0x0000000600060227 */ /* 0x004fca00078e00ff */
[----:B0-----:R-:W-:-:S05]  /*12190*/  @P0 SHF.R.U32.HI R4, RZ, R7, R6 ;  /* 0x00000007ff040219 */ /* 0x001fca0000011606 */
[----:B------:R-:W-:-:S04]  /*121a0*/  IMAD.MOV R6, RZ, RZ, -R4 ;  /* 0x000000ffff067224 */ /* 0x000fc800078e0a04 */
[----:B------:R-:W-:Y:S01]  /*121b0*/  IMAD R0, R8, R6, R0 ;  /* 0x0000000608007224 */ /* 0x000fe200078e0200 */
[----:B------:R-:W-:Y:S01]  /*121c0*/  SHF.R.S32.HI R6, RZ, 0x1f, R4 ;  /* 0x0000001fff067819 */ /* 0x000fe20000011404 */
[----:B------:R-:W-:-:S04]  /*121d0*/  IMAD.WIDE.U32 R2, R4, UR4, R2 ;  /* 0x0000000404027c25 */ /* 0x000fc8000f8e0002 */
[----:B------:R-:W-:-:S04]  /*121e0*/  IMAD R6, R6, UR4, RZ ;  /* 0x0000000406067c24 */ /* 0x000fc8000f8e02ff */
[----:B------:R-:W-:Y:S01]  /*121f0*/  IMAD R4, R4, UR5, R6 ;  /* 0x0000000504047c24 */ /* 0x000fe2000f8e0206 */
[----:B------:R-:W-:-:S03]  /*12200*/  ULDC.64 UR4, c[0x0][0x2c8] ;  /* 0x0000b20000047ab9 */ /* 0x000fc60000000a00 */
[----:B------:R-:W-:Y:S01]  /*12210*/  IMAD.IADD R3, R3, 0x1, R4 ;  /* 0x0000000103037824 */ /* 0x000fe200078e0204 */
[----:B------:R-:W-:Y:S01]  /*12220*/  SHF.R.S32.HI R4, RZ, 0x1f, R0 ;  /* 0x0000001fff047819 */ /* 0x000fe20000011400 */
[----:B------:R-:W-:-:S04]  /*12230*/  IMAD.WIDE.U32 R2, R0, UR4, R2 ;  /* 0x0000000400027c25 */ /* 0x000fc8000f8e0002 */
[----:B------:R-:W-:Y:S01]  /*12240*/  IMAD R4, R4, UR4, RZ ;  /* 0x0000000404047c24 */ /* 0x000fe2000f8e02ff */
[----:B------:R-:W-:Y:S02]  /*12250*/  ULDC UR4, c[0x0][0x2b8] ;  /* 0x0000ae0000047ab9 */ /* 0x000fe40000000800 */
[----:B------:R-:W-:Y:S02]  /*12260*/  ISETP.GE.AND P1, PT, R9, UR4, PT ;  /* 0x0000000409007c0c */ /* 0x000fe4000bf26270 */
[----:B------:R0:W5:Y:S01]  /*12270*/  LDL R9, [R1+0x28] ;  /* 0x0000280001097983 */ /* 0x0001620000100800 */
[----:B------:R-:W1:Y:S01]  /*12280*/  S2R R7, SR_TID.X ;  /* 0x0000000000077919 */ /* 0x000e620000002100 */
[----:B------:R-:W-:Y:S01]  /*12290*/  IMAD R0, R0, UR5, R4 ;  /* 0x0000000500007c24 */ /* 0x000fe2000f8e0204 */
[----:B------:R-:W-:-:S03]  /*122a0*/  LEA R4, P2, R2, UR6, 0x1 ;  /* 0x0000000602047c11 */ /* 0x000fc6000f8408ff */
[----:B------:R-:W-:-:S05]  /*122b0*/  IMAD.IADD R0, R3, 0x1, R0 ;  /* 0x0000000103007824 */ /* 0x000fca00078e0200 */
[----:B------:R-:W-:Y:S01]  /*122c0*/  LEA.HI.X R3, R2, UR7, R0, 0x1, P2 ;  /* 0x0000000702037c11 */ /* 0x000fe200090f0c00 */
[----:B-1----:R-:W-:-:S05]  /*122d0*/  IMAD.SHL.U32 R10, R7, 0x8, RZ ;  /* 0x00000008070a7824 */ /* 0x002fca00078e00ff */
[----:B------:R-:W-:-:S04]  /*122e0*/  LOP3.LUT R10, R10, 0x38, RZ, 0xc0, !PT ;  /* 0x000000380a0a7812 */ /* 0x000fc800078ec0ff */
[----:B------:R-:W-:Y:S01]  /*122f0*/  ISETP.GE.AND P0, PT, R10, UR4, PT ;  /* 0x000000040a007c0c */ /* 0x000fe2000bf06270 */
[----:B------:R-:W-:-:S03]  /*12300*/  UMOV UR4, 0xffffffff ;  /* 0xffffffff00047882 */ /* 0x000fc60000000000 */
[----:B0-----:R-:W-:Y:S09]  /*12310*/  BRA.DIV UR4, `(.L_x_246) ;  /* 0x0000004204107947 */ /* 0x001ff2000b800000 */
[----:B------:R-:W0:Y:S02]  /*12320*/  S2R R6, SR_TID.X ;  /* 0x0000000000067919 */ /* 0x000e240000002100 */
[----:B0-----:R-:W-:-:S04]  /*12330*/  LOP3.LUT R6, R6, 0x7f, RZ, 0xc0, !PT ;  /* 0x0000007f06067812 */ /* 0x001fc800078ec0ff */
[----:B------:R-:W-:Y:S02]  /*12340*/  SHF.R.U32.HI R7, RZ, 0x3, R6 ;  /* 0x00000003ff077819 */ /* 0x000fe40000011606 */
[----:B------:R-:W2:Y:S01]  /*12350*/  LDL.LU R6, [R1+0x44] ;  /* 0x0000440001067983 */ /* 0x000ea20000300800 */
[----:B------:R-:W-:Y:S02]  /*12360*/  ULDC.64 UR4, c[0x0][0x208] ;  /* 0x0000820000047ab9 */ /* 0x000fe40000000a00 */
[----:B------:R-:W-:Y:S02]  /*12370*/  IMAD.IADD R0, R7, 0x1, R5 ;  /* 0x0000000107007824 */ /* 0x000fe400078e0205 */
[----:B------:R-:W0:Y:S02]  /*12380*/  SHFL.IDX PT, R7, R4, RZ, 0x181f ;  /* 0x00181fff04077589 */ /* 0x000e2400000e0000 */
[----:B------:R-:W-:Y:S02]  /*12390*/  VIADD R5, R0, 0x10 ;  /* 0x0000001000057836 */ /* 0x000fe40000000000 */
[----:B--2---:R-:W-:-:S02]  /*123a0*/  IMAD R2, R6, R8, RZ ;  /* 0x0000000806027224 */ /* 0x004fc400078e02ff */
[----:B------:R-:W1:Y:S03]  /*123b0*/  SHFL.IDX PT, R6, R3, RZ, 0x181f ;  /* 0x00181fff03067589 */ /* 0x000e6600000e0000 */
[-C--:B------:R-:W-:Y:S01]  /*123c0*/  ISETP.GE.AND P4, PT, R0, R2.reuse, PT ;  /* 0x000000020000720c */ /* 0x080fe20003f86270 */
[----:B------:R-:W-:Y:S01]  /*123d0*/  SHFL.IDX PT, R8, R3, 0x1, 0x181f ;  /* 0x00381f0003087f89 */ /* 0x000fe200000e0000 */
[----:B------:R-:W-:-:S03]  /*123e0*/  ISETP.GE.AND P2, PT, R5, R2, PT ;  /* 0x000000020500720c */ /* 0x000fc60003f46270 */
[----:B------:R-:W2:Y:S08]  /*123f0*/  SHFL.IDX PT, R5, R4, 0x1, 0x181f ;  /* 0x00381f0004057f89 */ /* 0x000eb000000e0000 */
[----:B0-----:R-:W-:-:S05]  /*12400*/  @!P4 LEA R7, P3, R10, R7, 0x1 ;  /* 0x000000070a07c211 */ /* 0x001fca00078608ff */
[----:B-1----:R-:W-:-:S05]  /*12410*/  @!P4 IMAD.X R6, RZ, RZ, R6, P3 ;  /* 0x000000ffff06c224 */ /* 0x002fca00018e0606 */
[----:B------:R-:W-:-:S04]  /*12420*/  @!P4 LOP3.LUT R7, R7, R6, RZ, 0x3c, !PT ;  /* 0x000000060707c212 */ /* 0x000fc800078e3cff */
[----:B------:R-:W-:-:S04]  /*12430*/  @!P4 LOP3.LUT R6, R7, R6, RZ, 0x3c, !PT ;  /* 0x000000060706c212 */ /* 0x000fc800078e3cff */
[----:B------:R-:W-:-:S05]  /*12440*/  @!P4 LOP3.LUT R7, R7, R6, RZ, 0x3c, !PT ;  /* 0x000000060707c212 */ /* 0x000fca00078e3cff */
[----:B-----5:R-:W-:Y:S04]  /*12450*/  @!P4 LDGSTS.E.BYPASS.LTC128B.128 [R9+0x16400], desc[UR4][R6.64], !P0 ;  /* 0x164000000609cfae */ /* 0x020fe8000c101d44 */
[----:B------:R2:W-:Y:S02]  /*12460*/  @!P4 LDGSTS.E.BYPASS.LTC128B.128 [R9+0x1a400], desc[UR4][R6.64+0x80], !P1 ;  /* 0x1a4000800609cfae */ /* 0x0005e4000c901d44 */
[----:B--2---:R-:W-:Y:S01]  /*12470*/  @!P2 LEA R7, P3, R10, R5, 0x1 ;  /* 0x000000050a07a211 */ /* 0x004fe200078608ff */
[----:B------:R-:W-:-:S04]  /*12480*/  VIADD R5, R0, 0x20 ;  /* 0x0000002000057836 */ /* 0x000fc80000000000 */
[----:B------:R-:W-:-:S05]  /*12490*/  @!P2 IMAD.X R6, RZ, RZ, R8, P3 ;  /* 0x000000ffff06a224 */ /* 0x000fca00018e0608 */
[----:B------:R-:W-:-:S04]  /*124a0*/  @!P2 LOP3.LUT R7, R7, R6, RZ, 0x3c, !PT ;  /* 0x000000060707a212 */ /* 0x000fc800078e3cff */
[----:B------:R-:W-:-:S04]  /*124b0*/  @!P2 LOP3.LUT R6, R7, R6, RZ, 0x3c, !PT ;  /* 0x000000060706a212 */ /* 0x000fc800078e3cff */
[----:B------:R-:W-:-:S05]  /*124c0*/  @!P2 LOP3.LUT R7, R7, R6, RZ, 0x3c, !PT ;  /* 0x000000060707a212 */ /* 0x000fca00078e3cff */
[----:B------:R-:W-:Y:S04]  /*124d0*/  @!P2 LDGSTS.E.BYPASS.LTC128B.128 [R9+0x16c00], desc[UR4][R6.64], !P0 ;  /* 0x16c000000609afae */ /* 0x000fe8000c101d44 */
[----:B------:R0:W-:Y:S01]  /*124e0*/  @!P2 LDGSTS.E.BYPASS.LTC128B.128 [R9+0x1ac00], desc[UR4][R6.64+0x80], !P1 ;  /* 0x1ac000800609afae */ /* 0x0001e2000c901d44 */
[----:B------:R-:W-:-:S03]  /*124f0*/  ISETP.GE.AND P2, PT, R5, R2, PT ;  /* 0x000000020500720c */ /* 0x000fc60003f46270 */
[----:B------:R-:W1:Y:S04]  /*12500*/  SHFL.IDX PT, R5, R4, 0x2, 0x181f ;  /* 0x00581f0004057f89 */ /* 0x000e6800000e0000 */
[----:B0-----:R-:W0:Y:S06]  /*12510*/  SHFL.IDX PT, R6, R3, 0x2, 0x181f ;  /* 0x00581f0003067f89 */ /* 0x001e2c00000e0000 */
[----:B-1----:R-:W-:-:S05]  /*12520*/  @!P2 LEA R5, P3, R10, R5, 0x1 ;  /* 0x000000050a05a211 */ /* 0x002fca00078608ff */
[----:B0-----:R-:W-:-:S04]  /*12530*/  @!P2 IMAD.X R6, RZ, RZ, R6, P3 ;  /* 0x000000ffff06a224 */ /* 0x001fc800018e0606 */
[----:B------:R-:W-:Y:S02]  /*12540*/  @!P2 IMAD.MOV.U32 R7, RZ, RZ, R6 ;  /* 0x000000ffff07a224 */ /* 0x000fe400078e0006 */
[----:B------:R-:W-:Y:S02]  /*12550*/  @!P2 IMAD.MOV.U32 R6, RZ, RZ, R5 ;  /* 0x000000ffff06a224 */ /* 0x000fe400078e0005 */
[----:B------:R-:W-:-:S03]  /*12560*/  VIADD R5, R0, 0x30 ;  /* 0x0000003000057836 */ /* 0x000fc60000000000 */
        /* <DEDUP_REMOVED lines=39> */
[----:B------:R0:W1:Y:S04]  /*127e0*/  SHFL.IDX PT, R5, R3, 0x7, 0x181f ;  /* 0x00f81f0003057f89 */ /* 0x00006800000e0000 */
[----:B------:R0:W-:Y:S04]  /*127f0*/  @!P2 LDGSTS.E.BYPASS.LTC128B.128 [R9+0x19400], desc[UR4][R6.64], !P0 ;  /* 0x194000000609afae */ /* 0x0001e8000c101d44 */
[----:B------:R0:W-:Y:S04]  /*12800*/  @!P2 LDGSTS.E.BYPASS.LTC128B.128 [R9+0x1d400], desc[UR4][R6.64+0x80], !P1 ;  /* 0x1d4000800609afae */ /* 0x0001e8000c901d44 */
[----:B------:R0:W2:Y:S02]  /*12810*/  SHFL.IDX PT, R3, R4, 0x7, 0x181f ;  /* 0x00f81f0004037f89 */ /* 0x0000a400000e0000 */
.L_x_360:
[----:B------:R-:W-:Y:S01]  /*12820*/  VIADD R0, R0, 0x70 ;  /* 0x0000007000007836 */ /* 0x000fe20000000000 */
[----:B------:R-:W-:Y:S04]  /*12830*/  BSSY B0, `(.L_x_247) ;  /* 0x000000b000007945 */ /* 0x000fe80003800000 */
[----:B------:R-:W-:-:S13]  /*12840*/  ISETP.GE.AND P2, PT, R0, R2, PT ;  /* 0x000000020000720c */ /* 0x000fda0003f46270 */
[----:B------:R-:W-:Y:S05]  /*12850*/  @P2 BRA `(.L_x_248) ;  /* 0x0000000000202947 */ /* 0x000fea0003800000 */
[----:B--2---:R-:W-:Y:S01]  /*12860*/  LEA R2, P2, R10, R3, 0x1 ;  /* 0x000000030a027211 */ /* 0x004fe200078408ff */
[----:B------:R-:W-:-:S04]  /*12870*/  ULDC.64 UR4, c[0x0][0x208] ;  /* 0x0000820000047ab9 */ /* 0x000fc80000000a00 */
[----:B01----:R-:W-:-:S05]  /*12880*/  IMAD.X R3, RZ, RZ, R5, P2 ;  /* 0x000000ffff037224 */ /* 0x003fca00010e0605 */
[----:B------:R-:W-:Y:S01]  /*12890*/  @!PT LDS RZ, [RZ] ;  /* 0x00000000fffff984 */ /* 0x000fe20000000800 */
[----:B------:R-:W-:Y:S01]  /*128a0*/  @!PT LDS RZ, [RZ] ;  /* 0x00000000fffff984 */ /* 0x000fe20000000800 */
[----:B------:R-:W-:Y:S01]  /*128b0*/  @!PT LDS RZ, [RZ] ;  /* 0x00000000fffff984 */ /* 0x000fe20000000800 */
[----:B------:R3:W-:Y:S04]  /*128c0*/  LDGSTS.E.BYPASS.LTC128B.128 [R9+0x19c00], desc[UR4][R2.64], !P0 ;  /* 0x19c0000002097fae */ /* 0x0007e8000c101d44 */
[----:B------:R3:W-:Y:S02]  /*128d0*/  LDGSTS.E.BYPASS.LTC128B.128 [R9+0x1dc00], desc[UR4][R2.64+0x80], !P1 ;  /* 0x1dc0008002097fae */ /* 0x0007e4000c901d44 */
.L_x_248:
[----:B------:R-:W-:Y:S05]  /*128e0*/  BSYNC B0 ;  /* 0x0000000000007941 */ /* 0x000fea0003800000 */
.L_x_247:
[----:B------:R-:W-:Y:S01]  /*128f0*/  NOP ;  /* 0x0000000000007918 */ /* 0x000fe20000000000 */
[----:B------:R-:W-:Y:S01]  /*12900*/  PLOP3.LUT P0, PT, PT, PT, PT, 0x80, 0x0 ;  /* 0x000000000000781c */ /* 0x000fe20003f0f070 */
[----:B0-----:R-:W-:-:S12]  /*12910*/  VIADD R6, R18, 0x34800 ;  /* 0x0003480012067836 */ /* 0x001fd80000000000 */
.L_x_249:
[----:B------:R-:W-:Y:S02]  /*12920*/  PLOP3.LUT P1, PT, P1, P0, PT, 0xa2, 0x0 ;  /* 0x000000000000781c */ /* 0x000fe40000f21472 */
[----:B------:R-:W-:-:S08]  /*12930*/  @P0 R2UR P1, UR4, R18 ;  /* 0x00000000120402ca */ /* 0x000fd00000020000 */
[----:B------:R-:W-:-:S05]  /*12940*/  @P0 PLOP3.LUT P0, PT, P1, PT, PT, 0x80, 0x0 ;  /* 0x000000000000081c */ /* 0x000fca0000f0f070 */
[----:B------:R-:W-:Y:S01]  /*12950*/  @!P1 SYNCS.ARRIVE.TRANS64.RED.A0T1 RZ, [UR4+0x34800], RZ ;  /* 0x034800ffffff99a7 */ /* 0x000fe20008200404 */
[----:B------:R-:W-:Y:S07]  /*12960*/  @!P1 ARRIVES.LDGSTSBAR.64.TRANSCNT [UR4+0x34800] ;  /* 0x03480000ff0099b0 */ /* 0x000fee0008000a84 */
[----:B------:R-:W-:Y:S05]  /*12970*/  @P0 BRA.U.ANY `(.L_x_249) ;  /* 0xfffffffd00e80947 */ /* 0x000fea000393ffff */
[----:B---3--:R-:W3:Y:S02]  /*12980*/  LDL.LU R2, [R1+0x48] ;  /* 0x0000480001027983 */ /* 0x008ee40000300800 */
[----:B---3--:R-:W-:-:S05]  /*12990*/  VIADD R2, R2, 0x1 ;  /* 0x0000000102027836 */ /* 0x008fca0000000000 */
[----:B------:R0:W-:Y:S01]  /*129a0*/  STL [R1+0x48], R2 ;  /* 0x0000480201007387 */ /* 0x0001e20000100800 */
[----:B------:R-:W-:-:S04]  /*129b0*/  LEA.HI R0, R2, R2, RZ, 0x1 ;  /* 0x0000000202007211 */ /* 0x000fc800078f08ff */
[----:B------:R-:W-:-:S05]  /*129c0*/  LOP3.LUT R0, R0, 0xfffffffe, RZ, 0xc0, !PT ;  /* 0xfffffffe00007812 */ /* 0x000fca00078ec0ff */
[----:B------:R-:W-:-:S05]  /*129d0*/  IMAD.IADD R0, R2, 0x1, -R0 ;  /* 0x0000000102007824 */ /* 0x000fca00078e0a00 */
[----:B------:R-:W-:Y:S01]  /*129e0*/  SHF.L.U32 R0, R0, 0x1f, RZ ;  /* 0x0000001f00007819 */ /* 0x000fe200000006ff */
[----:B------:R-:W-:Y:S01]  /*129f0*/  NOP ;  /* 0x0000000000007918 */ /* 0x000fe20000000000 */
[----:B------:R0:W-:Y:S01]  /*12a00*/  SYNCS.ARRIVE.TRANS64.A1T0 RZ, [R18+URZ+0x34800], RZ ;  /* 0x034800ff12ff79a7 */ /* 0x0001e2000810003f */
[----:B------:R-:W-:Y:S01]  /*12a10*/  BSSY B0, `(.L_x_250) ;  /* 0x0000003000007945 */ /* 0x000fe20003800000 */
[----:B------:R-:W3:Y:S03]  /*12a20*/  SYNCS.PHASECHK.TRANS64.TRYWAIT P0, [R18+URZ+0x34820], R0 ;  /* 0x03482000120075a7 */ /* 0x000ee6000800017f */
[----:B0--3--:R-:W-:Y:S05]  /*12a30*/  @!P0 BRA `(.L_x_251) ;  /* 0x00000044001c8947 */ /* 0x009fea0003800000 */
.L_x_361:
[----:B------:R-:W-:Y:S05]  /*12a40*/  BSYNC B0 ;  /* 0x0000000000007941 */ /* 0x000fea0003800000 */
.L_x_250:
[----:B------:R-:W0:Y:S04]  /*12a50*/  LDL R2, [R1+0x30] ;  /* 0x0000300001027983 */ /* 0x000e280000100800 */
[----:B--2---:R-:W2:Y:S01]  /*12a60*/  LDL R3, [R1+0x24] ;  /* 0x0000240001037983 */ /* 0x004ea20000100800 */
[----:B------:R-:W-:Y:S01]  /*12a70*/  BSSY B0, `(.L_x_252) ;  /* 0x00001e9000007945 */ /* 0x000fe20003800000 */
[----:B0-----:R-:W-:-:S05]  /*12a80*/  VIADD R0, R2, 0xfffffffe ;  /* 0xfffffffe02007836 */ /* 0x001fca0000000000 */
[----:B--2---:R-:W-:-:S13]  /*12a90*/  ISETP.GE.AND P0, PT, R0, R3, PT ;  /* 0x000000030000720c */ /* 0x004fda0003f06270 */
[----:B------:R-:W-:Y:S05]  /*12aa0*/  @!P0 BRA `(.L_x_253) ;  /* 0x0000001c00948947 */ /* 0x000fea0003800000 */
[----:B------:R-:W2:Y:S04]  /*12ab0*/  LDL.LU R2, [R1+0x58] ;  /* 0x0000580001027983 */ /* 0x000ea80000300800 */
[----:B-1----:R-:W3:Y:S04]  /*12ac0*/  LDL.LU R5, [R1+0x38] ;  /* 0x0000380001057983 */ /* 0x002ee80000300800 */
[----:B------:R-:W4:Y:S01]  /*12ad0*/  LDL.LU R4, [R1+0x40] ;  /* 0x0000400001047983 */ /* 0x000f220000300800 */
[----:B------:R-:W-:Y:S01]  /*12ae0*/  LOP3.LUT R10, RZ, R3, RZ, 0x33, !PT ;  /* 0x00000003ff0a7212 */ /* 0x000fe200078e33ff */
[----:B------:R-:W-:Y:S01]  /*12af0*/  BSSY B2, `(.L_x_254) ;  /* 0x00000a7000027945 */ /* 0x000fe20003800000 */
[----:B--2---:R-:W-:-:S04]  /*12b00*/  VIADD R2, R2, 0x1 ;  /* 0x0000000102027836 */ /* 0x004fc80000000000 */
[----:B---3--:R-:W-:-:S05]  /*12b10*/  IMAD R2, R2, R5, RZ ;  /* 0x0000000502027224 */ /* 0x008fca00078e02ff */
[----:B----4-:R-:W-:-:S05]  /*12b20*/  VIMNMX R7, R4, R2, PT ;  /* 0x0000000204077248 */ /* 0x010fca0003fe0100 */
[----:B------:R-:W-:-:S05]  /*12b30*/  IMAD.MOV R2, RZ, RZ, -R7 ;  /* 0x000000ffff027224 */ /* 0x000fca00078e0a07 */
[----:B------:R-:W-:-:S05]  /*12b40*/  VIADDMNMX R10, R2, 0x1, R10, !PT ;  /* 0x00000001020a7846 */ /* 0x000fca000780010a */
[----:B------:R-:W-:-:S05]  /*12b50*/  IMAD.IADD R2, R7, 0x1, R10 ;  /* 0x0000000107027824 */ /* 0x000fca00078e020a */
[----:B------:R-:W-:-:S04]  /*12b60*/  LOP3.LUT R2, R2, 0x1, RZ, 0xc0, !PT ;  /* 0x0000000102027812 */ /* 0x000fc800078ec0ff */
[----:B------:R-:W-:-:S13]  /*12b70*/  ISETP.NE.U32.AND P0, PT, R2, 0x1, PT ;  /* 0x000000010200780c */ /* 0x000fda0003f05070 */
[----:B------:R-:W-:Y:S05]  /*12b80*/  @P0 BRA `(.L_x_255) ;  /* 0x0000000800740947 */ /* 0x000fea0003800000 */
[----:B------:R-:W2:Y:S04]  /*12b90*/  LDL R4, [R1+0x1c] ;  /* 0x00001c0001047983 */ /* 0x000ea80000100800 */
[----:B------:R-:W3:Y:S01]  /*12ba0*/  LDL R3, [R1+0x14] ;  /* 0x0000140001037983 */ /* 0x000ee20000100800 */
[----:B------:R-:W-:Y:S01]  /*12bb0*/  VIADD R8, R19, 0x1 ;  /* 0x0000000113087836 */ /* 0x000fe20000000000 */
[----:B------:R-:W-:Y:S04]  /*12bc0*/  BSSY B1, `(.L_x_256) ;  /* 0x0000095000017945 */ /* 0x000fe80003800000 */
[----:B------:R-:W-:-:S04]  /*12bd0*/  ISETP.NE.AND P0, PT, R8, 0x2, PT ;  /* 0x000000020800780c */ /* 0x000fc80003f05270 */
[----:B------:R-:W-:Y:S02]  /*12be0*/  SEL R11, RZ, 0x1, P0 ;  /* 0x00000001ff0b7807 */ /* 0x000fe40000000000 */
[----:B------:R-:W-:Y:S02]  /*12bf0*/  SEL R8, R8, RZ, P0 ;  /* 0x000000ff08087207 */ /* 0x000fe40000000000 */
[----:B--2---:R-:W-:Y:S02]  /*12c00*/  LOP3.LUT P1, RZ, R4, 0x1, RZ, 0xc0, !PT ;  /* 0x0000000104ff7812 */ /* 0x004fe4000782c0ff */
[----:B---3--:R-:W-:-:S11]  /*12c10*/  LOP3.LUT R11, R3, R11, RZ, 0x3c, !PT ;  /* 0x0000000b030b7212 */ /* 0x008fd600078e3cff */
[----:B------:R-:W-:Y:S05]  /*12c20*/  @!P1 BRA `(.L_x_257) ;  /* 0x0000000800389947 */ /* 0x000fea0003800000 */
[----:B------:R-:W-:Y:S01]  /*12c30*/  ULDC.64 UR4, c[0x0][0x418] ;  /* 0x0001060000047ab9 */ /* 0x000fe20000000a00 */
[----:B------:R-:W-:Y:S01]  /*12c40*/  IMAD.MOV.U32 R4, RZ, RZ, R17 ;  /* 0x000000ffff047224 */ /* 0x000fe200078e0011 */
[----:B------:R-:W-:-:S04]  /*12c50*/  ISETP.NE.U32.AND P0, PT, RZ, UR4, PT ;  /* 0x00000004ff007c0c */ /* 0x000fc8000bf05070 */
[----:B------:R-:W-:-:S13]  /*12c60*/  ISETP.NE.AND.EX P0, PT, RZ, UR5, PT, P0 ;  /* 0x00000005ff007c0c */ /* 0x000fda000bf05300 */
[----:B------:R-:W-:Y:S05]  /*12c70*/  @!P0 BRA `(.L_x_258) ;  /* 0x0000000000508947 */ /* 0x000fea0003800000 */
[----:B------:R-:W2:Y:S01]  /*12c80*/  LDL R12, [R1+0x20] ;  /* 0x00002000010c7983 */ /* 0x000ea20000100800 */
[----:B------:R-:W0:Y:S01]  /*12c90*/  LDC R5, c[0x0][0x43c] ;  /* 0x00010f00ff057b82 */ /* 0x000e220000000800 */
[----:B------:R-:W-:Y:S02]  /*12ca0*/  ULDC.64 UR6, c[0x0][0x428] ;  /* 0x00010a0000067ab9 */ /* 0x000fe40000000a00 */
[----:B------:R-:W3:Y:S01]  /*12cb0*/  LDL R9, [R1+0x10] ;  /* 0x0000100001097983 */ /* 0x000ee20000100800 */
        /* <DEDUP_REMOVED lines=8> */
[----:B------:R-:W-:Y:S01]  /*12d40*/  SHF.R.S32.HI R3, RZ, 0x1f, R2 ;  /* 0x0000001fff037819 */ /* 0x000fe20000011402 */
[----:B--2---:R-:W-:-:S04]  /*12d50*/  IMAD R4, R12, UR6, RZ ;  /* 0x000000060c047c24 */ /* 0x004fc8000f8e02ff */
[C---:B---3--:R-:W-:Y:S02]  /*12d60*/  IMAD R4, R9.reuse, UR7, R4 ;  /* 0x0000000709047c24 */ /* 0x048fe4000f8e0204 */
[----:B------:R-:W-:-:S04]  /*12d70*/  IMAD.WIDE.U32 R2, R9, UR6, R2 ;  /* 0x0000000609027c25 */ /* 0x000fc8000f8e0002 */
[----:B------:R-:W-:Y:S01]  /*12d80*/  IMAD.IADD R3, R4, 0x1, R3 ;  /* 0x0000000104037824 */ /* 0x000fe200078e0203 */
[----:B------:R-:W-:-:S04]  /*12d90*/  LEA R4, P0, R2, UR4, 0x2 ;  /* 0x0000000402047c11 */ /* 0x000fc8000f8010ff */
[----:B------:R-:W-:-:S05]  /*12da0*/  LEA.HI.X R5, R2, UR5, R3, 0x2, P0 ;  /* 0x0000000502057c11 */ /* 0x000fca00080f1403 */
[----:B------:R0:W5:Y:S04]  /*12db0*/  LDG.E R4, desc[UR8][R4.64] ;  /* 0x0000000804047981 */ /* 0x000168000c1e1900 */
.L_x_258:
[----:B------:R-:W-:Y:S01]  /*12dc0*/  IMAD R3, R8, 0x8, R18 ;  /* 0x0000000808037824 */ /* 0x000fe200078e0212 */
[----:B------:R-:W-:Y:S01]  /*12dd0*/  SHF.L.U32 R2, R11, 0x1f, RZ ;  /* 0x0000001f0b027819 */ /* 0x000fe200000006ff */
[----:B------:R-:W-:Y:S03]  /*12de0*/  BSSY B3, `(.L_x_259) ;  /* 0x0000003000037945 */ /* 0x000fe60003800000 */
[----:B------:R-:W1:Y:S02]  /*12df0*/  SYNCS.PHASECHK.TRANS64.TRYWAIT P0, [R3+URZ+0x34840], R2 ;  /* 0x03484002030075a7 */ /* 0x000e64000800017f */
[----:B-1----:R-:W-:Y:S05]  /*12e00*/  @!P0 BRA `(.L_x_260) ;  /* 0x00000040003c8947 */ /* 0x002fea0003800000 */
.L_x_362:
[----:B------:R-:W-:Y:S05]  /*12e10*/  BSYNC B3 ;  /* 0x0000000000037941 */ /* 0x000fea0003800000 */
.L_x_259:
[----:B0-----:R-:W0:Y:S01]  /*12e20*/  S2R R5, SR_TID.X ;  /* 0x0000000000057919 */ /* 0x001e220000002100 */
[----:B------:R-:W-:Y:S01]  /*12e30*/  BSSY B3, `(.L_x_261) ;  /* 0x000000b000037945 */ /* 0x000fe20003800000 */
[----:B0-----:R-:W-:-:S04]  /*12e40*/  LOP3.LUT R5, R5, 0x7f, RZ, 0xc0, !PT ;  /* 0x0000007f05057812 */ /* 0x001fc800078ec0ff */
[----:B------:R-:W-:-:S13]  /*12e50*/  ISETP.NE.AND P1, PT, R5, RZ, PT ;  /* 0x000000ff0500720c */ /* 0x000fda0003f25270 */
[----:B------:R-:W-:Y:S05]  /*12e60*/  @P1 BRA `(.L_x_262) ;  /* 0x00000000001c1947 */ /* 0x000fea0003800000 */
[----:B------:R-:W0:Y:S01]  /*12e70*/  S2R R5, SR_TID.X ;  /* 0x0000000000057919 */ /* 0x000e220000002100 */
[----:B-1----:R-:W-:-:S04]  /*12e80*/  IMAD.MOV.U32 R2, RZ, RZ, 0xb000 ;  /* 0x0000b000ff027424 */ /* 0x002fc800078e00ff */
[----:B------:R2:W-:Y:S01]  /*12e90*/  SYNCS.ARRIVE.TRANS64 RZ, [R3+URZ+0x34830], R2 ;  /* 0x0348300203ff79a7 */ /* 0x0005e2000800003f */
[----:B0-----:R-:W-:-:S04]  /*12ea0*/  LOP3.LUT R5, R5, 0x1f, RZ, 0xc0, !PT ;  /* 0x0000001f05057812 */ /* 0x001fc800078ec0ff */
[----:B------:R-:W-:-:S13]  /*12eb0*/  ISETP.NE.AND P0, PT, R5, RZ, PT ;  /* 0x000000ff0500720c */ /* 0x000fda0003f05270 */
[----:B--2---:R-:W-:Y:S05]  /*12ec0*/  @!P0 BRA `(.L_x_262) ;  /* 0x0000000000048947 */ /* 0x004fea0003800000 */
[----:B------:R-:W-:Y:S01]  /*12ed0*/  BPT.TRAP 0x1 ;  /* 0x000000040000795c */ /* 0x000fe20000300000 */
.L_x_262:
[----:B------:R-:W-:Y:S05]  /*12ee0*/  BSYNC B3 ;  /* 0x0000000000037941 */ /* 0x000fea0003800000 */
.L_x_261:
[----:B-1----:R-:W2:Y:S01]  /*12ef0*/  LDL R2, [R1+0x18] ;  /* 0x0000180001027983 */ /* 0x002ea20000100800 */
[----:B------:R-:W-:Y:S01]  /*12f00*/  IMAD.MOV.U32 R14, RZ, RZ, RZ ;  /* 0x000000ffff0e7224 */ /* 0x000fe200078e00ff */
[----:B------:R-:W-:Y:S01]  /*12f10*/  UIADD3 UR4, UP0, UR36, 0x370, URZ ;  /* 0x0000037024047890 */ /* 0x000fe2000ff1e03f */
[----:B------:R-:W-:Y:S01]  /*12f20*/  IMAD R9, R8, 0xb000, R18 ;  /* 0x0000b00008097824 */ /* 0x000fe200078e0212 */
[----:B------:R-:W-:Y:S01]  /*12f30*/  PLOP3.LUT P0, PT, PT, PT, PT, 0x80, 0x0 ;  /* 0x000000000000781c */ /* 0x000fe20003f0f070 */
[----:B------:R-:W-:Y:S01]  /*12f40*/  VIADD R3, R3, 0x34830 ;  /* 0x0003483003037836 */ /* 0x000fe20000000000 */
[----:B------:R-:W-:Y:S01]  /*12f50*/  R2UR UR10, R14 ;  /* 0x000000000e0a72ca */ /* 0x000fe200000e0000 */
[----:B------:R-:W-:Y:S01]  /*12f60*/  VIADD R5, R9, 0x1e400 ;  /* 0x0001e40009057836 */ /* 0x000fe20000000000 */
[----:B------:R-:W-:Y:S01]  /*12f70*/  UIADD3.X UR5, URZ, UR37, URZ, UP0, !UPT ;  /* 0x000000253f057290 */ /* 0x000fe200087fe43f */
[----:B------:R-:W-:Y:S01]  /*12f80*/  UMOV UR6, 0x0 ;  /* 0x0000000000067882 */ /* 0x000fe20000000000 */
[----:B------:R-:W-:Y:S01]  /*12f90*/  UMOV UR7, 0x14f00000 ;  /* 0x14f0000000077882 */ /* 0x000fe20000000000 */
[----:B--2---:R-:W-:-:S10]  /*12fa0*/  IMAD R2, R0, 0xb0, R2 ;  /* 0x000000b000027824 */ /* 0x004fd400078e0202 */
.L_x_263:
[----:B------:R-:W-:-:S13]  /*12fb0*/  @P0 ELECT P2, URZ, PT ;  /* 0x00000000003f082f */ /* 0x000fda0003840000 */
[----:B-----5:R-:W-:Y:S02]  /*12fc0*/  @P2 R2UR UR13, R4 ;  /* 0x00000000040d22ca */ /* 0x020fe400000e0000 */
[----:B------:R-:W-:Y:S02]  /*12fd0*/  @P2 R2UR UR12, R16 ;  /* 0x00000000100c22ca */ /* 0x000fe400000e0000 */
[----:B------:R-:W-:Y:S02]  /*12fe0*/  @P2 R2UR UR11, R2 ;  /* 0x00000000020b22ca */ /* 0x000fe400000e0000 */
[----:B------:R-:W-:Y:S02]  /*12ff0*/  @P2 R2UR UR9, R3 ;  /* 0x00000000030922ca */ /* 0x000fe400000e0000 */
[----:B------:R-:W-:Y:S02]  /*13000*/  @P2 R2UR UR8, R5 ;  /* 0x00000000050822ca */ /* 0x000fe400000e0000 */
[----:B------:R-:W-:-:S02]  /*13010*/  @P2 PLOP3.LUT P0, PT, P2, PT, PT, 0x8, 0x0 ;  /* 0x000000000000281c */ /* 0x000fc4000170e170 */
[----:B------:R-:W-:-:S09]  /*13020*/  PLOP3.LUT P2, PT, PT, PT, PT, 0x8, 0x0 ;  /* 0x000000000000781c */ /* 0x000fd20003f4e170 */
[----:B------:R0:W-:Y:S02]  /*13030*/  UTMALDG.4D [UR8], [UR4], desc[UR6] ;  /* 0x00000608040075b4 */ /* 0x0001e40008019000 */
[----:B0-----:R-:W-:Y:S05]  /*13040*/  @P0 BRA.U.ANY `(.L_x_263) ;  /* 0xfffffffd00d80947 */ /* 0x001fea000393ffff */
[----:B------:R-:W-:Y:S01]  /*13050*/  IMAD.MOV.U32 R15, RZ, RZ, 0x40 ;  /* 0x00000040ff0f7424 */ /* 0x000fe200078e00ff */
[----:B------:R-:W-:Y:S01]  /*13060*/  PLOP3.LUT P0, PT, PT, PT, PT, 0x80, 0x0 ;  /* 0x000000000000781c */ /* 0x000fe20003f0f070 */
[----:B------:R-:W-:Y:S01]  /*13070*/  VIADD R5, R9, 0x23c00 ;  /* 0x00023c0009057836 */ /* 0x000fe20000000000 */
[----:B------:R-:W-:Y:S01]  /*13080*/  UMOV UR6, 0x0 ;  /* 0x0000000000067882 */ /* 0x000fe20000000000 */
[----:B------:R-:W-:Y:S01]  /*13090*/  UMOV UR7, 0x14f00000 ;  /* 0x14f0000000077882 */ /* 0x000fe20000000000 */
[----:B------:R-:W-:-:S15]  /*130a0*/  R2UR UR10, R15 ;  /* 0x000000000f0a72ca */ /* 0x000fde00000e0000 */
.L_x_264:
[----:B------:R-:W-:-:S13]  /*130b0*/  @P0 ELECT P2, URZ, PT ;  /* 0x00000000003f082f */ /* 0x000fda0003840000 */
[----:B------:R-:W-:Y:S02]  /*130c0*/  @P2 R2UR UR13, R4 ;  /* 0x00000000040d22ca */ /* 0x000fe400000e0000 */
        /* <DEDUP_REMOVED lines=8> */
[----:B------:R-:W2:Y:S01]  /*13150*/  LDL.LU R9, [R1+0x14] ;  /* 0x0000140001097983 */ /* 0x000ea20000300800 */
[----:B------:R-:W-:Y:S01]  /*13160*/  IMAD R3, R19, 0x8, R6 ;  /* 0x0000000813037824 */ /* 0x000fe200078e0206 */
[----:B------:R-:W-:Y:S01]  /*13170*/  BSSY B3, `(.L_x_265) ;  /* 0x0000004000037945 */ /* 0x000fe20003800000 */
[----:B--2---:R-:W-:-:S04]  /*13180*/  SHF.L.U32 R2, R9, 0x1f, RZ ;  /* 0x0000001f09027819 */ /* 0x004fc800000006ff */
[----:B------:R-:W0:Y:S02]  /*13190*/  SYNCS.PHASECHK.TRANS64.TRYWAIT P0, [R3+URZ+0x60], R2 ;  /* 0x00006002030075a7 */ /* 0x000e24000800017f */
[----:B0-----:R-:W-:Y:S05]  /*131a0*/  @!P0 BRA `(.L_x_266) ;  /* 0x0000003c00688947 */ /* 0x001fea0003800000 */
.L_x_363:
[----:B------:R-:W-:Y:S05]  /*131b0*/  BSYNC B3 ;  /* 0x0000000000037941 */ /* 0x000fea0003800000 */
.L_x_265:
[----:B------:R-:W-:Y:S01]  /*131c0*/  BSSY B3, `(.L_x_267) ;  /* 0x000000c000037945 */ /* 0x000fe20003800000 */
[----:B------:R-:W-:Y:S02]  /*131d0*/  IMAD.MOV.U32 R12, RZ, RZ, 0x0 ;  /* 0x00000000ff0c7424 */ /* 0x000fe400078e00ff */
[----:B------:R-:W-:Y:S01]  /*131e0*/  IMAD.MOV.U32 R13, RZ, RZ, 0x14f00000 ;  /* 0x14f00000ff0d7424 */ /* 0x000fe200078e00ff */
[----:B------:R-:W-:Y:S06]  /*131f0*/  @P1 BRA `(.L_x_268) ;  /* 0x0000000000201947 */ /* 0x000fec0003800000 */
[----:B------:R-:W1:Y:S01]  /*13200*/  S2R R5, SR_TID.X ;  /* 0x0000000000057919 */ /* 0x000e620000002100 */
[----:B0-----:R-:W-:Y:S02]  /*13210*/  IMAD R2, R19, 0x8, R18 ;  /* 0x0000000813027824 */ /* 0x001fe400078e0212 */
[----:B------:R-:W-:-:S04]  /*13220*/  IMAD.MOV.U32 R3, RZ, RZ, 0xb000 ;  /* 0x0000b000ff037424 */ /* 0x000fc800078e00ff */
[----:B------:R2:W-:Y:S01]  /*13230*/  SYNCS.ARRIVE.TRANS64 RZ, [R2+URZ+0x34850], R3 ;  /* 0x0348500302ff79a7 */ /* 0x0005e2000800003f */
[----:B-1----:R-:W-:-:S04]  /*13240*/  LOP3.LUT R5, R5, 0x1f, RZ, 0xc0, !PT ;  /* 0x0000001f05057812 */ /* 0x002fc800078ec0ff */
[----:B------:R-:W-:-:S13]  /*13250*/  ISETP.NE.AND P0, PT, R5, RZ, PT ;  /* 0x000000ff0500720c */ /* 0x000fda0003f05270 */
[----:B--2---:R-:W-:Y:S05]  /*13260*/  @!P0 BRA `(.L_x_268) ;  /* 0x0000000000048947 */ /* 0x004fea0003800000 */
[----:B------:R-:W-:Y:S01]  /*13270*/  BPT.TRAP 0x1 ;  /* 0x000000040000795c */ /* 0x000fe20000300000 */
.L_x_268:
[----:B------:R-:W-:Y:S05]  /*13280*/  BSYNC B3 ;  /* 0x0000000000037941 */ /* 0x000fea0003800000 */
.L_x_267:
[----:B------:R-:W2:Y:S04]  /*13290*/  LDL R5, [R1+0x18] ;  /* 0x0000180001057983 */ /* 0x000ea80000100800 */
[----:B0-----:R-:W2:Y:S01]  /*132a0*/  LDL.LU R2, [R1+0x8] ;  /* 0x0000080001027983 */ /* 0x001ea20000300800 */
[----:B------:R-:W-:Y:S01]  /*132b0*/  R2UR UR10, R14 ;  /* 0x000000000e0a72ca */ /* 0x000fe200000e0000 */
[C-C-:B------:R-:W-:Y:S01]  /*132c0*/  IMAD R3, R19.reuse, 0x8, R18.reuse ;  /* 0x0000000813037824 */ /* 0x140fe200078e0212 */
[----:B------:R-:W-:Y:S01]  /*132d0*/  R2UR UR6, R12 ;  /* 0x000000000c0672ca */ /* 0x000fe200000e0000 */
[----:B------:R-:W-:Y:S01]  /*132e0*/  IMAD R9, R19, 0xb000, R18 ;  /* 0x0000b00013097824 */ /* 0x000fe200078e0212 */
[----:B------:R-:W-:Y:S01]  /*132f0*/  R2UR UR7, R13 ;  /* 0x000000000d0772ca */ /* 0x000fe200000e0000 */
[----:B------:R-:W-:Y:S01]  /*13300*/  UIADD3 UR4, UP0, UR36, 0x470, URZ ;  /* 0x0000047024047890 */ /* 0x000fe2000ff1e03f */
[----:B------:R-:W-:Y:S01]  /*13310*/  PLOP3.LUT P0, PT, PT, PT, PT, 0x80, 0x0 ;  /* 0x000000000000781c */ /* 0x000fe20003f0f070 */
[----:B------:R-:W-:-:S02]  /*13320*/  VIADD R3, R3, 0x34850 ;  /* 0x0003485003037836 */ /* 0x000fc40000000000 */
[----:B------:R-:W-:Y:S01]  /*13330*/  UIADD3.X UR5, URZ, UR37, URZ, UP0, !UPT ;  /* 0x000000253f057290 */ /* 0x000fe200087fe43f */
[----:B--2---:R-:W-:Y:S02]  /*13340*/  IMAD R2, R2, 0xb0, R5 ;  /* 0x000000b002027824 */ /* 0x004fe400078e0205 */
[----:B------:R-:W-:-:S09]  /*13350*/  VIADD R5, R9, 0x400 ;  /* 0x0000040009057836 */ /* 0x000fd20000000000 */
.L_x_269:
        /* <DEDUP_REMOVED lines=10> */
[----:B------:R-:W-:Y:S01]  /*13400*/  R2UR UR10, R15 ;  /* 0x000000000f0a72ca */ /* 0x000fe200000e0000 */
[----:B------:R-:W-:Y:S01]  /*13410*/  VIADD R9, R9, 0x5c00 ;  /* 0x00005c0009097836 */ /* 0x000fe20000000000 */
[----:B------:R-:W-:Y:S02]  /*13420*/  R2UR UR6, R12 ;  /* 0x000000000c0672ca */ /* 0x000fe400000e0000 */
[----:B------:R-:W-:Y:S02]  /*13430*/  R2UR UR7, R13 ;  /* 0x000000000d0772ca */ /* 0x000fe400000e0000 */
[----:B------:R-:W-:-:S13]  /*13440*/  PLOP3.LUT P0, PT, PT, PT, PT, 0x80, 0x0 ;  /* 0x000000000000781c */ /* 0x000fda0003f0f070 */
.L_x_270:
        /* <DEDUP_REMOVED lines=10> */
[----:B------:R0:W-:Y:S01]  /*134f0*/  STL [R1+0x8], R0 ;  /* 0x0000080001007387 */ /* 0x0001e20000100800 */
[----:B------:R-:W-:-:S07]  /*13500*/  IMAD.MOV.U32 R17, RZ, RZ, R4 ;  /* 0x000000ffff117224 */ /* 0x000fce00078e0004 */
.L_x_257:
[----:B------:R-:W-:Y:S05]  /*13510*/  BSYNC B1 ;  /* 0x0000000000017941 */ /* 0x000fea0003800000 */
.L_x_256:
[----:B0-----:R-:W2:Y:S01]  /*13520*/  LDL.LU R0, [R1+0x30] ;  /* 0x0000300001007983 */ /* 0x001ea20000300800 */
[----:B------:R-:W-:-:S03]  /*13530*/  IMAD.MOV.U32 R19, RZ, RZ, R8 ;  /* 0x000000ffff137224 */ /* 0x000fc600078e0008 */
[----:B------:R0:W-:Y:S02]  /*13540*/  STL [R1+0x14], R11 ;  /* 0x0000140b01007387 */ /* 0x0001e40000100800 */
[----:B0-2---:R-:W-:-:S07]  /*13550*/  VIADD R0, R0, 0xfffffffd ;  /* 0xfffffffd00007836 */ /* 0x005fce0000000000 */
.L_x_255:
[----:B------:R-:W-:Y:S05]  /*13560*/  BSYNC B2 ;  /* 0x0000000000027941 */ /* 0x000fea0003800000 */
.L_x_254:
[----:B------:R-:W-:Y:S01]  /*13570*/  VIADD R10, R10, 0xfffffffe ;  /* 0xfffffffe0a0a7836 */ /* 0x000fe20000000000 */
[----:B------:R-:W-:-:S04]  /*13580*/  LOP3.LUT R7, RZ, R7, RZ, 0x33, !PT ;  /* 0x00000007ff077212 */ /* 0x000fc800078e33ff */
[----:B------:R-:W-:-:S13]  /*13590*/  ISETP.NE.AND P0, PT, R10, R7, PT ;  /* 0x000000070a00720c */ /* 0x000fda0003f05270 */
[----:B------:R-:W-:Y:S05]  /*135a0*/  @!P0 BRA `(.L_x_253) ;  /* 0x0000001000d48947 */ /* 0x000fea0003800000 */
[----:B------:R-:W-:-:S07]  /*135b0*/  IMAD.MOV.U32 R9, RZ, RZ, R17 ;  /* 0x000000ffff097224 */ /* 0x000fce00078e0011 */
.L_x_301:
[----:B------:R-:W2:Y:S04]  /*135c0*/  LDL R3, [R1+0x1c] ;  /* 0x00001c0001037983 */ /* 0x000ea80000100800 */
[----:B------:R-:W3:Y:S01]  /*135d0*/  LDL R2, [R1+0x14] ;  /* 0x0000140001027983 */ /* 0x000ee20000100800 */
[----:B------:R-:W-:Y:S01]  /*135e0*/  VIADD R4, R19, 0x1 ;  /* 0x0000000113047836 */ /* 0x000fe20000000000 */
[----:B------:R-:W-:Y:S05]  /*135f0*/  YIELD ;  /* 0x0000000000007946 */ /* 0x000fea0003800000 */
[----:B------:R-:W-:Y:S01]  /*13600*/  ISETP.NE.AND P0, PT, R4, 0x2, PT ;  /* 0x000000020400780c */ /* 0x000fe20003f05270 */
[----:B------:R-:W-:Y:S03]  /*13610*/  BSSY B1, `(.L_x_271) ;  /* 0x0000092000017945 */ /* 0x000fe60003800000 */
[----:B------:R-:W-:-:S02]  /*13620*/  SEL R5, RZ, 0x1, P0 ;  /* 0x00000001ff057807 */ /* 0x000fc40000000000 */
[----:B------:R-:W-:Y:S02]  /*13630*/  SEL R4, R4, RZ, P0 ;  /* 0x000000ff04047207 */ /* 0x000fe40000000000 */
[----:B--2---:R-:W-:Y:S02]  /*13640*/  LOP3.LUT P1, RZ, R3, 0x1, RZ, 0xc0, !PT ;  /* 0x0000000103ff7812 */ /* 0x004fe4000782c0ff */
[----:B---3--:R-:W-:-:S11]  /*13650*/  LOP3.LUT R5, R2, R5, RZ, 0x3c, !PT ;  /* 0x0000000502057212 */ /* 0x008fd600078e3cff */
[----:B01----:R-:W-:Y:S05]  /*13660*/  @!P1 BRA `(.L_x_272) ;  /* 0x0000000800309947 */ /* 0x003fea0003800000 */
        /* <DEDUP_REMOVED lines=14> */
[----:B------:R-:W-:-:S04]  /*13750*/  @P0 SHF.R.U32.HI R2, RZ, R3, R7 ;  /* 0x00000003ff020219 */ /* 0x000fc80000011607 */
[--C-:B------:R-:W-:Y:S01]  /*13760*/  SHF.R.S32.HI R3, RZ, 0x1f, R2.reuse ;  /* 0x0000001fff037819 */ /* 0x100fe20000011402 */
[----:B------:R-:W-:-:S04]  /*13770*/  IMAD.MOV R7, RZ, RZ, -R2 ;  /* 0x000000ffff077224 */ /* 0x000fc800078e0a02 */
[----:B------:R-:W-:Y:S02]  /*13780*/  IMAD R7, R8, R7, R0 ;  /* 0x0000000708077224 */ /* 0x000fe400078e0200 */
[----:B--2---:R-:W-:-:S04]  /*13790*/  IMAD R8, R11, UR6, RZ ;  /* 0x000000060b087c24 */ /* 0x004fc8000f8e02ff */
[C---:B---3--:R-:W-:Y:S02]  /*137a0*/  IMAD R8, R10.reuse, UR7, R8 ;  /* 0x000000070a087c24 */ /* 0x048fe4000f8e0208 */
[----:B------:R-:W-:-:S04]  /*137b0*/  IMAD.WIDE.U32 R2, R10, UR6, R2 ;  /* 0x000000060a027c25 */ /* 0x000fc8000f8e0002 */
[----:B------:R-:W-:Y:S01]  /*137c0*/  IMAD.IADD R3, R8, 0x1, R3 ;  /* 0x0000000108037824 */ /* 0x000fe200078e0203 */
[----:B------:R-:W-:-:S04]  /*137d0*/  LEA R8, P0, R2, UR4, 0x2 ;  /* 0x0000000402087c11 */ /* 0x000fc8000f8010ff */
[----:B------:R-:W-:-:S06]  /*137e0*/  LEA.HI.X R9, R2, UR5, R3, 0x2, P0 ;  /* 0x0000000502097c11 */ /* 0x000fcc00080f1403 */
[----:B------:R0:W5:Y:S03]  /*137f0*/  LDG.E R9, desc[UR8][R8.64] ;  /* 0x0000000808097981 */ /* 0x000166000c1e1900 */
.L_x_273:
[----:B------:R-:W-:Y:S01]  /*13800*/  IMAD R3, R4, 0x8, R18 ;  /* 0x0000000804037824 */ /* 0x000fe200078e0212 */
[----:B------:R-:W-:Y:S01]  /*13810*/  SHF.L.U32 R2, R5, 0x1f, RZ ;  /* 0x0000001f05027819 */ /* 0x000fe200000006ff */
[----:B------:R-:W-:Y:S03]  /*13820*/  BSSY B2, `(.L_x_274) ;  /* 0x0000003000027945 */ /* 0x000fe60003800000 */
[----:B------:R-:W1:Y:S02]  /*13830*/  SYNCS.PHASECHK.TRANS64.TRYWAIT P0, [R3+URZ+0x34840], R2 ;  /* 0x03484002030075a7 */ /* 0x000e64000800017f */
[----:B-1----:R-:W-:Y:S05]  /*13840*/  @!P0 BRA `(.L_x_275) ;  /* 0x0000003400d48947 */ /* 0x002fea0003800000 */
.L_x_364:
[----:B------:R-:W-:Y:S05]  /*13850*/  BSYNC B2 ;  /* 0x0000000000027941 */ /* 0x000fea0003800000 */
.L_x_274:
        /* <DEDUP_REMOVED lines=12> */
.L_x_277:
[----:B------:R-:W-:Y:S05]  /*13920*/  BSYNC B2 ;  /* 0x0000000000027941 */ /* 0x000fea0003800000 */
.L_x_276:
[----:B------:R-:W2:Y:S01]  /*13930*/  LDL R8, [R1+0x18] ;  /* 0x0000180001087983 */ /* 0x000ea20000100800 */
[----:B------:R-:W-:Y:S01]  /*13940*/  IMAD.MOV.U32 R12, RZ, RZ, RZ ;  /* 0x000000ffff0c7224 */ /* 0x000fe200078e00ff */
[----:B------:R-:W-:Y:S01]  /*13950*/  UIADD3 UR4, UP0, UR36, 0x370, URZ ;  /* 0x0000037024047890 */ /* 0x000fe2000ff1e03f */
[----:B-1----:R-:W-:Y:S01]  /*13960*/  IMAD R2, R4, 0xb000, R18 ;  /* 0x0000b00004027824 */ /* 0x002fe200078e0212 */
        /* <DEDUP_REMOVED lines=8> */
.L_x_278:
        /* <DEDUP_REMOVED lines=16> */
.L_x_279:
        /* <DEDUP_REMOVED lines=16> */
.L_x_365:
[----:B------:R-:W-:Y:S05]  /*13bf0*/  BSYNC B2 ;  /* 0x0000000000027941 */ /* 0x000fea0003800000 */
.L_x_280:
[----:B------:R-:W-:Y:S01]  /*13c00*/  BSSY B2, `(.L_x_282) ;  /* 0x000000b000027945 */ /* 0x000fe20003800000 */
[----:B------:R-:W-:Y:S02]  /*13c10*/  IMAD.MOV.U32 R10, RZ, RZ, 0x0 ;  /* 0x00000000ff0a7424 */ /* 0x000fe400078e00ff */
[----:B------:R-:W-:Y:S01]  /*13c20*/  IMAD.MOV.U32 R11, RZ, RZ, 0x14f00000 ;  /* 0x14f00000ff0b7424 */ /* 0x000fe200078e00ff */
[----:B------:R-:W-:Y:S06]  /*13c30*/  @P1 BRA `(.L_x_283) ;  /* 0x00000000001c1947 */ /* 0x000fec0003800000 */
[----:B------:R-:W1:Y:S01]  /*13c40*/  S2R R8, SR_TID.X ;  /* 0x0000000000087919 */ /* 0x000e620000002100 */
[----:B0-----:R-:W-:-:S04]  /*13c50*/  IMAD.MOV.U32 R3, RZ, RZ, 0xb000 ;  /* 0x0000b000ff037424 */ /* 0x001fc800078e00ff */
[----:B------:R2:W-:Y:S01]  /*13c60*/  SYNCS.ARRIVE.TRANS64 RZ, [R2+URZ+0x50], R3 ;  /* 0x0000500302ff79a7 */ /* 0x0005e2000800003f */
[----:B-1----:R-:W-:-:S04]  /*13c70*/  LOP3.LUT R8, R8, 0x1f, RZ, 0xc0, !PT ;  /* 0x0000001f08087812 */ /* 0x002fc800078ec0ff */
[----:B------:R-:W-:-:S13]  /*13c80*/  ISETP.NE.AND P0, PT, R8, RZ, PT ;  /* 0x000000ff0800720c */ /* 0x000fda0003f05270 */
[----:B--2---:R-:W-:Y:S05]  /*13c90*/  @!P0 BRA `(.L_x_283) ;  /* 0x0000000000048947 */ /* 0x004fea0003800000 */
[----:B------:R-:W-:Y:S01]  /*13ca0*/  BPT.TRAP 0x1 ;  /* 0x000000040000795c */ /* 0x000fe20000300000 */
.L_x_283:
[----:B------:R-:W-:Y:S05]  /*13cb0*/  BSYNC B2 ;  /* 0x0000000000027941 */ /* 0x000fea0003800000 */
.L_x_282:
[----:B------:R-:W2:Y:S04]  /*13cc0*/  LDL R8, [R1+0x18] ;  /* 0x0000180001087983 */ /* 0x000ea80000100800 */
[----:B0-----:R-:W2:Y:S01]  /*13cd0*/  LDL.LU R3, [R1+0x8] ;  /* 0x0000080001037983 */ /* 0x001ea20000300800 */
[----:B------:R-:W-:Y:S01]  /*13ce0*/  R2UR UR10, R12 ;  /* 0x000000000c0a72ca */ /* 0x000fe200000e0000 */
[----:B------:R-:W-:Y:S01]  /*13cf0*/  IMAD R19, R19, 0xb000, R18 ;  /* 0x0000b00013137824 */ /* 0x000fe200078e0212 */
[----:B------:R-:W-:Y:S01]  /*13d00*/  R2UR UR6, R10 ;  /* 0x000000000a0672ca */ /* 0x000fe200000e0000 */
[----:B------:R-:W-:Y:S01]  /*13d10*/  UIADD3 UR4, UP0, UR36, 0x470, URZ ;  /* 0x0000047024047890 */ /* 0x000fe2000ff1e03f */
[----:B------:R-:W-:Y:S01]  /*13d20*/  R2UR UR7, R11 ;  /* 0x000000000b0772ca */ /* 0x000fe200000e0000 */
[----:B------:R-:W-:Y:S01]  /*13d30*/  VIADD R2, R2, 0x50 ;  /* 0x0000005002027836 */ /* 0x000fe20000000000 */
[----:B------:R-:W-:Y:S01]  /*13d40*/  PLOP3.LUT P0, PT, PT, PT, PT, 0x80, 0x0 ;  /* 0x000000000000781c */ /* 0x000fe20003f0f070 */
[----:B------:R-:W-:Y:S01]  /*13d50*/  UIADD3.X UR5, URZ, UR37, URZ, UP0, !UPT ;  /* 0x000000253f057290 */ /* 0x000fe200087fe43f */
[----:B--2---:R-:W-:-:S02]  /*13d60*/  IMAD R3, R3, 0xb0, R8 ;  /* 0x000000b003037824 */ /* 0x004fc400078e0208 */
[----:B------:R-:W-:-:S09]  /*13d70*/  VIADD R8, R19, 0x400 ;  /* 0x0000040013087836 */ /* 0x000fd20000000000 */
.L_x_284:
        /* <DEDUP_REMOVED lines=15> */
.L_x_285:
        /* <DEDUP_REMOVED lines=12> */
.L_x_272:
[----:B------:R-:W-:Y:S05]  /*13f30*/  BSYNC B1 ;  /* 0x0000000000017941 */ /* 0x000fea0003800000 */
.L_x_271:
[----:B------:R-:W2:Y:S01]  /*13f40*/  LDL R2, [R1+0x1c] ;  /* 0x00001c0001027983 */ /* 0x000ea20000100800 */
[----:B------:R-:W-:Y:S01]  /*13f50*/  VIADD R19, R4, 0x1 ;  /* 0x0000000104137836 */ /* 0x000fe20000000000 */
[----:B------:R-:W-:Y:S01]  /*13f60*/  BSSY B1, `(.L_x_286) ;  /* 0x0000095000017945 */ /* 0x000fe20003800000 */
[----:B0-----:R-:W-:-:S03]  /*13f70*/  VIADD R7, R0, 0xffffffff ;  /* 0xffffffff00077836 */ /* 0x001fc60000000000 */
[----:B------:R-:W-:-:S04]  /*13f80*/  ISETP.NE.AND P0, PT, R19, 0x2, PT ;  /* 0x000000021300780c */ /* 0x000fc80003f05270 */
[----:B------:R-:W-:Y:S02]  /*13f90*/  SEL R19, R19, RZ, P0 ;  /* 0x000000ff13137207 */ /* 0x000fe40000000000 */
[----:B--2---:R-:W-:Y:S02]  /*13fa0*/  LOP3.LUT P1, RZ, R2, 0x1, RZ, 0xc0, !PT ;  /* 0x0000000102ff7812 */ /* 0x004fe4000782c0ff */
[----:B------:R-:W-:-:S04]  /*13fb0*/  SEL R2, RZ, 0x1, P0 ;  /* 0x00000001ff027807 */ /* 0x000fc80000000000 */
[----:B------:R-:W-:-:S05]  /*13fc0*/  LOP3.LUT R12, R5, R2, RZ, 0x3c, !PT ;  /* 0x00000002050c7212 */ /* 0x000fca00078e3cff */
[----:B------:R0:W-:Y:S02]  /*13fd0*/  STL [R1+0x14], R12 ;  /* 0x0000140c01007387 */ /* 0x0001e40000100800 */
[----:B------:R-:W-:Y:S05]  /*13fe0*/  @!P1 BRA `(.L_x_287) ;  /* 0x0000000800309947 */ /* 0x000fea0003800000 */
[----:B------:R-:W-:Y:S01]  /*13ff0*/  ULDC.64 UR4, c[0x0][0x418] ;  /* 0x0001060000047ab9 */ /* 0x000fe20000000a00 */
[----:B------:R-:W-:Y:S01]  /*14000*/  IMAD.MOV.U32 R8, RZ, RZ, R7 ;  /* 0x000000ffff087224 */ /* 0x000fe200078e0007 */
[----:B------:R-:W-:-:S04]  /*14010*/  ISETP.NE.U32.AND P0, PT, RZ, UR4, PT ;  /* 0x00000004ff007c0c */ /* 0x000fc8000bf05070 */
[----:B------:R-:W-:-:S13]  /*14020*/  ISETP.NE.AND.EX P0, PT, RZ, UR5, PT, P0 ;  /* 0x00000005ff007c0c */ /* 0x000fda000bf05300 */
[----:B------:R-:W-:Y:S05]  /*14030*/  @!P0 BRA `(.L_x_288) ;  /* 0x0000000000508947 */ /* 0x000fea0003800000 */
[----:B------:R-:W2:Y:S01]  /*14040*/  LDL R11, [R1+0x20] ;  /* 0x00002000010b7983 */ /* 0x000ea20000100800 */
[----:B------:R-:W1:Y:S01]  /*14050*/  LDC R9, c[0x0][0x43c] ;  /* 0x00010f00ff097b82 */ /* 0x000e620000000800 */
[----:B------:R-:W-:Y:S02]  /*14060*/  ULDC.64 UR6, c[0x0][0x428] ;  /* 0x00010a0000067ab9 */ /* 0x000fe40000000a00 */
[----:B------:R-:W3:Y:S01]  /*14070*/  LDL R10, [R1+0x10] ;  /* 0x00001000010a7983 */ /* 0x000ee20000100800 */
[----:B------:R-:W-:Y:S01]  /*14080*/  ULDC.64 UR8, c[0x0][0x208] ;  /* 0x0000820000087ab9 */ /* 0x000fe20000000a00 */
[----:B-1----:R-:W-:-:S13]  /*14090*/  ISETP.NE.AND P0, PT, R9, 0x1, PT ;  /* 0x000000010900780c */ /* 0x002fda0003f05270 */
[----:B------:R-:W1:Y:S02]  /*140a0*/  @P0 LDC.64 R2, c[0x0][0x440] ;  /* 0x00011000ff020b82 */ /* 0x000e640000000a00 */
[----:B-1----:R-:W-:-:S04]  /*140b0*/  @P0 IMAD.HI.U32 R8, R7, R2, RZ ;  /* 0x0000000207080227 */ /* 0x002fc800078e00ff */
        /* <DEDUP_REMOVED lines=10> */
[----:B------:R-:W-:-:S05]  /*14160*/  LEA.HI.X R11, R2, UR5, R3, 0x2, P0 ;  /* 0x00000005020b7c11 */ /* 0x000fca00080f1403 */
[----:B------:R1:W5:Y:S04]  /*14170*/  LDG.E R9, desc[UR8][R10.64] ;  /* 0x000000080a097981 */ /* 0x000368000c1e1900 */
.L_x_288:
[----:B------:R-:W-:Y:S01]  /*14180*/  IMAD R2, R19, 0x8, R18 ;  /* 0x0000000813027824 */ /* 0x000fe200078e0212 */
[----:B------:R-:W-:Y:S01]  /*14190*/  SHF.L.U32 R3, R12, 0x1f, RZ ;  /* 0x0000001f0c037819 */ /* 0x000fe200000006ff */
[----:B------:R-:W-:Y:S03]  /*141a0*/  BSSY B2, `(.L_x_289) ;  /* 0x0000003000027945 */ /* 0x000fe60003800000 */
[----:B------:R-:W2:Y:S02]  /*141b0*/  SYNCS.PHASECHK.TRANS64.TRYWAIT P0, [R2+URZ+0x34840], R3 ;  /* 0x03484003020075a7 */ /* 0x000ea4000800017f */
[----:B--2---:R-:W-:Y:S05]  /*141c0*/  @!P0 BRA `(.L_x_290) ;  /* 0x0000002c009c8947 */ /* 0x004fea0003800000 */
.L_x_366:
[----:B------:R-:W-:Y:S05]  /*141d0*/  BSYNC B2 ;  /* 0x0000000000027941 */ /* 0x000fea0003800000 */
.L_x_289:
[----:B-1----:R-:W1:Y:S01]  /*141e0*/  S2R R10, SR_TID.X ;  /* 0x00000000000a7919 */ /* 0x002e620000002100 */
[----:B------:R-:W-:Y:S01]  /*141f0*/  BSSY B2, `(.L_x_291) ;  /* 0x000000b000027945 */ /* 0x000fe20003800000 */
[----:B-1----:R-:W-:-:S04]  /*14200*/  LOP3.LUT R10, R10, 0x7f, RZ, 0xc0, !PT ;  /* 0x0000007f0a0a7812 */ /* 0x002fc800078ec0ff */
[----:B------:R-:W-:-:S13]  /*14210*/  ISETP.NE.AND P1, PT, R10, RZ, PT ;  /* 0x000000ff0a00720c */ /* 0x000fda0003f25270 */
[----:B------:R-:W-:Y:S05]  /*14220*/  @P1 BRA `(.L_x_292) ;  /* 0x00000000001c1947 */ /* 0x000fea0003800000 */
[----:B------:R-:W1:Y:S01]  /*14230*/  S2R R10, SR_TID.X ;  /* 0x00000000000a7919 */ /* 0x000e620000002100 */
[----:B--2---:R-:W-:-:S04]  /*14240*/  IMAD.MOV.U32 R3, RZ, RZ, 0xb000 ;  /* 0x0000b000ff037424 */ /* 0x004fc800078e00ff */
[----:B------:R3:W-:Y:S01]  /*14250*/  SYNCS.ARRIVE.TRANS64 RZ, [R2+URZ+0x34830], R3 ;  /* 0x0348300302ff79a7 */ /* 0x0007e2000800003f */
[----:B-1----:R-:W-:-:S04]  /*14260*/  LOP3.LUT R10, R10, 0x1f, RZ, 0xc0, !PT ;  /* 0x0000001f0a0a7812 */ /* 0x002fc800078ec0ff */
[----:B------:R-:W-:-:S13]  /*14270*/  ISETP.NE.AND P0, PT, R10, RZ, PT ;  /* 0x000000ff0a00720c */ /* 0x000fda0003f05270 */
[----:B---3--:R-:W-:Y:S05]  /*14280*/  @!P0 BRA `(.L_x_292) ;  /* 0x0000000000048947 */ /* 0x008fea0003800000 */
[----:B------:R-:W-:Y:S01]  /*14290*/  BPT.TRAP 0x1 ;  /* 0x000000040000795c */ /* 0x000fe20000300000 */
.L_x_292:
[----:B------:R-:W-:Y:S05]  /*142a0*/  BSYNC B2 ;  /* 0x0000000000027941 */ /* 0x000fea0003800000 */
.L_x_291:
[----:B------:R-:W3:Y:S01]  /*142b0*/  LDL R10, [R1+0x18] ;  /* 0x00001800010a7983 */ /* 0x000ee20000100800 */
[----:B0-----:R-:W-:Y:S01]  /*142c0*/  IMAD.MOV.U32 R12, RZ, RZ, RZ ;  /* 0x000000ffff0c7224 */ /* 0x001fe200078e00ff */
[----:B------:R-:W-:Y:S01]  /*142d0*/  UIADD3 UR4, UP0, UR36, 0x370, URZ ;  /* 0x0000037024047890 */ /* 0x000fe2000ff1e03f */
[C---:B--2---:R-:W-:Y:S01]  /*142e0*/  IMAD R3, R19.reuse, 0x8, R6 ;  /* 0x0000000813037824 */ /* 0x044fe200078e0206 */
[----:B------:R-:W-:Y:S01]  /*142f0*/  PLOP3.LUT P0, PT, PT, PT, PT, 0x80, 0x0 ;  /* 0x000000000000781c */ /* 0x000fe20003f0f070 */
[----:B------:R-:W-:Y:S01]  /*14300*/  IMAD R2, R19, 0xb000, R18 ;  /* 0x0000b00013027824 */ /* 0x000fe200078e0212 */
[----:B------:R-:W-:Y:S01]  /*14310*/  R2UR UR10, R12 ;  /* 0x000000000c0a72ca */ /* 0x000fe200000e0000 */
[----:B------:R-:W-:Y:S01]  /*14320*/  VIADD R3, R3, 0x30 ;  /* 0x0000003003037836 */ /* 0x000fe20000000000 */
[----:B------:R-:W-:Y:S01]  /*14330*/  UIADD3.X UR5, URZ, UR37, URZ, UP0, !UPT ;  /* 0x000000253f057290 */ /* 0x000fe200087fe43f */
[----:B------:R-:W-:Y:S01]  /*14340*/  VIADD R11, R2, 0x1e400 ;  /* 0x0001e400020b7836 */ /* 0x000fe20000000000 */
[----:B------:R-:W-:Y:S01]  /*14350*/  UMOV UR6, 0x0 ;  /* 0x0000000000067882 */ /* 0x000fe20000000000 */
[----:B------:R-:W-:Y:S01]  /*14360*/  UMOV UR7, 0x14f00000 ;  /* 0x14f0000000077882 */ /* 0x000fe20000000000 */
[----:B---3--:R-:W-:-:S09]  /*14370*/  IMAD R10, R8, 0xb0, R10 ;  /* 0x000000b0080a7824 */ /* 0x008fd200078e020a */
.L_x_293:
        /* <DEDUP_REMOVED lines=16> */
.L_x_294:
        /* <DEDUP_REMOVED lines=10> */
[----:B------:R-:W-:Y:S01]  /*14520*/  SHF.L.U32 R5, R5, 0x1f, RZ ;  /* 0x0000001f05057819 */ /* 0x000fe200000006ff */
[----:B------:R-:W-:Y:S01]  /*14530*/  IMAD R2, R4, 0x8, R6 ;  /* 0x0000000804027824 */ /* 0x000fe200078e0206 */
[----:B------:R-:W-:Y:S03]  /*14540*/  BSSY B2, `(.L_x_295) ;  /* 0x0000003000027945 */ /* 0x000fe60003800000 */
[----:B------:R-:W0:Y:S02]  /*14550*/  SYNCS.PHASECHK.TRANS64.TRYWAIT P0, [R2+URZ+0x60], R5 ;  /* 0x00006005020075a7 */ /* 0x000e24000800017f */
[----:B0-----:R-:W-:Y:S05]  /*14560*/  @!P0 BRA `(.L_x_296) ;  /* 0x0000002800c88947 */ /* 0x001fea0003800000 */
.L_x_367:
[----:B------:R-:W-:Y:S05]  /*14570*/  BSYNC B2 ;  /* 0x0000000000027941 */ /* 0x000fea0003800000 */
.L_x_295:
[----:B------:R-:W-:Y:S01]  /*14580*/  BSSY B2, `(.L_x_297) ;  /* 0x000000b000027945 */ /* 0x000fe20003800000 */
[----:B------:R-:W-:Y:S02]  /*14590*/  IMAD.MOV.U32 R10, RZ, RZ, 0x0 ;  /* 0x00000000ff0a7424 */ /* 0x000fe400078e00ff */
[----:B------:R-:W-:Y:S01]  /*145a0*/  IMAD.MOV.U32 R11, RZ, RZ, 0x14f00000 ;  /* 0x14f00000ff0b7424 */ /* 0x000fe200078e00ff */
[----:B------:R-:W-:Y:S06]  /*145b0*/  @P1 BRA `(.L_x_298) ;  /* 0x00000000001c1947 */ /* 0x000fec0003800000 */
[----:B------:R-:W1:Y:S02]  /*145c0*/  S2R R3, SR_TID.X ;  /* 0x0000000000037919 */ /* 0x000e640000002100 */
[----:B-1----:R-:W-:Y:S01]  /*145d0*/  LOP3.LUT R14, R3, 0x1f, RZ, 0xc0, !PT ;  /* 0x0000001f030e7812 */ /* 0x002fe200078ec0ff */
[----:B------:R-:W-:-:S03]  /*145e0*/  IMAD.MOV.U32 R3, RZ, RZ, 0xb000 ;  /* 0x0000b000ff037424 */ /* 0x000fc600078e00ff */
[----:B------:R-:W-:Y:S01]  /*145f0*/  ISETP.NE.AND P0, PT, R14, RZ, PT ;  /* 0x000000ff0e00720c */ /* 0x000fe20003f05270 */
[----:B------:R1:W-:-:S12]  /*14600*/  SYNCS.ARRIVE.TRANS64 RZ, [R2+URZ+0x50], R3 ;  /* 0x0000500302ff79a7 */ /* 0x0003d8000800003f */
[----:B-1----:R-:W-:Y:S05]  /*14610*/  @!P0 BRA `(.L_x_298) ;  /* 0x0000000000048947 */ /* 0x002fea0003800000 */
[----:B------:R-:W-:Y:S01]  /*14620*/  BPT.TRAP 0x1 ;  /* 0x000000040000795c */ /* 0x000fe20000300000 */
.L_x_298:
[----:B------:R-:W-:Y:S05]  /*14630*/  BSYNC B2 ;  /* 0x0000000000027941 */ /* 0x000fea0003800000 */
.L_x_297:
[----:B0-----:R-:W2:Y:S04]  /*14640*/  LDL R5, [R1+0x18] ;  /* 0x0000180001057983 */ /* 0x001ea80000100800 */
[----:B------:R-:W2:Y:S01]  /*14650*/  LDL.LU R3, [R1+0x8] ;  /* 0x0000080001037983 */ /* 0x000ea20000300800 */
        /* <DEDUP_REMOVED lines=10> */
.L_x_299:
        /* <DEDUP_REMOVED lines=15> */
.L_x_300:
        /* <DEDUP_REMOVED lines=12> */
.L_x_287:
[----:B------:R-:W-:Y:S05]  /*148b0*/  BSYNC B1 ;  /* 0x0000000000017941 */ /* 0x000fea0003800000 */
.L_x_286:
[----:B------:R-:W2:Y:S01]  /*148c0*/  LDL R2, [R1+0x24] ;  /* 0x0000240001027983 */ /* 0x000ea20000100800 */
[----:B------:R-:W-:Y:S01]  /*148d0*/  VIADD R0, R0, 0xfffffffe ;  /* 0xfffffffe00007836 */ /* 0x000fe20000000000 */
[----:B--2---:R-:W-:-:S13]  /*148e0*/  ISETP.GT.AND P0, PT, R7, R2, PT ;  /* 0x000000020700720c */ /* 0x004fda0003f04270 */
[----:B------:R-:W-:Y:S05]  /*148f0*/  @P0 BRA `(.L_x_301) ;  /* 0xffffffec00300947 */ /* 0x000fea000383ffff */
.L_x_253:
[----:B------:R-:W-:Y:S05]  /*14900*/  BSYNC B0 ;  /* 0x0000000000007941 */ /* 0x000fea0003800000 */
.L_x_252:
[----:B------:R-:W2:Y:S01]  /*14910*/  S2R R2, SR_TID.X ;  /* 0x0000000000027919 */ /* 0x000ea20000002100 */
[----:B------:R-:W-:Y:S01]  /*14920*/  BSSY B0, `(.L_x_302) ;  /* 0x0000012000007945 */ /* 0x000fe20003800000 */
[----:B--2---:R-:W-:-:S04]  /*14930*/  LOP3.LUT R7, R2, 0x7f, RZ, 0xc0, !PT ;  /* 0x0000007f02077812 */ /* 0x004fc800078ec0ff */
[----:B------:R-:W-:-:S13]  /*14940*/  ISETP.NE.AND P0, PT, R7, RZ, PT ;  /* 0x000000ff0700720c */ /* 0x000fda0003f05270 */
[----:B------:R-:W-:Y:S05]  /*14950*/  @P0 BRA `(.L_x_303) ;  /* 0x0000000000380947 */ /* 0x000fea0003800000 */
[----:B------:R-:W2:Y:S01]  /*14960*/  S2R R3, SR_LANEID ;  /* 0x0000000000037919 */ /* 0x000ea20000000000 */
[----:B------:R-:W-:Y:S01]  /*14970*/  VOTEU.ANY UR4, UPT, PT ;  /* 0x0000000000047886 */ /* 0x000fe200038e0100 */
[----:B-1----:R-:W1:Y:S01]  /*14980*/  LDC.64 R4, c[0x0][0xc60] ;  /* 0x00031800ff047b82 */ /* 0x002e620000000a00 */
[----:B------:R-:W2:Y:S01]  /*14990*/  FLO.U32 R0, UR4 ;  /* 0x0000000400007d00 */ /* 0x000ea200080e0000 */
[----:B------:R-:W-:-:S07]  /*149a0*/  ULDC.64 UR6, c[0x0][0x208] ;  /* 0x0000820000067ab9 */ /* 0x000fce0000000a00 */
[----:B------:R-:W1:Y:S01]  /*149b0*/  POPC R2, UR4 ;  /* 0x0000000400027d09 */ /* 0x000e620008000000 */
[----:B--2---:R-:W-:-:S13]  /*149c0*/  ISETP.EQ.U32.AND P0, PT, R0, R3, PT ;  /* 0x000000030000720c */ /* 0x004fda0003f02070 */
[----:B-1----:R-:W2:Y:S01]  /*149d0*/  @P0 ATOMG.E.ADD.STRONG.GPU PT, R5, desc[UR6][R4.64], R2 ;  /* 0x00000002040509a8 */ /* 0x002ea200081ee1c6 */
[----:B------:R-:W1:Y:S02]  /*149e0*/  S2R R3, SR_LTMASK ;  /* 0x0000000000037919 */ /* 0x000e640000003900 */
[----:B-1----:R-:W-:-:S06]  /*149f0*/  LOP3.LUT R3, R3, UR4, RZ, 0xc0, !PT ;  /* 0x0000000403037c12 */ /* 0x002fcc000f8ec0ff */
[----:B------:R-:W1:Y:S01]  /*14a00*/  POPC R3, R3 ;  /* 0x0000000300037309 */ /* 0x000e620000000000 */
[----:B--2---:R-:W1:Y:S02]  /*14a10*/  SHFL.IDX PT, R0, R5, R0, 0x1f ;  /* 0x00001f0005007589 */ /* 0x004e6400000e0000 */
[----:B-1----:R-:W-:-:S05]  /*14a20*/  IADD3 R0, R0, UR38, R3 ;  /* 0x0000002600007c10 */ /* 0x002fca000fffe003 */
[----:B------:R2:W-:Y:S02]  /*14a30*/  STL [R1], R0 ;  /* 0x0000000001007387 */ /* 0x0005e40000100800 */
.L_x_303:
[----:B------:R-:W-:Y:S05]  /*14a40*/  BSYNC B0 ;  /* 0x0000000000007941 */ /* 0x000fea0003800000 */
.L_x_302:
[----:B--2---:R-:W2:Y:S01]  /*14a50*/  LDL R0, [R1+0x1c] ;  /* 0x00001c0001007983 */ /* 0x004ea20000100800 */
[----:B------:R-:W-:Y:S01]  /*14a60*/  BSSY B0, `(.L_x_304) ;  /* 0x000003a000007945 */ /* 0x000fe20003800000 */
[----:B--2---:R-:W-:-:S13]  /*14a70*/  LOP3.LUT P0, RZ, R0, 0x1, RZ, 0xc0, !PT ;  /* 0x0000000100ff7812 */ /* 0x004fda000780c0ff */
[----:B------:R-:W-:Y:S05]  /*14a80*/  @!P0 BRA `(.L_x_305) ;  /* 0x0000000000dc8947 */ /* 0x000fea0003800000 */
[----:B------:R-:W2:Y:S01]  /*14a90*/  LDL R2, [R1+0x14] ;  /* 0x0000140001027983 */ /* 0x000ea20000100800 */
[----:B------:R-:W-:Y:S01]  /*14aa0*/  IMAD R0, R19, 0x8, R18 ;  /* 0x0000000813007824 */ /* 0x000fe200078e0212 */
[----:B------:R-:W-:Y:S01]  /*14ab0*/  BSSY B1, `(.L_x_306) ;  /* 0x0000005000017945 */ /* 0x000fe20003800000 */
[----:B------:R-:W-:Y:S02]  /*14ac0*/  ISETP.NE.AND P1, PT, R7, RZ, PT ;  /* 0x000000ff0700720c */ /* 0x000fe40003f25270 */
[----:B--2---:R-:W-:-:S04]  /*14ad0*/  SHF.L.U32 R2, R2, 0x1f, RZ ;  /* 0x0000001f02027819 */ /* 0x004fc800000006ff */
[----:B------:R-:W2:Y:S02]  /*14ae0*/  SYNCS.PHASECHK.TRANS64.TRYWAIT P0, [R0+URZ+0x34860], R2 ;  /* 0x03486002000075a7 */ /* 0x000ea4000800017f */
[----:B--2---:R-:W-:Y:S05]  /*14af0*/  @!P0 BRA `(.L_x_307) ;  /* 0x0000002400788947 */ /* 0x004fea0003800000 */
.L_x_368:
[----:B------:R-:W-:Y:S05]  /*14b00*/  BSYNC B1 ;  /* 0x0000000000017941 */ /* 0x000fea0003800000 */
.L_x_306:
[----:B------:R-:W-:Y:S04]  /*14b10*/  BSSY B1, `(.L_x_308) ;  /* 0x0000009000017945 */ /* 0x000fe80003800000 */
        /* <DEDUP_REMOVED lines=8> */
.L_x_309:
[----:B------:R-:W-:Y:S05]  /*14ba0*/  BSYNC B1 ;  /* 0x0000000000017941 */ /* 0x000fea0003800000 */
.L_x_308:
[----:B------:R-:W3:Y:S04]  /*14bb0*/  LDL.LU R3, [R1+0x18] ;  /* 0x0000180001037983 */ /* 0x000ee80000300800 */
[----:B--2---:R-:W3:Y:S01]  /*14bc0*/  LDL.LU R2, [R1+0x8] ;  /* 0x0000080001027983 */ /* 0x004ee20000300800 */
[----:B------:R-:W-:Y:S01]  /*14bd0*/  UIADD3 UR4, UP0, UR36, 0x470, URZ ;  /* 0x0000047024047890 */ /* 0x000fe2000ff1e03f */
[----:B------:R-:W-:Y:S01]  /*14be0*/  PLOP3.LUT P0, PT, PT, PT, PT, 0x80, 0x0 ;  /* 0x000000000000781c */ /* 0x000fe20003f0f070 */
[----:B------:R-:W-:Y:S01]  /*14bf0*/  VIADD R0, R0, 0x34850 ;  /* 0x0003485000007836 */ /* 0x000fe20000000000 */
[----:B------:R-:W-:Y:S01]  /*14c00*/  UMOV UR6, 0x0 ;  /* 0x0000000000067882 */ /* 0x000fe20000000000 */
[----:B------:R-:W-:Y:S01]  /*14c10*/  UIADD3.X UR5, URZ, UR37, URZ, UP0, !UPT ;  /* 0x000000253f057290 */ /* 0x000fe200087fe43f */
[----:B------:R-:W-:Y:S01]  /*14c20*/  UMOV UR7, 0x14f00000 ;  /* 0x14f0000000077882 */ /* 0x000fe20000000000 */
[----:B------:R-:W-:Y:S01]  /*14c30*/  UMOV UR10, URZ ;  /* 0x0000003f000a7c82 */ /* 0x000fe20008000000 */
[----:B---3--:R-:W-:-:S02]  /*14c40*/  IMAD R3, R2, 0xb0, R3 ;  /* 0x000000b002037824 */ /* 0x008fc400078e0203 */
[----:B------:R-:W-:-:S04]  /*14c50*/  IMAD R2, R19, 0xb000, R18 ;  /* 0x0000b00013027824 */ /* 0x000fc800078e0212 */
[----:B------:R-:W-:-:S07]  /*14c60*/  VIADD R4, R2, 0x400 ;  /* 0x0000040002047836 */ /* 0x000fce0000000000 */
.L_x_310:
        /* <DEDUP_REMOVED lines=9> */
[----:B--2---:R-:W-:Y:S05]  /*14d00*/  @P0 BRA.U.ANY `(.L_x_310) ;  /* 0xfffffffd00d80947 */ /* 0x004fea000393ffff */
[----:B------:R-:W-:Y:S01]  /*14d10*/  PLOP3.LUT P0, PT, PT, PT, PT, 0x80, 0x0 ;  /* 0x000000000000781c */ /* 0x000fe20003f0f070 */
[----:B------:R-:W-:Y:S01]  /*14d20*/  VIADD R2, R2, 0x5c00 ;  /* 0x00005c0002027836 */ /* 0x000fe20000000000 */
[----:B------:R-:W-:Y:S01]  /*14d30*/  UMOV UR6, 0x0 ;  /* 0x0000000000067882 */ /* 0x000fe20000000000 */
[----:B------:R-:W-:Y:S01]  /*14d40*/  UMOV UR7, 0x14f00000 ;  /* 0x14f0000000077882 */ /* 0x000fe20000000000 */
[----:B------:R-:W-:-:S09]  /*14d50*/  UMOV UR10, 0x40 ;  /* 0x00000040000a7882 */ /* 0x000fd20000000000 */
.L_x_311:
        /* <DEDUP_REMOVED lines=10> */
.L_x_305:
[----:B------:R-:W-:Y:S05]  /*14e00*/  BSYNC B0 ;  /* 0x0000000000007941 */ /* 0x000fea0003800000 */
.L_x_304:
[----:B------:R-:W2:Y:S01]  /*14e10*/  LDL.LU R4, [R1+0x14] ;  /* 0x0000140001047983 */ /* 0x000ea20000300800 */
[----:B------:R-:W-:-:S05]  /*14e20*/  VIADD R19, R19, 0x1 ;  /* 0x0000000113137836 */ /* 0x000fca0000000000 */
[----:B------:R-:W-:-:S04]  /*14e30*/  ISETP.NE.AND P0, PT, R19, 0x2, PT ;  /* 0x000000021300780c */ /* 0x000fc80003f05270 */
[----:B------:R-:W-:Y:S02]  /*14e40*/  SEL R0, RZ, 0x1, P0 ;  /* 0x00000001ff007807 */ /* 0x000fe40000000000 */
[----:B------:R-:W-:Y:S02]  /*14e50*/  SEL R19, R19, RZ, P0 ;  /* 0x000000ff13137207 */ /* 0x000fe40000000000 */
[----:B--2---:R-:W-:-:S05]  /*14e60*/  LOP3.LUT R4, R4, R0, RZ, 0x3c, !PT ;  /* 0x0000000004047212 */ /* 0x004fca00078e3cff */
[----:B------:R2:W-:Y:S02]  /*14e70*/  STL [R1+0x14], R4 ;  /* 0x0000140401007387 */ /* 0x0005e40000100800 */
.L_x_232:
[----:B------:R-:W-:Y:S05]  /*14e80*/  BSYNC B7 ;  /* 0x0000000000077941 */ /* 0x000fea0003800000 */
.L_x_230:
[----:B----4-:R-:W4:Y:S02]  /*14e90*/  LDL R0, [R1+0x1c] ;  /* 0x00001c0001007983 */ /* 0x010f240000100800 */
[----:B----4-:R-:W-:-:S13]  /*14ea0*/  LOP3.LUT P0, RZ, R0, 0x2, RZ, 0xc0, !PT ;  /* 0x0000000200ff7812 */ /* 0x010fda000780c0ff */
[----:B------:R-:W-:Y:S05]  /*14eb0*/  @!P0 BRA `(.L_x_312) ;  /* 0x00000000002c8947 */ /* 0x000fea0003800000 */
[----:B------:R-:W-:Y:S05]  /*14ec0*/  WARPSYNC.ALL ;  /* 0x0000000000007948 */ /* 0x000fea0003800000 */
[----:B------:R-:W4:Y:S08]  /*14ed0*/  S2UR UR5, SR_CgaCtaId ;  /* 0x00000000000579c3 */ /* 0x000f300000008800 */
[----:B------:R-:W-:Y:S06]  /*14ee0*/  BAR.SYNC.DEFER_BLOCKING 0x5, 0x180 ;  /* 0x0146000000007b1d */ /* 0x000fec0000010000 */
[----:B------:R-:W-:-:S02]  /*14ef0*/  UMOV UR4, 0x400 ;  /* 0x0000040000047882 */ /* 0x000fc40000000000 */
[----:B----4-:R-:W-:-:S06]  /*14f00*/  ULEA UR4, UR5, UR4, 0x18 ;  /* 0x0000000405047291 */ /* 0x010fcc000f8ec03f */
[----:B------:R-:W-:-:S05]  /*14f10*/  IMAD.U32 R18, RZ, RZ, UR4 ;  /* 0x00000004ff127e24 */ /* 0x000fca000f8e00ff */
[----:B-123--:R-:W1:Y:S04]  /*14f20*/  LDS.128 R4, [R18+0x348d0] ;  /* 0x0348d00012047984 */ /* 0x00ee680000000c00 */
[----:B-1----:R1:W-:Y:S04]  /*14f30*/  STL.64 [R1], R4 ;  /* 0x0000000401007387 */ /* 0x0023e80000100a00 */
[----:B------:R1:W-:Y:S01]  /*14f40*/  STL.64 [R1+0x8], R6 ;  /* 0x0000080601007387 */ /* 0x0003e20000100a00 */
[----:B------:R-:W-:Y:S06]  /*14f50*/  BAR.ARV 0x4, 0x180 ;  /* 0x0106000000007b1d */ /* 0x000fec0000002000 */
[----:B------:R-:W-:Y:S05]  /*14f60*/  BRA `(.L_x_313) ;  /* 0x0000000c00247947 */ /* 0x000fea0003800000 */
.L_x_312:
[----:B------:R-:W4:Y:S01]  /*14f70*/  S2R R0, SR_TID.X ;  /* 0x0000000000007919 */ /* 0x000f220000002100 */
[----:B------:R-:W-:Y:S01]  /*14f80*/  UMOV UR4, 0xffffffff ;  /* 0xffffffff00047882 */ /* 0x000fe20000000000 */
[----:B----4-:R-:W-:-:S04]  /*14f90*/  LOP3.LUT R16, R0, 0x1f, RZ, 0xc0, !PT ;  /* 0x0000001f00107812 */ /* 0x010fc800078ec0ff */
[----:B------:R-:W-:Y:S01]  /*14fa0*/  ISETP.NE.AND P0, PT, R16, 0x1f, PT ;  /* 0x0000001f1000780c */ /* 0x000fe20003f05270 */
[----:B------:R-:W-:-:S12]  /*14fb0*/  BRA.DIV UR4, `(.L_x_314) ;  /* 0x00000022045c7947 */ /* 0x000fd8000b800000 */
[----:B------:R-:W1:Y:S01]  /*14fc0*/  LDL.LU R3, [R1] ;  /* 0x0000000001037983 */ /* 0x000e620000300800 */
[----:B------:R-:W-:-:S03]  /*14fd0*/  ULDC UR4, c[0x0][0xc3c] ;  /* 0x00030f0000047ab9 */ /* 0x000fc60000000800 */
[----:B--23--:R-:W2:Y:S01]  /*14fe0*/  LDL R4, [R1+0xc] ;  /* 0x00000c0001047983 */ /* 0x00cea20000100800 */
[----:B------:R-:W-:Y:S01]  /*14ff0*/  ULDC.64 UR6, c[0x0][0x208] ;  /* 0x0000820000067ab9 */ /* 0x000fe20000000a00 */
[----:B-1----:R-:W-:Y:S02]  /*15000*/  IMAD.MOV.U32 R10, RZ, RZ, R3 ;  /* 0x000000ffff0a7224 */ /* 0x002fe400078e0003 */
[----:B--2---:R-:W-:-:S05]  /*15010*/  IMAD.IADD R0, R4, 0x1, R16 ;  /* 0x0000000104007824 */ /* 0x004fca00078e0210 */
[----:B------:R-:W-:-:S13]  /*15020*/  ISETP.GE.OR P1, PT, R0, UR4, !P0 ;  /* 0x0000000400007c0c */ /* 0x000fda000c726670 */
[----:B------:R-:W1:Y:S08]  /*15030*/  @!P1 LDC.64 R2, c[0x0][0xc80] ;  /* 0x00032000ff029b82 */ /* 0x000e700000000a00 */
[----:B------:R-:W2:Y:S01]  /*15040*/  @!P1 LDC.64 R4, c[0x0][0xc78] ;  /* 0x00031e00ff049b82 */ /* 0x000ea20000000a00 */
[----:B-1----:R-:W-:-:S05]  /*15050*/  @!P1 IMAD.WIDE R2, R0, 0x4, R2 ;  /* 0x0000000400029825 */ /* 0x002fca00078e0202 */
[----:B------:R2:W3:Y:S02]  /*15060*/  @!P1 LDG.E R6, desc[UR6][R2.64] ;  /* 0x0000000602069981 */ /* 0x0004e4000c1e1900 */
[----:B--2---:R-:W-:-:S06]  /*15070*/  @!P1 IMAD.WIDE R2, R0, 0x4, R4 ;  /* 0x0000000400029825 */ /* 0x004fcc00078e0204 */
[----:B------:R-:W2:Y:S01]  /*15080*/  @!P1 LDG.E R2, desc[UR6][R2.64] ;  /* 0x0000000602029981 */ /* 0x000ea2000c1e1900 */
[----:B------:R-:W-:Y:S01]  /*15090*/  IMAD.MOV.U32 R5, RZ, RZ, RZ ;  /* 0x000000ffff057224 */ /* 0x000fe200078e00ff */
[C---:B------:R-:W-:Y:S02]  /*150a0*/  ISETP.GE.U32.AND P2, PT, R16.reuse, 0x2, PT ;  /* 0x000000021000780c */ /* 0x040fe40003f46070 */
[C---:B------:R-:W-:Y:S01]  /*150b0*/  ISETP.GE.U32.AND P3, PT, R16.reuse, 0x4, PT ;  /* 0x000000041000780c */ /* 0x040fe20003f66070 */
[----:B------:R-:W-:Y:S01]  /*150c0*/  SHFL.IDX PT, R0, R10, RZ, 0x1f ;  /* 0x00001fff0a007589 */ /* 0x000fe200000e0000 */
[C---:B------:R-:W-:Y:S02]  /*150d0*/  ISETP.GE.U32.AND P4, PT, R16.reuse, 0x8, PT ;  /* 0x000000081000780c */ /* 0x040fe40003f86070 */
[----:B------:R-:W-:Y:S01]  /*150e0*/  ISETP.GE.U32.AND P5, PT, R16, 0x10, PT ;  /* 0x000000101000780c */ /* 0x000fe20003fa6070 */
[----:B------:R-:W-:Y:S01]  /*150f0*/  SHFL.IDX PT, R8, R10, 0x1, 0x1f ;  /* 0x00201f000a087f89 */ /* 0x000fe200000e0000 */
[----:B---3--:R-:W-:Y:S01]  /*15100*/  @!P1 IMAD.MOV.U32 R5, RZ, RZ, R6 ;  /* 0x000000ffff059224 */ /* 0x008fe200078e0006 */
[----:B------:R-:W-:-:S02]  /*15110*/  CS2R R6, SRZ ;  /* 0x0000000000067805 */ /* 0x000fc4000001ff00 */
[----:B--2---:R-:W-:Y:S01]  /*15120*/  @!P1 IMAD.MOV.U32 R7, RZ, RZ, R2 ;  /* 0x000000ffff079224 */ /* 0x004fe200078e0002 */
[----:B------:R-:W-:-:S03]  /*15130*/  ISETP.NE.AND P1, PT, R16, RZ, PT ;  /* 0x000000ff1000720c */ /* 0x000fc60003f25270 */
[----:B------:R-:W-:-:S05]  /*15140*/  IMAD R2, R7, R5, RZ ;  /* 0x0000000507027224 */ /* 0x000fca00078e02ff */
        /* <DEDUP_REMOVED lines=15> */
[----:B------:R1:W2:Y:S02]  /*15240*/  SHFL.IDX PT, R9, R2, 0x1f, 0x1f ;  /* 0x03e01f0002097f89 */ /* 0x0002a400000e0000 */
.L_x_378:
[----:B------:R-:W-:Y:S02]  /*15250*/  ULDC UR4, c[0x0][0xc38] ;  /* 0x00030e0000047ab9 */ /* 0x000fe40000000800 */
[----:B------:R-:W-:-:S04]  /*15260*/  IMAD.U32 R3, RZ, RZ, UR4 ;  /* 0x00000004ff037e24 */ /* 0x000fc8000f8e00ff */
[----:B--2---:R-:W-:-:S04]  /*15270*/  IMAD R9, R9, R3, RZ ;  /* 0x0000000309097224 */ /* 0x004fc800078e02ff */
[----:B------:R-:W-:-:S05]  /*15280*/  IMAD.IADD R4, R8, 0x1, R9 ;  /* 0x0000000108047824 */ /* 0x000fca00078e0209 */
[----:B------:R-:W-:-:S13]  /*15290*/  ISETP.GT.AND P6, PT, R4, R0, PT ;  /* 0x000000000400720c */ /* 0x000fda0003fc4270 */
[----:B------:R-:W-:Y:S05]  /*152a0*/  @P6 BRA `(.L_x_315) ;  /* 0x0000000000b06947 */ /* 0x000fea0003800000 */
.L_x_318:
[----:B-1----:R-:W2:Y:S01]  /*152b0*/  LDL.LU R2, [R1+0xc] ;  /* 0x00000c0001027983 */ /* 0x002ea20000300800 */
[----:B------:R-:W1:Y:S01]  /*152c0*/  LDC R3, c[0x0][0xc3c] ;  /* 0x00030f00ff037b82 */ /* 0x000e620000000800 */
[----:B--2---:R-:W-:-:S05]  /*152d0*/  VIADD R2, R2, 0x1f ;  /* 0x0000001f02027836 */ /* 0x004fca0000000000 */
[----:B-1----:R-:W-:-:S13]  /*152e0*/  ISETP.GE.AND P6, PT, R2, R3, PT ;  /* 0x000000030200720c */ /* 0x002fda0003fc6270 */
[----:B------:R-:W-:Y:S05]  /*152f0*/  @P6 BRA `(.L_x_316) ;  /* 0x0000000400d86947 */ /* 0x000fea0003800000 */
[----:B------:R-:W1:Y:S01]  /*15300*/  S2R R5, SR_TID.X ;  /* 0x0000000000057919 */ /* 0x000e620000002100 */
[----:B------:R-:W-:Y:S01]  /*15310*/  ULDC.64 UR4, c[0x0][0x208] ;  /* 0x0000820000047ab9 */ /* 0x000fe20000000a00 */
[----:B------:R2:W-:Y:S01]  /*15320*/  STL [R1+0xc], R2 ;  /* 0x00000c0201007387 */ /* 0x0005e20000100800 */
[----:B-1----:R-:W-:-:S05]  /*15330*/  LOP3.LUT R5, R5, 0x1f, RZ, 0xc0, !PT ;  /* 0x0000001f05057812 */ /* 0x002fca00078ec0ff */
[----:B------:R-:W-:Y:S02]  /*15340*/  IMAD.IADD R7, R2, 0x1, R5 ;  /* 0x0000000102077824 */ /* 0x000fe400078e0205 */
[----:B------:R-:W-:-:S03]  /*15350*/  IMAD.MOV.U32 R5, RZ, RZ, RZ ;  /* 0x000000ffff057224 */ /* 0x000fc600078e00ff */
[----:B------:R-:W-:-:S13]  /*15360*/  ISETP.GE.OR P6, PT, R7, R3, !P0 ;  /* 0x000000030700720c */ /* 0x000fda00047c6670 */
[----:B--2---:R-:W1:Y:S02]  /*15370*/  @!P6 LDC.64 R2, c[0x0][0xc80] ;  /* 0x00032000ff02eb82 */ /* 0x004e640000000a00 */
[----:B-1----:R-:W-:-:S05]  /*15380*/  @!P6 IMAD.WIDE R2, R7, 0x4, R2 ;  /* 0x000000040702e825 */ /* 0x002fca00078e0202 */
[----:B------:R1:W2:Y:S02]  /*15390*/  @!P6 LDG.E R5, desc[UR4][R2.64] ;  /* 0x000000040205e981 */ /* 0x0002a4000c1e1900 */
[----:B-1----:R-:W1:Y:S02]  /*153a0*/  @!P6 LDC.64 R2, c[0x0][0xc78] ;  /* 0x00031e00ff02eb82 */ /* 0x002e640000000a00 */
[----:B-1----:R-:W-:-:S04]  /*153b0*/  @!P6 IMAD.WIDE R2, R7, 0x4, R2 ;  /* 0x000000040702e825 */ /* 0x002fc800078e0202 */
[----:B------:R-:W-:-:S06]  /*153c0*/  IMAD.MOV.U32 R7, RZ, RZ, RZ ;  /* 0x000000ffff077224 */ /* 0x000fcc00078e00ff */
[----:B------:R-:W2:Y:S01]  /*153d0*/  @!P6 LDG.E R7, desc[UR4][R2.64] ;  /* 0x000000040207e981 */ /* 0x000ea2000c1e1900 */
[----:B------:R-:W-:Y:S01]  /*153e0*/  UMOV UR4, 0xffffffff ;  /* 0xffffffff00047882 */ /* 0x000fe20000000000 */
[----:B--2---:R-:W-:Y:S02]  /*153f0*/  IMAD R2, R7, R5, RZ ;  /* 0x0000000507027224 */ /* 0x004fe400078e02ff */
[----:B------:R-:W-:Y:S05]  /*15400*/  BRA.DIV UR4, `(.L_x_317) ;  /* 0x0000002204a87947 */ /* 0x000fea000b800000 */
        /* <DEDUP_REMOVED lines=16> */
.L_x_386:
[----:B------:R-:W-:Y:S02]  /*15510*/  ULDC UR4, c[0x0][0xc38] ;  /* 0x00030e0000047ab9 */ /* 0x000fe40000000800 */
[----:B------:R-:W-:-:S04]  /*15520*/  IMAD.U32 R3, RZ, RZ, UR4 ;  /* 0x00000004ff037e24 */ /* 0x000fc8000f8e00ff */
[----:B--2---:R-:W-:-:S04]  /*15530*/  IMAD R9, R9, R3, RZ ;  /* 0x0000000309097224 */ /* 0x004fc800078e02ff */
[----:B------:R-:W-:-:S05]  /*15540*/  IMAD.IADD R4, R9, 0x1, R4 ;  /* 0x0000000109047824 */ /* 0x000fca00078e0204 */
[----:B------:R-:W-:-:S13]  /*15550*/  ISETP.GT.AND P6, PT, R4, R0, PT ;  /* 0x000000000400720c */ /* 0x000fda0003fc4270 */
[----:B------:R-:W-:Y:S05]  /*15560*/  @!P6 BRA `(.L_x_318) ;  /* 0xfffffffc0050e947 */ /* 0x000fea000383ffff */
.L_x_315:
[----:B------:R-:W-:Y:S01]  /*15570*/  IMAD.IADD R9, R4, 0x1, -R9 ;  /* 0x0000000104097824 */ /* 0x000fe200078e0a09 */
[----:B------:R-:W-:-:S03]  /*15580*/  UMOV UR4, 0xffffffff ;  /* 0xffffffff00047882 */ /* 0x000fc60000000000 */
[----:B------:R-:W-:-:S05]  /*15590*/  IMAD R4, R2, R3, R9 ;  /* 0x0000000302047224 */ /* 0x000fca00078e0209 */
[----:B------:R-:W-:Y:S01]  /*155a0*/  ISETP.GT.AND P6, PT, R4, R0, PT ;  /* 0x000000000400720c */ /* 0x000fe20003fc4270 */
[----:B------:R-:W-:-:S12]  /*155b0*/  BRA.DIV UR4, `(.L_x_319) ;  /* 0x0000002604147947 */ /* 0x000fd8000b800000 */
[----:B------:R-:W-:-:S04]  /*155c0*/  VOTE.ANY R8, PT, !P6 ;  /* 0x0000000000087806 */ /* 0x000fc800070e0100 */
[----:B------:R-:W2:Y:S02]  /*155d0*/  POPC R4, R8 ;  /* 0x0000000800047309 */ /* 0x000ea40000000000 */
[----:B--2---:R2:W3:Y:S04]  /*155e0*/  SHFL.IDX PT, R5, R5, R4, 0x1f ;  /* 0x00001f0405057589 */ /* 0x0044e800000e0000 */
[----:B------:R2:W4:Y:S02]  /*155f0*/  SHFL.IDX PT, R7, R7, R4, 0x1f ;  /* 0x00001f0407077589 */ /* 0x00052400000e0000 */
.L_x_391:
[----:B------:R-:W-:-:S13]  /*15600*/  ISETP.NE.AND P0, PT, R8, RZ, PT ;  /* 0x000000ff0800720c */ /* 0x000fda0003f05270 */
[----:B------:R-:W-:Y:S05]  /*15610*/  @!P0 BRA `(.L_x_320) ;  /* 0x0000000000148947 */ /* 0x000fea0003800000 */
[----:B------:R-:W-:Y:S01]  /*15620*/  UMOV UR4, 0xffffffff ;  /* 0xffffffff00047882 */ /* 0x000fe20000000000 */
[----:B0-----:R-:W-:Y:S02]  /*15630*/  VIADD R12, R4, 0xffffffff ;  /* 0xffffffff040c7836 */ /* 0x001fe40000000000 */
[----:B------:R-:W-:Y:S05]  /*15640*/  BRA.DIV UR4, `(.L_x_321) ;  /* 0x00000026044c7947 */ /* 0x000fea000b800000 */
[----:B-1----:R0:W1:Y:S02]  /*15650*/  SHFL.IDX PT, R2, R2, R12, 0x1f ;  /* 0x00001f0c02027589 */ /* 0x00206400000e0000 */
.L_x_394:
[----:B-1----:R-:W-:-:S07]  /*15660*/  IMAD.MOV.U32 R6, RZ, RZ, R2 ;  /* 0x000000ffff067224 */ /* 0x002fce00078e0002 */
.L_x_320:
[----:B------:R-:W5:Y:S01]  /*15670*/  LDL.LU R10, [R1+0xc] ;  /* 0x00000c00010a7983 */ /* 0x000f620000300800 */
[----:B------:R-:W-:Y:S01]  /*15680*/  IMAD R9, R6, R3, R9 ;  /* 0x0000000306097224 */ /* 0x000fe200078e0209 */
[----:B---3--:R-:W-:-:S03]  /*15690*/  IABS R6, R5 ;  /* 0x0000000500067213 */ /* 0x008fc60000000000 */
[----:B------:R-:W-:Y:S01]  /*156a0*/  IMAD.IADD R0, R0, 0x1, -R9 ;  /* 0x0000000100007824 */ /* 0x000fe200078e0a09 */
[----:B-1----:R-:W1:Y:S01]  /*156b0*/  I2F.RP R2, R6 ;  /* 0x0000000600027306 */ /* 0x002e620000209400 */
[----:B------:R3:W-:Y:S02]  /*156c0*/  STL [R1], R9 ;  /* 0x0000000901007387 */ /* 0x0007e40000100800 */
[----:B---3--:R-:W-:-:S05]  /*156d0*/  IABS R9, R5 ;  /* 0x0000000500097213 */ /* 0x008fca0000000000 */
[----:B-1----:R-:W1:Y:S01]  /*156e0*/  MUFU.RCP R2, R2 ;  /* 0x0000000200027308 */ /* 0x002e620000001000 */
[----:B------:R-:W-:Y:S02]  /*156f0*/  IMAD.MOV R9, RZ, RZ, -R9 ;  /* 0x000000ffff097224 */ /* 0x000fe400078e0a09 */
[----:B-1----:R-:W-:-:S05]  /*15700*/  VIADD R2, R2, 0xffffffe ;  /* 0x0ffffffe02027836 */ /* 0x002fca0000000000 */
[----:B------:R-:W1:Y:S02]  /*15710*/  F2I.FTZ.U32.TRUNC.NTZ R3, R2 ;  /* 0x0000000200037305 */ /* 0x000e64000021f000 */
[----:B-1----:R-:W-:-:S04]  /*15720*/  IMAD.MOV R2, RZ, RZ, -R3 ;  /* 0x000000ffff027224 */ /* 0x002fc800078e0a03 */
[----:B------:R-:W-:Y:S02]  /*15730*/  IMAD R8, R2, R6, RZ ;  /* 0x0000000602087224 */ /* 0x000fe400078e02ff */
[----:B------:R-:W-:-:S04]  /*15740*/  IMAD.MOV.U32 R2, RZ, RZ, RZ ;  /* 0x000000ffff027224 */ /* 0x000fc800078e00ff */
[----:B------:R-:W-:Y:S01]  /*15750*/  IMAD.HI.U32 R2, R3, R8, R2 ;  /* 0x0000000803027227 */ /* 0x000fe200078e0002 */
[----:B------:R-:W-:-:S05]  /*15760*/  IABS R3, R0 ;  /* 0x0000000000037213 */ /* 0x000fca0000000000 */
[----:B------:R-:W-:-:S04]  /*15770*/  IMAD.HI.U32 R8, R2, R3, RZ ;  /* 0x0000000302087227 */ /* 0x000fc800078e00ff */
[----:B------:R-:W-:-:S05]  /*15780*/  IMAD R3, R8, R9, R3 ;  /* 0x0000000908037224 */ /* 0x000fca00078e0203 */
[----:B------:R-:W-:-:S13]  /*15790*/  ISETP.GT.U32.AND P1, PT, R6, R3, PT ;  /* 0x000000030600720c */ /* 0x000fda0003f24070 */
[----:B------:R-:W-:Y:S02]  /*157a0*/  @!P1 IMAD.IADD R3, R3, 0x1, -R6 ;  /* 0x0000000103039824 */ /* 0x000fe400078e0a06 */
[----:B------:R-:W-:Y:S01]  /*157b0*/  @!P1 VIADD R8, R8, 0x1 ;  /* 0x0000000108089836 */ /* 0x000fe20000000000 */
[----:B------:R-:W-:Y:S02]  /*157c0*/  ISETP.NE.AND P1, PT, R5, RZ, PT ;  /* 0x000000ff0500720c */ /* 0x000fe40003f25270 */
[----:B------:R-:W-:Y:S02]  /*157d0*/  ISETP.GE.U32.AND P0, PT, R3, R6, PT ;  /* 0x000000060300720c */ /* 0x000fe40003f06070 */
[----:B----4-:R-:W-:-:S04]  /*157e0*/  IABS R6, R7 ;  /* 0x0000000700067213 */ /* 0x010fc80000000000 */
[----:B------:R-:W1:Y:S07]  /*157f0*/  I2F.RP R2, R6 ;  /* 0x0000000600027306 */ /* 0x000e6e0000209400 */
[----:B------:R-:W-:Y:S01]  /*15800*/  @P0 VIADD R8, R8, 0x1 ;  /* 0x0000000108080836 */ /* 0x000fe20000000000 */
[----:B-1----:R-:W1:Y:S02]  /*15810*/  MUFU.RCP R2, R2 ;  /* 0x0000000200027308 */ /* 0x002e640000001000 */
[----:B-1----:R-:W-:-:S06]  /*15820*/  VIADD R2, R2, 0xffffffe ;  /* 0x0ffffffe02027836 */ /* 0x002fcc0000000000 */
[----:B------:R-:W1:Y:S02]  /*15830*/  F2I.FTZ.U32.TRUNC.NTZ R3, R2 ;  /* 0x0000000200037305 */ /* 0x000e64000021f000 */
[----:B-1----:R-:W-:-:S04]  /*15840*/  IMAD.MOV R2, RZ, RZ, -R3 ;  /* 0x000000ffff027224 */ /* 0x002fc800078e0a03 */
[----:B------:R-:W-:Y:S02]  /*15850*/  IMAD R9, R2, R6, RZ ;  /* 0x0000000602097224 */ /* 0x000fe400078e02ff */
[----:B------:R-:W-:-:S04]  /*15860*/  IMAD.MOV.U32 R2, RZ, RZ, RZ ;  /* 0x000000ffff027224 */ /* 0x000fc800078e00ff */
[----:B------:R-:W-:Y:S01]  /*15870*/  IMAD.HI.U32 R2, R3, R9, R2 ;  /* 0x0000000903027227 */ /* 0x000fe200078e0002 */
[----:B------:R-:W-:Y:S02]  /*15880*/  LOP3.LUT R3, R0, R5, RZ, 0x3c, !PT ;  /* 0x0000000500037212 */ /* 0x000fe400078e3cff */
[----:B------:R-:W-:Y:S02]  /*15890*/  IABS R9, R7 ;  /* 0x0000000700097213 */ /* 0x000fe40000000000 */
[----:B------:R-:W-:-:S03]  /*158a0*/  ISETP.GE.AND P2, PT, R3, RZ, PT ;  /* 0x000000ff0300720c */ /* 0x000fc60003f46270 */
[----:B------:R-:W-:-:S10]  /*158b0*/  IMAD.MOV R9, RZ, RZ, -R9 ;  /* 0x000000ffff097224 */ /* 0x000fd400078e0a09 */
[----:B------:R-:W-:Y:S01]  /*158c0*/  @!P2 IMAD.MOV R8, RZ, RZ, -R8 ;  /* 0x000000ffff08a224 */ /* 0x000fe200078e0a08 */
[----:B------:R-:W-:-:S04]  /*158d0*/  @!P1 LOP3.LUT R8, RZ, R5, RZ, 0x33, !PT ;  /* 0x00000005ff089212 */ /* 0x000fc800078e33ff */
[-C--:B------:R-:W-:Y:S01]  /*158e0*/  IABS R3, R8.reuse ;  /* 0x0000000800037213 */ /* 0x080fe20000000000 */
[----:B------:R-:W-:-:S04]  /*158f0*/  IMAD R5, R5, R8, RZ ;  /* 0x0000000805057224 */ /* 0x000fc800078e02ff */
[----:B------:R-:W-:-:S04]  /*15900*/  IMAD.HI.U32 R2, R2, R3, RZ ;  /* 0x0000000302027227 */ /* 0x000fc800078e00ff */
[----:B------:R-:W-:-:S05]  /*15910*/  IMAD R3, R2, R9, R3 ;  /* 0x0000000902037224 */ /* 0x000fca00078e0203 */
[----:B------:R-:W-:-:S13]  /*15920*/  ISETP.GT.U32.AND P1, PT, R6, R3, PT ;  /* 0x000000030600720c */ /* 0x000fda0003f24070 */
[----:B------:R-:W-:Y:S02]  /*15930*/  @!P1 IMAD.IADD R3, R3, 0x1, -R6 ;  /* 0x0000000103039824 */ /* 0x000fe400078e0a06 */
        /* <DEDUP_REMOVED lines=11> */
[----:B-----5:R-:W-:Y:S02]  /*159f0*/  IMAD.IADD R10, R4, 0x1, R10 ;  /* 0x00000001040a7824 */ /* 0x020fe400078e020a */
[----:B--2---:R-:W-:Y:S02]  /*15a00*/  IMAD.IADD R4, R0, 0x1, -R5 ;  /* 0x0000000100047824 */ /* 0x004fe400078e0a05 */
[----:B------:R-:W-:-:S05]  /*15a10*/  IMAD R0, R3, 0x10000, R2 ;  /* 0x0001000003007824 */ /* 0x000fca00078e0202 */
[----:B------:R1:W-:Y:S04]  /*15a20*/  STL [R1+0x8], R0 ;  /* 0x0000080001007387 */ /* 0x0003e80000100800 */
[----:B------:R1:W-:Y:S04]  /*15a30*/  STL [R1+0xc], R10 ;  /* 0x00000c0a01007387 */ /* 0x0003e80000100800 */
[----:B------:R1:W-:Y:S01]  /*15a40*/  STL [R1+0x4], R4 ;  /* 0x0000040401007387 */ /* 0x0003e20000100800 */
[----:B------:R-:W-:Y:S05]  /*15a50*/  BRA `(.L_x_322) ;  /* 0x0000000000287947 */ /* 0x000fea0003800000 */
.L_x_316:
[----:B------:R-:W-:Y:S01]  /*15a60*/  UMOV UR4, URZ ;  /* 0x0000003f00047c82 */ /* 0x000fe20008000000 */
[----:B------:R-:W-:Y:S01]  /*15a70*/  ULDC UR6, c[0x0][0xc3c] ;  /* 0x00030f0000067ab9 */ /* 0x000fe20000000800 */
[----:B------:R-:W-:Y:S01]  /*15a80*/  UMOV UR5, URZ ;  /* 0x0000003f00057c82 */ /* 0x000fe20008000000 */
[----:B------:R1:W-:Y:S01]  /*15a90*/  STL [R1], R0 ;  /* 0x0000000001007387 */ /* 0x0003e20000100800 */
[----:B------:R-:W-:Y:S02]  /*15aa0*/  IMAD.U32 R3, RZ, RZ, UR4 ;  /* 0x00000004ff037e24 */ /* 0x000fe4000f8e00ff */
[----:B------:R-:W-:-:S03]  /*15ab0*/  IMAD.U32 R2, RZ, RZ, UR5 ;  /* 0x00000005ff027e24 */ /* 0x000fc6000f8e00ff */
[----:B------:R2:W-:Y:S01]  /*15ac0*/  STL [R1+0x4], R3 ;  /* 0x0000040301007387 */ /* 0x0005e20000100800 */
[----:B-1----:R-:W-:-:S05]  /*15ad0*/  IMAD.U32 R0, RZ, RZ, UR6 ;  /* 0x00000006ff007e24 */ /* 0x002fca000f8e00ff */
[----:B------:R2:W-:Y:S04]  /*15ae0*/  STL [R1+0xc], R0 ;  /* 0x00000c0001007387 */ /* 0x0005e80000100800 */
[----:B------:R2:W-:Y:S02]  /*15af0*/  STL [R1+0x8], R2 ;  /* 0x0000080201007387 */ /* 0x0005e40000100800 */
.L_x_322:
[----:B--2---:R-:W2:Y:S04]  /*15b00*/  LDL R3, [R1+0x8] ;  /* 0x0000080001037983 */ /* 0x004ea80000100800 */
[----:B------:R-:W3:Y:S04]  /*15b10*/  LDL R2, [R1+0xc] ;  /* 0x00000c0001027983 */ /* 0x000ee80000100800 */
[----:B-1----:R-:W4:Y:S04]  /*15b20*/  LDL R4, [R1] ;  /* 0x0000000001047983 */ /* 0x002f280000100800 */
[----:B------:R-:W4:Y:S01]  /*15b30*/  LDL R5, [R1+0x4] ;  /* 0x0000040001057983 */ /* 0x000f220000100800 */
[----:B------:R-:W-:Y:S05]  /*15b40*/  WARPSYNC.ALL ;  /* 0x0000000000007948 */ /* 0x000fea0003800000 */
[----:B------:R-:W1:Y:S02]  /*15b50*/  S2R R0, SR_TID.X ;  /* 0x0000000000007919 */ /* 0x000e640000002100 */
[----:B-1----:R-:W-:Y:S01]  /*15b60*/  LOP3.LUT R0, R0, 0x1f, RZ, 0xc0, !PT ;  /* 0x0000001f00007812 */ /* 0x002fe200078ec0ff */
[----:B------:R-:W-:Y:S03]  /*15b70*/  BAR.SYNC.DEFER_BLOCKING 0x4, 0x180 ;  /* 0x0106000000007b1d */ /* 0x000fe60000010000 */
[----:B------:R-:W-:-:S13]  /*15b80*/  ISETP.NE.AND P0, PT, R0, RZ, PT ;  /* 0x000000ff0000720c */ /* 0x000fda0003f05270 */
[----:B------:R-:W-:Y:S01]  /*15b90*/  @!P0 MOV R0, 0x400 ;  /* 0x0000040000008802 */ /* 0x000fe20000000f00 */
[----:B--2---:R-:W-:Y:S02]  /*15ba0*/  IMAD.MOV.U32 R6, RZ, RZ, R3 ;  /* 0x000000ffff067224 */ /* 0x004fe400078e0003 */
[----:B------:R-:W1:Y:S01]  /*15bb0*/  @!P0 S2R R3, SR_CgaCtaId ;  /* 0x0000000000038919 */ /* 0x000e620000008800 */
[----:B---3--:R-:W-:Y:S01]  /*15bc0*/  IMAD.MOV.U32 R7, RZ, RZ, R2 ;  /* 0x000000ffff077224 */ /* 0x008fe200078e0002 */
[----:B-1----:R-:W-:-:S05]  /*15bd0*/  @!P0 LEA R18, R3, R0, 0x18 ;  /* 0x0000000003128211 */ /* 0x002fca00078ec0ff */
[----:B----4-:R2:W-:Y:S01]  /*15be0*/  @!P0 STS.128 [R18+0x348d0], R4 ;  /* 0x0348d00412008388 */ /* 0x0105e20000000c00 */
[----:B------:R-:W-:Y:S06]  /*15bf0*/  BAR.ARV 0x5, 0x180 ;  /* 0x0146000000007b1d */ /* 0x000fec0000002000 */
.L_x_313:
[----:B------:R-:W3:Y:S01]  /*15c00*/  LDL R0, [R1+0xc] ;  /* 0x00000c0001007983 */ /* 0x000ee20000100800 */
[----:B------:R-:W-:Y:S02]  /*15c10*/  ULDC UR4, c[0x0][0xc3c] ;  /* 0x00030f0000047ab9 */ /* 0x000fe40000000800 */
[----:B---3--:R-:W-:-:S13]  /*15c20*/  ISETP.GE.AND P0, PT, R0, UR4, PT ;  /* 0x0000000400007c0c */ /* 0x008fda000bf06270 */
[----:B------:R-:W-:Y:S05]  /*15c30*/  @!P0 BRA `(.L_x_323) ;  /* 0xffffffac002c8947 */ /* 0x000fea000383ffff */
[----:B------:R-:W-:Y:S05]  /*15c40*/  BSYNC B8 ;  /* 0x0000000000087941 */ /* 0x000fea0003800000 */
.L_x_224:
[----:B-1----:R-:W3:Y:S01]  /*15c50*/  LDL.LU R0, [R1+0x48] ;  /* 0x0000480001007983 */ /* 0x002ee20000300800 */
[----:B------:R-:W-:Y:S01]  /*15c60*/  BSSY B0, `(.L_x_324) ;  /* 0x000000b000007945 */ /* 0x000fe20003800000 */
[----:B--2---:R-:W1:Y:S01]  /*15c70*/  S2R R5, SR_CgaCtaId ;  /* 0x0000000000057919 */ /* 0x004e620000008800 */
[----:B---3--:R-:W-:-:S05]  /*15c80*/  VIADD R0, R0, 0x1 ;  /* 0x0000000100007836 */ /* 0x008fca0000000000 */
[----:B0-----:R-:W-:-:S04]  /*15c90*/  LEA.HI R2, R0, R0, RZ, 0x1 ;  /* 0x0000000000027211 */ /* 0x001fc800078f08ff */
[----:B------:R-:W-:-:S05]  /*15ca0*/  LOP3.LUT R3, R2, 0xfffffffe, RZ, 0xc0, !PT ;  /* 0xfffffffe02037812 */ /* 0x000fca00078ec0ff */
[----:B------:R-:W-:Y:S01]  /*15cb0*/  IMAD.IADD R3, R0, 0x1, -R3 ;  /* 0x0000000100037824 */ /* 0x000fe200078e0a03 */
[----:B------:R-:W-:-:S04]  /*15cc0*/  MOV R0, 0x400 ;  /* 0x0000040000007802 */ /* 0x000fc80000000f00 */
[----:B-1----:R-:W-:Y:S02]  /*15cd0*/  LEA R0, R5, R0, 0x18 ;  /* 0x0000000005007211 */ /* 0x002fe400078ec0ff */
[----:B------:R-:W-:-:S04]  /*15ce0*/  SHF.L.U32 R3, R3, 0x1f, RZ ;  /* 0x0000001f03037819 */ /* 0x000fc800000006ff */
[----:B------:R-:W0:Y:S02]  /*15cf0*/  SYNCS.PHASECHK.TRANS64.TRYWAIT P0, [R0+URZ+0x34820], R3 ;  /* 0x03482003000075a7 */ /* 0x000e24000800017f */
[----:B0-----:R-:W-:Y:S05]  /*15d00*/  @!P0 BRA `(.L_x_325) ;  /* 0x0000001c00c48947 */ /* 0x001fea0003800000 */
.L_x_395:
[----:B------:R-:W-:Y:S05]  /*15d10*/  BSYNC B0 ;  /* 0x0000000000007941 */ /* 0x000fea0003800000 */
.L_x_324:
[----:B------:R-:W-:-:S03]  /*15d20*/  UMOV UR4, 0xffffffff ;  /* 0xffffffff00047882 */ /* 0x000fc60000000000 */
[----:B------:R-:W-:Y:S05]  /*15d30*/  BRA.DIV UR4, `(.L_x_326) ;  /* 0x0000001e04cc7947 */ /* 0x000fea000b800000 */
[----:B------:R-:W1:Y:S02]  /*15d40*/  S2R R2, SR_TID.X ;  /* 0x0000000000027919 */ /* 0x000e640000002100 */
[----:B-1----:R-:W-:-:S04]  /*15d50*/  SHF.R.U32.HI R2, RZ, 0x5, R2 ;  /* 0x00000005ff027819 */ /* 0x002fc80000011602 */
[----:B------:R-:W-:-:S05]  /*15d60*/  LOP3.LUT R2, R2, 0x3, RZ, 0xc0, !PT ;  /* 0x0000000302027812 */ /* 0x000fca00078ec0ff */
[----:B------:R1:W2:Y:S02]  /*15d70*/  SHFL.IDX PT, R14, R2, RZ, 0x1f ;  /* 0x00001fff020e7589 */ /* 0x0002a400000e0000 */
.L_x_398:
[----:B--2---:R-:W-:Y:S01]  /*15d80*/  ISETP.NE.AND P0, PT, R14, RZ, PT ;  /* 0x000000ff0e00720c */ /* 0x004fe20003f05270 */
[----:B------:R-:W-:-:S12]  /*15d90*/  BSSY B0, `(.L_x_327) ;  /* 0x0000027000007945 */ /* 0x000fd80003800000 */
[----:B------:R-:W-:Y:S05]  /*15da0*/  @P0 BRA `(.L_x_328) ;  /* 0x0000000000940947 */ /* 0x000fea0003800000 */
[----:B------:R-:W-:-:S03]  /*15db0*/  UMOV UR4, 0xffffffff ;  /* 0xffffffff00047882 */ /* 0x000fc60000000000 */
[----:B------:R-:W-:Y:S05]  /*15dc0*/  BRA.DIV UR4, `(.L_x_329) ;  /* 0x0000001e04dc7947 */ /* 0x000fea000b800000 */
[----:B------:R-:W-:-:S13]  /*15dd0*/  ELECT P6, URZ, PT ;  /* 0x00000000003f782f */ /* 0x000fda00038c0000 */
.L_x_401:
[----:B------:R-:W-:Y:S05]  /*15de0*/  @!P6 BRA `(.L_x_328) ;  /* 0x000000000084e947 */ /* 0x000fea0003800000 */
[----:B-1----:R-:W2:Y:S02]  /*15df0*/  LDL R2, [R1+0x6c] ;  /* 0x00006c0001027983 */ /* 0x002ea40000100800 */
[----:B--2---:R-:W-:-:S13]  /*15e00*/  R2UR UR4, R2 ;  /* 0x00000000020472ca */ /* 0x004fda00000e0000 */
[----:B------:R-:W-:-:S06]  /*15e10*/  ULOP3.LUT UR4, UR4, 0x2, URZ, 0xfc, !UPT ;  /* 0x0000000204047892 */ /* 0x000fcc000f8efc3f */
[----:B------:R-:W-:-:S05]  /*15e20*/  IMAD.U32 R2, RZ, RZ, UR4 ;  /* 0x00000004ff027e24 */ /* 0x000fca000f8e00ff */
[----:B------:R-:W-:-:S13]  /*15e30*/  ISETP.NE.AND P2, PT, R2, 0x3, PT ;  /* 0x000000030200780c */ /* 0x000fda0003f45270 */
[----:B------:R-:W-:Y:S05]  /*15e40*/  @!P2 BRA `(.L_x_330) ;  /* 0x000000000004a947 */ /* 0x000fea0003800000 */
[----:B------:R-:W-:Y:S01]  /*15e50*/  BPT.TRAP 0x1 ;  /* 0x000000040000795c */ /* 0x000fe20000300000 */
.L_x_330:
[----:B------:R-:W2:Y:S01]  /*15e60*/  LDL.LU R7, [R1+0x14] ;  /* 0x0000140001077983 */ /* 0x000ea20000300800 */
[----:B------:R-:W-:Y:S02]  /*15e70*/  VIADD R2, R0, 0x34840 ;  /* 0x0003484000027836 */ /* 0x000fe40000000000 */
[C---:B0-----:R-:W-:Y:S02]  /*15e80*/  VIADD R3, R19.reuse, 0x1 ;  /* 0x0000000113037836 */ /* 0x041fe40000000000 */
[----:B------:R-:W-:-:S03]  /*15e90*/  IMAD R6, R19, 0x8, R2 ;  /* 0x0000000813067824 */ /* 0x000fc600078e0202 */
[----:B------:R-:W-:-:S04]  /*15ea0*/  ISETP.NE.AND P1, PT, R3, 0x2, PT ;  /* 0x000000020300780c */ /* 0x000fc80003f25270 */
[----:B------:R-:W-:Y:S02]  /*15eb0*/  SEL R4, RZ, 0x1, P1 ;  /* 0x00000001ff047807 */ /* 0x000fe40000800000 */
[----:B------:R-:W-:Y:S02]  /*15ec0*/  SEL R3, R3, RZ, P1 ;  /* 0x000000ff03037207 */ /* 0x000fe40000800000 */
[C---:B--2---:R-:W-:Y:S02]  /*15ed0*/  SHF.L.U32 R5, R7.reuse, 0x1f, RZ ;  /* 0x0000001f07057819 */ /* 0x044fe400000006ff */
[----:B------:R-:W-:Y:S01]  /*15ee0*/  LOP3.LUT R4, R7, R4, RZ, 0x3c, !PT ;  /* 0x0000000407047212 */ /* 0x000fe200078e3cff */
[----:B------:R-:W-:Y:S01]  /*15ef0*/  IMAD R7, R3, 0x8, R2 ;  /* 0x0000000803077824 */ /* 0x000fe200078e0202 */
[----:B------:R-:W0:Y:S02]  /*15f00*/  SYNCS.PHASECHK.TRANS64.TRYWAIT P0, [R6+URZ], R5 ;  /* 0x00000005060075a7 */ /* 0x000e24000800017f */
[----:B------:R-:W-:Y:S01]  /*15f10*/  SHF.L.U32 R2, R4, 0x1f, RZ ;  /* 0x0000001f04027819 */ /* 0x000fe200000006ff */
[----:B0-----:R-:W-:Y:S06]  /*15f20*/  @!P0 BRA `(.L_x_331) ;  /* 0x0000001c00a48947 */ /* 0x001fec0003800000 */
.L_x_402:
[----:B------:R-:W1:Y:S02]  /*15f30*/  SYNCS.PHASECHK.TRANS64.TRYWAIT P0, [R7+URZ], R2 ;  /* 0x00000002070075a7 */ /* 0x000e64000800017f */
[----:B-1----:R-:W-:Y:S05]  /*15f40*/  @!P0 BRA `(.L_x_332) ;  /* 0x0000001c00b08947 */ /* 0x002fea0003800000 */
.L_x_403:
[----:B------:R-:W-:Y:S05]  /*15f50*/  @!P2 BRA `(.L_x_333) ;  /* 0x000000000004a947 */ /* 0x000fea0003800000 */
[----:B------:R-:W-:Y:S01]  /*15f60*/  BPT.TRAP 0x1 ;  /* 0x000000040000795c */ /* 0x000fe20000300000 */
.L_x_333:
[----:B------:R-:W-:-:S04]  /*15f70*/  VIADD R0, R0, 0x34860 ;  /* 0x0003486000007836 */ /* 0x000fc80000000000 */
[----:B------:R-:W-:-:S04]  /*15f80*/  IMAD R4, R19, 0x8, R0 ;  /* 0x0000000813047824 */ /* 0x000fc800078e0200 */
[----:B------:R-:W2:Y:S02]  /*15f90*/  SYNCS.PHASECHK.TRANS64.TRYWAIT P0, [R4+URZ], R5 ;  /* 0x00000005040075a7 */ /* 0x000ea4000800017f */
[----:B--2---:R-:W-:Y:S05]  /*15fa0*/  @!P0 BRA `(.L_x_334) ;  /* 0x0000001c00ac8947 */ /* 0x004fea0003800000 */
.L_x_404:
[----:B------:R-:W-:-:S07]  /*15fb0*/  IMAD R3, R3, 0x8, R0 ;  /* 0x0000000803037824 */ /* 0x000fce00078e0200 */
.L_x_335:
[----:B---3--:R3:W4:Y:S02]  /*15fc0*/  SYNCS.PHASECHK.TRANS64.TRYWAIT P0, [R3+URZ], R2 ;  /* 0x00000002030075a7 */ /* 0x008724000800017f */
[----:B----4-:R-:W-:Y:S05]  /*15fd0*/  @!P0 NANOSLEEP.SYNCS 0x989680 ;  /* 0x009896800000895d */ /* 0x010fea0003900000 */
[----:B------:R-:W4:Y:S02]  /*15fe0*/  @!P0 SYNCS.PHASECHK.TRANS64 P0, [R3+URZ], R2 ;  /* 0x00000002030085a7 */ /* 0x000f24000800007f */
[----:B----4-:R-:W-:Y:S05]  /*15ff0*/  @!P0 BRA `(.L_x_335) ;  /* 0xfffffffc00f08947 */ /* 0x010fea000383ffff */
.L_x_328:
[----:B------:R-:W-:Y:S05]  /*16000*/  BSYNC B0 ;  /* 0x0000000000007941 */ /* 0x000fea0003800000 */
.L_x_327:
[----:B------:R-:W-:Y:S05]  /*16010*/  EXIT ;  /* 0x000000000000794d */ /* 0x000fea0003800000 */
.L_x_175:
[----:B0-----:R0:W1:Y:S02]  /*16020*/  SYNCS.PHASECHK.TRANS64.TRYWAIT P1, [R0+URZ+0x34800], R3 ;  /* 0x03480003000075a7 */ /* 0x001064000802017f */
[----:B-1----:R-:W-:Y:S05]  /*16030*/  @!P1 NANOSLEEP.SYNCS 0x989680 ;  /* 0x009896800000995d */ /* 0x002fea0003900000 */
[----:B------:R-:W1:Y:S02]  /*16040*/  @!P1 SYNCS.PHASECHK.TRANS64 P1, [R0+URZ+0x34800], R3 ;  /* 0x03480003000095a7 */ /* 0x000e64000802007f */
[----:B-1----:R-:W-:Y:S05]  /*16050*/  @!P1 BRA `(.L_x_175) ;  /* 0xfffffffc00f09947 */ /* 0x002fea000383ffff */
[----:B------:R-:W-:Y:S05]  /*16060*/  BRA `(.L_x_336) ;  /* 0xfffffebc00507947 */ /* 0x000fea000383ffff */
.L_x_179:
[----:B0-----:R0:W2:Y:S02]  /*16070*/  SYNCS.PHASECHK.TRANS64.TRYWAIT P2, [R11+URZ+0x34830], R4 ;  /* 0x034830040b0075a7 */ /* 0x0010a4000804017f */
[----:B--2---:R-:W-:Y:S05]  /*16080*/  @!P2 NANOSLEEP.SYNCS 0x989680 ;  /* 0x009896800000a95d */ /* 0x004fea0003900000 */
[----:B------:R-:W2:Y:S02]  /*16090*/  @!P2 SYNCS.PHASECHK.TRANS64 P2, [R11+URZ+0x34830], R4 ;  /* 0x034830040b00a5a7 */ /* 0x000ea4000804007f */
[----:B--2---:R-:W-:Y:S05]  /*160a0*/  @!P2 BRA `(.L_x_179) ;  /* 0xfffffffc00f0a947 */ /* 0x004fea000383ffff */
[----:B------:R-:W-:Y:S05]  /*160b0*/  BRA `(.L_x_178) ;  /* 0xfffffebc00747947 */ /* 0x000fea000383ffff */
.L_x_184:
[----:B-1----:R1:W2:Y:S02]  /*160c0*/  SYNCS.PHASECHK.TRANS64.TRYWAIT P2, [R0+URZ+0x34830], R21 ;  /* 0x03483015000075a7 */ /* 0x0022a4000804017f */
[----:B--2---:R-:W-:Y:S05]  /*160d0*/  @!P2 NANOSLEEP.SYNCS 0x989680 ;  /* 0x009896800000a95d */ /* 0x004fea0003900000 */
[----:B------:R-:W2:Y:S02]  /*160e0*/  @!P2 SYNCS.PHASECHK.TRANS64 P2, [R0+URZ+0x34830], R21 ;  /* 0x034830150000a5a7 */ /* 0x000ea4000804007f */
[----:B--2---:R-:W-:Y:S05]  /*160f0*/  @!P2 BRA `(.L_x_184) ;  /* 0xfffffffc00f0a947 */ /* 0x004fea000383ffff */
[----:B------:R-:W-:Y:S05]  /*16100*/  BRA `(.L_x_181) ;  /* 0xffffff0c00ac7947 */ /* 0x000fea000383ffff */
.L_x_188:
[----:B-1----:R-:W-:-:S04]  /*16110*/  IMAD.U32 R10, RZ, RZ, UR6 ;  /* 0x00000006ff0a7e24 */ /* 0x002fc8000f8e00ff */
[----:B------:R1:W2:Y:S03]  /*16120*/  SYNCS.PHASECHK.TRANS64.TRYWAIT P2, [R10+URZ+0x34850], R0 ;  /* 0x034850000a0075a7 */ /* 0x0002a6000804017f */
[----:B--2---:R-:W-:Y:S05]  /*16130*/  @!P2 NANOSLEEP.SYNCS 0x989680 ;  /* 0x009896800000a95d */ /* 0x004fea0003900000 */
[----:B------:R-:W2:Y:S02]  /*16140*/  @!P2 SYNCS.PHASECHK.TRANS64 P2, [R10+URZ+0x34850], R0 ;  /* 0x034850000a00a5a7 */ /* 0x000ea4000804007f */
[----:B--2---:R-:W-:Y:S05]  /*16150*/  @!P2 BRA `(.L_x_188) ;  /* 0xfffffffc00eca947 */ /* 0x004fea000383ffff */
[----:B------:R-:W-:Y:S05]  /*16160*/  BRA `(.L_x_185) ;  /* 0xffffff34005c7947 */ /* 0x000fea000383ffff */
.L_x_193:
[----:B-1----:R1:W2:Y:S02]  /*16170*/  SYNCS.PHASECHK.TRANS64.TRYWAIT P0, [R8+URZ+0x34850], R3 ;  /* 0x03485003080075a7 */ /* 0x0022a4000800017f */
[----:B--2---:R-:W-:Y:S05]  /*16180*/  @!P0 NANOSLEEP.SYNCS 0x989680 ;  /* 0x009896800000895d */ /* 0x004fea0003900000 */
[----:B------:R-:W2:Y:S02]  /*16190*/  @!P0 SYNCS.PHASECHK.TRANS64 P0, [R8+URZ+0x34850], R3 ;  /* 0x03485003080085a7 */ /* 0x000ea4000800007f */
[----:B--2---:R-:W-:Y:S05]  /*161a0*/  @!P0 BRA `(.L_x_193) ;  /* 0xfffffffc00f08947 */ /* 0x004fea000383ffff */
[----:B------:R-:W-:Y:S05]  /*161b0*/  BRA `(.L_x_192) ;  /* 0xffffff5800447947 */ /* 0x000fea000383ffff */
.L_x_238:
[----:B------:R-:W2:Y:S01]  /*161c0*/  S2R R4, SR_TID.X ;  /* 0x0000000000047919 */ /* 0x000ea20000002100 */
[----:B------:R-:W-:Y:S01]  /*161d0*/  BSSY B0, `(.L_x_337) ;  /* 0x000000a000007945 */ /* 0x000fe20003800000 */
[----:B------:R-:W-:Y:S02]  /*161e0*/  IMAD.MOV.U32 R12, RZ, RZ, RZ ;  /* 0x000000ffff0c7224 */ /* 0x000fe400078e00ff */
[----:B0-----:R-:W-:Y:S02]  /*161f0*/  IMAD.MOV.U32 R11, RZ, RZ, 0x1f ;  /* 0x0000001fff0b7424 */ /* 0x001fe400078e00ff */
[----:B------:R-:W-:Y:S01]  /*16200*/  IMAD.MOV.U32 R15, RZ, RZ, -0x1 ;  /* 0xffffffffff0f7424 */ /* 0x000fe200078e00ff */
[----:B--2---:R-:W-:-:S04]  /*16210*/  SHF.R.U32.HI R4, RZ, 0x5, R4 ;  /* 0x00000005ff047819 */ /* 0x004fc80000011604 */
[----:B------:R-:W-:-:S05]  /*16220*/  LOP3.LUT R4, R4, 0x3, RZ, 0xc0, !PT ;  /* 0x0000000304047812 */ /* 0x000fca00078ec0ff */
[----:B------:R-:W-:-:S07]  /*16230*/  IMAD.MOV.U32 R13, RZ, RZ, R4 ;  /* 0x000000ffff0d7224 */ /* 0x000fce00078e0004 */
[----:B-1----:R-:W-:Y:S05]  /*16240*/  WARPSYNC.COLLECTIVE R15, `(.L_x_338) ;  /* 0x000000000f087348 */ /* 0x002fea0003c00000 */
[----:B------:R0:W2:Y:S02]  /*16250*/  SHFL.IDX P6, R14, R13, R12, R11 ;  /* 0x0000000c0d0e7389 */ /* 0x0000a400000c000b */
[----:B012---:R-:W-:Y:S01]  /*16260*/  ENDCOLLECTIVE ;  /* 0x000000000000791b */ /* 0x007fe20003800000 */
.L_x_338:
[----:B------:R-:W-:Y:S05]  /*16270*/  BSYNC B0 ;  /* 0x0000000000007941 */ /* 0x000fea0003800000 */
.L_x_337:
[----:B------:R-:W-:Y:S05]  /*16280*/  BRA `(.L_x_339) ;  /* 0xffffffb400547947 */ /* 0x000fea000383ffff */
.L_x_240:
[----:B------:R-:W-:Y:S01]  /*16290*/  BSSY B0, `(.L_x_340) ;  /* 0x0000006000007945 */ /* 0x000fe20003800000 */
[----:B------:R-:W-:-:S07]  /*162a0*/  IMAD.MOV.U32 R15, RZ, RZ, -0x1 ;  /* 0xffffffffff0f7424 */ /* 0x000fce00078e00ff */
[----:B01-3--:R-:W-:Y:S05]  /*162b0*/  WARPSYNC.COLLECTIVE R15, `(.L_x_341) ;  /* 0x000000000f0c7348 */ /* 0x00bfea0003c00000 */
[----:B------:R-:W-:Y:S02]  /*162c0*/  ELECT P6, UR62, PT ;  /* 0x00000000003e782f */ /* 0x000fe400038c0000 */
[----:B------:R-:W-:Y:S01]  /*162d0*/  MOV R14, UR62 ;  /* 0x0000003e000e7c02 */ /* 0x000fe20008000f00 */
[----:B01-3--:R-:W-:Y:S10]  /*162e0*/  ENDCOLLECTIVE ;  /* 0x000000000000791b */ /* 0x00bff40003800000 */
.L_x_341:
[----:B------:R-:W-:Y:S05]  /*162f0*/  BSYNC B0 ;  /* 0x0000000000007941 */ /* 0x000fea0003800000 */
.L_x_340:
[----:B------:R-:W-:Y:S05]  /*16300*/  BRA `(.L_x_342) ;  /* 0xffffffb400607947 */ /* 0x000fea000383ffff */
.L_x_242:
[----:B--2---:R2:W3:Y:S02]  /*16310*/  SYNCS.PHASECHK.TRANS64.TRYWAIT P0, [R0+URZ+0x34840], R2 ;  /* 0x03484002000075a7 */ /* 0x0044e4000800017f */
[----:B---3--:R-:W-:Y:S05]  /*16320*/  @!P0 NANOSLEEP.SYNCS 0x989680 ;  /* 0x009896800000895d */ /* 0x008fea0003900000 */
[----:B------:R-:W3:Y:S02]  /*16330*/  @!P0 SYNCS.PHASECHK.TRANS64 P0, [R0+URZ+0x34840], R2 ;  /* 0x03484002000085a7 */ /* 0x000ee4000800007f */
[----:B---3--:R-:W-:Y:S05]  /*16340*/  @!P0 BRA `(.L_x_242) ;  /* 0xfffffffc00f08947 */ /* 0x008fea000383ffff */
[----:B------:R-:W-:Y:S05]  /*16350*/  BRA `(.L_x_343) ;  /* 0xffffffb400c47947 */ /* 0x000fea000383ffff */
.L_x_246:
[----:B------:R-:W2:Y:S01]  /*16360*/  LDL.LU R11, [R1+0x44] ;  /* 0x00004400010b7983 */ /* 0x000ea20000300800 */
[----:B------:R-:W-:Y:S01]  /*16370*/  IMAD.MOV.U32 R13, RZ, RZ, R3 ;  /* 0x000000ffff0d7224 */ /* 0x000fe200078e0003 */
[----:B------:R-:W-:Y:S01]  /*16380*/  LOP3.LUT R7, R7, 0x7f, RZ, 0xc0, !PT ;  /* 0x0000007f07077812 */ /* 0x000fe200078ec0ff */
[----:B------:R-:W-:Y:S02]  /*16390*/  IMAD.MOV.U32 R12, RZ, RZ, RZ ;  /* 0x000000ffff0c7224 */ /* 0x000fe400078e00ff */
[----:B------:R-:W-:Y:S01]  /*163a0*/  IMAD.MOV.U32 R15, RZ, RZ, -0x1 ;  /* 0xffffffffff0f7424 */ /* 0x000fe200078e00ff */
[----:B------:R-:W-:-:S05]  /*163b0*/  SHF.R.U32.HI R0, RZ, 0x3, R7 ;  /* 0x00000003ff007819 */ /* 0x000fca0000011607 */
[----:B------:R-:W-:-:S04]  /*163c0*/  IMAD.IADD R0, R0, 0x1, R5 ;  /* 0x0000000100007824 */ /* 0x000fc800078e0205 */
[----:B------:R-:W-:Y:S02]  /*163d0*/  VIADD R5, R0, 0x10 ;  /* 0x0000001000057836 */ /* 0x000fe40000000000 */
[----:B--2---:R-:W-:Y:S02]  /*163e0*/  IMAD R2, R11, R8, RZ ;  /* 0x000000080b027224 */ /* 0x004fe400078e02ff */
[----:B------:R-:W-:-:S03]  /*163f0*/  IMAD.MOV.U32 R11, RZ, RZ, 0x181f ;  /* 0x0000181fff0b7424 */ /* 0x000fc600078e00ff */
[----:B------:R-:W-:-:S13]  /*16400*/  ISETP.GE.AND P2, PT, R0, R2, PT ;  /* 0x000000020000720c */ /* 0x000fda0003f46270 */
[----:B-----5:R-:W-:Y:S05]  /*16410*/  WARPSYNC.COLLECTIVE R15, `(.L_x_344) ;  /* 0x000000000f087348 */ /* 0x020fea0003c00000 */
[----:B------:R0:W1:Y:S02]  /*16420*/  SHFL.IDX P6, R14, R13, R12, R11 ;  /* 0x0000000c0d0e7389 */ /* 0x00006400000c000b */
[----:B01---5:R-:W-:Y:S01]  /*16430*/  ENDCOLLECTIVE ;  /* 0x000000000000791b */ /* 0x023fe20003800000 */
.L_x_344:
[----:B------:R-:W-:Y:S02]  /*16440*/  IMAD.MOV.U32 R13, RZ, RZ, R4 ;  /* 0x000000ffff0d7224 */ /* 0x000fe400078e0004 */
[----:B------:R-:W-:-:S07]  /*16450*/  IMAD.MOV.U32 R6, RZ, RZ, R14 ;  /* 0x000000ffff067224 */ /* 0x000fce00078e000e */
[----:B------:R-:W-:Y:S05]  /*16460*/  WARPSYNC.COLLECTIVE R15, `(.L_x_345) ;  /* 0x000000000f087348 */ /* 0x000fea0003c00000 */
[----:B------:R0:W1:Y:S02]  /*16470*/  SHFL.IDX P6, R14, R13, R12, R11 ;  /* 0x0000000c0d0e7389 */ /* 0x00006400000c000b */
[----:B01----:R-:W-:Y:S01]  /*16480*/  ENDCOLLECTIVE ;  /* 0x000000000000791b */ /* 0x003fe20003800000 */
.L_x_345:
[----:B------:R-:W-:Y:S01]  /*16490*/  ULDC.64 UR4, c[0x0][0x208] ;  /* 0x0000820000047ab9 */ /* 0x000fe20000000a00 */
[----:B------:R-:W-:Y:S02]  /*164a0*/  IMAD.MOV.U32 R13, RZ, RZ, R3 ;  /* 0x000000ffff0d7224 */ /* 0x000fe400078e0003 */
[----:B------:R-:W-:Y:S02]  /*164b0*/  IMAD.MOV.U32 R12, RZ, RZ, 0x1 ;  /* 0x00000001ff0c7424 */ /* 0x000fe400078e00ff */
[----:B------:R-:W-:-:S05]  /*164c0*/  IMAD.MOV.U32 R7, RZ, RZ, R14 ;  /* 0x000000ffff077224 */ /* 0x000fca00078e000e */
[----:B------:R-:W-:-:S05]  /*164d0*/  @!P2 LEA R7, P3, R10, R7, 0x1 ;  /* 0x000000070a07a211 */ /* 0x000fca00078608ff */
[----:B------:R-:W-:-:S05]  /*164e0*/  @!P2 IMAD.X R6, RZ, RZ, R6, P3 ;  /* 0x000000ffff06a224 */ /* 0x000fca00018e0606 */
[----:B------:R-:W-:-:S04]  /*164f0*/  @!P2 LOP3.LUT R7, R7, R6, RZ, 0x3c, !PT ;  /* 0x000000060707a212 */ /* 0x000fc800078e3cff */
[----:B------:R-:W-:-:S04]  /*16500*/  @!P2 LOP3.LUT R6, R7, R6, RZ, 0x3c, !PT ;  /* 0x000000060706a212 */ /* 0x000fc800078e3cff */
[----:B------:R-:W-:-:S05]  /*16510*/  @!P2 LOP3.LUT R7, R7, R6, RZ, 0x3c, !PT ;  /* 0x000000060707a212 */ /* 0x000fca00078e3cff */
        /* <DEDUP_REMOVED lines=9> */
.L_x_346:
[----:B------:R-:W-:Y:S02]  /*165b0*/  IMAD.MOV.U32 R13, RZ, RZ, R4 ;  /* 0x000000ffff0d7224 */ /* 0x000fe400078e0004 */
[----:B------:R-:W-:-:S07]  /*165c0*/  IMAD.MOV.U32 R8, RZ, RZ, R14 ;  /* 0x000000ffff087224 */ /* 0x000fce00078e000e */
[----:B------:R-:W-:Y:S05]  /*165d0*/  WARPSYNC.COLLECTIVE R15, `(.L_x_347) ;  /* 0x000000000f087348 */ /* 0x000fea0003c00000 */
[----:B------:R0:W1:Y:S02]  /*165e0*/  SHFL.IDX P6, R14, R13, R12, R11 ;  /* 0x0000000c0d0e7389 */ /* 0x00006400000c000b */
[----:B01----:R-:W-:Y:S01]  /*165f0*/  ENDCOLLECTIVE ;  /* 0x000000000000791b */ /* 0x003fe20003800000 */
.L_x_347:
[----:B------:R-:W-:Y:S01]  /*16600*/  ULDC.64 UR4, c[0x0][0x208] ;  /* 0x0000820000047ab9 */ /* 0x000fe20000000a00 */
[----:B------:R-:W-:Y:S02]  /*16610*/  IMAD.MOV.U32 R13, RZ, RZ, R3 ;  /* 0x000000ffff0d7224 */ /* 0x000fe400078e0003 */
[----:B------:R-:W-:Y:S02]  /*16620*/  IMAD.MOV.U32 R12, RZ, RZ, 0x2 ;  /* 0x00000002ff0c7424 */ /* 0x000fe400078e00ff */
[----:B------:R-:W-:-:S05]  /*16630*/  IMAD.MOV.U32 R5, RZ, RZ, R14 ;  /* 0x000000ffff057224 */ /* 0x000fca00078e000e */
[----:B------:R-:W-:Y:S01]  /*16640*/  @!P2 LEA R7, P3, R10, R5, 0x1 ;  /* 0x000000050a07a211 */ /* 0x000fe200078608ff */
[----:B------:R-:W-:-:S04]  /*16650*/  VIADD R5, R0, 0x20 ;  /* 0x0000002000057836 */ /* 0x000fc80000000000 */
        /* <DEDUP_REMOVED lines=13> */
.L_x_348:
[----:B------:R-:W-:Y:S02]  /*16730*/  IMAD.MOV.U32 R13, RZ, RZ, R4 ;  /* 0x000000ffff0d7224 */ /* 0x000fe400078e0004 */
[----:B------:R-:W-:-:S07]  /*16740*/  IMAD.MOV.U32 R6, RZ, RZ, R14 ;  /* 0x000000ffff067224 */ /* 0x000fce00078e000e */
[----:B------:R-:W-:Y:S05]  /*16750*/  WARPSYNC.COLLECTIVE R15, `(.L_x_349) ;  /* 0x000000000f087348 */ /* 0x000fea0003c00000 */
[----:B------:R0:W1:Y:S02]  /*16760*/  SHFL.IDX P6, R14, R13, R12, R11 ;  /* 0x0000000c0d0e7389 */ /* 0x00006400000c000b */
[----:B01----:R-:W-:Y:S01]  /*16770*/  ENDCOLLECTIVE ;  /* 0x000000000000791b */ /* 0x003fe20003800000 */
.L_x_349:
[----:B------:R-:W-:Y:S01]  /*16780*/  ULDC.64 UR4, c[0x0][0x208] ;  /* 0x0000820000047ab9 */ /* 0x000fe20000000a00 */
[----:B------:R-:W-:Y:S02]  /*16790*/  IMAD.MOV.U32 R13, RZ, RZ, R3 ;  /* 0x000000ffff0d7224 */ /* 0x000fe400078e0003 */
[----:B------:R-:W-:Y:S02]  /*167a0*/  IMAD.MOV.U32 R12, RZ, RZ, 0x3 ;  /* 0x00000003ff0c7424 */ /* 0x000fe400078e00ff */
[----:B------:R-:W-:-:S05]  /*167b0*/  IMAD.MOV.U32 R5, RZ, RZ, R14 ;  /* 0x000000ffff057224 */ /* 0x000fca00078e000e */
[----:B------:R-:W-:-:S05]  /*167c0*/  @!P2 LEA R5, P3, R10, R5, 0x1 ;  /* 0x000000050a05a211 */ /* 0x000fca00078608ff */
[----:B------:R-:W-:-:S04]  /*167d0*/  @!P2 IMAD.X R6, RZ, RZ, R6, P3 ;  /* 0x000000ffff06a224 */ /* 0x000fc800018e0606 */
[----:B------:R-:W-:Y:S02]  /*167e0*/  @!P2 IMAD.MOV.U32 R7, RZ, RZ, R6 ;  /* 0x000000ffff07a224 */ /* 0x000fe400078e0006 */
[----:B------:R-:W-:Y:S02]  /*167f0*/  @!P2 IMAD.MOV.U32 R6, RZ, RZ, R5 ;  /* 0x000000ffff06a224 */ /* 0x000fe400078e0005 */
[----:B------:R-:W-:-:S03]  /*16800*/  VIADD R5, R0, 0x30 ;  /* 0x0000003000057836 */ /* 0x000fc60000000000 */
        /* <DEDUP_REMOVED lines=9> */
.L_x_350:
[----:B------:R-:W-:Y:S02]  /*168a0*/  IMAD.MOV.U32 R13, RZ, RZ, R4 ;  /* 0x000000ffff0d7224 */ /* 0x000fe400078e0004 */
[----:B------:R-:W-:-:S07]  /*168b0*/  IMAD.MOV.U32 R6, RZ, RZ, R14 ;  /* 0x000000ffff067224 */ /* 0x000fce00078e000e */
[----:B------:R-:W-:Y:S05]  /*168c0*/  WARPSYNC.COLLECTIVE R15, `(.L_x_351) ;  /* 0x000000000f087348 */ /* 0x000fea0003c00000 */
[----:B------:R0:W1:Y:S02]  /*168d0*/  SHFL.IDX P6, R14, R13, R12, R11 ;  /* 0x0000000c0d0e7389 */ /* 0x00006400000c000b */
[----:B01----:R-:W-:Y:S01]  /*168e0*/  ENDCOLLECTIVE ;  /* 0x000000000000791b */ /* 0x003fe20003800000 */
.L_x_351:
        /* <DEDUP_REMOVED lines=18> */
.L_x_352:
[----:B------:R-:W-:Y:S02]  /*16a10*/  IMAD.MOV.U32 R13, RZ, RZ, R4 ;  /* 0x000000ffff0d7224 */ /* 0x000fe400078e0004 */
[----:B------:R-:W-:-:S07]  /*16a20*/  IMAD.MOV.U32 R6, RZ, RZ, R14 ;  /* 0x000000ffff067224 */ /* 0x000fce00078e000e */
[----:B------:R-:W-:Y:S05]  /*16a30*/  WARPSYNC.COLLECTIVE R15, `(.L_x_353) ;  /* 0x000000000f087348 */ /* 0x000fea0003c00000 */
[----:B------:R0:W1:Y:S02]  /*16a40*/  SHFL.IDX P6, R14, R13, R12, R11 ;  /* 0x0000000c0d0e7389 */ /* 0x00006400000c000b */
[----:B01----:R-:W-:Y:S01]  /*16a50*/  ENDCOLLECTIVE ;  /* 0x000000000000791b */ /* 0x003fe20003800000 */
.L_x_353:
        /* <DEDUP_REMOVED lines=18> */
.L_x_354:
[----:B------:R-:W-:Y:S02]  /*16b80*/  IMAD.MOV.U32 R13, RZ, RZ, R4 ;  /* 0x000000ffff0d7224 */ /* 0x000fe400078e0004 */
[----:B------:R-:W-:-:S07]  /*16b90*/  IMAD.MOV.U32 R6, RZ, RZ, R14 ;  /* 0x000000ffff067224 */ /* 0x000fce00078e000e */
[----:B------:R-:W-:Y:S05]  /*16ba0*/  WARPSYNC.COLLECTIVE R15, `(.L_x_355) ;  /* 0x000000000f087348 */ /* 0x000fea0003c00000 */
[----:B------:R0:W1:Y:S02]  /*16bb0*/  SHFL.IDX P6, R14, R13, R12, R11 ;  /* 0x0000000c0d0e7389 */ /* 0x00006400000c000b */
[----:B01----:R-:W-:Y:S01]  /*16bc0*/  ENDCOLLECTIVE ;  /* 0x000000000000791b */ /* 0x003fe20003800000 */
.L_x_355:
[----:B------:R-:W-:Y:S01]  /*16bd0*/  ULDC.64 UR4, c[0x0][0x208] ;  /* 0x0000820000047ab9 */ /* 0x000fe20000000a00 */
[----:B------:R-:W-:Y:S02]  /*16be0*/  IMAD.MOV.U32 R13, RZ, RZ, R3 ;  /* 0x000000ffff0d7224 */ /* 0x000fe400078e0003 */
[----:B------:R-:W-:Y:S02]  /*16bf0*/  IMAD.MOV.U32 R12, RZ, RZ, 0x6 ;  /* 0x00000006ff0c7424 */ /* 0x000fe400078e00ff */
[----:B------:R-:W-:-:S05]  /*16c00*/  IMAD.MOV.U32 R5, RZ, RZ, R14 ;  /* 0x000000ffff057224 */ /* 0x000fca00078e000e */
[----:B------:R-:W-:-:S05]  /*16c10*/  @!P2 LEA R5, P3, R10, R5, 0x1 ;  /* 0x000000050a05a211 */ /* 0x000fca00078608ff */
[----:B------:R-:W-:-:S04]  /*16c20*/  @!P2 IMAD.X R6, RZ, RZ, R6, P3 ;  /* 0x000000ffff06a224 */ /* 0x000fc800018e0606 */
[----:B------:R-:W-:Y:S02]  /*16c30*/  @!P2 IMAD.MOV.U32 R7, RZ, RZ, R6 ;  /* 0x000000ffff07a224 */ /* 0x000fe400078e0006 */
[----:B------:R-:W-:-:S05]  /*16c40*/  @!P2 IMAD.MOV.U32 R6, RZ, RZ, R5 ;  /* 0x000000ffff06a224 */ /* 0x000fca00078e0005 */
        /* <DEDUP_REMOVED lines=8> */
.L_x_356:
[----:B------:R-:W-:-:S05]  /*16cd0*/  VIADD R7, R0, 0x60 ;  /* 0x0000006000077836 */ /* 0x000fca0000000000 */
[----:B------:R-:W-:Y:S01]  /*16ce0*/  ISETP.GE.AND P2, PT, R7, R2, PT ;  /* 0x000000020700720c */ /* 0x000fe20003f46270 */
[----:B------:R-:W-:Y:S02]  /*16cf0*/  IMAD.MOV.U32 R13, RZ, RZ, R4 ;  /* 0x000000ffff0d7224 */ /* 0x000fe400078e0004 */
[----:B------:R-:W-:-:S10]  /*16d00*/  IMAD.MOV.U32 R6, RZ, RZ, R14 ;  /* 0x000000ffff067224 */ /* 0x000fd400078e000e */
[----:B------:R-:W-:Y:S05]  /*16d10*/  WARPSYNC.COLLECTIVE R15, `(.L_x_357) ;  /* 0x000000000f087348 */ /* 0x000fea0003c00000 */
[----:B------:R0:W1:Y:S02]  /*16d20*/  SHFL.IDX P6, R14, R13, R12, R11 ;  /* 0x0000000c0d0e7389 */ /* 0x00006400000c000b */
[----:B01----:R-:W-:Y:S01]  /*16d30*/  ENDCOLLECTIVE ;  /* 0x000000000000791b */ /* 0x003fe20003800000 */
.L_x_357:
        /* <DEDUP_REMOVED lines=16> */
.L_x_358:
[----:B------:R-:W-:Y:S02]  /*16e40*/  IMAD.MOV.U32 R13, RZ, RZ, R4 ;  /* 0x000000ffff0d7224 */ /* 0x000fe400078e0004 */
[----:B------:R-:W-:-:S07]  /*16e50*/  IMAD.MOV.U32 R5, RZ, RZ, R14 ;  /* 0x000000ffff057224 */ /* 0x000fce00078e000e */
[----:B------:R-:W-:Y:S05]  /*16e60*/  WARPSYNC.COLLECTIVE R15, `(.L_x_359) ;  /* 0x000000000f087348 */ /* 0x000fea0003c00000 */
[----:B------:R0:W1:Y:S02]  /*16e70*/  SHFL.IDX P6, R14, R13, R12, R11 ;  /* 0x0000000c0d0e7389 */ /* 0x00006400000c000b */
[----:B01----:R-:W-:Y:S01]  /*16e80*/  ENDCOLLECTIVE ;  /* 0x000000000000791b */ /* 0x003fe20003800000 */
.L_x_359:
[----:B------:R-:W-:Y:S01]  /*16e90*/  IMAD.MOV.U32 R3, RZ, RZ, R14 ;  /* 0x000000ffff037224 */ /* 0x000fe200078e000e */
[----:B------:R-:W-:Y:S06]  /*16ea0*/  BRA `(.L_x_360) ;  /* 0xffffffb8005c7947 */ /* 0x000fec000383ffff */
.L_x_251:
[----:B0-----:R0:W3:Y:S02]  /*16eb0*/  SYNCS.PHASECHK.TRANS64.TRYWAIT P0, [R18+URZ+0x34820], R0 ;  /* 0x03482000120075a7 */ /* 0x0010e4000800017f */
[----:B---3--:R-:W-:Y:S05]  /*16ec0*/  @!P0 NANOSLEEP.SYNCS 0x989680 ;  /* 0x009896800000895d */ /* 0x008fea0003900000 */
[----:B------:R-:W3:Y:S02]  /*16ed0*/  @!P0 SYNCS.PHASECHK.TRANS64 P0, [R18+URZ+0x34820], R0 ;  /* 0x03482000120085a7 */ /* 0x000ee4000800007f */
[----:B---3--:R-:W-:Y:S05]  /*16ee0*/  @!P0 BRA `(.L_x_251) ;  /* 0xfffffffc00f08947 */ /* 0x008fea000383ffff */
[----:B------:R-:W-:Y:S05]  /*16ef0*/  BRA `(.L_x_361) ;  /* 0xffffffb800d07947 */ /* 0x000fea000383ffff */
.L_x_260:
[----:B-1----:R1:W2:Y:S02]  /*16f00*/  SYNCS.PHASECHK.TRANS64.TRYWAIT P0, [R3+URZ+0x34840], R2 ;  /* 0x03484002030075a7 */ /* 0x0022a4000800017f */
[----:B--2---:R-:W-:Y:S05]  /*16f10*/  @!P0 NANOSLEEP.SYNCS 0x989680 ;  /* 0x009896800000895d */ /* 0x004fea0003900000 */
[----:B------:R-:W2:Y:S02]  /*16f20*/  @!P0 SYNCS.PHASECHK.TRANS64 P0, [R3+URZ+0x34840], R2 ;  /* 0x03484002030085a7 */ /* 0x000ea4000800007f */
[----:B--2---:R-:W-:Y:S05]  /*16f30*/  @!P0 BRA `(.L_x_260) ;  /* 0xfffffffc00f08947 */ /* 0x004fea000383ffff */
[----:B------:R-:W-:Y:S05]  /*16f40*/  BRA `(.L_x_362) ;  /* 0xffffffbc00b07947 */ /* 0x000fea000383ffff */
.L_x_266:
[----:B0-----:R0:W1:Y:S02]  /*16f50*/  SYNCS.PHASECHK.TRANS64.TRYWAIT P0, [R3+URZ+0x60], R2 ;  /* 0x00006002030075a7 */ /* 0x001064000800017f */
[----:B-1----:R-:W-:Y:S05]  /*16f60*/  @!P0 NANOSLEEP.SYNCS 0x989680 ;  /* 0x009896800000895d */ /* 0x002fea0003900000 */
[----:B------:R-:W1:Y:S02]  /*16f70*/  @!P0 SYNCS.PHASECHK.TRANS64 P0, [R3+URZ+0x60], R2 ;  /* 0x00006002030085a7 */ /* 0x000e64000800007f */
[----:B-1----:R-:W-:Y:S05]  /*16f80*/  @!P0 BRA `(.L_x_266) ;  /* 0xfffffffc00f08947 */ /* 0x002fea000383ffff */
[----:B------:R-:W-:Y:S05]  /*16f90*/  BRA `(.L_x_363) ;  /* 0xffffffc000847947 */ /* 0x000fea000383ffff */
.L_x_275:
[----:B-1----:R1:W2:Y:S02]  /*16fa0*/  SYNCS.PHASECHK.TRANS64.TRYWAIT P0, [R3+URZ+0x34840], R2 ;  /* 0x03484002030075a7 */ /* 0x0022a4000800017f */
[----:B--2---:R-:W-:Y:S05]  /*16fb0*/  @!P0 NANOSLEEP.SYNCS 0x989680 ;  /* 0x009896800000895d */ /* 0x004fea0003900000 */
[----:B------:R-:W2:Y:S02]  /*16fc0*/  @!P0 SYNCS.PHASECHK.TRANS64 P0, [R3+URZ+0x34840], R2 ;  /* 0x03484002030085a7 */ /* 0x000ea4000800007f */
[----:B--2---:R-:W-:Y:S05]  /*16fd0*/  @!P0 BRA `(.L_x_275) ;  /* 0xfffffffc00f08947 */ /* 0x004fea000383ffff */
[----:B------:R-:W-:Y:S05]  /*16fe0*/  BRA `(.L_x_364) ;  /* 0xffffffc800187947 */ /* 0x000fea000383ffff */
.L_x_281:
[----:B0-----:R0:W1:Y:S02]  /*16ff0*/  SYNCS.PHASECHK.TRANS64.TRYWAIT P0, [R2+URZ+0x60], R3 ;  /* 0x00006003020075a7 */ /* 0x001064000800017f */
[----:B-1----:R-:W-:Y:S05]  /*17000*/  @!P0 NANOSLEEP.SYNCS 0x989680 ;  /* 0x009896800000895d */ /* 0x002fea0003900000 */
[----:B------:R-:W1:Y:S02]  /*17010*/  @!P0 SYNCS.PHASECHK.TRANS64 P0, [R2+URZ+0x60], R3 ;  /* 0x00006003020085a7 */ /* 0x000e64000800007f */
[----:B-1----:R-:W-:Y:S05]  /*17020*/  @!P0 BRA `(.L_x_281) ;  /* 0xfffffffc00f08947 */ /* 0x002fea000383ffff */
[----:B------:R-:W-:Y:S05]  /*17030*/  BRA `(.L_x_365) ;  /* 0xffffffc800ec7947 */ /* 0x000fea000383ffff */
.L_x_290:
[----:B--2---:R2:W3:Y:S02]  /*17040*/  SYNCS.PHASECHK.TRANS64.TRYWAIT P0, [R2+URZ+0x34840], R3 ;  /* 0x03484003020075a7 */ /* 0x0044e4000800017f */
[----:B---3--:R-:W-:Y:S05]  /*17050*/  @!P0 NANOSLEEP.SYNCS 0x989680 ;  /* 0x009896800000895d */ /* 0x008fea0003900000 */
[----:B------:R-:W3:Y:S02]  /*17060*/  @!P0 SYNCS.PHASECHK.TRANS64 P0, [R2+URZ+0x34840], R3 ;  /* 0x03484003020085a7 */ /* 0x000ee4000800007f */
[----:B---3--:R-:W-:Y:S05]  /*17070*/  @!P0 BRA `(.L_x_290) ;  /* 0xfffffffc00f08947 */ /* 0x008fea000383ffff */
[----:B------:R-:W-:Y:S05]  /*17080*/  BRA `(.L_x_366) ;  /* 0xffffffd000507947 */ /* 0x000fea000383ffff */
.L_x_296:
[----:B0-----:R0:W1:Y:S02]  /*17090*/  SYNCS.PHASECHK.TRANS64.TRYWAIT P0, [R2+URZ+0x60], R5 ;  /* 0x00006005020075a7 */ /* 0x001064000800017f */
[----:B-1----:R-:W-:Y:S05]  /*170a0*/  @!P0 NANOSLEEP.SYNCS 0x989680 ;  /* 0x009896800000895d */ /* 0x002fea0003900000 */
[----:B------:R-:W1:Y:S02]  /*170b0*/  @!P0 SYNCS.PHASECHK.TRANS64 P0, [R2+URZ+0x60], R5 ;  /* 0x00006005020085a7 */ /* 0x000e64000800007f */
[----:B-1----:R-:W-:Y:S05]  /*170c0*/  @!P0 BRA `(.L_x_296) ;  /* 0xfffffffc00f08947 */ /* 0x002fea000383ffff */
[----:B------:R-:W-:Y:S05]  /*170d0*/  BRA `(.L_x_367) ;  /* 0xffffffd400247947 */ /* 0x000fea000383ffff */
.L_x_307:
[----:B--2---:R2:W3:Y:S02]  /*170e0*/  SYNCS.PHASECHK.TRANS64.TRYWAIT P0, [R0+URZ+0x34860], R2 ;  /* 0x03486002000075a7 */ /* 0x0044e4000800017f */
[----:B---3--:R-:W-:Y:S05]  /*170f0*/  @!P0 NANOSLEEP.SYNCS 0x989680 ;  /* 0x009896800000895d */ /* 0x008fea0003900000 */
[----:B------:R-:W3:Y:S02]  /*17100*/  @!P0 SYNCS.PHASECHK.TRANS64 P0, [R0+URZ+0x34860], R2 ;  /* 0x03486002000085a7 */ /* 0x000ee4000800007f */
[----:B---3--:R-:W-:Y:S05]  /*17110*/  @!P0 BRA `(.L_x_307) ;  /* 0xfffffffc00f08947 */ /* 0x008fea000383ffff */
[----:B------:R-:W-:Y:S05]  /*17120*/  BRA `(.L_x_368) ;  /* 0xffffffd800747947 */ /* 0x000fea000383ffff */
.L_x_314:
[----:B------:R-:W4:Y:S01]  /*17130*/  LDL R3, [R1] ;  /* 0x0000000001037983 */ /* 0x000f220000100800 */
[----:B------:R-:W-:Y:S01]  /*17140*/  BSSY B0, `(.L_x_369) ;  /* 0x0000008000007945 */ /* 0x000fe20003800000 */
[----:B0-----:R-:W-:Y:S02]  /*17150*/  IMAD.MOV.U32 R12, RZ, RZ, RZ ;  /* 0x000000ffff0c7224 */ /* 0x001fe400078e00ff */
[----:B------:R-:W-:Y:S02]  /*17160*/  IMAD.MOV.U32 R11, RZ, RZ, 0x1f ;  /* 0x0000001fff0b7424 */ /* 0x000fe400078e00ff */
[----:B------:R-:W-:Y:S02]  /*17170*/  IMAD.MOV.U32 R15, RZ, RZ, -0x1 ;  /* 0xffffffffff0f7424 */ /* 0x000fe400078e00ff */
[----:B----4-:R-:W-:-:S07]  /*17180*/  IMAD.MOV.U32 R13, RZ, RZ, R3 ;  /* 0x000000ffff0d7224 */ /* 0x010fce00078e0003 */
[----:B-123--:R-:W-:Y:S05]  /*17190*/  WARPSYNC.COLLECTIVE R15, `(.L_x_370) ;  /* 0x000000000f087348 */ /* 0x00efea0003c00000 */
[----:B------:R0:W4:Y:S02]  /*171a0*/  SHFL.IDX P6, R14, R13, R12, R11 ;  /* 0x0000000c0d0e7389 */ /* 0x00012400000c000b */
[----:B01234-:R-:W-:Y:S01]  /*171b0*/  ENDCOLLECTIVE ;  /* 0x000000000000791b */ /* 0x01ffe20003800000 */
.L_x_370:
[----:B------:R-:W-:Y:S05]  /*171c0*/  BSYNC B0 ;  /* 0x0000000000007941 */ /* 0x000fea0003800000 */
.L_x_369:
[----:B------:R0:W5:Y:S01]  /*171d0*/  LDL R2, [R1+0xc] ;  /* 0x00000c0001027983 */ /* 0x0001620000100800 */
[----:B------:R-:W-:Y:S02]  /*171e0*/  IMAD.MOV.U32 R13, RZ, RZ, R3 ;  /* 0x000000ffff0d7224 */ /* 0x000fe400078e0003 */
[----:B------:R-:W-:Y:S02]  /*171f0*/  IMAD.MOV.U32 R12, RZ, RZ, 0x1 ;  /* 0x00000001ff0c7424 */ /* 0x000fe400078e00ff */
[----:B------:R-:W-:Y:S02]  /*17200*/  IMAD.MOV.U32 R11, RZ, RZ, 0x1f ;  /* 0x0000001fff0b7424 */ /* 0x000fe400078e00ff */
[----:B------:R-:W-:Y:S02]  /*17210*/  IMAD.MOV.U32 R15, RZ, RZ, -0x1 ;  /* 0xffffffffff0f7424 */ /* 0x000fe400078e00ff */
[----:B0-----:R-:W-:-:S07]  /*17220*/  IMAD.MOV.U32 R0, RZ, RZ, R14 ;  /* 0x000000ffff007224 */ /* 0x001fce00078e000e */
[----:B-----5:R-:W-:Y:S05]  /*17230*/  WARPSYNC.COLLECTIVE R15, `(.L_x_371) ;  /* 0x000000000f087348 */ /* 0x020fea0003c00000 */
[----:B------:R0:W1:Y:S02]  /*17240*/  SHFL.IDX P6, R14, R13, R12, R11 ;  /* 0x0000000c0d0e7389 */ /* 0x00006400000c000b */
[----:B01---5:R-:W-:Y:S01]  /*17250*/  ENDCOLLECTIVE ;  /* 0x000000000000791b */ /* 0x023fe20003800000 */
.L_x_371:
[----:B------:R-:W-:Y:S01]  /*17260*/  ULDC UR4, c[0x0][0xc3c] ;  /* 0x00030f0000047ab9 */ /* 0x000fe20000000800 */
[----:B------:R-:W-:Y:S01]  /*17270*/  ULDC.64 UR6, c[0x0][0x208] ;  /* 0x0000820000067ab9 */ /* 0x000fe20000000a00 */
[----:B------:R-:W-:Y:S02]  /*17280*/  IMAD.IADD R7, R2, 0x1, R16 ;  /* 0x0000000102077824 */ /* 0x000fe400078e0210 */
[----:B------:R-:W-:Y:S02]  /*17290*/  IMAD.MOV.U32 R11, RZ, RZ, RZ ;  /* 0x000000ffff0b7224 */ /* 0x000fe400078e00ff */
[----:B------:R-:W-:Y:S01]  /*172a0*/  IMAD.MOV.U32 R8, RZ, RZ, R14 ;  /* 0x000000ffff087224 */ /* 0x000fe200078e000e */
[----:B------:R-:W-:-:S13]  /*172b0*/  ISETP.GE.OR P1, PT, R7, UR4, !P0 ;  /* 0x0000000407007c0c */ /* 0x000fda000c726670 */
[----:B------:R-:W0:Y:S08]  /*172c0*/  @!P1 LDC.64 R2, c[0x0][0xc80] ;  /* 0x00032000ff029b82 */ /* 0x000e300000000a00 */
[----:B------:R-:W1:Y:S01]  /*172d0*/  @!P1 LDC.64 R4, c[0x0][0xc78] ;  /* 0x00031e00ff049b82 */ /* 0x000e620000000a00 */
[----:B0-----:R-:W-:-:S05]  /*172e0*/  @!P1 IMAD.WIDE R2, R7, 0x4, R2 ;  /* 0x0000000407029825 */ /* 0x001fca00078e0202 */
[----:B------:R1:W2:Y:S02]  /*172f0*/  @!P1 LDG.E R6, desc[UR6][R2.64] ;  /* 0x0000000602069981 */ /* 0x0002a4000c1e1900 */
[----:B-1----:R-:W-:-:S06]  /*17300*/  @!P1 IMAD.WIDE R2, R7, 0x4, R4 ;  /* 0x0000000407029825 */ /* 0x002fcc00078e0204 */
[----:B------:R-:W3:Y:S01]  /*17310*/  @!P1 LDG.E R2, desc[UR6][R2.64] ;  /* 0x0000000602029981 */ /* 0x000ee2000c1e1900 */
[----:B------:R-:W-:Y:S01]  /*17320*/  IMAD.MOV.U32 R5, RZ, RZ, RZ ;  /* 0x000000ffff057224 */ /* 0x000fe200078e00ff */
[C---:B------:R-:W-:Y:S02]  /*17330*/  ISETP.GE.U32.AND P2, PT, R16.reuse, 0x2, PT ;  /* 0x000000021000780c */ /* 0x040fe40003f46070 */
[C---:B------:R-:W-:Y:S02]  /*17340*/  ISETP.GE.U32.AND P3, PT, R16.reuse, 0x4, PT ;  /* 0x000000041000780c */ /* 0x040fe40003f66070 */
[C---:B------:R-:W-:Y:S02]  /*17350*/  ISETP.GE.U32.AND P4, PT, R16.reuse, 0x8, PT ;  /* 0x000000081000780c */ /* 0x040fe40003f86070 */
[----:B------:R-:W-:Y:S01]  /*17360*/  ISETP.GE.U32.AND P5, PT, R16, 0x10, PT ;  /* 0x000000101000780c */ /* 0x000fe20003fa6070 */
[----:B--2---:R-:W-:Y:S01]  /*17370*/  @!P1 IMAD.MOV.U32 R5, RZ, RZ, R6 ;  /* 0x000000ffff059224 */ /* 0x004fe200078e0006 */
[----:B------:R-:W-:-:S02]  /*17380*/  CS2R R6, SRZ ;  /* 0x0000000000067805 */ /* 0x000fc4000001ff00 */
[----:B---3--:R-:W-:Y:S01]  /*17390*/  @!P1 IMAD.MOV.U32 R7, RZ, RZ, R2 ;  /* 0x000000ffff079224 */ /* 0x008fe200078e0002 */
[----:B------:R-:W-:-:S03]  /*173a0*/  ISETP.NE.AND P1, PT, R16, RZ, PT ;  /* 0x000000ff1000720c */ /* 0x000fc60003f25270 */
[----:B------:R-:W-:-:S04]  /*173b0*/  IMAD R2, R7, R5, RZ ;  /* 0x0000000507027224 */ /* 0x000fc800078e02ff */
[----:B------:R-:W-:-:S07]  /*173c0*/  IMAD.MOV.U32 R13, RZ, RZ, R2 ;  /* 0x000000ffff0d7224 */ /* 0x000fce00078e0002 */
[----:B------:R-:W-:Y:S05]  /*173d0*/  WARPSYNC.COLLECTIVE R15, `(.L_x_372) ;  /* 0x000000000f087348 */ /* 0x000fea0003c00000 */
[----:B------:R0:W1:Y:S02]  /*173e0*/  SHFL.UP P6, R14, R13, R12, R11 ;  /* 0x0400000c0d0e7389 */ /* 0x00006400000c000b */
[----:B01----:R-:W-:Y:S01]  /*173f0*/  ENDCOLLECTIVE ;  /* 0x000000000000791b */ /* 0x003fe20003800000 */
.L_x_372:
[----:B------:R-:W-:Y:S02]  /*17400*/  IMAD.MOV.U32 R12, RZ, RZ, 0x2 ;  /* 0x00000002ff0c7424 */ /* 0x000fe400078e00ff */
[----:B------:R-:W-:-:S05]  /*17410*/  IMAD.MOV.U32 R3, RZ, RZ, R14 ;  /* 0x000000ffff037224 */ /* 0x000fca00078e000e */
[----:B------:R-:W-:-:S05]  /*17420*/  SEL R3, R3, RZ, P1 ;  /* 0x000000ff03037207 */ /* 0x000fca0000800000 */
[----:B------:R-:W-:-:S04]  /*17430*/  IMAD.IADD R2, R2, 0x1, R3 ;  /* 0x0000000102027824 */ /* 0x000fc800078e0203 */
[----:B------:R-:W-:-:S07]  /*17440*/  IMAD.MOV.U32 R13, RZ, RZ, R2 ;  /* 0x000000ffff0d7224 */ /* 0x000fce00078e0002 */
[----:B------:R-:W-:Y:S05]  /*17450*/  WARPSYNC.COLLECTIVE R15, `(.L_x_373) ;  /* 0x000000000f087348 */ /* 0x000fea0003c00000 */
[----:B------:R0:W1:Y:S02]  /*17460*/  SHFL.UP P6, R14, R13, R12, R11 ;  /* 0x0400000c0d0e7389 */ /* 0x00006400000c000b */
[----:B01----:R-:W-:Y:S01]  /*17470*/  ENDCOLLECTIVE ;  /* 0x000000000000791b */ /* 0x003fe20003800000 */
.L_x_373:
        /* <DEDUP_REMOVED lines=8> */
.L_x_374:
        /* <DEDUP_REMOVED lines=8> */
.L_x_375:
        /* <DEDUP_REMOVED lines=8> */
.L_x_376:
[----:B------:R-:W-:Y:S02]  /*17600*/  IMAD.MOV.U32 R12, RZ, RZ, 0x1f ;  /* 0x0000001fff0c7424 */ /* 0x000fe400078e00ff */
[----:B------:R-:W-:Y:S02]  /*17610*/  IMAD.MOV.U32 R11, RZ, RZ, 0x1f ;  /* 0x0000001fff0b7424 */ /* 0x000fe400078e00ff */
[----:B------:R-:W-:-:S05]  /*17620*/  IMAD.MOV.U32 R3, RZ, RZ, R14 ;  /* 0x000000ffff037224 */ /* 0x000fca00078e000e */
[----:B------:R-:W-:-:S05]  /*17630*/  SEL R3, R3, RZ, P5 ;  /* 0x000000ff03037207 */ /* 0x000fca0002800000 */
[----:B------:R-:W-:-:S04]  /*17640*/  IMAD.IADD R2, R2, 0x1, R3 ;  /* 0x0000000102027824 */ /* 0x000fc800078e0203 */
[----:B------:R-:W-:-:S07]  /*17650*/  IMAD.MOV.U32 R13, RZ, RZ, R2 ;  /* 0x000000ffff0d7224 */ /* 0x000fce00078e0002 */
[----:B------:R-:W-:Y:S05]  /*17660*/  WARPSYNC.COLLECTIVE R15, `(.L_x_377) ;  /* 0x000000000f087348 */ /* 0x000fea0003c00000 */
[----:B------:R0:W1:Y:S02]  /*17670*/  SHFL.IDX P6, R14, R13, R12, R11 ;  /* 0x0000000c0d0e7389 */ /* 0x00006400000c000b */
[----:B01----:R-:W-:Y:S01]  /*17680*/  ENDCOLLECTIVE ;  /* 0x000000000000791b */ /* 0x003fe20003800000 */
.L_x_377:
[----:B------:R-:W-:Y:S01]  /*17690*/  IMAD.MOV.U32 R9, RZ, RZ, R14 ;  /* 0x000000ffff097224 */ /* 0x000fe200078e000e */
[----:B------:R-:W-:Y:S06]  /*176a0*/  BRA `(.L_x_378) ;  /* 0xffffffd800e87947 */ /* 0x000fec000383ffff */
.L_x_317:
[----:B------:R-:W-:Y:S01]  /*176b0*/  BSSY B0, `(.L_x_379) ;  /* 0x0000008000007945 */ /* 0x000fe20003800000 */
[----:B------:R-:W-:Y:S02]  /*176c0*/  IMAD.MOV.U32 R13, RZ, RZ, R2 ;  /* 0x000000ffff0d7224 */ /* 0x000fe400078e0002 */
[----:B0-----:R-:W-:Y:S02]  /*176d0*/  IMAD.MOV.U32 R12, RZ, RZ, 0x1 ;  /* 0x00000001ff0c7424 */ /* 0x001fe400078e00ff */
[----:B------:R-:W-:Y:S02]  /*176e0*/  IMAD.MOV.U32 R11, RZ, RZ, RZ ;  /* 0x000000ffff0b7224 */ /* 0x000fe400078e00ff */
[----:B------:R-:W-:-:S07]  /*176f0*/  IMAD.MOV.U32 R15, RZ, RZ, -0x1 ;  /* 0xffffffffff0f7424 */ /* 0x000fce00078e00ff */
[----:B------:R-:W-:Y:S05]  /*17700*/  WARPSYNC.COLLECTIVE R15, `(.L_x_380) ;  /* 0x000000000f087348 */ /* 0x000fea0003c00000 */
[----:B------:R0:W1:Y:S02]  /*17710*/  SHFL.UP P6, R14, R13, R12, R11 ;  /* 0x0400000c0d0e7389 */ /* 0x00006400000c000b */
[----:B01----:R-:W-:Y:S01]  /*17720*/  ENDCOLLECTIVE ;  /* 0x000000000000791b */ /* 0x003fe20003800000 */
.L_x_380:
[----:B------:R-:W-:Y:S05]  /*17730*/  BSYNC B0 ;  /* 0x0000000000007941 */ /* 0x000fea0003800000 */
.L_x_379:
[----:B------:R-:W-:Y:S02]  /*17740*/  IMAD.MOV.U32 R3, RZ, RZ, R14 ;  /* 0x000000ffff037224 */ /* 0x000fe400078e000e */
[----:B------:R-:W-:Y:S02]  /*17750*/  IMAD.MOV.U32 R12, RZ, RZ, 0x2 ;  /* 0x00000002ff0c7424 */ /* 0x000fe400078e00ff */
[----:B------:R-:W-:Y:S01]  /*17760*/  IMAD.MOV.U32 R11, RZ, RZ, RZ ;  /* 0x000000ffff0b7224 */ /* 0x000fe200078e00ff */
[----:B------:R-:W-:Y:S01]  /*17770*/  SEL R3, R3, RZ, P1 ;  /* 0x000000ff03037207 */ /* 0x000fe20000800000 */
[----:B------:R-:W-:-:S04]  /*17780*/  IMAD.MOV.U32 R15, RZ, RZ, -0x1 ;  /* 0xffffffffff0f7424 */ /* 0x000fc800078e00ff */
[----:B------:R-:W-:-:S04]  /*17790*/  IMAD.IADD R2, R2, 0x1, R3 ;  /* 0x0000000102027824 */ /* 0x000fc800078e0203 */
[----:B------:R-:W-:-:S07]  /*177a0*/  IMAD.MOV.U32 R13, RZ, RZ, R2 ;  /* 0x000000ffff0d7224 */ /* 0x000fce00078e0002 */
[----:B------:R-:W-:Y:S05]  /*177b0*/  WARPSYNC.COLLECTIVE R15, `(.L_x_381) ;  /* 0x000000000f087348 */ /* 0x000fea0003c00000 */
[----:B------:R0:W1:Y:S02]  /*177c0*/  SHFL.UP P6, R14, R13, R12, R11 ;  /* 0x0400000c0d0e7389 */ /* 0x00006400000c000b */
[----:B01----:R-:W-:Y:S01]  /*177d0*/  ENDCOLLECTIVE ;  /* 0x000000000000791b */ /* 0x003fe20003800000 */
.L_x_381:
        /* <DEDUP_REMOVED lines=8> */
.L_x_382:
        /* <DEDUP_REMOVED lines=8> */
.L_x_383:
        /* <DEDUP_REMOVED lines=8> */
.L_x_384:
        /* <DEDUP_REMOVED lines=9> */
.L_x_385:
[----:B------:R-:W-:Y:S01]  /*179f0*/  IMAD.MOV.U32 R9, RZ, RZ, R14 ;  /* 0x000000ffff097224 */ /* 0x000fe200078e000e */
[----:B------:R-:W-:Y:S06]  /*17a00*/  BRA `(.L_x_386) ;  /* 0xffffffd800c07947 */ /* 0x000fec000383ffff */
.L_x_319:
[----:B------:R-:W-:Y:S01]  /*17a10*/  BSSY B0, `(.L_x_387) ;  /* 0x0000006000007945 */ /* 0x000fe20003800000 */
[----:B------:R-:W-:Y:S01]  /*17a20*/  PLOP3.LUT P6, PT, P6, PT, PT, 0x8, 0x0 ;  /* 0x000000000000781c */ /* 0x000fe200037ce170 */
[----:B------:R-:W-:-:S12]  /*17a30*/  IMAD.MOV.U32 R15, RZ, RZ, -0x1 ;  /* 0xffffffffff0f7424 */ /* 0x000fd800078e00ff */
[----:B01----:R-:W-:Y:S05]  /*17a40*/  WARPSYNC.COLLECTIVE R15, `(.L_x_388) ;  /* 0x000000000f087348 */ /* 0x003fea0003c00000 */
[----:B------:R-:W-:Y:S01]  /*17a50*/  VOTE.ANY R14, PT, P6 ;  /* 0x00000000000e7806 */ /* 0x000fe200030e0100 */
[----:B01----:R-:W-:Y:S06]  /*17a60*/  ENDCOLLECTIVE ;  /* 0x000000000000791b */ /* 0x003fec0003800000 */
.L_x_388:
[----:B------:R-:W-:Y:S05]  /*17a70*/  BSYNC B0 ;  /* 0x0000000000007941 */ /* 0x000fea0003800000 */
.L_x_387:
[----:B------:R-:W-:Y:S02]  /*17a80*/  IMAD.MOV.U32 R8, RZ, RZ, R14 ;  /* 0x000000ffff087224 */ /* 0x000fe400078e000e */
[----:B------:R-:W-:Y:S02]  /*17a90*/  IMAD.MOV.U32 R13, RZ, RZ, R5 ;  /* 0x000000ffff0d7224 */ /* 0x000fe400078e0005 */
[----:B------:R-:W0:Y:S01]  /*17aa0*/  POPC R4, R8 ;  /* 0x0000000800047309 */ /* 0x000e220000000000 */
[----:B------:R-:W-:Y:S02]  /*17ab0*/  IMAD.MOV.U32 R11, RZ, RZ, 0x1f ;  /* 0x0000001fff0b7424 */ /* 0x000fe400078e00ff */
[----:B------:R-:W-:Y:S02]  /*17ac0*/  IMAD.MOV.U32 R15, RZ, RZ, -0x1 ;  /* 0xffffffffff0f7424 */ /* 0x000fe400078e00ff */
[----:B0-----:R-:W-:-:S07]  /*17ad0*/  IMAD.MOV.U32 R12, RZ, RZ, R4 ;  /* 0x000000ffff0c7224 */ /* 0x001fce00078e0004 */
[----:B------:R-:W-:Y:S05]  /*17ae0*/  WARPSYNC.COLLECTIVE R15, `(.L_x_389) ;  /* 0x000000000f087348 */ /* 0x000fea0003c00000 */
[----:B------:R0:W1:Y:S02]  /*17af0*/  SHFL.IDX P6, R14, R13, R12, R11 ;  /* 0x0000000c0d0e7389 */ /* 0x00006400000c000b */
[----:B01----:R-:W-:Y:S01]  /*17b00*/  ENDCOLLECTIVE ;  /* 0x000000000000791b */ /* 0x003fe20003800000 */
.L_x_389:
[----:B------:R-:W-:Y:S02]  /*17b10*/  IMAD.MOV.U32 R13, RZ, RZ, R7 ;  /* 0x000000ffff0d7224 */ /* 0x000fe400078e0007 */
[----:B------:R-:W-:-:S07]  /*17b20*/  IMAD.MOV.U32 R5, RZ, RZ, R14 ;  /* 0x000000ffff057224 */ /* 0x000fce00078e000e */
[----:B------:R-:W-:Y:S05]  /*17b30*/  WARPSYNC.COLLECTIVE R15, `(.L_x_390) ;  /* 0x000000000f087348 */ /* 0x000fea0003c00000 */
[----:B------:R0:W1:Y:S02]  /*17b40*/  SHFL.IDX P6, R14, R13, R12, R11 ;  /* 0x0000000c0d0e7389 */ /* 0x00006400000c000b */
[----:B01----:R-:W-:Y:S01]  /*17b50*/  ENDCOLLECTIVE ;  /* 0x000000000000791b */ /* 0x003fe20003800000 */
.L_x_390:
[----:B------:R-:W-:Y:S01]  /*17b60*/  IMAD.MOV.U32 R7, RZ, RZ, R14 ;  /* 0x000000ffff077224 */ /* 0x000fe200078e000e */
[----:B------:R-:W-:Y:S06]  /*17b70*/  BRA `(.L_x_391) ;  /* 0xffffffd800a07947 */ /* 0x000fec000383ffff */
.L_x_321:
[----:B------:R-:W-:Y:S01]  /*17b80*/  BSSY B0, `(.L_x_392) ;  /* 0x0000007000007945 */ /* 0x000fe20003800000 */
[----:B------:R-:W-:Y:S02]  /*17b90*/  IMAD.MOV.U32 R13, RZ, RZ, R2 ;  /* 0x000000ffff0d7224 */ /* 0x000fe400078e0002 */
[----:B------:R-:W-:Y:S02]  /*17ba0*/  IMAD.MOV.U32 R11, RZ, RZ, 0x1f ;  /* 0x0000001fff0b7424 */ /* 0x000fe400078e00ff */
[----:B------:R-:W-:-:S07]  /*17bb0*/  IMAD.MOV.U32 R15, RZ, RZ, -0x1 ;  /* 0xffffffffff0f7424 */ /* 0x000fce00078e00ff */
[----:B-1234-:R-:W-:Y:S05]  /*17bc0*/  WARPSYNC.COLLECTIVE R15, `(.L_x_393) ;  /* 0x000000000f087348 */ /* 0x01efea0003c00000 */
[----:B------:R0:W0:Y:S02]  /*17bd0*/  SHFL.IDX P6, R14, R13, R12, R11 ;  /* 0x0000000c0d0e7389 */ /* 0x00002400000c000b */
[----:B01234-:R-:W-:Y:S01]  /*17be0*/  ENDCOLLECTIVE ;  /* 0x000000000000791b */ /* 0x01ffe20003800000 */
.L_x_393:
[----:B------:R-:W-:Y:S05]  /*17bf0*/  BSYNC B0 ;  /* 0x0000000000007941 */ /* 0x000fea0003800000 */
.L_x_392:
[----:B------:R-:W-:Y:S01]  /*17c00*/  IMAD.MOV.U32 R2, RZ, RZ, R14 ;  /* 0x000000ffff027224 */ /* 0x000fe200078e000e */
[----:B------:R-:W-:Y:S06]  /*17c10*/  BRA `(.L_x_394) ;  /* 0xffffffd800907947 */ /* 0x000fec000383ffff */
.L_x_325:
[----:B0-----:R0:W1:Y:S02]  /*17c20*/  SYNCS.PHASECHK.TRANS64.TRYWAIT P0, [R0+URZ+0x34820], R3 ;  /* 0x03482003000075a7 */ /* 0x001064000800017f */
[----:B-1----:R-:W-:Y:S05]  /*17c30*/  @!P0 NANOSLEEP.SYNCS 0x989680 ;  /* 0x009896800000895d */ /* 0x002fea0003900000 */
[----:B------:R-:W1:Y:S02]  /*17c40*/  @!P0 SYNCS.PHASECHK.TRANS64 P0, [R0+URZ+0x34820], R3 ;  /* 0x03482003000085a7 */ /* 0x000e64000800007f */
[----:B-1----:R-:W-:Y:S05]  /*17c50*/  @!P0 BRA `(.L_x_325) ;  /* 0xfffffffc00f08947 */ /* 0x002fea000383ffff */
[----:B------:R-:W-:Y:S05]  /*17c60*/  BRA `(.L_x_395) ;  /* 0xffffffe000287947 */ /* 0x000fea000383ffff */
.L_x_326:
        /* <DEDUP_REMOVED lines=11> */
.L_x_397:
[----:B------:R-:W-:Y:S05]  /*17d20*/  BSYNC B0 ;  /* 0x0000000000007941 */ /* 0x000fea0003800000 */
.L_x_396:
[----:B------:R-:W-:Y:S05]  /*17d30*/  BRA `(.L_x_398) ;  /* 0xffffffe000107947 */ /* 0x000fea000383ffff */
.L_x_329:
[----:B------:R-:W-:Y:S01]  /*17d40*/  BSSY B1, `(.L_x_399) ;  /* 0x0000006000017945 */ /* 0x000fe20003800000 */
[----:B------:R-:W-:-:S07]  /*17d50*/  IMAD.MOV.U32 R15, RZ, RZ, -0x1 ;  /* 0xffffffffff0f7424 */ /* 0x000fce00078e00ff */
[----:B01----:R-:W-:Y:S05]  /*17d60*/  WARPSYNC.COLLECTIVE R15, `(.L_x_400) ;  /* 0x000000000f0c7348 */ /* 0x003fea0003c00000 */
[----:B------:R-:W-:Y:S02]  /*17d70*/  ELECT P6, UR62, PT ;  /* 0x00000000003e782f */ /* 0x000fe400038c0000 */
[----:B------:R-:W-:Y:S01]  /*17d80*/  MOV R14, UR62 ;  /* 0x0000003e000e7c02 */ /* 0x000fe20008000f00 */
[----:B01----:R-:W-:Y:S10]  /*17d90*/  ENDCOLLECTIVE ;  /* 0x000000000000791b */ /* 0x003ff40003800000 */
.L_x_400:
[----:B------:R-:W-:Y:S05]  /*17da0*/  BSYNC B1 ;  /* 0x0000000000017941 */ /* 0x000fea0003800000 */
.L_x_399:
[----:B------:R-:W-:Y:S05]  /*17db0*/  BRA `(.L_x_401) ;  /* 0xffffffe000087947 */ /* 0x000fea000383ffff */
.L_x_331:
[----:B0-----:R0:W1:Y:S02]  /*17dc0*/  SYNCS.PHASECHK.TRANS64.TRYWAIT P0, [R6+URZ], R5 ;  /* 0x00000005060075a7 */ /* 0x001064000800017f */
[----:B-1----:R-:W-:Y:S05]  /*17dd0*/  @!P0 NANOSLEEP.SYNCS 0x989680 ;  /* 0x009896800000895d */ /* 0x002fea0003900000 */
[----:B------:R-:W1:Y:S02]  /*17de0*/  @!P0 SYNCS.PHASECHK.TRANS64 P0, [R6+URZ], R5 ;  /* 0x00000005060085a7 */ /* 0x000e64000800007f */
[----:B-1----:R-:W-:Y:S05]  /*17df0*/  @!P0 BRA `(.L_x_331) ;  /* 0xfffffffc00f08947 */ /* 0x002fea000383ffff */
[----:B------:R-:W-:Y:S05]  /*17e00*/  BRA `(.L_x_402) ;  /* 0xffffffe000487947 */ /* 0x000fea000383ffff */
.L_x_332:
[----:B-1----:R1:W2:Y:S02]  /*17e10*/  SYNCS.PHASECHK.TRANS64.TRYWAIT P0, [R7+URZ], R2 ;  /* 0x00000002070075a7 */ /* 0x0022a4000800017f */
[----:B--2---:R-:W-:Y:S05]  /*17e20*/  @!P0 NANOSLEEP.SYNCS 0x989680 ;  /* 0x009896800000895d */ /* 0x004fea0003900000 */
[----:B------:R-:W2:Y:S02]  /*17e30*/  @!P0 SYNCS.PHASECHK.TRANS64 P0, [R7+URZ], R2 ;  /* 0x00000002070085a7 */ /* 0x000ea4000800007f */
[----:B--2---:R-:W-:Y:S05]  /*17e40*/  @!P0 BRA `(.L_x_332) ;  /* 0xfffffffc00f08947 */ /* 0x004fea000383ffff */
[----:B------:R-:W-:Y:S05]  /*17e50*/  BRA `(.L_x_403) ;  /* 0xffffffe0003c7947 */ /* 0x000fea000383ffff */
.L_x_334:
[----:B--2---:R2:W3:Y:S02]  /*17e60*/  SYNCS.PHASECHK.TRANS64.TRYWAIT P0, [R4+URZ], R5 ;  /* 0x00000005040075a7 */ /* 0x0044e4000800017f */
[----:B---3--:R-:W-:Y:S05]  /*17e70*/  @!P0 NANOSLEEP.SYNCS 0x989680 ;  /* 0x009896800000895d */ /* 0x008fea0003900000 */
[----:B------:R-:W3:Y:S02]  /*17e80*/  @!P0 SYNCS.PHASECHK.TRANS64 P0, [R4+URZ], R5 ;  /* 0x00000005040085a7 */ /* 0x000ee4000800007f */
[----:B---3--:R-:W-:Y:S05]  /*17e90*/  @!P0 BRA `(.L_x_334) ;  /* 0xfffffffc00f08947 */ /* 0x008fea000383ffff */
[----:B------:R-:W-:Y:S05]  /*17ea0*/  BRA `(.L_x_404) ;  /* 0xffffffe000407947 */ /* 0x000fea000383ffff */
.L_x_405:
        /* <DEDUP_REMOVED lines=13> */
.L_x_3092:


//--------------------- .text._ZN7cutlass13device_kernelIN5flash11enable_sm90INS1_16FlashAttnFwdSm90INS1_25CollectiveMainloopFwdSm90ILi2EN4cute5tupleIJNS5_1CILi1EEES8_S8_EEENS6_IJNS7_ILi128EEENS7_ILi176EEESA_EEELi128ENS_6half_tEfNS_4arch4Sm90ELb0ELb0ELb0ELb1ELb0ELb1ELb0ELb1ELb1ELb1ELb1ELb0EEENS1_21CollectiveEpilogueFwdINS6_IJSA_SA_SB_EEES9_SD_SF_Li256ELb1ELb1ELb1ELb0EEENS1_36VarlenDynamicPersistentTileSchedulerILi128ELi176ELi256ELi128ELb1ELb1ELb1ELb0ELb1ELb1EEEEEEEEEvNT_6ParamsE --------------------------
	.section	.text._ZN7cutlass13device_kernelIN5flash11enable_sm90INS1_16FlashAttnFwdSm90INS1_25CollectiveMainloopFwdSm90ILi2EN4cute5tupleIJNS5_1CILi1EEES8_S8_EEENS6_IJNS7_ILi128EEENS7_ILi176EEESA_EEELi128ENS_6half_tEfNS_4arch4Sm90ELb0ELb0ELb0ELb1ELb0ELb1ELb0ELb1ELb1ELb1ELb1ELb0EEENS1_21CollectiveEpilogueFwdINS6_IJSA_SA_SB_EEES9_SD_SF_Li256ELb1ELb1ELb1ELb0EEENS1_36VarlenDynamicPersistentTileSchedulerILi128ELi176ELi256ELi128ELb1ELb1ELb1ELb0ELb1ELb1EEEEEEEEEvNT_6ParamsE,"ax",@progbits
	.align	128
.text._ZN7cutlass13device_kernelIN5flash11enable_sm90INS1_16FlashAttnFwdSm90INS1_25CollectiveMainloopFwdSm90ILi2EN4cute5tupleIJNS5_1CILi1EEES8_S8_EEENS6_IJNS7_ILi128EEENS7_ILi176EEESA_EEELi128ENS_6half_tEfNS_4arch4Sm90ELb0ELb0ELb0ELb1ELb0ELb1ELb0ELb1ELb1ELb1ELb1ELb0EEENS1_21CollectiveEpilogueFwdINS6_IJSA_SA_SB_EEES9_SD_SF_Li256ELb1ELb1ELb1ELb0EEENS1_36VarlenDynamicPersistentTileSchedulerILi128ELi176ELi256ELi128ELb1ELb1ELb1ELb0ELb1ELb1EEEEEEEEEvNT_6ParamsE:
        .type           _ZN7cutlass13device_kernelIN5flash11enable_sm90INS1_16FlashAttnFwdSm90INS1_25CollectiveMainloopFwdSm90ILi2EN4cute5tupleIJNS5_1CILi1EEES8_S8_EEENS6_IJNS7_ILi128EEENS7_ILi176EEESA_EEELi128ENS_6half_tEfNS_4arch4Sm90ELb0ELb0ELb0ELb1ELb0ELb1ELb0ELb1ELb1ELb1ELb1ELb0EEENS1_21CollectiveEpilogueFwdINS6_IJSA_SA_SB_EEES9_SD_SF_Li256ELb1ELb1ELb1ELb0EEENS1_36VarlenDynamicPersistentTileSchedulerILi128ELi176ELi256ELi128ELb1ELb1ELb1ELb0ELb1ELb1EEEEEEEEEvNT_6ParamsE,@function
        .size           _ZN7cutlass13device_kernelIN5flash11enable_sm90INS1_16FlashAttnFwdSm90INS1_25CollectiveMainloopFwdSm90ILi2EN4cute5tupleIJNS5_1CILi1EEES8_S8_EEENS6_IJNS7_ILi128EEENS7_ILi176EEESA_EEELi128ENS_6half_tEfNS_4arch4Sm90ELb0ELb0ELb0ELb1ELb0ELb1ELb0ELb1ELb1ELb1ELb1ELb0EEENS1_21CollectiveEpilogueFwdINS6_IJSA_SA_SB_EEES9_SD_SF_Li256ELb1ELb1ELb1ELb0EEENS1_36VarlenDynamicPersistentTileSchedulerILi128ELi176ELi256ELi128ELb1ELb1ELb1ELb0ELb1ELb1EEEEEEEEEvNT_6ParamsE,(.L_x_3093 - _ZN7cutlass13device_kernelIN5flash11enable_sm90INS1_16FlashAttnFwdSm90INS1_25CollectiveMainloopFwdSm90ILi2EN4cute5tupleIJNS5_1CILi1EEES8_S8_EEENS6_IJNS7_ILi128EEENS7_ILi176EEESA_EEELi128ENS_6half_tEfNS_4arch4Sm90ELb0ELb0ELb0ELb1ELb0ELb1ELb0ELb1ELb1ELb1ELb1ELb0EEENS1_21CollectiveEpilogueFwdINS6_IJSA_SA_SB_EEES9_SD_SF_Li256ELb1ELb1ELb1ELb0EEENS1_36VarlenDynamicPersistentTileSchedulerILi128ELi176ELi256ELi128ELb1ELb1ELb1ELb0ELb1ELb1EEEEEEEEEvNT_6ParamsE)
        .other          _ZN7cutlass13device_kernelIN5flash11enable_sm90INS1_16FlashAttnFwdSm90INS1_25CollectiveMainloopFwdSm90ILi2EN4cute5tupleIJNS5_1CILi1EEES8_S8_EEENS6_IJNS7_ILi128EEENS7_ILi176EEESA_EEELi128ENS_6half_tEfNS_4arch4Sm90ELb0ELb0ELb0ELb1ELb0ELb1ELb0ELb1ELb1ELb1ELb1ELb0EEENS1_21CollectiveEpilogueFwdINS6_IJSA_SA_SB_EEES9_SD_SF_Li256ELb1ELb1ELb1ELb0EEENS1_36VarlenDynamicPersistentTileSchedulerILi128ELi176ELi256ELi128ELb1ELb1ELb1ELb0ELb1ELb1EEEEEEEEEvNT_6ParamsE,@"STO_CUDA_ENTRY STV_DEFAULT"
_ZN7cutlass13device_kernelIN5flash11enable_sm90INS1_16FlashAttnFwdSm90INS1_25CollectiveMainloopFwdSm90ILi2EN4cute5tupleIJNS5_1CILi1EEES8_S8_EEENS6_IJNS7_ILi128EEENS7_ILi176EEESA_EEELi128ENS_6half_tEfNS_4arch4Sm90ELb0ELb0ELb0ELb1ELb0ELb1ELb0ELb1ELb1ELb1ELb1ELb0EEENS1_21CollectiveEpilogueFwdINS6_IJSA_SA_SB_EEES9_SD_SF_Li256ELb1ELb1ELb1ELb0EEENS1_36VarlenDynamicPersistentTileSchedulerILi128ELi176ELi256ELi128ELb1ELb1ELb1ELb0ELb1ELb1EEEEEEEEEvNT_6ParamsE:
[----:B------:R-:W0:Y:S02]  /*0000*/  LDC R1, c[0x0][0x28] ;  /* 0x00000a00ff017b82 */ /* 0x000e240000000800 */
[----:B0-----:R-:W-:Y:S01]  /*0010*/  VIADD R1, R1, 0xffffff58 ;  /* 0xffffff5801017836 */ /* 0x001fe20000000000 */
[----:B------:R-:W0:Y:S01]  /*0020*/  S2R R6, SR_TID.X ;  /* 0x0000000000067919 */ /* 0x000e220000002100 */
[----:B------:R-:W-:Y:S01]  /*0030*/  ELECT P0, URZ, PT ;  /* 0x00000000003f782f */ /* 0x000fe20003800000 */
[----:B------:R-:W-:Y:S01]  /*0040*/  BSSY B0, `(.L_x_406) ;  /* 0x0000013000007945 */ /* 0x000fe20003800000 */
[----:B0-----:R-:W-:-:S05]  /*0050*/  SHF.R.U32.HI R0, RZ, 0x5, R6 ;  /* 0x00000005ff007819 */ /* 0x001fca0000011606 */
[----:B------:R-:W0:Y:S02]  /*0060*/  SHFL.IDX PT, R2, R0, RZ, 0x1f ;  /* 0x00001fff00027589 */ /* 0x000e2400000e0000 */
[----:B0-----:R-:W-:-:S13]  /*0070*/  ISETP.EQ.AND P0, PT, R2, RZ, P0 ;  /* 0x000000ff0200720c */ /* 0x001fda0000702270 */
[----:B------:R-:W-:Y:S05]  /*0080*/  @!P0 BRA `(.L_x_407) ;  /* 0x0000000000388947 */ /* 0x000fea0003800000 */
[----:B------:R-:W-:Y:S02]  /*0090*/  ULDC.64 UR4, c[0x0][0x198] ;  /* 0x0000660000047ab9 */ /* 0x000fe40000000a00 */
[----:B------:R-:W-:Y:S02]  /*00a0*/  UIADD3 UR6, UP0, UR4, 0x370, URZ ;  /* 0x0000037004067890 */ /* 0x000fe4000ff1e03f */
[----:B------:R-:W-:Y:S02]  /*00b0*/  UIADD3 UR8, UP1, UR4, 0x470, URZ ;  /* 0x0000047004087890 */ /* 0x000fe4000ff3e03f */
[----:B------:R-:W-:Y:S02]  /*00c0*/  UIADD3 UR10, UP2, UR4, 0x570, URZ ;  /* 0x00000570040a7890 */ /* 0x000fe4000ff5e03f */
[----:B------:R-:W-:Y:S02]  /*00d0*/  UIADD3 UR4, UP3, UR4, 0x670, URZ ;  /* 0x0000067004047890 */ /* 0x000fe4000ff7e03f */
[----:B------:R-:W-:-:S02]  /*00e0*/  UIADD3.X UR7, URZ, UR5, URZ, UP0, !UPT ;  /* 0x000000053f077290 */ /* 0x000fc400087fe43f */
[----:B------:R-:W-:Y:S02]  /*00f0*/  UIADD3.X UR9, URZ, UR5, URZ, UP1, !UPT ;  /* 0x000000053f097290 */ /* 0x000fe40008ffe43f */
[----:B------:R-:W-:Y:S02]  /*0100*/  UIADD3.X UR11, URZ, UR5, URZ, UP2, !UPT ;  /* 0x000000053f0b7290 */ /* 0x000fe400097fe43f */
[----:B------:R-:W-:-:S03]  /*0110*/  UIADD3.X UR5, URZ, UR5, URZ, UP3, !UPT ;  /* 0x000000053f057290 */ /* 0x000fc60009ffe43f */
[----:B------:R0:W-:Y:S02]  /*0120*/  UTMACCTL.PF [UR6] ;  /* 0x00000000060079b9 */ /* 0x0001e40008040000 */
[----:B------:R0:W-:Y:S02]  /*0130*/  UTMACCTL.PF [UR8] ;  /* 0x00000000080079b9 */ /* 0x0001e40008040000 */
[----:B------:R0:W-:Y:S02]  /*0140*/  UTMACCTL.PF [UR10] ;  /* 0x000000000a0079b9 */ /* 0x0001e40008040000 */
[----:B------:R0:W-:Y:S02]  /*0150*/  UTMACCTL.PF [UR4] ;  /* 0x00000000040079b9 */ /* 0x0001e40008040000 */
[----:B0-----:R-:W-:Y:S01]  /*0160*/  NOP ;  /* 0x0000000000007918 */ /* 0x001fe20000000000 */
.L_x_407:
[----:B------:R-:W-:Y:S05]  /*0170*/  BSYNC B0 ;  /* 0x0000000000007941 */ /* 0x000fea0003800000 */
.L_x_406:
[----:B------:R-:W-:Y:S01]  /*0180*/  VOTEU.ANY UP0, P0 ;  /* 0x00000000003f7886 */ /* 0x000fe20000000100 */
[----:B------:R-:W0:Y:S01]  /*0190*/  SHFL.IDX PT, R2, R0, RZ, 0x1f ;  /* 0x00001fff00027589 */ /* 0x000e2200000e0000 */
[----:B------:R-:W-:Y:S01]  /*01a0*/  UMOV UR4, 0x80 ;  /* 0x0000008000047882 */ /* 0x000fe20000000000 */
[----:B------:R-:W-:Y:S01]  /*01b0*/  UMOV UR7, 0x100 ;  /* 0x0000010000077882 */ /* 0x000fe20000000000 */
[----:B------:R-:W-:Y:S01]  /*01c0*/  SHF.R.U32.HI R3, RZ, 0x7, R6 ;  /* 0x00000007ff037819 */ /* 0x000fe20000011606 */
[----:B------:R-:W1:Y:S01]  /*01d0*/  @UP0 S2UR UR8, SR_CgaCtaId ;  /* 0x00000000000809c3 */ /* 0x000e620000008800 */
[----:B------:R-:W-:Y:S01]  /*01e0*/  @UP0 UMOV UR6, 0x400 ;  /* 0x0000040000060882 */ /* 0x000fe20000000000 */
[----:B------:R-:W-:-:S04]  /*01f0*/  @UP0 UIADD3 UR4, -UR4, 0x100000, URZ ;  /* 0x0010000004040890 */ /* 0x000fc8000fffe13f */
[----:B------:R-:W-:Y:S02]  /*0200*/  @UP0 USHF.L.U32 UR5, UR4, 0xb, URZ ;  /* 0x0000000b04050899 */ /* 0x000fe4000800063f */
[----:B------:R-:W-:Y:S01]  /*0210*/  @UP0 USHF.L.U32 UR4, UR4, 0x1, URZ ;  /* 0x0000000104040899 */ /* 0x000fe2000800063f */
[----:B------:R-:W-:Y:S01]  /*0220*/  VOTEU.ANY UP1, P0 ;  /* 0x00000000003f7886 */ /* 0x000fe20000020100 */
[----:B0-----:R-:W-:Y:S02]  /*0230*/  ISETP.NE.AND P1, PT, R2, RZ, PT ;  /* 0x000000ff0200720c */ /* 0x001fe40003f25270 */
[----:B------:R0:W2:Y:S01]  /*0240*/  SHFL.IDX PT, R2, R3, RZ, 0x1f ;  /* 0x00001fff03027589 */ /* 0x0000a200000e0000 */
[----:B-1----:R-:W-:Y:S02]  /*0250*/  @UP0 ULEA UR8, UR8, UR6, 0x18 ;  /* 0x0000000608080291 */ /* 0x002fe4000f8ec03f */
[----:B------:R-:W-:-:S04]  /*0260*/  @UP0 UIADD3 UR6, -UR7, 0x100000, URZ ;  /* 0x0010000007060890 */ /* 0x000fc8000fffe13f */
[----:B------:R-:W-:Y:S02]  /*0270*/  @UP0 USHF.L.U32 UR7, UR6, 0xb, URZ ;  /* 0x0000000b06070899 */ /* 0x000fe4000800063f */
[----:B------:R-:W-:Y:S01]  /*0280*/  @UP0 USHF.L.U32 UR6, UR6, 0x1, URZ ;  /* 0x0000000106060899 */ /* 0x000fe2000800063f */
[----:B------:R-:W-:Y:S01]  /*0290*/  VOTEU.ANY UP0, P0 ;  /* 0x00000000003f7886 */ /* 0x000fe20000000100 */
[----:B------:R-:W1:Y:S04]  /*02a0*/  FENCE.VIEW.ASYNC.S ;  /* 0x00000000000073c6 */ /* 0x000e680000000000 */
[----:B-1----:R0:W1:Y:S06]  /*02b0*/  @UP0 SYNCS.EXCH.64 URZ, [UR8+0x34800], UR4 ;  /* 0x03480004083f05b2 */ /* 0x00206c0008000100 */
[----:B------:R0:W3:Y:S02]  /*02c0*/  @UP1 SYNCS.EXCH.64 URZ, [UR8+0x34820], UR6 ;  /* 0x03482006083f15b2 */ /* 0x0000e40008000100 */
[----:B0-----:R-:W-:Y:S05]  /*02d0*/  @P1 BRA `(.L_x_408) ;  /* 0x0000000000481947 */ /* 0x001fea0003800000 */
[----:B------:R-:W0:Y:S01]  /*02e0*/  S2UR UR5, SR_CgaCtaId ;  /* 0x00000000000579c3 */ /* 0x000e220000008800 */
        /* <DEDUP_REMOVED lines=15> */
[----:B------:R0:W0:Y:S01]  /*03e0*/  SYNCS.EXCH.64 URZ, [UR8+0x34848], UR6 ;  /* 0x03484806083f75b2 */ /* 0x0000220008000100 */
[----:B------:R-:W-:Y:S01]  /*03f0*/  NOP ;  /* 0x0000000000007918 */ /* 0x000fe20000000000 */
.L_x_408:
[----:B------:R-:W5:Y:S01]  /*0400*/  SHFL.IDX PT, R3, R0, RZ, 0x1f ;  /* 0x00001fff00037589 */ /* 0x000f6200000e0000 */
[----:B------:R-:W-:Y:S01]  /*0410*/  NOP ;  /* 0x0000000000007918 */ /* 0x000fe20000000000 */
[----:B-----5:R-:W-:-:S13]  /*0420*/  ISETP.NE.AND P0, PT, R3, RZ, PT ;  /* 0x000000ff0300720c */ /* 0x020fda0003f05270 */
        /* <DEDUP_REMOVED lines=17> */
[----:B------:R0:W0:Y:S01]  /*0540*/  SYNCS.EXCH.64 URZ, [UR8+0x34868], UR6 ;  /* 0x03486806083f75b2 */ /* 0x0000220008000100 */
[----:B------:R-:W-:Y:S01]  /*0550*/  NOP ;  /* 0x0000000000007918 */ /* 0x000fe20000000000 */
.L_x_409:
[----:B------:R-:W5:Y:S01]  /*0560*/  SHFL.IDX PT, R3, R0, RZ, 0x1f ;  /* 0x00001fff00037589 */ /* 0x000f6200000e0000 */
[----:B------:R-:W-:Y:S01]  /*0570*/  NOP ;  /* 0x0000000000007918 */ /* 0x000fe20000000000 */
[----:B-----5:R-:W-:-:S13]  /*0580*/  ISETP.NE.AND P0, PT, R3, RZ, PT ;  /* 0x000000ff0300720c */ /* 0x020fda0003f05270 */
        /* <DEDUP_REMOVED lines=13> */
[----:B------:R0:W0:Y:S01]  /*0660*/  SYNCS.EXCH.64 URZ, [UR6+0x34888], UR4 ;  /* 0x03488804063f75b2 */ /* 0x0000220008000100 */
[----:B------:R-:W-:Y:S01]  /*0670*/  NOP ;  /* 0x0000000000007918 */ /* 0x000fe20000000000 */
.L_x_410:
        /* <DEDUP_REMOVED lines=22> */
.L_x_411:
        /* <DEDUP_REMOVED lines=22> */
.L_x_412:
[----:B--2---:R-:W-:Y:S01]  /*0940*/  ISETP.NE.AND P0, PT, R2, RZ, PT ;  /* 0x000000ff0200720c */ /* 0x004fe20003f05270 */
[----:B------:R-:W-:Y:S01]  /*0950*/  IMAD.MOV.U32 R2, RZ, RZ, 0x1 ;  /* 0x00000001ff027424 */ /* 0x000fe200078e00ff */
[----:B------:R-:W-:Y:S01]  /*0960*/  NOP ;  /* 0x0000000000007918 */ /* 0x000fe20000000000 */
[----:B------:R-:W-:Y:S03]  /*0970*/  BSSY B9, `(.L_x_413) ;  /* 0x0002746000097945 */ /* 0x000fe60003800000 */
[----:B------:R-:W-:-:S05]  /*0980*/  SEL R2, R2, 0x2, !P0 ;  /* 0x0000000202027807 */ /* 0x000fca0004000000 */
[----:B------:R2:W-:Y:S01]  /*0990*/  STL [R1+0x74], R2 ;  /* 0x0000740201007387 */ /* 0x0005e20000100800 */
[----:B01-34-:R-:W-:Y:S06]  /*09a0*/  BAR.SYNC.DEFER_BLOCKING 0x0 ;  /* 0x0000000000007b1d */ /* 0x01bfec0000010000 */
[----:B------:R-:W-:Y:S05]  /*09b0*/  @!P0 BRA `(.L_x_414) ;  /* 0x000001f800748947 */ /* 0x000fea0003800000 */
.L_x_415:
[----:B------:R-:W-:-:S08]  /*09c0*/  NOP ;  /* 0x0000000000007918 */ /* 0x000fd00000000000 */
[----:B------:R-:W0:Y:S02]  /*09d0*/  USETMAXREG.TRY_ALLOC.CTAPOOL UP0, 0xf0 ;  /* 0x000000f0000079c8 */ /* 0x000e240008000600 */
[----:B0-----:R-:W-:-:S13]  /*09e0*/  PLOP3.LUT P0, PT, PT, PT, UP0, 0x80, 0x0 ;  /* 0x000000000000781c */ /* 0x001fda0003f0f008 */
[----:B------:R-:W-:Y:S05]  /*09f0*/  @!P0 BRA `(.L_x_415) ;  /* 0xfffffffc00f08947 */ /* 0x000fea000383ffff */
[----:B------:R-:W3:Y:S01]  /*0a00*/  LDL.LU R0, [R1] ;  /* 0x0000000001007983 */ /* 0x000ee20000300800 */
[----:B--2---:R-:W-:Y:S01]  /*0a10*/  SHF.R.U32.HI R2, RZ, 0x7, R6 ;  /* 0x00000007ff027819 */ /* 0x004fe20000011606 */
[----:B------:R-:W0:Y:S01]  /*0a20*/  S2UR UR5, SR_CgaCtaId ;  /* 0x00000000000579c3 */ /* 0x000e220000008800 */
[----:B------:R-:W-:-:S07]  /*0a30*/  UMOV UR4, 0x400 ;  /* 0x0000040000047882 */ /* 0x000fce0000000000 */
[----:B------:R-:W-:Y:S06]  /*0a40*/  BAR.ARV 0x8, 0x180 ;  /* 0x0206000000007b1d */ /* 0x000fec0000002000 */
[----:B------:R-:W-:-:S13]  /*0a50*/  ISETP.NE.AND P0, PT, R2, 0x1, PT ;  /* 0x000000010200780c */ /* 0x000fda0003f05270 */
[----:B------:R-:W-:Y:S06]  /*0a60*/  @!P0 BAR.ARV 0x9, 0x100 ;  /* 0x0244000000008b1d */ /* 0x000fec0000002000 */
[----:B0-----:R-:W-:Y:S02]  /*0a70*/  ULEA UR4, UR5, UR4, 0x18 ;  /* 0x0000000405047291 */ /* 0x001fe4000f8ec03f */
[----:B------:R-:W-:Y:S04]  /*0a80*/  BAR.SYNC.DEFER_BLOCKING 0x5, 0x180 ;  /* 0x0146000000007b1d */ /* 0x000fe80000010000 */
[----:B------:R-:W-:-:S02]  /*0a90*/  IMAD.U32 R2, RZ, RZ, UR4 ;  /* 0x00000004ff027e24 */ /* 0x000fc4000f8e00ff */
[----:B------:R-:W-:-:S03]  /*0aa0*/  ULDC UR4, c[0x0][0xc3c] ;  /* 0x00030f0000047ab9 */ /* 0x000fc60000000800 */
[----:B------:R-:W0:Y:S01]  /*0ab0*/  LDS.128 R148, [R2+0x348d0] ;  /* 0x0348d00002947984 */ /* 0x000e220000000c00 */
[----:B------:R-:W-:Y:S06]  /*0ac0*/  BAR.ARV 0x4, 0x180 ;  /* 0x0106000000007b1d */ /* 0x000fec0000002000 */
[----:B---3--:R-:W-:-:S04]  /*0ad0*/  LOP3.LUT R0, R0, 0xffffffdf, RZ, 0xc0, !PT ;  /* 0xffffffdf00007812 */ /* 0x008fc800078ec0ff */
[----:B------:R-:W-:Y:S02]  /*0ae0*/  @P0 LOP3.LUT R0, R0, 0x20, RZ, 0xfc, !PT ;  /* 0x0000002000000812 */ /* 0x000fe400078efcff */
[----:B0-----:R-:W-:-:S03]  /*0af0*/  ISETP.GE.AND P0, PT, R151, UR4, PT ;  /* 0x0000000497007c0c */ /* 0x001fc6000bf06270 */
[----:B------:R0:W-:Y:S10]  /*0b00*/  STL [R1], R0 ;  /* 0x0000000001007387 */ /* 0x0001f40000100800 */
[----:B0-----:R-:W-:Y:S05]  /*0b10*/  @P0 BRA `(.L_x_416) ;  /* 0x0000027000ac0947 */ /* 0x001fea0003800000 */
[----:B------:R-:W2:Y:S01]  /*0b20*/  LDL R16, [R1+0x74] ;  /* 0x0000740001107983 */ /* 0x000ea20000100800 */
[----:B------:R-:W-:Y:S01]  /*0b30*/  VIADD R14, R6, 0xffffff80 ;  /* 0xffffff80060e7836 */ /* 0x000fe20000000000 */
[----:B------:R-:W-:Y:S01]  /*0b40*/  MOV R23, RZ ;  /* 0x000000ff00177202 */ /* 0x000fe20000000f00 */
[----:B------:R-:W-:Y:S01]  /*0b50*/  VIADD R20, R2, 0x16400 ;  /* 0x0001640002147836 */ /* 0x000fe20000000000 */
[----:B------:R-:W-:Y:S01]  /*0b60*/  CS2R R222, SRZ ;  /* 0x0000000000de7805 */ /* 0x000fe2000001ff00 */
[----:B------:R-:W-:Y:S01]  /*0b70*/  IMAD.MOV.U32 R233, RZ, RZ, RZ ;  /* 0x000000ffffe97224 */ /* 0x000fe200078e00ff */
[----:B------:R-:W-:-:S04]  /*0b80*/  SHF.R.S32.HI R0, RZ, 0x1f, R14 ;  /* 0x0000001fff007819 */ /* 0x000fc8000001140e */
[CC--:B------:R-:W-:Y:S02]  /*0b90*/  LEA.HI R3, R0.reuse, R14.reuse, RZ, 0x7 ;  /* 0x0000000e00037211 */ /* 0x0c0fe400078f38ff */
[CC--:B------:R-:W-:Y:S02]  /*0ba0*/  LEA.HI R5, R0.reuse, R14.reuse, RZ, 0x4 ;  /* 0x0000000e00057211 */ /* 0x0c0fe400078f20ff */
[----:B------:R-:W-:Y:S02]  /*0bb0*/  LOP3.LUT R4, R3, 0xffffff80, RZ, 0xc0, !PT ;  /* 0xffffff8003047812 */ /* 0x000fe400078ec0ff */
[CC--:B------:R-:W-:Y:S02]  /*0bc0*/  LEA.HI R13, R0.reuse, R14.reuse, RZ, 0x2 ;  /* 0x0000000e000d7211 */ /* 0x0c0fe400078f10ff */
[-C--:B------:R-:W-:Y:S01]  /*0bd0*/  LEA.HI R22, R0, R14.reuse, RZ, 0x3 ;  /* 0x0000000e00167211 */ /* 0x080fe200078f18ff */
[----:B------:R-:W-:Y:S01]  /*0be0*/  IMAD.IADD R21, R14, 0x1, -R4 ;  /* 0x000000010e157824 */ /* 0x000fe200078e0a04 */
[----:B------:R-:W-:-:S02]  /*0bf0*/  LEA.HI R4, R0, R14, RZ, 0x5 ;  /* 0x0000000e00047211 */ /* 0x000fc400078f28ff */
[----:B------:R-:W-:Y:S02]  /*0c00*/  LOP3.LUT R13, R13, 0xfffffffc, RZ, 0xc0, !PT ;  /* 0xfffffffc0d0d7812 */ /* 0x000fe400078ec0ff */
[----:B------:R-:W-:Y:S02]  /*0c10*/  SHF.R.S32.HI R9, RZ, 0x1f, R21 ;  /* 0x0000001fff097819 */ /* 0x000fe40000011415 */
[----:B------:R-:W-:Y:S01]  /*0c20*/  SHF.L.U32 R6, R4, 0x5, RZ ;  /* 0x0000000504067819 */ /* 0x000fe200000006ff */
[----:B------:R-:W-:Y:S01]  /*0c30*/  IMAD.IADD R13, R14, 0x1, -R13 ;  /* 0x000000010e0d7824 */ /* 0x000fe200078e0a0d */
[----:B------:R-:W-:Y:S02]  /*0c40*/  LEA.HI R10, R9, R21, RZ, 0x2 ;  /* 0x00000015090a7211 */ /* 0x000fe400078f10ff */
[----:B------:R-:W-:Y:S02]  /*0c50*/  LOP3.LUT R4, R5, 0x3fffff0, RZ, 0xc0, !PT ;  /* 0x03fffff005047812 */ /* 0x000fe400078ec0ff */
[----:B------:R-:W-:-:S02]  /*0c60*/  SHF.R.S32.HI R11, RZ, 0x2, R10 ;  /* 0x00000002ff0b7819 */ /* 0x000fc4000001140a */
[----:B------:R-:W-:Y:S01]  /*0c70*/  SHF.R.S32.HI R8, RZ, 0x1f, R10 ;  /* 0x0000001fff087819 */ /* 0x000fe2000001140a */
[----:B------:R-:W-:Y:S01]  /*0c80*/  IMAD.IADD R4, R14, 0x1, -R4 ;  /* 0x000000010e047824 */ /* 0x000fe200078e0a04 */
[----:B------:R-:W-:Y:S02]  /*0c90*/  LOP3.LUT R7, R6, 0xfffffc00, RZ, 0xc0, !PT ;  /* 0xfffffc0006077812 */ /* 0x000fe400078ec0ff */
[----:B------:R-:W-:Y:S02]  /*0ca0*/  LEA.HI R6, R8, R11, RZ, 0x3 ;  /* 0x0000000b08067211 */ /* 0x000fe400078f18ff */
[----:B------:R-:W-:Y:S01]  /*0cb0*/  LEA.HI R9, R9, R21, RZ, 0x5 ;  /* 0x0000001509097211 */ /* 0x000fe200078f28ff */
[----:B------:R-:W-:Y:S01]  /*0cc0*/  IMAD R8, R4, 0x40, R7 ;  /* 0x0000004004087824 */ /* 0x000fe200078e0207 */
[----:B------:R-:W-:Y:S02]  /*0cd0*/  SHF.R.S32.HI R4, RZ, 0x7, R3 ;  /* 0x00000007ff047819 */ /* 0x000fe40000011403 */
[----:B------:R-:W-:-:S02]  /*0ce0*/  LOP3.LUT R12, R6, 0xfffffff8, RZ, 0xc0, !PT ;  /* 0xfffffff8060c7812 */ /* 0x000fc400078ec0ff */
[----:B------:R-:W-:Y:S02]  /*0cf0*/  SHF.R.S32.HI R6, RZ, 0x4, R5 ;  /* 0x00000004ff067819 */ /* 0x000fe40000011405 */
[----:B------:R-:W-:Y:S01]  /*0d00*/  LEA.HI R3, R3, R4, RZ, 0x1 ;  /* 0x0000000403037211 */ /* 0x000fe200078f08ff */
[----:B------:R-:W-:Y:S01]  /*0d10*/  IMAD.IADD R12, R11, 0x1, -R12 ;  /* 0x000000010b0c7824 */ /* 0x000fe200078e0a0c */
[----:B------:R-:W-:Y:S02]  /*0d20*/  LEA.HI R5, R5, R6, RZ, 0x1 ;  /* 0x0000000605057211 */ /* 0x000fe400078f08ff */
[----:B------:R-:W-:Y:S02]  /*0d30*/  LOP3.LUT R3, R3, 0x3fffffe, RZ, 0xc0, !PT ;  /* 0x03fffffe03037812 */ /* 0x000fe400078ec0ff */
[----:B------:R-:W-:Y:S02]  /*0d40*/  SHF.R.S32.HI R9, RZ, 0x5, R9 ;  /* 0x00000005ff097819 */ /* 0x000fe40000011409 */
[----:B------:R-:W-:-:S02]  /*0d50*/  LOP3.LUT R5, R5, 0x1ffffffe, RZ, 0xc0, !PT ;  /* 0x1ffffffe05057812 */ /* 0x000fc400078ec0ff */
[----:B------:R-:W-:Y:S01]  /*0d60*/  IADD3 R3, R4, -R3, RZ ;  /* 0x8000000304037210 */ /* 0x000fe20007ffe0ff */
[----:B------:R-:W-:Y:S01]  /*0d70*/  IMAD R12, R9, 0x10, R12 ;  /* 0x00000010090c7824 */ /* 0x000fe200078e020c */
[----:B------:R-:W-:Y:S01]  /*0d80*/  LEA.HI R7, R13, R13, RZ, 0x1 ;  /* 0x0000000d0d077211 */ /* 0x000fe200078f08ff */
[----:B------:R-:W-:Y:S01]  /*0d90*/  IMAD.IADD R5, R6, 0x1, -R5 ;  /* 0x0000000106057824 */ /* 0x000fe200078e0a05 */
[----:B------:R-:W-:Y:S01]  /*0da0*/  LOP3.LUT R10, R10, 0x7ffffffc, RZ, 0xc0, !PT ;  /* 0x7ffffffc0a0a7812 */ /* 0x000fe200078ec0ff */
[----:B------:R-:W-:Y:S01]  /*0db0*/  IMAD R15, R3, 0x40, R12 ;  /* 0x00000040030f7824 */ /* 0x000fe200078e020c */
[----:B------:R-:W-:Y:S01]  /*0dc0*/  LEA.HI R3, R0, R14, RZ, 0x6 ;  /* 0x0000000e00037211 */ /* 0x000fe200078f30ff */
[----:B------:R-:W-:Y:S01]  /*0dd0*/  IMAD R5, R5, 0x8, R8 ;  /* 0x0000000805057824 */ /* 0x000fe200078e0208 */
[----:B------:R-:W-:Y:S02]  /*0de0*/  LOP3.LUT R0, R22, 0xfffffff8, RZ, 0xc0, !PT ;  /* 0xfffffff816007812 */ /* 0x000fe400078ec0ff */
[----:B------:R-:W-:Y:S01]  /*0df0*/  SHF.R.S32.HI R22, RZ, 0x3, R22 ;  /* 0x00000003ff167819 */ /* 0x000fe20000011416 */
[----:B------:R-:W-:Y:S01]  /*0e00*/  IMAD.SHL.U32 R3, R3, 0x8, RZ ;  /* 0x0000000803037824 */ /* 0x000fe200078e00ff */
[----:B------:R0:W-:Y:S01]  /*0e10*/  STL [R1+0x98], R5 ;  /* 0x0000980501007387 */ /* 0x0001e20000100800 */
[----:B------:R-:W-:Y:S01]  /*0e20*/  IMAD.IADD R18, R14, 0x1, -R0 ;  /* 0x000000010e127824 */ /* 0x000fe200078e0a00 */
[----:B------:R-:W-:Y:S01]  /*0e30*/  LOP3.LUT R4, R7, 0x1ffffffe, RZ, 0xc0, !PT ;  /* 0x1ffffffe07047812 */ /* 0x000fe200078ec0ff */
[C---:B------:R-:W-:Y:S01]  /*0e40*/  VIADD R24, R22.reuse, 0xa0 ;  /* 0x000000a016187836 */ /* 0x040fe20000000000 */
[----:B------:R-:W-:Y:S01]  /*0e50*/  LOP3.LUT R26, R3, 0xfffffe00, RZ, 0xc0, !PT ;  /* 0xfffffe00031a7812 */ /* 0x000fe200078ec0ff */
[C---:B------:R-:W-:Y:S01]  /*0e60*/  VIADD R30, R22.reuse, 0x20 ;  /* 0x00000020161e7836 */ /* 0x040fe20000000000 */
[C---:B------:R-:W-:Y:S01]  /*0e70*/  IADD3 R29, R22.reuse, 0x40, RZ ;  /* 0x00000040161d7810 */ /* 0x040fe20007ffe0ff */
[C---:B------:R-:W-:Y:S01]  /*0e80*/  VIADD R28, R22.reuse, 0x60 ;  /* 0x00000060161c7836 */ /* 0x040fe20000000000 */
[----:B------:R-:W-:Y:S01]  /*0e90*/  SHF.R.S32.HI R0, RZ, 0x1f, R22 ;  /* 0x0000001fff007819 */ /* 0x000fe20000011416 */
[C---:B------:R-:W-:Y:S01]  /*0ea0*/  VIADD R25, R22.reuse, 0x80 ;  /* 0x0000008016197836 */ /* 0x040fe20000000000 */
[----:B------:R-:W-:Y:S01]  /*0eb0*/  SHF.R.S32.HI R14, RZ, 0x1f, R24 ;  /* 0x0000001fff0e7819 */ /* 0x000fe20000011418 */
[----:B0-----:R-:W-:Y:S01]  /*0ec0*/  IMAD.SHL.U32 R5, R22, 0x40, RZ ;  /* 0x0000004016057824 */ /* 0x001fe200078e00ff */
[----:B------:R-:W-:Y:S01]  /*0ed0*/  SHF.R.S32.HI R7, RZ, 0x1f, R29 ;  /* 0x0000001fff077819 */ /* 0x000fe2000001141d */
[----:B------:R-:W-:Y:S01]  /*0ee0*/  IMAD.IADD R4, R13, 0x1, -R4 ;  /* 0x000000010d047824 */ /* 0x000fe200078e0a04 */
[----:B------:R-:W-:Y:S01]  /*0ef0*/  SHF.R.S32.HI R9, RZ, 0x1f, R28 ;  /* 0x0000001fff097819 */ /* 0x000fe2000001141c */
[----:B------:R-:W-:Y:S01]  /*0f00*/  IMAD.SHL.U32 R0, R30, 0x40, RZ ;  /* 0x000000401e007824 */ /* 0x000fe200078e00ff */
[----:B------:R-:W-:Y:S01]  /*0f10*/  LOP3.LUT R3, R5, 0x1c0, RZ, 0xc0, !PT ;  /* 0x000001c005037812 */ /* 0x000fe200078ec0ff */
[----:B------:R-:W-:Y:S01]  /*0f20*/  IMAD.SHL.U32 R13, R24, 0x40, RZ ;  /* 0x00000040180d7824 */ /* 0x000fe200078e00ff */
[----:B------:R-:W-:Y:S01]  /*0f30*/  SHF.R.S32.HI R5, RZ, 0x1f, R30 ;  /* 0x0000001fff057819 */ /* 0x000fe2000001141e */
[----:B------:R-:W-:Y:S01]  /*0f40*/  IMAD.SHL.U32 R6, R29, 0x40, RZ ;  /* 0x000000401d067824 */ /* 0x000fe200078e00ff */
[----:B------:R-:W-:Y:S01]  /*0f50*/  SHF.R.U32.HI R27, RZ, 0x3, R3 ;  /* 0x00000003ff1b7819 */ /* 0x000fe20000011603 */
[----:B------:R-:W-:Y:S01]  /*0f60*/  IMAD.SHL.U32 R11, R25, 0x40, RZ ;  /* 0x00000040190b7824 */ /* 0x000fe200078e00ff */
[----:B------:R-:W-:Y:S01]  /*0f70*/  SHF.R.S32.HI R12, RZ, 0x1f, R25 ;  /* 0x0000001fff0c7819 */ /* 0x000fe20000011419 */
[----:B------:R-:W-:Y:S01]  /*0f80*/  STL [R1+0x90], R15 ;  /* 0x0000900f01007387 */ /* 0x000fe20000100800 */
[----:B------:R-:W-:-:S02]  /*0f90*/  LEA.HI R14, R14, R24, RZ, 0x3 ;  /* 0x000000180e0e7211 */ /* 0x000fc400078f18ff */
[----:B------:R-:W-:Y:S01]  /*0fa0*/  LEA.HI R7, R7, R29, RZ, 0x3 ;  /* 0x0000001d07077211 */ /* 0x000fe200078f18ff */
[----:B------:R-:W-:Y:S01]  /*0fb0*/  STL [R1+0x78], RZ ;  /* 0x000078ff01007387 */ /* 0x000fe20000100800 */
[----:B------:R-:W-:Y:S01]  /*0fc0*/  LEA.HI R9, R9, R28, RZ, 0x3 ;  /* 0x0000001c09097211 */ /* 0x000fe200078f18ff */
[----:B------:R-:W-:Y:S01]  /*0fd0*/  IMAD.SHL.U32 R14, R14, 0x40, RZ ;  /* 0x000000400e0e7824 */ /* 0x000fe200078e00ff */
[----:B------:R-:W-:Y:S01]  /*0fe0*/  LOP3.LUT R24, R0, 0x1c0, RZ, 0xc0, !PT ;  /* 0x000001c000187812 */ /* 0x000fe200078ec0ff */
[----:B------:R-:W-:Y:S01]  /*0ff0*/  IMAD.SHL.U32 R7, R7, 0x40, RZ ;  /* 0x0000004007077824 */ /* 0x000fe200078e00ff */
[----:B------:R-:W-:Y:S01]  /*1000*/  LEA.HI R5, R5, R30, RZ, 0x3 ;  /* 0x0000001e05057211 */ /* 0x000fe200078f18ff */
[----:B------:R-:W-:Y:S01]  /*1010*/  IMAD.SHL.U32 R9, R9, 0x40, RZ ;  /* 0x0000004009097824 */ /* 0x000fe200078e00ff */
[----:B------:R-:W-:Y:S01]  /*1020*/  LOP3.LUT R0, R13, 0x1c0, RZ, 0xc0, !PT ;  /* 0x000001c00d007812 */ /* 0x000fe200078ec0ff */
[----:B------:R-:W-:Y:S01]  /*1030*/  STL [R1+0x84], R20 ;  /* 0x0000841401007387 */ /* 0x000fe20000100800 */
[----:B------:R-:W-:Y:S01]  /*1040*/  SHF.L.U32 R8, R28, 0x6, RZ ;  /* 0x000000061c087819 */ /* 0x000fe200000006ff */
[----:B------:R-:W-:Y:S01]  /*1050*/  IMAD.SHL.U32 R5, R5, 0x40, RZ ;  /* 0x0000004005057824 */ /* 0x000fe200078e00ff */
[----:B------:R-:W-:-:S02]  /*1060*/  LEA.HI R12, R12, R25, RZ, 0x3 ;  /* 0x000000190c0c7211 */ /* 0x000fc400078f18ff */
[----:B------:R-:W-:Y:S02]  /*1070*/  LOP3.LUT R6, R6, 0x1c0, RZ, 0xc0, !PT ;  /* 0x000001c006067812 */ /* 0x000fe400078ec0ff */
[----:B------:R-:W-:Y:S01]  /*1080*/  LOP3.LUT R25, R8, 0x1c0, RZ, 0xc0, !PT ;  /* 0x000001c008197812 */ /* 0x000fe200078ec0ff */
[----:B------:R-:W-:Y:S01]  /*1090*/  IMAD.SHL.U32 R12, R12, 0x40, RZ ;  /* 0x000000400c0c7824 */ /* 0x000fe200078e00ff */
[----:B------:R-:W-:Y:S02]  /*10a0*/  LOP3.LUT R8, R11, 0x1c0, RZ, 0xc0, !PT ;  /* 0x000001c00b087812 */ /* 0x000fe400078ec0ff */
[----:B------:R-:W-:Y:S02]  /*10b0*/  SHF.R.U32.HI R11, RZ, 0x3, R6 ;  /* 0x00000003ff0b7819 */ /* 0x000fe40000011606 */
[----:B------:R-:W-:Y:S02]  /*10c0*/  LOP3.LUT R7, R7, 0xfffffe00, RZ, 0xc0, !PT ;  /* 0xfffffe0007077812 */ /* 0x000fe400078ec0ff */
[----:B------:R-:W-:-:S02]  /*10d0*/  SHF.R.U32.HI R8, RZ, 0x3, R25 ;  /* 0x00000003ff087819 */ /* 0x000fc40000011619 */
[----:B------:R-:W-:Y:S02]  /*10e0*/  IADD3 R10, R21, -R10, RZ ;  /* 0x8000000a150a7210 */ /* 0x000fe40007ffe0ff */
[----:B--2---:R-:W-:Y:S01]  /*10f0*/  LOP3.LUT R224, R16, 0x1, RZ, 0xfc, !PT ;  /* 0x0000000110e07812 */ /* 0x004fe200078efcff */
[C---:B------:R-:W-:Y:S02]  /*1100*/  IMAD.SHL.U32 R16, R18.reuse, 0x8, RZ ;  /* 0x0000000812107824 */ /* 0x040fe400078e00ff */
[----:B------:R-:W-:-:S03]  /*1110*/  IMAD.SHL.U32 R18, R18, 0x4, RZ ;  /* 0x0000000412127824 */ /* 0x000fc600078e00ff */
[--C-:B------:R-:W-:Y:S01]  /*1120*/  LOP3.LUT R3, R3, 0x38, R16.reuse, 0xf8, !PT ;  /* 0x0000003803037812 */ /* 0x100fe200078ef810 */
[----:B------:R-:W-:Y:S01]  /*1130*/  VIADD R220, R18, 0x20 ;  /* 0x0000002012dc7836 */ /* 0x000fe20000000000 */
[--C-:B------:R-:W-:Y:S02]  /*1140*/  SHF.R.S32.HI R17, RZ, 0x1f, R16.reuse ;  /* 0x0000001fff117819 */ /* 0x100fe40000011410 */
[----:B------:R-:W-:Y:S02]  /*1150*/  LOP3.LUT R0, R26, R3, R27, 0xf6, !PT ;  /* 0x000000031a007212 */ /* 0x000fe400078ef61b */
[--C-:B------:R-:W-:Y:S02]  /*1160*/  LOP3.LUT R3, R25, 0x38, R16.reuse, 0xf8, !PT ;  /* 0x0000003819037812 */ /* 0x100fe400078ef810 */
[----:B------:R-:W-:Y:S01]  /*1170*/  IADD3 R221, R16, 0x40, RZ ;  /* 0x0000004010dd7810 */ /* 0x000fe20007ffe0ff */
[----:B------:R0:W-:Y:S04]  /*1180*/  STL [R1+0x4c], R0 ;  /* 0x00004c0001007387 */ /* 0x0001e80000100800 */
[----:B------:R1:W-:Y:S01]  /*1190*/  STL [R1+0x54], R7 ;  /* 0x0000540701007387 */ /* 0x0003e20000100800 */
[----:B0-----:R-:W-:-:S02]  /*11a0*/  LOP3.LUT R0, R6, 0x38, R16, 0xf8, !PT ;  /* 0x0000003806007812 */ /* 0x001fc400078ef810 */
[----:B------:R-:W-:Y:S02]  /*11b0*/  SHF.R.U32.HI R6, RZ, 0x3, R24 ;  /* 0x00000003ff067819 */ /* 0x000fe40000011618 */
[----:B------:R-:W-:Y:S02]  /*11c0*/  LOP3.LUT R6, R9, 0xfffffe00, RZ, 0xc0, !PT ;  /* 0xfffffe0009067812 */ /* 0x000fe400078ec0ff */
[----:B------:R-:W-:Y:S02]  /*11d0*/  LOP3.LUT R9, R5, 0xfffffe00, RZ, 0xc0, !PT ;  /* 0xfffffe0005097812 */ /* 0x000fe400078ec0ff */
[----:B------:R-:W-:Y:S02]  /*11e0*/  LOP3.LUT R5, R12, 0xfffffe00, RZ, 0xc0, !PT ;  /* 0xfffffe000c057812 */ /* 0x000fe400078ec0ff */
[----:B------:R-:W-:Y:S01]  /*11f0*/  LOP3.LUT R0, R7, R0, R11, 0xf6, !PT ;  /* 0x0000000007007212 */ /* 0x000fe200078ef60b */
[----:B------:R-:W-:Y:S01]  /*1200*/  STL [R1+0x48], R9 ;  /* 0x0000480901007387 */ /* 0x000fe20000100800 */
[----:B------:R-:W-:-:S02]  /*1210*/  LOP3.LUT R3, R6, R3, R8, 0xf6, !PT ;  /* 0x0000000306037212 */ /* 0x000fc400078ef608 */
[----:B-1----:R-:W-:Y:S01]  /*1220*/  LOP3.LUT R7, R14, 0xfffffe00, RZ, 0xc0, !PT ;  /* 0xfffffe000e077812 */ /* 0x002fe200078ec0ff */
[----:B------:R0:W-:Y:S02]  /*1230*/  STL [R1+0x68], R5 ;  /* 0x0000680501007387 */ /* 0x0001e40000100800 */
[--C-:B------:R-:W-:Y:S02]  /*1240*/  IMAD R3, R3, 0x2, R20.reuse ;  /* 0x0000000203037824 */ /* 0x100fe400078e0214 */
[----:B------:R1:W-:Y:S04]  /*1250*/  STL [R1+0x50], R6 ;  /* 0x0000500601007387 */ /* 0x0003e80000100800 */
[----:B------:R2:W-:Y:S01]  /*1260*/  STL [R1+0x64], R7 ;  /* 0x0000640701007387 */ /* 0x0005e20000100800 */
[----:B0-----:R-:W-:-:S02]  /*1270*/  IMAD R5, R0, 0x2, R20 ;  /* 0x0000000200057824 */ /* 0x001fc400078e0214 */
[----:B------:R-:W-:Y:S02]  /*1280*/  IMAD R0, R4, 0x8, R15 ;  /* 0x0000000804007824 */ /* 0x000fe400078e020f */
[----:B-1----:R-:W-:-:S05]  /*1290*/  IMAD.SHL.U32 R6, R10, 0x2, RZ ;  /* 0x000000020a067824 */ /* 0x002fca00078e00ff */
[----:B------:R2:W-:Y:S04]  /*12a0*/  STL [R1+0x40], R6 ;  /* 0x0000400601007387 */ /* 0x0005e80000100800 */
[----:B------:R2:W-:Y:S04]  /*12b0*/  STL [R1+0x8c], R5 ;  /* 0x00008c0501007387 */ /* 0x0005e80000100800 */
[----:B------:R2:W-:Y:S04]  /*12c0*/  STL [R1+0x94], R0 ;  /* 0x0000940001007387 */ /* 0x0005e80000100800 */
[----:B------:R2:W-:Y:S02]  /*12d0*/  STL [R1+0x88], R3 ;  /* 0x0000880301007387 */ /* 0x0005e40000100800 */
.L_x_647:
[----:B0-234-:R-:W0:Y:S01]  /*12e0*/  LDC.64 R4, c[0x0][0xc88] ;  /* 0x00032200ff047b82 */ /* 0x01de220000000a00 */
[----:B------:R-:W-:Y:S01]  /*12f0*/  ULDC.64 UR4, c[0x0][0x208] ;  /* 0x0000820000047ab9 */ /* 0x000fe20000000a00 */
[----:B0-----:R-:W-:-:S05]  /*1300*/  IMAD.WIDE R4, R151, 0x4, R4 ;  /* 0x0000000497047825 */ /* 0x001fca00078e0204 */
[----:B------:R-:W2:Y:S01]  /*1310*/  LDG.E R32, desc[UR4][R4.64] ;  /* 0x0000000404207981 */ /* 0x000ea2000c1e1900 */
[----:B------:R-:W-:Y:S05]  /*1320*/  YIELD ;  /* 0x0000000000007946 */ /* 0x000fea0003800000 */
[----:B------:R-:W-:Y:S01]  /*1330*/  ULDC.64 UR4, c[0x0][0xa28] ;  /* 0x00028a0000047ab9 */ /* 0x000fe20000000a00 */
[----:B------:R-:W-:Y:S01]  /*1340*/  ULDC.64 UR8, c[0x0][0xa18] ;  /* 0x0002860000087ab9 */ /* 0x000fe20000000a00 */
[----:B------:R-:W-:Y:S01]  /*1350*/  ISETP.NE.U32.AND P1, PT, RZ, UR4, PT ;  /* 0x00000004ff007c0c */ /* 0x000fe2000bf25070 */
[----:B------:R-:W-:Y:S01]  /*1360*/  ULDC.64 UR6, c[0x0][0xa08] ;  /* 0x0002820000067ab9 */ /* 0x000fe20000000a00 */
[----:B------:R-:W-:Y:S01]  /*1370*/  MOV R11, RZ ;  /* 0x000000ff000b7202 */ /* 0x000fe20000000f00 */
[----:B------:R-:W-:Y:S01]  /*1380*/  ULDC.64 UR10, c[0x0][0x208] ;  /* 0x00008200000a7ab9 */ /* 0x000fe20000000a00 */
[----:B------:R-:W-:Y:S01]  /*1390*/  ISETP.NE.AND.EX P1, PT, RZ, UR5, PT, P1 ;  /* 0x00000005ff007c0c */ /* 0x000fe2000bf25310 */
[----:B------:R-:W-:Y:S01]  /*13a0*/  IMAD.MOV.U32 R27, RZ, RZ, RZ ;  /* 0x000000ffff1b7224 */ /* 0x000fe200078e00ff */
[----:B------:R-:W-:-:S04]  /*13b0*/  ISETP.NE.U32.AND P0, PT, RZ, UR6, PT ;  /* 0x00000006ff007c0c */ /* 0x000fc8000bf05070 */
[----:B------:R-:W-:Y:S02]  /*13c0*/  ISETP.NE.AND.EX P0, PT, RZ, UR7, PT, P0 ;  /* 0x00000007ff007c0c */ /* 0x000fe4000bf05300 */
[----:B--2---:R-:W-:Y:S01]  /*13d0*/  SHF.R.S32.HI R0, RZ, 0x1f, R32 ;  /* 0x0000001fff007819 */ /* 0x004fe20000011420 */
[----:B------:R0:W-:Y:S04]  /*13e0*/  STL [R1+0x60], R32 ;  /* 0x0000602001007387 */ /* 0x0001e80000100800 */
[C---:B------:R-:W-:Y:S01]  /*13f0*/  @P1 LEA R6, P2, R32.reuse, UR4, 0x2 ;  /* 0x0000000420061c11 */ /* 0x040fe2000f8410ff */
[C---:B------:R-:W-:Y:S01]  /*1400*/  IMAD.SHL.U32 R28, R32.reuse, 0x4, RZ ;  /* 0x00000004201c7824 */ /* 0x040fe200078e00ff */
[C-C-:B------:R-:W-:Y:S02]  /*1410*/  SHF.L.U64.HI R29, R32.reuse, 0x2, R0.reuse ;  /* 0x00000002201d7819 */ /* 0x140fe40000010200 */
[----:B------:R-:W-:-:S02]  /*1420*/  @P1 LEA.HI.X R7, R32, UR5, R0, 0x2, P2 ;  /* 0x0000000520071c11 */ /* 0x000fc400090f1400 */
[----:B------:R-:W-:Y:S01]  /*1430*/  ISETP.NE.U32.AND P2, PT, RZ, UR8, PT ;  /* 0x00000008ff007c0c */ /* 0x000fe2000bf45070 */
[----:B------:R-:W-:Y:S01]  /*1440*/  ULDC UR4, c[0x0][0x288] ;  /* 0x0000a20000047ab9 */ /* 0x000fe20000000800 */
[----:B------:R-:W-:Y:S01]  /*1450*/  IADD3 R8, P3, R28, UR6, RZ ;  /* 0x000000061c087c10 */ /* 0x000fe2000ff7e0ff */
[----:B------:R-:W-:Y:S01]  /*1460*/  IMAD.U32 R161, RZ, RZ, UR4 ;  /* 0x00000004ffa17e24 */ /* 0x000fe2000f8e00ff */
[----:B------:R-:W-:Y:S01]  /*1470*/  ISETP.NE.AND.EX P2, PT, RZ, UR9, PT, P2 ;  /* 0x00000009ff007c0c */ /* 0x000fe2000bf45320 */
[----:B------:R-:W-:Y:S01]  /*1480*/  ULDC.64 UR4, c[0x0][0x418] ;  /* 0x0001060000047ab9 */ /* 0x000fe20000000a00 */
[----:B------:R0:W5:Y:S01]  /*1490*/  @P1 LDG.E R11, desc[UR10][R6.64] ;  /* 0x0000000a060b1981 */ /* 0x000162000c1e1900 */
[----:B------:R-:W-:Y:S01]  /*14a0*/  UISETP.NE.U32.AND UP0, UPT, UR4, URZ, UPT ;  /* 0x0000003f0400728c */ /* 0x000fe2000bf05070 */
[----:B------:R-:W-:Y:S02]  /*14b0*/  IADD3.X R9, R29, UR7, RZ, P3, !PT ;  /* 0x000000071d097c10 */ /* 0x000fe40009ffe4ff */
[----:B------:R-:W-:Y:S01]  /*14c0*/  ULDC UR4, c[0x0][0x424] ;  /* 0x0001090000047ab9 */ /* 0x000fe20000000800 */
[----:B------:R-:W-:-:S02]  /*14d0*/  UISETP.NE.AND.EX UP0, UPT, UR5, URZ, UPT, UP0 ;  /* 0x0000003f0500728c */ /* 0x000fc4000bf05300 */
[----:B------:R0:W5:Y:S01]  /*14e0*/  @P0 LDG.E R27, desc[UR10][R8.64] ;  /* 0x0000000a081b0981 */ /* 0x000162000c1e1900 */
[----:B------:R-:W-:Y:S01]  /*14f0*/  ULDC UR5, c[0x0][0x2f0] ;  /* 0x0000bc0000057ab9 */ /* 0x000fe20000000800 */
[----:B------:R-:W-:Y:S02]  /*1500*/  USEL UR4, UR4, 0x1, UP0 ;  /* 0x0000000104047887 */ /* 0x000fe40008000000 */
[----:B------:R-:W-:Y:S02]  /*1510*/  @P2 IADD3 R4, P1, R28, UR8, RZ ;  /* 0x000000081c042c10 */ /* 0x000fe4000ff3e0ff */
[----:B------:R-:W-:Y:S02]  /*1520*/  UIMAD UR4, UR4, UR5, URZ ;  /* 0x00000005040472a4 */ /* 0x000fe4000f8e023f */
[----:B------:R-:W-:Y:S01]  /*1530*/  @P2 IADD3.X R5, R29, UR9, RZ, P1, !PT ;  /* 0x000000091d052c10 */ /* 0x000fe20008ffe4ff */
[----:B------:R-:W-:Y:S02]  /*1540*/  ULDC UR5, c[0x0][0x348] ;  /* 0x0000d20000057ab9 */ /* 0x000fe40000000800 */
[----:B------:R-:W-:-:S02]  /*1550*/  IMAD.U32 R25, RZ, RZ, UR5 ;  /* 0x00000005ff197e24 */ /* 0x000fc4000f8e00ff */
[----:B------:R0:W5:Y:S01]  /*1560*/  @P2 LDG.E R161, desc[UR10][R4.64] ;  /* 0x0000000a04a12981 */ /* 0x000162000c1e1900 */
[----:B------:R-:W-:Y:S01]  /*1570*/  IMAD.U32 R26, RZ, RZ, UR4 ;  /* 0x00000004ff1a7e24 */ /* 0x000fe2000f8e00ff */
[----:B------:R-:W-:Y:S06]  /*1580*/  @P2 BRA `(.L_x_417) ;  /* 0x0000000000282947 */ /* 0x000fec0003800000 */
[----:B------:R-:W-:Y:S02]  /*1590*/  ULDC.64 UR4, c[0x0][0xa00] ;  /* 0x0002800000047ab9 */ /* 0x000fe40000000a00 */
[----:B------:R-:W-:-:S04]  /*15a0*/  ISETP.NE.U32.AND P1, PT, RZ, UR4, PT ;  /* 0x00000004ff007c0c */ /* 0x000fc8000bf25070 */
[----:B------:R-:W-:-:S13]  /*15b0*/  ISETP.NE.AND.EX P1, PT, RZ, UR5, PT, P1 ;  /* 0x00000005ff007c0c */ /* 0x000fda000bf25310 */
[----:B------:R-:W-:Y:S05]  /*15c0*/  @!P1 BRA `(.L_x_417) ;  /* 0x0000000000189947 */ /* 0x000fea0003800000 */
[----:B0-----:R-:W0:Y:S01]  /*15d0*/  LDC.64 R4, c[0x0][0xa00] ;  /* 0x00028000ff047b82 */ /* 0x001e220000000a00 */
[----:B------:R-:W-:Y:S01]  /*15e0*/  ULDC.64 UR4, c[0x0][0x208] ;  /* 0x0000820000047ab9 */ /* 0x000fe20000000a00 */
[----:B0-----:R-:W-:-:S05]  /*15f0*/  IMAD.WIDE R4, R32, 0x4, R4 ;  /* 0x0000000420047825 */ /* 0x001fca00078e0204 */
[----:B-----5:R-:W2:Y:S04]  /*1600*/  LDG.E R161, desc[UR4][R4.64] ;  /* 0x0000000404a17981 */ /* 0x020ea8000c1e1900 */
[----:B------:R-:W2:Y:S02]  /*1610*/  LDG.E R0, desc[UR4][R4.64+0x4] ;  /* 0x0000040404007981 */ /* 0x000ea4000c1e1900 */
[----:B--2---:R-:W-:-:S07]  /*1620*/  IMAD.IADD R161, R0, 0x1, -R161 ;  /* 0x0000000100a17824 */ /* 0x004fce00078e0aa1 */
.L_x_417:
[C---:B------:R-:W-:Y:S01]  /*1630*/  LOP3.LUT R31, R150.reuse, 0xffff, RZ, 0xc0, !PT ;  /* 0x0000ffff961f7812 */ /* 0x040fe200078ec0ff */
[----:B------:R-:W-:Y:S01]  /*1640*/  ULDC.64 UR4, c[0x0][0xa20] ;  /* 0x0002880000047ab9 */ /* 0x000fe20000000a00 */
[----:B------:R1:W-:Y:S01]  /*1650*/  STL [R1+0x7c], R149 ;  /* 0x00007c9501007387 */ /* 0x0003e20000100800 */
[----:B------:R-:W-:Y:S02]  /*1660*/  ISETP.NE.U32.AND P1, PT, RZ, UR4, PT ;  /* 0x00000004ff007c0c */ /* 0x000fe4000bf25070 */
[C---:B------:R-:W-:Y:S01]  /*1670*/  LOP3.LUT R3, R150.reuse, 0xff000000, RZ, 0xc0, !PT ;  /* 0xff00000096037812 */ /* 0x040fe200078ec0ff */
[----:B------:R1:W-:Y:S01]  /*1680*/  STL [R1+0x6c], R31 ;  /* 0x00006c1f01007387 */ /* 0x0003e20000100800 */
[----:B------:R-:W-:Y:S02]  /*1690*/  ISETP.NE.AND.EX P1, PT, RZ, UR5, PT, P1 ;  /* 0x00000005ff007c0c */ /* 0x000fe4000bf25310 */
[----:B------:R-:W-:Y:S02]  /*16a0*/  LOP3.LUT R0, R150, 0xff0000, RZ, 0xc0, !PT ;  /* 0x00ff000096007812 */ /* 0x000fe400078ec0ff */
[----:B------:R-:W-:-:S04]  /*16b0*/  SHF.R.U32.HI R3, RZ, 0x8, R3 ;  /* 0x00000008ff037819 */ /* 0x000fc80000011603 */
[----:B------:R-:W-:-:S05]  /*16c0*/  LEA.HI R10, R0, R3, RZ, 0x10 ;  /* 0x00000003000a7211 */ /* 0x000fca00078f80ff */
[----:B-1----:R-:W-:Y:S05]  /*16d0*/  @!P1 BRA `(.L_x_418) ;  /* 0x0000000000149947 */ /* 0x002fea0003800000 */
[----:B0-----:R-:W-:Y:S01]  /*16e0*/  IADD3 R4, P0, R28, UR4, RZ ;  /* 0x000000041c047c10 */ /* 0x001fe2000ff1e0ff */
[----:B------:R-:W-:-:S03]  /*16f0*/  ULDC.64 UR6, c[0x0][0x208] ;  /* 0x0000820000067ab9 */ /* 0x000fc60000000a00 */
[----:B------:R-:W-:-:S05]  /*1700*/  IADD3.X R5, R29, UR5, RZ, P0, !PT ;  /* 0x000000051d057c10 */ /* 0x000fca00087fe4ff */
[----:B------:R1:W5:Y:S01]  /*1710*/  LDG.E R26, desc[UR6][R4.64] ;  /* 0x00000006041a7981 */ /* 0x000362000c1e1900 */
[----:B------:R-:W-:Y:S05]  /*1720*/  BRA `(.L_x_419) ;  /* 0x0000000000147947 */ /* 0x000fea0003800000 */
.L_x_418:
[----:B------:R-:W-:Y:S05]  /*1730*/  @!P0 BRA `(.L_x_419) ;  /* 0x0000000000108947 */ /* 0x000fea0003800000 */
[----:B------:R-:W-:Y:S02]  /*1740*/  ULDC.64 UR4, c[0x0][0x208] ;  /* 0x0000820000047ab9 */ /* 0x000fe40000000a00 */
[----:B------:R-:W2:Y:S04]  /*1750*/  LDG.E R3, desc[UR4][R8.64] ;  /* 0x0000000408037981 */ /* 0x000ea8000c1e1900 */
[----:B------:R-:W2:Y:S02]  /*1760*/  LDG.E R26, desc[UR4][R8.64+0x4] ;  /* 0x00000404081a7981 */ /* 0x000ea4000c1e1900 */
[----:B--2---:R-:W-:-:S07]  /*1770*/  IADD3 R26, -R3, R26, RZ ;  /* 0x0000001a031a7210 */ /* 0x004fce0007ffe1ff */
.L_x_419:
[----:B------:R-:W-:Y:S01]  /*1780*/  ULDC.64 UR4, c[0x0][0xa10] ;  /* 0x0002840000047ab9 */ /* 0x000fe20000000a00 */
[----:B------:R-:W2:Y:S01]  /*1790*/  LDL.LU R30, [R1] ;  /* 0x00000000011e7983 */ /* 0x000ea20000300800 */
[----:B------:R-:W-:Y:S01]  /*17a0*/  ISETP.NE.U32.AND P0, PT, RZ, UR4, PT ;  /* 0x00000004ff007c0c */ /* 0x000fe2000bf05070 */
[----:B------:R-:W-:-:S03]  /*17b0*/  ULDC.64 UR6, c[0x0][0x208] ;  /* 0x0000820000067ab9 */ /* 0x000fc60000000a00 */
[----:B------:R-:W-:Y:S01]  /*17c0*/  ISETP.NE.AND.EX P0, PT, RZ, UR5, PT, P0 ;  /* 0x00000005ff007c0c */ /* 0x000fe2000bf05300 */
[----:B-----5:R-:W-:Y:S01]  /*17d0*/  IMAD.IADD R12, R26, 0x1, -R11 ;  /* 0x000000011a0c7824 */ /* 0x020fe200078e0a0b */
[----:B------:R-:W-:-:S11]  /*17e0*/  ULDC.64 UR4, c[0x0][0xa30] ;  /* 0x00028c0000047ab9 */ /* 0x000fd60000000a00 */
[----:B01----:R-:W0:Y:S02]  /*17f0*/  @P0 LDC.64 R4, c[0x0][0xa10] ;  /* 0x00028400ff040b82 */ /* 0x003e240000000a00 */
[----:B0-----:R-:W-:-:S05]  /*1800*/  @P0 IMAD.WIDE R4, R32, 0x4, R4 ;  /* 0x0000000420040825 */ /* 0x001fca00078e0204 */
[----:B------:R-:W3:Y:S04]  /*1810*/  @P0 LDG.E R0, desc[UR6][R4.64] ;  /* 0x0000000604000981 */ /* 0x000ee8000c1e1900 */
[----:B------:R-:W3:Y:S01]  /*1820*/  @P0 LDG.E R3, desc[UR6][R4.64+0x4] ;  /* 0x0000040604030981 */ /* 0x000ee2000c1e1900 */
[----:B------:R-:W-:Y:S01]  /*1830*/  ISETP.NE.U32.AND P1, PT, RZ, UR4, PT ;  /* 0x00000004ff007c0c */ /* 0x000fe2000bf25070 */
[----:B------:R-:W-:Y:S01]  /*1840*/  IMAD.MOV.U32 R147, RZ, RZ, R26 ;  /* 0x000000ffff937224 */ /* 0x000fe200078e001a */
[----:B------:R-:W-:Y:S02]  /*1850*/  LOP3.LUT R13, R10, 0xff, RZ, 0xc0, !PT ;  /* 0x000000ff0a0d7812 */ /* 0x000fe400078ec0ff */
[----:B------:R-:W-:Y:S02]  /*1860*/  ISETP.NE.AND.EX P1, PT, RZ, UR5, PT, P1 ;  /* 0x00000005ff007c0c */ /* 0x000fe4000bf25310 */
[----:B------:R-:W-:Y:S01]  /*1870*/  SHF.R.U32.HI R8, RZ, 0x10, R10 ;  /* 0x00000010ff087819 */ /* 0x000fe2000001160a */
[----:B------:R0:W-:Y:S01]  /*1880*/  STL [R1+0x80], R13 ;  /* 0x0000800d01007387 */ /* 0x0001e20000100800 */
[----:B------:R-:W-:Y:S09]  /*1890*/  BSSY B0, `(.L_x_420) ;  /* 0x000002e000007945 */ /* 0x000ff20003800000 */
[----:B------:R-:W-:-:S04]  /*18a0*/  @P1 IADD3 R6, P2, R28, UR4, RZ ;  /* 0x000000041c061c10 */ /* 0x000fc8000ff5e0ff */
[----:B------:R-:W-:-:S05]  /*18b0*/  @P1 IADD3.X R7, R29, UR5, RZ, P2, !PT ;  /* 0x000000051d071c10 */ /* 0x000fca00097fe4ff */
[----:B------:R0:W5:Y:S01]  /*18c0*/  @P1 LDG.E R147, desc[UR6][R6.64] ;  /* 0x0000000606931981 */ /* 0x000162000c1e1900 */
[----:B--2---:R-:W-:Y:S01]  /*18d0*/  LOP3.LUT R30, R30, 0xffffffbf, RZ, 0xc0, !PT ;  /* 0xffffffbf1e1e7812 */ /* 0x004fe200078ec0ff */
[----:B---3--:R-:W-:-:S04]  /*18e0*/  @P0 IMAD.IADD R25, R3, 0x1, -R0 ;  /* 0x0000000103190824 */ /* 0x008fc800078e0a00 */
[----:B------:R-:W-:-:S04]  /*18f0*/  IMAD.IADD R162, R12, 0x1, R25 ;  /* 0x000000010ca27824 */ /* 0x000fc800078e0219 */
[C---:B------:R-:W-:Y:S01]  /*1900*/  VIADD R0, R162.reuse, 0xaf ;  /* 0x000000afa2007836 */ /* 0x040fe20000000000 */
[----:B------:R-:W-:-:S03]  /*1910*/  ISETP.GE.AND P3, PT, R162, 0x1, PT ;  /* 0x00000001a200780c */ /* 0x000fc60003f66270 */
[----:B------:R-:W-:-:S05]  /*1920*/  IMAD.HI R0, R0, 0x2e8ba2e9, RZ ;  /* 0x2e8ba2e900007827 */ /* 0x000fca00078e02ff */
[----:B------:R-:W-:-:S04]  /*1930*/  SHF.R.U32.HI R3, RZ, 0x1f, R0 ;  /* 0x0000001fff037819 */ /* 0x000fc80000011600 */
[----:B------:R-:W-:Y:S02]  /*1940*/  LEA.HI.SX32 R160, R0, R3, 0x1b ;  /* 0x0000000300a07211 */ /* 0x000fe400078fdaff */
[----:B------:R-:W-:Y:S02]  /*1950*/  @P3 LOP3.LUT R30, R30, 0x40, RZ, 0xfc, !PT ;  /* 0x000000401e1e3812 */ /* 0x000fe400078efcff */
[----:B------:R-:W-:-:S03]  /*1960*/  MOV R3, RZ ;  /* 0x000000ff00037202 */ /* 0x000fc60000000f00 */
[----:B------:R0:W-:Y:S04]  /*1970*/  STL [R1], R30 ;  /* 0x0000001e01007387 */ /* 0x0001e80000100800 */
[----:B------:R0:W-:Y:S01]  /*1980*/  STL [R1+0x70], R8 ;  /* 0x0000700801007387 */ /* 0x0001e20000100800 */
[----:B------:R-:W-:Y:S05]  /*1990*/  @!P3 BRA `(.L_x_421) ;  /* 0x000000000074b947 */ /* 0x000fea0003800000 */
[----:B------:R-:W-:Y:S01]  /*19a0*/  ISETP.NE.AND P0, PT, R8, RZ, PT ;  /* 0x000000ff0800720c */ /* 0x000fe20003f05270 */
[----:B------:R-:W-:-:S03]  /*19b0*/  ULDC UR4, c[0x0][0x9f0] ;  /* 0x00027c0000047ab9 */ /* 0x000fc60000000800 */
[----:B------:R-:W-:-:S04]  /*19c0*/  SEL R9, R8, UR4, P0 ;  /* 0x0000000408097c07 */ /* 0x000fc80008000000 */
[-C--:B0-----:R-:W-:Y:S02]  /*19d0*/  IABS R6, R9.reuse ;  /* 0x0000000900067213 */ /* 0x081fe40000000000 */
[----:B------:R-:W-:Y:S02]  /*19e0*/  IADD3 R0, R160, -0x1, R9 ;  /* 0xffffffffa0007810 */ /* 0x000fe40007ffe009 */
[----:B------:R-:W0:Y:S01]  /*19f0*/  I2F.RP R3, R6 ;  /* 0x0000000600037306 */ /* 0x000e220000209400 */
[-C--:B------:R-:W-:Y:S02]  /*1a00*/  IABS R10, R9.reuse ;  /* 0x00000009000a7213 */ /* 0x080fe40000000000 */
[----:B------:R-:W-:Y:S02]  /*1a10*/  IABS R8, R0 ;  /* 0x0000000000087213 */ /* 0x000fe40000000000 */
[----:B------:R-:W-:-:S04]  /*1a20*/  LOP3.LUT R0, R0, R9, RZ, 0x3c, !PT ;  /* 0x0000000900007212 */ /* 0x000fc800078e3cff */
[----:B------:R-:W-:Y:S01]  /*1a30*/  ISETP.GE.AND P2, PT, R0, RZ, PT ;  /* 0x000000ff0000720c */ /* 0x000fe20003f46270 */
[----:B0-----:R-:W0:Y:S02]  /*1a40*/  MUFU.RCP R3, R3 ;  /* 0x0000000300037308 */ /* 0x001e240000001000 */
[----:B0-----:R-:W-:Y:S02]  /*1a50*/  VIADD R4, R3, 0xffffffe ;  /* 0x0ffffffe03047836 */ /* 0x001fe40000000000 */
[----:B------:R-:W-:-:S04]  /*1a60*/  IMAD.MOV R3, RZ, RZ, -R10 ;  /* 0x000000ffff037224 */ /* 0x000fc800078e0a0a */
[----:B------:R0:W1:Y:S02]  /*1a70*/  F2I.FTZ.U32.TRUNC.NTZ R5, R4 ;  /* 0x0000000400057305 */ /* 0x000064000021f000 */
[----:B0-----:R-:W-:Y:S02]  /*1a80*/  IMAD.MOV.U32 R4, RZ, RZ, RZ ;  /* 0x000000ffff047224 */ /* 0x001fe400078e00ff */
[----:B-1----:R-:W-:-:S04]  /*1a90*/  IMAD.MOV R7, RZ, RZ, -R5 ;  /* 0x000000ffff077224 */ /* 0x002fc800078e0a05 */
[----:B------:R-:W-:-:S04]  /*1aa0*/  IMAD R7, R7, R6, RZ ;  /* 0x0000000607077224 */ /* 0x000fc800078e02ff */
[----:B------:R-:W-:-:S06]  /*1ab0*/  IMAD.HI.U32 R5, R5, R7, R4 ;  /* 0x0000000705057227 */ /* 0x000fcc00078e0004 */
[----:B------:R-:W-:-:S04]  /*1ac0*/  IMAD.HI.U32 R5, R5, R8, RZ ;  /* 0x0000000805057227 */ /* 0x000fc800078e00ff */
[----:B------:R-:W-:-:S05]  /*1ad0*/  IMAD R3, R5, R3, R8 ;  /* 0x0000000305037224 */ /* 0x000fca00078e0208 */
[----:B------:R-:W-:-:S13]  /*1ae0*/  ISETP.GT.U32.AND P1, PT, R6, R3, PT ;  /* 0x000000030600720c */ /* 0x000fda0003f24070 */
[----:B------:R-:W-:Y:S01]  /*1af0*/  @!P1 IMAD.IADD R3, R3, 0x1, -R6 ;  /* 0x0000000103039824 */ /* 0x000fe200078e0a06 */
[----:B------:R-:W-:Y:S02]  /*1b00*/  @!P1 IADD3 R5, R5, 0x1, RZ ;  /* 0x0000000105059810 */ /* 0x000fe40007ffe0ff */
[----:B------:R-:W-:Y:S02]  /*1b10*/  ISETP.NE.AND P1, PT, R9, RZ, PT ;  /* 0x000000ff0900720c */ /* 0x000fe40003f25270 */
[----:B------:R-:W-:-:S13]  /*1b20*/  ISETP.GE.U32.AND P0, PT, R3, R6, PT ;  /* 0x000000060300720c */ /* 0x000fda0003f06070 */
[----:B------:R-:W-:-:S04]  /*1b30*/  @P0 VIADD R5, R5, 0x1 ;  /* 0x0000000105050836 */ /* 0x000fc80000000000 */
[----:B------:R-:W-:-:S04]  /*1b40*/  IMAD.MOV.U32 R3, RZ, RZ, R5 ;  /* 0x000000ffff037224 */ /* 0x000fc800078e0005 */
[----:B------:R-:W-:Y:S01]  /*1b50*/  @!P2 IMAD.MOV R3, RZ, RZ, -R3 ;  /* 0x000000ffff03a224 */ /* 0x000fe200078e0a03 */
[----:B------:R-:W-:-:S07]  /*1b60*/  @!P1 LOP3.LUT R3, RZ, R9, RZ, 0x33, !PT ;  /* 0x00000009ff039212 */ /* 0x000fce00078e33ff */
.L_x_421:
[----:B------:R-:W-:Y:S05]  /*1b70*/  BSYNC B0 ;  /* 0x0000000000007941 */ /* 0x000fea0003800000 */
.L_x_420:
[----:B------:R-:W-:-:S05]  /*1b80*/  IMAD R0, R13, R3, RZ ;  /* 0x000000030d007224 */ /* 0x000fca00078e02ff */
[C---:B------:R-:W-:Y:S01]  /*1b90*/  VIADDMNMX R3, R0.reuse, R3, R160, PT ;  /* 0x0000000300037246 */ /* 0x040fe200038001a0 */
[----:B------:R-:W-:-:S04]  /*1ba0*/  IMAD R0, R0, 0xb0, -R12 ;  /* 0x000000b000007824 */ /* 0x000fc800078e0a0c */
[----:B------:R-:W-:Y:S01]  /*1bb0*/  IMAD R4, R3, 0xb0, -R12 ;  /* 0x000000b003047824 */ /* 0x000fe200078e0a0c */
[----:B------:R-:W-:-:S04]  /*1bc0*/  VIMNMX R0, RZ, R0, !PT ;  /* 0x00000000ff007248 */ /* 0x000fc80007fe0100 */
[----:B------:R-:W-:Y:S01]  /*1bd0*/  VIMNMX R3, R4, R25, PT ;  /* 0x0000001904037248 */ /* 0x000fe20003fe0100 */
[----:B------:R-:W-:-:S03]  /*1be0*/  IMAD.WIDE.U32 R130, R0, -0x45d1745d, RZ ;  /* 0xba2e8ba300827825 */ /* 0x000fc600078e00ff */
[----:B------:R-:W-:Y:S02]  /*1bf0*/  ISETP.GT.AND P0, PT, R3, R0, PT ;  /* 0x000000000300720c */ /* 0x000fe40003f04270 */
[----:B------:R-:W-:-:S05]  /*1c00*/  SHF.R.U32.HI R130, RZ, 0x7, R131 ;  /* 0x00000007ff827819 */ /* 0x000fca0000011683 */
[----:B------:R-:W-:-:S06]  /*1c10*/  IMAD.MOV.U32 R24, RZ, RZ, R130 ;  /* 0x000000ffff187224 */ /* 0x000fcc00078e0082 */
[----:B------:R-:W-:-:S04]  /*1c20*/  @P0 VIADD R0, R3, 0xaf ;  /* 0x000000af03000836 */ /* 0x000fc80000000000 */
[----:B------:R-:W-:-:S05]  /*1c30*/  @P0 IMAD.HI R0, R0, 0x2e8ba2e9, RZ ;  /* 0x2e8ba2e900000827 */ /* 0x000fca00078e02ff */
[----:B------:R-:W-:-:S04]  /*1c40*/  @P0 SHF.R.U32.HI R3, RZ, 0x1f, R0 ;  /* 0x0000001fff030819 */ /* 0x000fc80000011600 */
[----:B------:R-:W-:Y:S02]  /*1c50*/  @P0 LEA.HI.SX32 R24, R0, R3, 0x1b ;  /* 0x0000000300180211 */ /* 0x000fe400078fdaff */
[----:B------:R-:W-:Y:S02]  /*1c60*/  PLOP3.LUT P0, PT, PT, PT, PT, 0x80, 0x0 ;  /* 0x000000000000781c */ /* 0x000fe40003f0f070 */
[----:B------:R-:W-:-:S13]  /*1c70*/  ISETP.GT.AND P1, PT, R24, R130, PT ;  /* 0x000000821800720c */ /* 0x000fda0003f24270 */
[----:B------:R-:W-:Y:S05]  /*1c80*/  @!P1 BRA `(.L_x_422) ;  /* 0x000000a400f09947 */ /* 0x000fea0003800000 */
[----:B------:R-:W-:Y:S01]  /*1c90*/  IADD3 R0, R2, 0x1e400, RZ ;  /* 0x0001e40002007810 */ /* 0x000fe20007ffe0ff */
[----:B------:R-:W-:Y:S03]  /*1ca0*/  BSSY B6, `(.L_x_423) ;  /* 0x0000013000067945 */ /* 0x000fe60003800000 */
[----:B------:R-:W-:-:S13]  /*1cb0*/  LOP3.LUT P0, RZ, R0, 0x3ff, RZ, 0xc0, !PT ;  /* 0x000003ff00ff7812 */ /* 0x000fda000780c0ff */
[----:B------:R-:W-:Y:S05]  /*1cc0*/  @!P0 BRA `(.L_x_424) ;  /* 0x0000000000408947 */ /* 0x000fea0003800000 */
[----:B------:R-:W-:Y:S01]  /*1cd0*/  MOV R0, 0x0 ;  /* 0x0000000000007802 */ /* 0x000fe20000000f00 */
[----:B------:R-:W-:Y:S01]  /*1ce0*/  ULDC.64 UR4, c[0x4][0xa0] ;  /* 0x0100280000047ab9 */ /* 0x000fe20000000a00 */
[----:B------:R-:W-:Y:S01]  /*1cf0*/  ULDC.64 UR6, c[0x4][0x38] ;  /* 0x01000e0000067ab9 */ /* 0x000fe20000000a00 */
[----:B------:R-:W-:Y:S01]  /*1d00*/  IMAD.U32 R4, RZ, RZ, UR4 ;  /* 0x00000004ff047e24 */ /* 0x000fe2000f8e00ff */
[----:B------:R1:W2:Y:S01]  /*1d10*/  LDC.64 R14, c[0x4][R0] ;  /* 0x01000000000e7b82 */ /* 0x0002a20000000a00 */
[----:B------:R-:W-:Y:S01]  /*1d20*/  IMAD.U32 R5, RZ, RZ, UR5 ;  /* 0x00000005ff057e24 */ /* 0x000fe2000f8e00ff */
[----:B------:R-:W-:Y:S01]  /*1d30*/  ULDC.64 UR4, c[0x4][0xa8] ;  /* 0x01002a0000047ab9 */ /* 0x000fe20000000a00 */
[----:B------:R-:W-:Y:S01]  /*1d40*/  IMAD.U32 R10, RZ, RZ, UR6 ;  /* 0x00000006ff0a7e24 */ /* 0x000fe2000f8e00ff */
[----:B------:R-:W-:Y:S01]  /*1d50*/  MOV R11, UR7 ;  /* 0x00000007000b7c02 */ /* 0x000fe20008000f00 */
[----:B0-----:R-:W-:Y:S02]  /*1d60*/  IMAD.U32 R6, RZ, RZ, UR4 ;  /* 0x00000004ff067e24 */ /* 0x001fe4000f8e00ff */
[----:B------:R-:W-:-:S02]  /*1d70*/  IMAD.U32 R7, RZ, RZ, UR5 ;  /* 0x00000005ff077e24 */ /* 0x000fc4000f8e00ff */
[----:B------:R-:W-:Y:S02]  /*1d80*/  IMAD.MOV.U32 R8, RZ, RZ, 0x70 ;  /* 0x00000070ff087424 */ /* 0x000fe400078e00ff */
[----:B------:R-:W-:Y:S02]  /*1d90*/  IMAD.MOV.U32 R12, RZ, RZ, 0x1 ;  /* 0x00000001ff0c7424 */ /* 0x000fe400078e00ff */
[----:B-1----:R-:W-:-:S07]  /*1da0*/  IMAD.MOV.U32 R13, RZ, RZ, RZ ;  /* 0x000000ffff0d7224 */ /* 0x002fce00078e00ff */
[----:B------:R-:W-:-:S07]  /*1db0*/  LEPC R20, `(.L_x_424) ;  /* 0x000000001014794e */ /* 0x000fce0000000000 */
[----:B--2--5:R-:W-:Y:S05]  /*1dc0*/  CALL.ABS.NOINC R14 ;  /* 0x000000000e007343 */ /* 0x024fea0003c00000 */
.L_x_424:
[----:B------:R-:W-:Y:S05]  /*1dd0*/  BSYNC B6 ;  /* 0x0000000000067941 */ /* 0x000fea0003800000 */
.L_x_423:
[----:B------:R-:W-:Y:S01]  /*1de0*/  VIADD R0, R2, 0x400 ;  /* 0x0000040002007836 */ /* 0x000fe20000000000 */
[----:B------:R-:W-:Y:S04]  /*1df0*/  BSSY B6, `(.L_x_425) ;  /* 0x0000013000067945 */ /* 0x000fe80003800000 */
[----:B------:R-:W-:-:S13]  /*1e00*/  LOP3.LUT P0, RZ, R0, 0x3ff, RZ, 0xc0, !PT ;  /* 0x000003ff00ff7812 */ /* 0x000fda000780c0ff */
[----:B------:R-:W-:Y:S05]  /*1e10*/  @!P0 BRA `(.L_x_426) ;  /* 0x0000000000408947 */ /* 0x000fea0003800000 */
[----:B------:R-:W-:Y:S01]  /*1e20*/  MOV R0, 0x0 ;  /* 0x0000000000007802 */ /* 0x000fe20000000f00 */
[----:B------:R-:W-:Y:S01]  /*1e30*/  ULDC.64 UR4, c[0x4][0xa0] ;  /* 0x0100280000047ab9 */ /* 0x000fe20000000a00 */
[----:B------:R-:W-:Y:S01]  /*1e40*/  ULDC.64 UR6, c[0x4][0x38] ;  /* 0x01000e0000067ab9 */ /* 0x000fe20000000a00 */
[----:B------:R-:W-:Y:S01]  /*1e50*/  IMAD.U32 R4, RZ, RZ, UR4 ;  /* 0x00000004ff047e24 */ /* 0x000fe2000f8e00ff */
[----:B------:R1:W2:Y:S01]  /*1e60*/  LDC.64 R14, c[0x4][R0] ;  /* 0x01000000000e7b82 */ /* 0x0002a20000000a00 */
[----:B------:R-:W-:Y:S01]  /*1e70*/  MOV R5, UR5 ;  /* 0x0000000500057c02 */ /* 0x000fe20008000f00 */
[----:B------:R-:W-:Y:S01]  /*1e80*/  ULDC.64 UR4, c[0x4][0xa8] ;  /* 0x01002a0000047ab9 */ /* 0x000fe20000000a00 */
[----:B------:R-:W-:Y:S01]  /*1e90*/  IMAD.U32 R10, RZ, RZ, UR6 ;  /* 0x00000006ff0a7e24 */ /* 0x000fe2000f8e00ff */
[----:B------:R-:W-:Y:S01]  /*1ea0*/  MOV R12, 0x1 ;  /* 0x00000001000c7802 */ /* 0x000fe20000000f00 */
[----:B0-----:R-:W-:Y:S02]  /*1eb0*/  IMAD.U32 R6, RZ, RZ, UR4 ;  /* 0x00000004ff067e24 */ /* 0x001fe4000f8e00ff */
[----:B------:R-:W-:-:S02]  /*1ec0*/  IMAD.U32 R7, RZ, RZ, UR5 ;  /* 0x00000005ff077e24 */ /* 0x000fc4000f8e00ff */
[----:B------:R-:W-:Y:S02]  /*1ed0*/  IMAD.U32 R11, RZ, RZ, UR7 ;  /* 0x00000007ff0b7e24 */ /* 0x000fe4000f8e00ff */
[----:B------:R-:W-:Y:S02]  /*1ee0*/  IMAD.MOV.U32 R8, RZ, RZ, 0x70 ;  /* 0x00000070ff087424 */ /* 0x000fe400078e00ff */
[----:B-1----:R-:W-:-:S07]  /*1ef0*/  IMAD.MOV.U32 R13, RZ, RZ, RZ ;  /* 0x000000ffff0d7224 */ /* 0x002fce00078e00ff */
[----:B------:R-:W-:-:S07]  /*1f00*/  LEPC R20, `(.L_x_426) ;  /* 0x000000001014794e */ /* 0x000fce0000000000 */
[----:B--2--5:R-:W-:Y:S05]  /*1f10*/  CALL.ABS.NOINC R14 ;  /* 0x000000000e007343 */ /* 0x024fea0003c00000 */
.L_x_426:
[----:B------:R-:W-:Y:S05]  /*1f20*/  BSYNC B6 ;  /* 0x0000000000067941 */ /* 0x000fea0003800000 */
.L_x_425:
[----:B------:R-:W-:Y:S01]  /*1f30*/  ULDC.64 UR4, c[0x0][0x9f8] ;  /* 0x00027e0000047ab9 */ /* 0x000fe20000000a00 */
[----:B------:R-:W-:Y:S01]  /*1f40*/  IMAD.MOV.U32 R0, RZ, RZ, R32 ;  /* 0x000000ffff007224 */ /* 0x000fe200078e0020 */
[----:B------:R-:W-:Y:S01]  /*1f50*/  ISETP.NE.U32.AND P0, PT, RZ, UR4, PT ;  /* 0x00000004ff007c0c */ /* 0x000fe2000bf05070 */
[----:B------:R-:W-:Y:S01]  /*1f60*/  ULDC.64 UR6, c[0x0][0x208] ;  /* 0x0000820000067ab9 */ /* 0x000fe20000000a00 */
[----:B0-----:R-:W0:Y:S08]  /*1f70*/  LDC R13, c[0x0][0x3f4] ;  /* 0x0000fd00ff0d7b82 */ /* 0x001e300000000800 */
[----:B------:R-:W1:Y:S01]  /*1f80*/  LDC.64 R42, c[0x0][0x300] ;  /* 0x0000c000ff2a7b82 */ /* 0x000e620000000a00 */
[----:B------:R-:W-:Y:S01]  /*1f90*/  ISETP.NE.AND.EX P0, PT, RZ, UR5, PT, P0 ;  /* 0x00000005ff007c0c */ /* 0x000fe2000bf05300 */
[----:B------:R-:W-:Y:S01]  /*1fa0*/  IMAD.IADD R119, R27, 0x1, R26 ;  /* 0x000000011b777824 */ /* 0x000fe200078e021a */
[----:B------:R-:W-:Y:S01]  /*1fb0*/  LOP3.LUT R30, R30, 0xfffffffe, RZ, 0xc0, !PT ;  /* 0xfffffffe1e1e7812 */ /* 0x000fe200078ec0ff */
[----:B------:R-:W2:Y:S04]  /*1fc0*/  LDL R26, [R1+0x54] ;  /* 0x00005400011a7983 */ /* 0x000ea80000100800 */
[----:B------:R-:W3:Y:S01]  /*1fd0*/  LDL R27, [R1+0x48] ;  /* 0x00004800011b7983 */ /* 0x000ee20000100800 */
[----:B------:R-:W4:Y:S03]  /*1fe0*/  LDC.64 R108, c[0x0][0x3f8] ;  /* 0x0000fe00ff6c7b82 */ /* 0x000f260000000a00 */
[----:B------:R-:W3:Y:S02]  /*1ff0*/  LDL R14, [R1+0x50] ;  /* 0x00005000010e7983 */ /* 0x000ee40000100800 */
[----:B------:R-:W-:Y:S01]  /*2000*/  @P0 IADD3 R4, P1, R28, UR4, RZ ;  /* 0x000000041c040c10 */ /* 0x000fe2000ff3e0ff */
[----:B------:R-:W4:Y:S02]  /*2010*/  S2R R20, SR_TID.X ;  /* 0x0000000000147919 */ /* 0x000f240000002100 */
[----:B------:R-:W4:Y:S01]  /*2020*/  LDC.64 R114, c[0x0][0x408] ;  /* 0x00010200ff727b82 */ /* 0x000f220000000a00 */
[----:B------:R-:W-:Y:S01]  /*2030*/  @P0 IADD3.X R5, R29, UR5, RZ, P1, !PT ;  /* 0x000000051d050c10 */ /* 0x000fe20008ffe4ff */
[----:B------:R-:W-:-:S04]  /*2040*/  ULDC.64 UR4, c[0x0][0xa08] ;  /* 0x0002820000047ab9 */ /* 0x000fc80000000a00 */
[----:B------:R4:W2:Y:S01]  /*2050*/  @P0 LDG.E R0, desc[UR6][R4.64] ;  /* 0x0000000604000981 */ /* 0x0008a2000c1e1900 */
[----:B0-----:R-:W-:Y:S01]  /*2060*/  ISETP.GE.AND P2, PT, R16, R13, PT ;  /* 0x0000000d1000720c */ /* 0x001fe20003f46270 */
[-C--:B-1----:R-:W-:Y:S01]  /*2070*/  IMAD.WIDE.U32 R6, R119, R42.reuse, RZ ;  /* 0x0000002a77067225 */ /* 0x082fe200078e00ff */
[----:B------:R-:W-:Y:S02]  /*2080*/  SHF.R.S32.HI R21, RZ, 0x1f, R119 ;  /* 0x0000001fff157819 */ /* 0x000fe40000011477 */
[----:B------:R-:W-:Y:S02]  /*2090*/  ISETP.NE.U32.AND P0, PT, RZ, UR4, PT ;  /* 0x00000004ff007c0c */ /* 0x000fe4000bf05070 */
[----:B------:R-:W-:Y:S01]  /*20a0*/  SHF.R.S32.HI R10, RZ, 0x1f, R22 ;  /* 0x0000001fff0a7819 */ /* 0x000fe20000011416 */
[----:B------:R-:W-:Y:S01]  /*20b0*/  IMAD R8, R21, R42, RZ ;  /* 0x0000002a15087224 */ /* 0x000fe200078e02ff */
[----:B------:R-:W-:Y:S01]  /*20c0*/  ISETP.NE.AND.EX P0, PT, RZ, UR5, PT, P0 ;  /* 0x00000005ff007c0c */ /* 0x000fe2000bf05300 */
[----:B------:R-:W-:Y:S01]  /*20d0*/  ULDC.64 UR4, c[0x0][0x308] ;  /* 0x0000c20000047ab9 */ /* 0x000fe20000000a00 */
[----:B------:R-:W-:Y:S01]  /*20e0*/  SHF.R.S32.HI R19, RZ, 0x1f, R18 ;  /* 0x0000001fff137819 */ /* 0x000fe20000011412 */
[----:B------:R-:W-:-:S02]  /*20f0*/  IMAD R3, R119, R43, R8 ;  /* 0x0000002b77037224 */ /* 0x000fc400078e0208 */
[----:B------:R-:W-:Y:S02]  /*2100*/  @P2 LOP3.LUT R30, R30, 0x1, RZ, 0xfc, !PT ;  /* 0x000000011e1e2812 */ /* 0x000fe400078efcff */
[----:B------:R-:W-:Y:S01]  /*2110*/  IMAD.IADD R7, R7, 0x1, R3 ;  /* 0x0000000107077824 */ /* 0x000fe200078e0203 */
[----:B----4-:R-:W-:Y:S02]  /*2120*/  SHF.R.U32.HI R20, RZ, 0x7, R20 ;  /* 0x00000007ff147819 */ /* 0x010fe40000011614 */
[----:B------:R0:W-:Y:S01]  /*2130*/  STL [R1], R30 ;  /* 0x0000001e01007387 */ /* 0x0001e20000100800 */
[C---:B------:R-:W-:Y:S01]  /*2140*/  IMAD.WIDE.U32 R4, R31.reuse, UR4, R6 ;  /* 0x000000041f047c25 */ /* 0x040fe2000f8e0006 */
[----:B------:R-:W-:Y:S02]  /*2150*/  ISETP.NE.AND P6, PT, R20, 0x1, PT ;  /* 0x000000011400780c */ /* 0x000fe40003fc5270 */
[----:B------:R-:W4:Y:S01]  /*2160*/  LDL R8, [R1+0x68] ;  /* 0x0000680001087983 */ /* 0x000f220000100800 */
[----:B------:R-:W-:Y:S01]  /*2170*/  IMAD R5, R31, UR5, R5 ;  /* 0x000000051f057c24 */ /* 0x000fe2000f8e0205 */
[----:B------:R-:W-:Y:S01]  /*2180*/  ULDC.64 UR4, c[0x0][0x310] ;  /* 0x0000c40000047ab9 */ /* 0x000fe20000000a00 */
[C---:B------:R-:W-:Y:S01]  /*2190*/  VIADD R11, R22.reuse, 0x40 ;  /* 0x00000040160b7836 */ /* 0x040fe20000000000 */
[----:B------:R-:W4:Y:S01]  /*21a0*/  LDL R12, [R1+0x64] ;  /* 0x00006400010c7983 */ /* 0x000f220000100800 */
[----:B------:R-:W-:-:S02]  /*21b0*/  VIADD R28, R22, 0x20 ;  /* 0x00000020161c7836 */ /* 0x000fc40000000000 */
[-C--:B------:R-:W-:Y:S01]  /*21c0*/  IMAD.WIDE.U32 R110, R22, R114.reuse, R18 ;  /* 0x00000072166e7225 */ /* 0x080fe200078e0012 */
[----:B0-----:R-:W0:Y:S03]  /*21d0*/  S2R R30, SR_TID.X ;  /* 0x00000000001e7919 */ /* 0x001e260000002100 */
[----:B------:R-:W-:Y:S02]  /*21e0*/  IMAD.SHL.U32 R11, R11, 0x40, RZ ;  /* 0x000000400b0b7824 */ /* 0x000fe400078e00ff */
[----:B------:R-:W-:Y:S02]  /*21f0*/  IMAD.SHL.U32 R28, R28, 0x40, RZ ;  /* 0x000000401c1c7824 */ /* 0x000fe400078e00ff */
[----:B------:R-:W-:Y:S01]  /*2200*/  IMAD.WIDE.U32 R112, R22, R114, R16 ;  /* 0x0000007216707225 */ /* 0x000fe200078e0010 */
[----:B------:R-:W-:Y:S02]  /*2210*/  LOP3.LUT R11, R11, 0x1c0, RZ, 0xc0, !PT ;  /* 0x000001c00b0b7812 */ /* 0x000fe400078ec0ff */
[----:B------:R-:W-:Y:S01]  /*2220*/  LOP3.LUT R28, R28, 0x1c0, RZ, 0xc0, !PT ;  /* 0x000001c01c1c7812 */ /* 0x000fe200078ec0ff */
[C---:B------:R-:W-:Y:S01]  /*2230*/  IMAD.SHL.U32 R116, R42.reuse, 0x20, RZ ;  /* 0x000000202a747824 */ /* 0x040fe200078e00ff */
[----:B------:R-:W-:Y:S01]  /*2240*/  SHF.L.U64.HI R117, R42, 0x5, R43 ;  /* 0x000000052a757819 */ /* 0x000fe2000001022b */
[----:B------:R-:W-:-:S04]  /*2250*/  IMAD.WIDE.U32 R104, R22, R108, R18 ;  /* 0x0000006c16687225 */ /* 0x000fc800078e0012 */
[----:B0-----:R-:W-:Y:S01]  /*2260*/  VIADD R30, R30, 0xffffff80 ;  /* 0xffffff801e1e7836 */ /* 0x001fe20000000000 */
[C---:B------:R-:W-:Y:S01]  /*2270*/  IADD3 R29, R22.reuse, 0xa0, RZ ;  /* 0x000000a0161d7810 */ /* 0x040fe20007ffe0ff */
[----:B------:R-:W-:-:S04]  /*2280*/  IMAD.WIDE.U32 R158, R22, R42, R116 ;  /* 0x0000002a169e7225 */ /* 0x000fc800078e0074 */
[----:B------:R-:W-:Y:S01]  /*2290*/  IMAD.SHL.U32 R29, R29, 0x40, RZ ;  /* 0x000000401d1d7824 */ /* 0x000fe200078e00ff */
[----:B------:R-:W-:Y:S01]  /*22a0*/  IADD3 R125, P1, R116, R158, RZ ;  /* 0x0000009e747d7210 */ /* 0x000fe20007f3e0ff */
[----:B------:R-:W-:-:S03]  /*22b0*/  IMAD.WIDE.U32 R106, R22, R108, R16 ;  /* 0x0000006c166a7225 */ /* 0x000fc600078e0010 */
[----:B------:R-:W-:Y:S01]  /*22c0*/  LOP3.LUT R29, R29, 0x1c0, RZ, 0xc0, !PT ;  /* 0x000001c01d1d7812 */ /* 0x000fe200078ec0ff */
[----:B------:R-:W-:Y:S01]  /*22d0*/  IMAD.WIDE.U32 R120, R22, R42, R16 ;  /* 0x0000002a16787225 */ /* 0x000fe200078e0010 */
[----:B------:R-:W-:Y:S02]  /*22e0*/  IADD3 R163, R20, 0x8, RZ ;  /* 0x0000000814a37810 */ /* 0x000fe40007ffe0ff */
[----:B------:R-:W-:Y:S01]  /*22f0*/  SHF.R.U32.HI R164, RZ, 0x3, R29 ;  /* 0x00000003ffa47819 */ /* 0x000fe2000001161d */
[----:B------:R-:W-:Y:S01]  /*2300*/  IMAD R135, R109, 0xb0, RZ ;  /* 0x000000b06d877824 */ /* 0x000fe200078e02ff */
[C-C-:B------:R-:W-:Y:S01]  /*2310*/  SHF.L.U64.HI R40, R108.reuse, 0x5, R109.reuse ;  /* 0x000000056c287819 */ /* 0x140fe2000001026d */
[C---:B------:R-:W-:Y:S01]  /*2320*/  IMAD.SHL.U32 R36, R108.reuse, 0x40, RZ ;  /* 0x000000406c247824 */ /* 0x040fe200078e00ff */
[C-C-:B------:R-:W-:Y:S01]  /*2330*/  SHF.L.U64.HI R39, R108.reuse, 0x6, R109.reuse ;  /* 0x000000066c277819 */ /* 0x140fe2000001026d */
[C---:B------:R-:W-:Y:S01]  /*2340*/  IMAD.SHL.U32 R35, R108.reuse, 0x80, RZ ;  /* 0x000000806c237824 */ /* 0x040fe200078e00ff */
[C---:B------:R-:W-:Y:S01]  /*2350*/  SHF.L.U64.HI R38, R108.reuse, 0x7, R109 ;  /* 0x000000076c267819 */ /* 0x040fe2000001026d */
[----:B------:R-:W-:Y:S01]  /*2360*/  IMAD R41, R43, 0xb0, RZ ;  /* 0x000000b02b297824 */ /* 0x000fe200078e02ff */
[----:B------:R-:W-:-:S02]  /*2370*/  SHF.L.U32 R37, R108, 0x5, RZ ;  /* 0x000000056c257819 */ /* 0x000fc400000006ff */
[C-C-:B------:R-:W-:Y:S02]  /*2380*/  SHF.L.U64.HI R34, R114.reuse, 0x5, R115.reuse ;  /* 0x0000000572227819 */ /* 0x140fe40000010273 */
[C-C-:B------:R-:W-:Y:S02]  /*2390*/  SHF.L.U64.HI R33, R114.reuse, 0x6, R115.reuse ;  /* 0x0000000672217819 */ /* 0x140fe40000010273 */
[----:B------:R-:W-:Y:S02]  /*23a0*/  SHF.L.U64.HI R32, R114, 0x7, R115 ;  /* 0x0000000772207819 */ /* 0x000fe40000010273 */
[C-C-:B------:R-:W-:Y:S02]  /*23b0*/  SHF.L.U64.HI R140, R42.reuse, 0x6, R43.reuse ;  /* 0x000000062a8c7819 */ /* 0x140fe4000001022b */
[C---:B------:R-:W-:Y:S01]  /*23c0*/  SHF.L.U64.HI R131, R42.reuse, 0x7, R43 ;  /* 0x000000072a837819 */ /* 0x040fe2000001022b */
[----:B------:R-:W-:-:S04]  /*23d0*/  IMAD.WIDE.U32 R156, R42, 0xb0, RZ ;  /* 0x000000b02a9c7825 */ /* 0x000fc800078e00ff */
[----:B------:R-:W-:Y:S01]  /*23e0*/  IMAD.IADD R41, R157, 0x1, R41 ;  /* 0x000000019d297824 */ /* 0x000fe200078e0229 */
[----:B--2---:R-:W-:Y:S02]  /*23f0*/  SHF.R.S32.HI R3, RZ, 0x1f, R0 ;  /* 0x0000001fff037819 */ /* 0x004fe40000011400 */
[----:B------:R-:W-:Y:S02]  /*2400*/  SEL R103, R0, RZ, !P0 ;  /* 0x000000ff00677207 */ /* 0x000fe40004000000 */
[----:B------:R-:W-:-:S03]  /*2410*/  SEL R6, R3, RZ, !P0 ;  /* 0x000000ff03067207 */ /* 0x000fc60004000000 */
[----:B------:R-:W-:-:S04]  /*2420*/  IMAD.WIDE.U32 R100, R103, UR4, R4 ;  /* 0x0000000467647c25 */ /* 0x000fc8000f8e0004 */
[----:B------:R-:W-:-:S04]  /*2430*/  IMAD R0, R6, UR4, RZ ;  /* 0x0000000406007c24 */ /* 0x000fc8000f8e02ff */
[----:B------:R-:W-:Y:S01]  /*2440*/  IMAD R15, R103, UR5, R0 ;  /* 0x00000005670f7c24 */ /* 0x000fe2000f8e0200 */
[----:B------:R-:W-:Y:S05]  /*2450*/  @!P6 WARPSYNC.ALL ;  /* 0x000000000000e948 */ /* 0x000fea0003800000 */
[----:B------:R-:W-:Y:S01]  /*2460*/  ULDC.64 UR4, c[0x0][0x330] ;  /* 0x0000cc0000047ab9 */ /* 0x000fe20000000a00 */
[----:B------:R-:W-:Y:S02]  /*2470*/  IMAD R0, R10, R108, RZ ;  /* 0x0000006c0a007224 */ /* 0x000fe400078e02ff */
[----:B------:R-:W-:Y:S01]  /*2480*/  IMAD.WIDE.U32 R4, R31, UR4, R16 ;  /* 0x000000041f047c25 */ /* 0x000fe2000f8e0010 */
[----:B------:R-:W-:-:S03]  /*2490*/  SEL R3, R13, RZ, P2 ;  /* 0x000000ff0d037207 */ /* 0x000fc60001000000 */
[----:B------:R-:W-:Y:S01]  /*24a0*/  IMAD R5, R31, UR5, R5 ;  /* 0x000000051f057c24 */ /* 0x000fe2000f8e0205 */
[----:B------:R-:W-:Y:S01]  /*24b0*/  ULDC.64 UR4, c[0x0][0x338] ;  /* 0x0000ce0000047ab9 */ /* 0x000fe20000000a00 */
[----:B------:R-:W-:Y:S01]  /*24c0*/  IMAD R7, R22, R109, R0 ;  /* 0x0000006d16077224 */ /* 0x000fe200078e0200 */
[----:B------:R-:W-:Y:S01]  /*24d0*/  IADD3 R3, R16, R3, RZ ;  /* 0x0000000310037210 */ /* 0x000fe20007ffe0ff */
[----:B------:R-:W-:-:S04]  /*24e0*/  IMAD R0, R6, UR4, RZ ;  /* 0x0000000406007c24 */ /* 0x000fc8000f8e02ff */
[----:B------:R-:W-:Y:S01]  /*24f0*/  IMAD R45, R103, UR5, R0 ;  /* 0x00000005672d7c24 */ /* 0x000fe2000f8e0200 */
[----:B------:R-:W-:-:S04]  /*2500*/  SHF.R.S32.HI R0, RZ, 0x1f, R3 ;  /* 0x0000001fff007819 */ /* 0x000fc80000011403 */
[CC--:B------:R-:W-:Y:S02]  /*2510*/  LEA.HI R9, R0.reuse, R3.reuse, RZ, 0x3 ;  /* 0x0000000300097211 */ /* 0x0c0fe400078f18ff */
[----:B------:R-:W-:Y:S01]  /*2520*/  LEA.HI R0, R0, R3, RZ, 0x6 ;  /* 0x0000000300007211 */ /* 0x000fe200078f30ff */
[----:B------:R-:W-:Y:S01]  /*2530*/  IMAD.WIDE.U32 R102, R103, UR4, R4 ;  /* 0x0000000467667c25 */ /* 0x000fe2000f8e0004 */
[----:B------:R-:W-:Y:S01]  /*2540*/  IADD3 R118, P0, R22, R119, RZ ;  /* 0x0000007716767210 */ /* 0x000fe20007f1e0ff */
[----:B------:R-:W-:Y:S01]  /*2550*/  ULDC UR4, c[0x0][0x2f4] ;  /* 0x0000bd0000047ab9 */ /* 0x000fe20000000800 */
[----:B------:R-:W-:Y:S01]  /*2560*/  SHF.R.S32.HI R3, RZ, 0x6, R0 ;  /* 0x00000006ff037819 */ /* 0x000fe20000011400 */
[----:B------:R-:W-:Y:S01]  /*2570*/  IMAD R4, R10, R114, RZ ;  /* 0x000000720a047224 */ /* 0x000fe200078e02ff */
[----:B------:R-:W-:-:S03]  /*2580*/  LOP3.LUT R0, R28, 0x38, R9, 0xf8, !PT ;  /* 0x000000381c007812 */ /* 0x000fc600078ef809 */
[----:B------:R-:W-:Y:S02]  /*2590*/  IMAD R144, R3, 0x2c00, R26 ;  /* 0x00002c0003907824 */ /* 0x000fe400078e021a */
[C---:B------:R-:W-:Y:S01]  /*25a0*/  IMAD R5, R22.reuse, R115, R4 ;  /* 0x0000007316057224 */ /* 0x040fe200078e0204 */
[----:B------:R-:W-:Y:S01]  /*25b0*/  LOP3.LUT R4, R11, 0x38, R9, 0xf8, !PT ;  /* 0x000000380b047812 */ /* 0x000fe200078ef809 */
[C---:B------:R-:W-:Y:S02]  /*25c0*/  VIADD R26, R22.reuse, 0x80 ;  /* 0x00000080161a7836 */ /* 0x040fe40000000000 */
[C---:B------:R-:W-:Y:S02]  /*25d0*/  VIADD R11, R22.reuse, 0x40 ;  /* 0x00000040160b7836 */ /* 0x040fe40000000000 */
[----:B------:R-:W-:Y:S02]  /*25e0*/  VIADD R28, R22, 0x20 ;  /* 0x00000020161c7836 */ /* 0x000fe40000000000 */
[----:B------:R-:W-:-:S02]  /*25f0*/  IMAD.SHL.U32 R26, R26, 0x40, RZ ;  /* 0x000000401a1a7824 */ /* 0x000fc400078e00ff */
[----:B---3--:R-:W-:Y:S01]  /*2600*/  IMAD R145, R3, 0x2c00, R27 ;  /* 0x00002c0003917824 */ /* 0x008fe200078e021b */
[----:B------:R-:W-:Y:S01]  /*2610*/  IADD3 R27, R22, 0x60, RZ ;  /* 0x00000060161b7810 */ /* 0x000fe20007ffe0ff */
[----:B------:R-:W-:Y:S02]  /*2620*/  IMAD.SHL.U32 R11, R11, 0x40, RZ ;  /* 0x000000400b0b7824 */ /* 0x000fe400078e00ff */
[----:B------:R-:W-:Y:S01]  /*2630*/  IMAD.SHL.U32 R28, R28, 0x40, RZ ;  /* 0x000000401c1c7824 */ /* 0x000fe200078e00ff */
[----:B------:R-:W-:Y:S01]  /*2640*/  LOP3.LUT R26, R26, 0x1c0, RZ, 0xc0, !PT ;  /* 0x000001c01a1a7812 */ /* 0x000fe200078ec0ff */
[----:B------:R-:W-:Y:S01]  /*2650*/  IMAD.SHL.U32 R27, R27, 0x40, RZ ;  /* 0x000000401b1b7824 */ /* 0x000fe200078e00ff */
[----:B------:R-:W-:Y:S02]  /*2660*/  LOP3.LUT R11, R11, 0x1c0, RZ, 0xc0, !PT ;  /* 0x000001c00b0b7812 */ /* 0x000fe400078ec0ff */
[----:B------:R-:W-:Y:S02]  /*2670*/  LOP3.LUT R28, R28, 0x1c0, RZ, 0xc0, !PT ;  /* 0x000001c01c1c7812 */ /* 0x000fe400078ec0ff */
[----:B------:R-:W-:-:S02]  /*2680*/  SHF.R.U32.HI R165, RZ, 0x3, R26 ;  /* 0x00000003ffa57819 */ /* 0x000fc4000001161a */
[----:B------:R-:W-:Y:S02]  /*2690*/  LOP3.LUT R6, R26, 0x38, R9, 0xf8, !PT ;  /* 0x000000381a067812 */ /* 0x000fe400078ef809 */
[----:B------:R-:W-:Y:S02]  /*26a0*/  SHF.R.S32.HI R26, RZ, 0x1f, R30 ;  /* 0x0000001fff1a7819 */ /* 0x000fe4000001141e */
[----:B------:R-:W-:Y:S02]  /*26b0*/  SHF.R.U32.HI R11, RZ, 0x3, R11 ;  /* 0x00000003ff0b7819 */ /* 0x000fe4000001160b */
[----:B------:R-:W-:Y:S02]  /*26c0*/  SHF.R.U32.HI R28, RZ, 0x3, R28 ;  /* 0x00000003ff1c7819 */ /* 0x000fe4000001161c */
[----:B------:R-:W-:Y:S01]  /*26d0*/  LOP3.LUT R27, R27, 0x1c0, RZ, 0xc0, !PT ;  /* 0x000001c01b1b7812 */ /* 0x000fe200078ec0ff */
[----:B------:R-:W-:Y:S01]  /*26e0*/  IMAD.IADD R113, R5, 0x1, R113 ;  /* 0x0000000105717824 */ /* 0x000fe200078e0271 */
[----:B------:R-:W-:-:S02]  /*26f0*/  IADD3 R111, R111, R5, RZ ;  /* 0x000000056f6f7210 */ /* 0x000fc40007ffe0ff */
[----:B------:R-:W-:Y:S01]  /*2700*/  LEA.HI R26, R26, R30, RZ, 0x6 ;  /* 0x0000001e1a1a7211 */ /* 0x000fe200078f30ff */
[----:B----4-:R-:W-:Y:S01]  /*2710*/  IMAD R142, R3, 0x2c00, R8 ;  /* 0x00002c00038e7824 */ /* 0x010fe200078e0208 */
[----:B------:R-:W-:Y:S01]  /*2720*/  LOP3.LUT R5, R4, R11, RZ, 0x3c, !PT ;  /* 0x0000000b04057212 */ /* 0x000fe200078e3cff */
[----:B------:R-:W-:Y:S01]  /*2730*/  IMAD.SHL.U32 R8, R22, 0x40, RZ ;  /* 0x0000004016087824 */ /* 0x000fe200078e00ff */
[----:B------:R-:W-:Y:S02]  /*2740*/  LOP3.LUT R0, R0, R28, RZ, 0x3c, !PT ;  /* 0x0000001c00007212 */ /* 0x000fe400078e3cff */
[----:B------:R-:W-:Y:S01]  /*2750*/  LOP3.LUT R4, R27, 0x38, R9, 0xf8, !PT ;  /* 0x000000381b047812 */ /* 0x000fe200078ef809 */
[----:B------:R-:W-:Y:S02]  /*2760*/  VIADD R27, R22, 0x60 ;  /* 0x00000060161b7836 */ /* 0x000fe40000000000 */
[----:B------:R-:W-:Y:S01]  /*2770*/  IMAD.SHL.U32 R26, R26, 0x8, RZ ;  /* 0x000000081a1a7824 */ /* 0x000fe200078e00ff */
[----:B------:R-:W-:Y:S01]  /*2780*/  SHF.L.U32 R28, R22, 0x6, RZ ;  /* 0x00000006161c7819 */ /* 0x000fe200000006ff */
[----:B------:R-:W-:Y:S01]  /*2790*/  IMAD.IADD R145, R145, 0x1, R0 ;  /* 0x0000000191917824 */ /* 0x000fe200078e0200 */
[----:B------:R-:W-:Y:S01]  /*27a0*/  LOP3.LUT R0, R9, 0x38, RZ, 0xc0, !PT ;  /* 0x0000003809007812 */ /* 0x000fe200078ec0ff */
[----:B------:R-:W-:Y:S01]  /*27b0*/  IMAD.SHL.U32 R27, R27, 0x40, RZ ;  /* 0x000000401b1b7824 */ /* 0x000fe200078e00ff */
[----:B------:R-:W-:-:S02]  /*27c0*/  LOP3.LUT R8, R8, 0x1c0, RZ, 0xc0, !PT ;  /* 0x000001c008087812 */ /* 0x000fc400078ec0ff */
[----:B------:R-:W-:Y:S02]  /*27d0*/  LOP3.LUT R26, R26, 0xfffffe00, RZ, 0xc0, !PT ;  /* 0xfffffe001a1a7812 */ /* 0x000fe400078ec0ff */
[----:B-----5:R-:W-:Y:S02]  /*27e0*/  SHF.R.S32.HI R11, RZ, 0x1f, R147 ;  /* 0x0000001fff0b7819 */ /* 0x020fe40000011493 */
[----:B------:R-:W-:Y:S02]  /*27f0*/  LOP3.LUT R27, R27, 0x1c0, RZ, 0xc0, !PT ;  /* 0x000001c01b1b7812 */ /* 0x000fe400078ec0ff */
[----:B------:R-:W-:Y:S02]  /*2800*/  LOP3.LUT R0, R0, 0x1c0, R28, 0xf8, !PT ;  /* 0x000001c000007812 */ /* 0x000fe400078ef81c */
[----:B------:R-:W-:Y:S01]  /*2810*/  SHF.R.U32.HI R8, RZ, 0x3, R8 ;  /* 0x00000003ff087819 */ /* 0x000fe20000011608 */
[C---:B------:R-:W-:Y:S01]  /*2820*/  IMAD R146, R3.reuse, 0x2c00, R26 ;  /* 0x00002c0003927824 */ /* 0x040fe200078e021a */
[----:B------:R-:W-:Y:S01]  /*2830*/  SHF.R.U32.HI R27, RZ, 0x3, R27 ;  /* 0x00000003ff1b7819 */ /* 0x000fe2000001161b */
[----:B------:R-:W-:-:S02]  /*2840*/  IMAD R143, R3, 0x2c00, R14 ;  /* 0x00002c00038f7824 */ /* 0x000fc400078e020e */
[----:B------:R-:W-:Y:S01]  /*2850*/  IMAD R141, R3, 0x2c00, R12 ;  /* 0x00002c00038d7824 */ /* 0x000fe200078e020c */
[----:B------:R-:W-:Y:S01]  /*2860*/  LOP3.LUT R3, R0, R8, RZ, 0x3c, !PT ;  /* 0x0000000800037212 */ /* 0x000fe200078e3cff */
[----:B------:R-:W-:Y:S01]  /*2870*/  IMAD R0, R11, R108, RZ ;  /* 0x0000006c0b007224 */ /* 0x000fe200078e02ff */
[----:B------:R-:W-:-:S03]  /*2880*/  LOP3.LUT R4, R4, R27, RZ, 0x3c, !PT ;  /* 0x0000001b04047212 */ /* 0x000fc600078e3cff */
[----:B------:R-:W-:Y:S02]  /*2890*/  IMAD R27, R147, R109, R0 ;  /* 0x0000006d931b7224 */ /* 0x000fe400078e0200 */
[----:B------:R-:W-:Y:S02]  /*28a0*/  IMAD R0, R11, R114, RZ ;  /* 0x000000720b007224 */ /* 0x000fe400078e02ff */
[----:B------:R-:W-:Y:S01]  /*28b0*/  IMAD.IADD R144, R144, 0x1, R5 ;  /* 0x0000000190907824 */ /* 0x000fe200078e0205 */
[----:B------:R-:W-:Y:S01]  /*28c0*/  LOP3.LUT R5, R6, R165, RZ, 0x3c, !PT ;  /* 0x000000a506057212 */ /* 0x000fe200078e3cff */
[----:B------:R-:W-:Y:S02]  /*28d0*/  IMAD.IADD R146, R146, 0x1, R3 ;  /* 0x0000000192927824 */ /* 0x000fe400078e0203 */
[----:B------:R-:W-:Y:S02]  /*28e0*/  IMAD R3, R147, R115, R0 ;  /* 0x0000007393037224 */ /* 0x000fe400078e0200 */
[----:B------:R-:W-:-:S02]  /*28f0*/  IMAD R0, R10, R42, RZ ;  /* 0x0000002a0a007224 */ /* 0x000fc400078e02ff */
[----:B------:R-:W-:Y:S02]  /*2900*/  IMAD.IADD R142, R142, 0x1, R5 ;  /* 0x000000018e8e7824 */ /* 0x000fe400078e0205 */
[----:B------:R-:W-:Y:S02]  /*2910*/  IMAD R5, R22, R43, R0 ;  /* 0x0000002b16057224 */ /* 0x000fe400078e0200 */
[----:B------:R-:W-:Y:S02]  /*2920*/  IMAD.X R119, R10, 0x1, R21, P0 ;  /* 0x000000010a777824 */ /* 0x000fe400000e0615 */
[----:B------:R-:W-:Y:S01]  /*2930*/  IMAD.IADD R123, R5, 0x1, R159 ;  /* 0x00000001057b7824 */ /* 0x000fe200078e029f */
[----:B------:R-:W-:-:S03]  /*2940*/  IADD3 R127, P0, R125, R116, RZ ;  /* 0x000000747d7f7210 */ /* 0x000fc60007f1e0ff */
[----:B------:R-:W-:Y:S01]  /*2950*/  IMAD.X R124, R123, 0x1, R117, P1 ;  /* 0x000000017b7c7824 */ /* 0x000fe200008e0675 */
[----:B------:R-:W-:Y:S01]  /*2960*/  IADD3 R129, P1, R127, R116, RZ ;  /* 0x000000747f817210 */ /* 0x000fe20007f3e0ff */
[----:B------:R-:W-:Y:S01]  /*2970*/  IMAD.IADD R105, R105, 0x1, R7 ;  /* 0x0000000169697824 */ /* 0x000fe200078e0207 */
[C---:B------:R-:W-:Y:S01]  /*2980*/  IADD3 R8, R22.reuse, 0x20, RZ ;  /* 0x0000002016087810 */ /* 0x040fe20007ffe0ff */
[----:B------:R-:W-:Y:S01]  /*2990*/  IMAD.IADD R107, R7, 0x1, R107 ;  /* 0x00000001076b7824 */ /* 0x000fe200078e026b */
[----:B------:R-:W-:Y:S01]  /*29a0*/  LOP3.LUT R7, R29, 0x38, R9, 0xf8, !PT ;  /* 0x000000381d077812 */ /* 0x000fe200078ef809 */
[C---:B------:R-:W-:Y:S02]  /*29b0*/  VIADD R14, R22.reuse, 0x60 ;  /* 0x00000060160e7836 */ /* 0x040fe40000000000 */
[----:B------:R-:W-:Y:S02]  /*29c0*/  VIADD R12, R22, 0x80 ;  /* 0x00000080160c7836 */ /* 0x000fe40000000000 */
[----:B------:R-:W-:Y:S01]  /*29d0*/  IMAD.X R126, R124, 0x1, R117, P0 ;  /* 0x000000017c7e7824 */ /* 0x000fe200000e0675 */
[----:B------:R-:W-:Y:S01]  /*29e0*/  IADD3 R20, P0, R100, R120, RZ ;  /* 0x0000007864147210 */ /* 0x000fe20007f1e0ff */
[----:B------:R-:W-:Y:S01]  /*29f0*/  IMAD.IADD R122, R121, 0x1, R5 ;  /* 0x00000001797a7824 */ /* 0x000fe200078e0205 */
[----:B------:R-:W-:Y:S01]  /*2a00*/  LOP3.LUT R6, R7, R164, RZ, 0x3c, !PT ;  /* 0x000000a407067212 */ /* 0x000fe200078e3cff */
[----:B------:R-:W-:Y:S01]  /*2a10*/  IMAD.IADD R15, R101, 0x1, R15 ;  /* 0x00000001650f7824 */ /* 0x000fe200078e020f */
[----:B------:R-:W-:Y:S01]  /*2a20*/  SHF.R.S32.HI R154, RZ, 0x1f, R8 ;  /* 0x0000001fff9a7819 */ /* 0x000fe20000011408 */
[----:B------:R-:W-:Y:S01]  /*2a30*/  IMAD.X R128, R126, 0x1, R117, P1 ;  /* 0x000000017e807824 */ /* 0x000fe200008e0675 */
[----:B------:R-:W-:Y:S01]  /*2a40*/  SHF.R.S32.HI R151, RZ, 0x1f, R14 ;  /* 0x0000001fff977819 */ /* 0x000fe2000001140e */
[----:B------:R-:W-:Y:S01]  /*2a50*/  IMAD.WIDE.U32 R104, R147, R108, R104 ;  /* 0x0000006c93687225 */ /* 0x000fe200078e0068 */
[----:B------:R-:W-:-:S02]  /*2a60*/  SHF.R.S32.HI R150, RZ, 0x1f, R12 ;  /* 0x0000001fff967819 */ /* 0x000fc4000001140c */
[----:B------:R-:W-:Y:S01]  /*2a70*/  IADD3 R14, P1, R100, 0x40, RZ ;  /* 0x00000040640e7810 */ /* 0x000fe20007f3e0ff */
[----:B------:R-:W-:Y:S01]  /*2a80*/  IMAD.WIDE.U32 R106, R147, R108, R106 ;  /* 0x0000006c936a7225 */ /* 0x000fe200078e006a */
[----:B------:R-:W-:-:S03]  /*2a90*/  IADD3 R12, P3, R20, 0x40, RZ ;  /* 0x00000040140c7810 */ /* 0x000fc60007f7e0ff */
[----:B------:R-:W-:Y:S02]  /*2aa0*/  IMAD R7, R115, 0xb0, RZ ;  /* 0x000000b073077824 */ /* 0x000fe400078e02ff */
[C---:B------:R-:W-:Y:S02]  /*2ab0*/  IMAD.SHL.U32 R31, R114.reuse, 0x20, RZ ;  /* 0x00000020721f7824 */ /* 0x040fe400078e00ff */
[C---:B------:R-:W-:Y:S02]  /*2ac0*/  IMAD.SHL.U32 R30, R114.reuse, 0x40, RZ ;  /* 0x00000040721e7824 */ /* 0x040fe400078e00ff */
[----:B------:R-:W-:Y:S02]  /*2ad0*/  IMAD.SHL.U32 R29, R114, 0x80, RZ ;  /* 0x00000080721d7824 */ /* 0x000fe400078e00ff */
[----:B------:R-:W-:Y:S01]  /*2ae0*/  IMAD.WIDE.U32 R110, R147, R114, R110 ;  /* 0x00000072936e7225 */ /* 0x000fe200078e006e */
[----:B------:R-:W-:-:S03]  /*2af0*/  LOP3.LUT R21, R9, 0xfffffff8, RZ, 0xc0, !PT ;  /* 0xfffffff809157812 */ /* 0x000fc600078ec0ff */
[----:B------:R-:W-:Y:S01]  /*2b00*/  IMAD.WIDE.U32 R112, R147, R114, R112 ;  /* 0x0000007293707225 */ /* 0x000fe200078e0070 */
[----:B------:R-:W-:-:S03]  /*2b10*/  IADD3 R133, P2, R129, R116, RZ ;  /* 0x0000007481857210 */ /* 0x000fc60007f5e0ff */
[C---:B------:R-:W-:Y:S02]  /*2b20*/  VIADD R26, R22.reuse, 0x40 ;  /* 0x00000040161a7836 */ /* 0x040fe40000000000 */
[----:B------:R-:W-:Y:S02]  /*2b30*/  VIADD R8, R22, 0xa0 ;  /* 0x000000a016087836 */ /* 0x000fe40000000000 */
[----:B------:R-:W-:-:S04]  /*2b40*/  IMAD.WIDE.U32 R108, R108, 0xb0, RZ ;  /* 0x000000b06c6c7825 */ /* 0x000fc800078e00ff */
[----:B------:R-:W-:-:S04]  /*2b50*/  IMAD.WIDE.U32 R114, R114, 0xb0, RZ ;  /* 0x000000b072727825 */ /* 0x000fc800078e00ff */
[----:B------:R-:W-:Y:S02]  /*2b60*/  IMAD.SHL.U32 R43, R13, 0x2, RZ ;  /* 0x000000020d2b7824 */ /* 0x000fe400078e00ff */
[----:B------:R-:W-:Y:S01]  /*2b70*/  IMAD.X R13, R122, 0x1, R15, P0 ;  /* 0x000000017a0d7824 */ /* 0x000fe200000e060f */
[----:B------:R-:W-:Y:S01]  /*2b80*/  SHF.R.S32.HI R152, RZ, 0x1f, R26 ;  /* 0x0000001fff987819 */ /* 0x000fe2000001141a */
[----:B------:R-:W-:Y:S01]  /*2b90*/  IMAD.IADD R141, R141, 0x1, R6 ;  /* 0x000000018d8d7824 */ /* 0x000fe200078e0206 */
[----:B------:R-:W-:Y:S01]  /*2ba0*/  SHF.R.S32.HI R148, RZ, 0x1f, R8 ;  /* 0x0000001fff947819 */ /* 0x000fe20000011408 */
[----:B------:R-:W-:Y:S01]  /*2bb0*/  IMAD.IADD R134, R115, 0x1, R7 ;  /* 0x0000000173867824 */ /* 0x000fe200078e0207 */
[----:B------:R-:W-:Y:S01]  /*2bc0*/  IADD3 R135, R109, R135, RZ ;  /* 0x000000876d877210 */ /* 0x000fe20007ffe0ff */
[----:B------:R-:W-:Y:S01]  /*2bd0*/  IMAD.IADD R28, R105, 0x1, R27 ;  /* 0x00000001691c7824 */ /* 0x000fe200078e021b */
[----:B------:R-:W-:Y:S01]  /*2be0*/  IADD3 R26, R111, R3, RZ ;  /* 0x000000036f1a7210 */ /* 0x000fe20007ffe0ff */
[----:B------:R-:W-:Y:S01]  /*2bf0*/  IMAD.X R11, RZ, RZ, R15, P1 ;  /* 0x000000ffff0b7224 */ /* 0x000fe200008e060f */
[----:B------:R-:W-:Y:S01]  /*2c00*/  ISETP.GE.AND P0, PT, R16, UR4, PT ;  /* 0x0000000410007c0c */ /* 0x000fe2000bf06270 */
[----:B------:R-:W-:Y:S01]  /*2c10*/  IMAD.IADD R143, R143, 0x1, R4 ;  /* 0x000000018f8f7824 */ /* 0x000fe200078e0204 */
[----:B------:R-:W-:Y:S01]  /*2c20*/  ISETP.GE.AND P1, PT, R221, UR4, PT ;  /* 0x00000004dd007c0c */ /* 0x000fe2000bf26270 */
[----:B------:R-:W-:Y:S01]  /*2c30*/  IMAD.IADD R27, R27, 0x1, R107 ;  /* 0x000000011b1b7824 */ /* 0x000fe200078e026b */
[----:B------:R-:W-:Y:S01]  /*2c40*/  SHF.R.S32.HI R9, RZ, 0x3, R9 ;  /* 0x00000003ff097819 */ /* 0x000fe20000011409 */
[----:B------:R-:W-:Y:S01]  /*2c50*/  IMAD.IADD R10, R3, 0x1, R113 ;  /* 0x00000001030a7824 */ /* 0x000fe200078e0271 */
[----:B------:R-:W-:Y:S01]  /*2c60*/  SHF.R.S32.HI R8, RZ, 0x1f, R21 ;  /* 0x0000001fff087819 */ /* 0x000fe20000011415 */
[----:B------:R-:W-:Y:S01]  /*2c70*/  IMAD.X R7, RZ, RZ, R13, P3 ;  /* 0x000000ffff077224 */ /* 0x000fe200018e060d */
[----:B------:R-:W-:Y:S01]  /*2c80*/  IADD3.X R132, R128, R117, RZ, P2, !PT ;  /* 0x0000007580847210 */ /* 0x000fe200017fe4ff */
[----:B------:R-:W-:Y:S01]  /*2c90*/  IMAD.IADD R6, R103, 0x1, R45 ;  /* 0x0000000167067824 */ /* 0x000fe200078e022d */
[----:B------:R-:W-:Y:S06]  /*2ca0*/  @!P6 BAR.SYNC.DEFER_BLOCKING 0x9, 0x100 ;  /* 0x024400000000eb1d */ /* 0x000fec0000010000 */
.L_x_550:
[----:B--2---:R-:W2:Y:S01]  /*2cb0*/  LDL R0, [R1+0x4c] ;  /* 0x00004c0001007983 */ /* 0x004ea20000100800 */
[----:B0-----:R-:W0:Y:S03]  /*2cc0*/  LDC R92, c[0x0][0x3f4] ;  /* 0x0000fd00ff5c7b82 */ /* 0x001e260000000800 */
[----:B---34-:R-:W3:Y:S01]  /*2cd0*/  LDL.LU R51, [R1] ;  /* 0x0000000001337983 */ /* 0x018ee20000300800 */
[----:B------:R-:W-:Y:S01]  /*2ce0*/  VIADD R24, R24, 0xffffffff ;  /* 0xffffffff18187836 */ /* 0x000fe20000000000 */
[----:B------:R-:W-:Y:S05]  /*2cf0*/  YIELD ;  /* 0x0000000000007946 */ /* 0x000fea0003800000 */
[----:B------:R-:W-:Y:S01]  /*2d00*/  ISETP.GT.AND P3, PT, R24, R130, PT ;  /* 0x000000821800720c */ /* 0x000fe20003f64270 */
[----:B------:R-:W-:Y:S01]  /*2d10*/  BSSY B0, `(.L_x_427) ;  /* 0x00008c1000007945 */ /* 0x000fe20003800000 */
[----:B0-----:R-:W-:Y:S01]  /*2d20*/  ISETP.GE.AND P2, PT, R92, 0x1, PT ;  /* 0x000000015c00780c */ /* 0x001fe20003f46270 */
[----:B--2---:R-:W-:Y:S01]  /*2d30*/  IMAD R5, R23, 0x5800, R0 ;  /* 0x0000580017057824 */ /* 0x004fe200078e0200 */
[----:B---3--:R-:W-:-:S03]  /*2d40*/  LOP3.LUT R51, R51, 0xffffffef, RZ, 0xc0, !PT ;  /* 0xffffffef33337812 */ /* 0x008fc600078ec0ff */
[----:B------:R-:W-:-:S06]  /*2d50*/  IMAD R5, R5, 0x2, R2 ;  /* 0x0000000205057824 */ /* 0x000fcc00078e0202 */
[----:B------:R-:W-:-:S05]  /*2d60*/  @P3 LOP3.LUT R51, R51, 0x10, RZ, 0xfc, !PT ;  /* 0x0000001033333812 */ /* 0x000fca00078efcff */
[----:B------:R0:W-:Y:S01]  /*2d70*/  STL [R1], R51 ;  /* 0x0000003301007387 */ /* 0x0001e20000100800 */
[----:B------:R-:W-:Y:S05]  /*2d80*/  @!P2 BRA `(.L_x_428) ;  /* 0x00000080008ca947 */ /* 0x000fea0003800000 */
[----:B------:R-:W-:Y:S01]  /*2d90*/  ULDC.U8 UR4, c[0x0][0x410] ;  /* 0x0001040000047ab9 */ /* 0x000fe20000000000 */
[----:B------:R-:W-:Y:S01]  /*2da0*/  SHF.R.S32.HI R3, RZ, 0x1f, R24 ;  /* 0x0000001fff037819 */ /* 0x000fe20000011418 */
[-C--:B------:R-:W-:Y:S01]  /*2db0*/  IMAD R4, R135, R24.reuse, RZ ;  /* 0x0000001887047224 */ /* 0x080fe200078e02ff */
[----:B------:R-:W-:Y:S01]  /*2dc0*/  ISETP.NE.AND P2, PT, RZ, UR4, PT ;  /* 0x00000004ff007c0c */ /* 0x000fe2000bf45270 */
[-C--:B------:R-:W-:Y:S02]  /*2dd0*/  IMAD R0, R41, R24.reuse, RZ ;  /* 0x0000001829007224 */ /* 0x080fe400078e02ff */
[----:B------:R-:W-:Y:S02]  /*2de0*/  IMAD R44, R134, R24, RZ ;  /* 0x00000018862c7224 */ /* 0x000fe400078e02ff */
[----:B------:R-:W-:Y:S02]  /*2df0*/  IMAD R45, R3, R108, R4 ;  /* 0x0000006c032d7224 */ /* 0x000fe400078e0204 */
[----:B------:R-:W-:-:S02]  /*2e00*/  IMAD R4, R24, -0xb0, R25 ;  /* 0xffffff5018047824 */ /* 0x000fc400078e0219 */
[----:B------:R-:W-:-:S03]  /*2e10*/  IMAD.WIDE.U32 R96, R108, R24, RZ ;  /* 0x000000186c607225 */ /* 0x000fc600078e00ff */
[----:B------:R-:W-:Y:S01]  /*2e20*/  VIMNMX R4, R4, 0xb0, PT ;  /* 0x000000b004047848 */ /* 0x000fe20003fe0100 */
[C---:B------:R-:W-:Y:S02]  /*2e30*/  IMAD R93, R3.reuse, R156, R0 ;  /* 0x0000009c035d7224 */ /* 0x040fe400078e0200 */
[----:B------:R-:W-:Y:S01]  /*2e40*/  IMAD R47, R3, R114, R44 ;  /* 0x00000072032f7224 */ /* 0x000fe200078e022c */
[----:B------:R-:W-:Y:S01]  /*2e50*/  IADD3 R3, R97, R45, RZ ;  /* 0x0000002d61037210 */ /* 0x000fe20007ffe0ff */
[----:B------:R-:W-:-:S04]  /*2e60*/  IMAD.WIDE.U32 R136, R156, R24, RZ ;  /* 0x000000189c887225 */ /* 0x000fc800078e00ff */
[----:B------:R-:W-:-:S04]  /*2e70*/  IMAD.WIDE.U32 R94, R114, R24, RZ ;  /* 0x00000018725e7225 */ /* 0x000fc800078e00ff */
[----:B------:R-:W-:Y:S02]  /*2e80*/  IMAD.IADD R93, R137, 0x1, R93 ;  /* 0x00000001895d7824 */ /* 0x000fe400078e025d */
[----:B------:R-:W-:Y:S01]  /*2e90*/  IMAD.IADD R0, R95, 0x1, R47 ;  /* 0x000000015f007824 */ /* 0x000fe200078e022f */
[----:B------:R-:W-:Y:S06]  /*2ea0*/  @!P2 BRA `(.L_x_429) ;  /* 0x0000003c0094a947 */ /* 0x000fec0003800000 */
[----:B------:R-:W-:Y:S01]  /*2eb0*/  ISETP.GE.AND P3, PT, R22, R4, PT ;  /* 0x000000041600720c */ /* 0x000fe20003f66270 */
[----:B------:R-:W-:Y:S01]  /*2ec0*/  BSSY B1, `(.L_x_430) ;  /* 0x000001c000017945 */ /* 0x000fe20003800000 */
[----:B------:R-:W-:Y:S02]  /*2ed0*/  CS2R R80, SRZ ;  /* 0x0000000000507805 */ /* 0x000fe4000001ff00 */
[----:B------:R-:W-:Y:S02]  /*2ee0*/  CS2R R88, SRZ ;  /* 0x0000000000587805 */ /* 0x000fe4000001ff00 */
[----:B------:R-:W-:Y:S02]  /*2ef0*/  CS2R R98, SRZ ;  /* 0x0000000000627805 */ /* 0x000fe4000001ff00 */
[----:B------:R-:W-:Y:S02]  /*2f00*/  CS2R R90, SRZ ;  /* 0x00000000005a7805 */ /* 0x000fe4000001ff00 */
[----:B------:R-:W-:-:S03]  /*2f10*/  CS2R R138, SRZ ;  /* 0x00000000008a7805 */ /* 0x000fc6000001ff00 */
[----:B------:R-:W-:Y:S05]  /*2f20*/  @P3 BRA `(.L_x_431) ;  /* 0x0000000000543947 */ /* 0x000fea0003800000 */
[----:B------:R-:W-:Y:S01]  /*2f30*/  IADD3 R45, P2, R104, R96, RZ ;  /* 0x00000060682d7210 */ /* 0x000fe20007f5e0ff */
[----:B------:R-:W-:Y:S01]  /*2f40*/  ULDC.64 UR4, c[0x0][0x3e8] ;  /* 0x0000fa0000047ab9 */ /* 0x000fe20000000a00 */
[----:B------:R-:W-:Y:S02]  /*2f50*/  CS2R R98, SRZ ;  /* 0x0000000000627805 */ /* 0x000fe4000001ff00 */
[----:B------:R-:W-:Y:S01]  /*2f60*/  CS2R R138, SRZ ;  /* 0x00000000008a7805 */ /* 0x000fe2000001ff00 */
[----:B------:R-:W-:Y:S01]  /*2f70*/  ULDC.64 UR6, c[0x0][0x208] ;  /* 0x0000820000067ab9 */ /* 0x000fe20000000a00 */
[----:B------:R-:W-:Y:S01]  /*2f80*/  IMAD.X R46, R3, 0x1, R28, P2 ;  /* 0x00000001032e7824 */ /* 0x000fe200010e061c */
[----:B------:R-:W-:-:S05]  /*2f90*/  IADD3 R47, P2, R110, R94, RZ ;  /* 0x0000005e6e2f7210 */ /* 0x000fca0007f5e0ff */
[----:B------:R-:W-:Y:S01]  /*2fa0*/  IMAD.X R48, R0, 0x1, R26, P2 ;  /* 0x0000000100307824 */ /* 0x000fe200010e061a */
[----:B------:R-:W-:-:S04]  /*2fb0*/  LEA R44, P2, R45, UR4, 0x1 ;  /* 0x000000042d2c7c11 */ /* 0x000fc8000f8408ff */
[----:B------:R-:W-:Y:S01]  /*2fc0*/  LEA.HI.X R45, R45, UR5, R46, 0x1, P2 ;  /* 0x000000052d2d7c11 */ /* 0x000fe200090f0c2e */
[----:B------:R-:W-:Y:S02]  /*2fd0*/  ULDC.64 UR4, c[0x0][0x400] ;  /* 0x0001000000047ab9 */ /* 0x000fe40000000a00 */
[----:B------:R-:W-:-:S04]  /*2fe0*/  LEA R46, P2, R47, UR4, 0x1 ;  /* 0x000000042f2e7c11 */ /* 0x000fc8000f8408ff */
[----:B------:R-:W-:Y:S02]  /*2ff0*/  LEA.HI.X R47, R47, UR5, R48, 0x1, P2 ;  /* 0x000000052f2f7c11 */ /* 0x000fe400090f0c30 */
[----:B------:R-:W-:Y:S02]  /*3000*/  ISETP.GE.AND P2, PT, R18, R92, PT ;  /* 0x0000005c1200720c */ /* 0x000fe40003f46270 */
[----:B------:R-:W-:Y:S02]  /*3010*/  CS2R R88, SRZ ;  /* 0x0000000000587805 */ /* 0x000fe4000001ff00 */
[----:B------:R-:W-:-:S09]  /*3020*/  CS2R R90, SRZ ;  /* 0x00000000005a7805 */ /* 0x000fd2000001ff00 */
[----:B------:R1:W5:Y:S04]  /*3030*/  @!P2 LDG.E.64 R98, desc[UR6][R44.64] ;  /* 0x000000062c62a981 */ /* 0x000368000c1e1b00 */
[----:B------:R1:W5:Y:S01]  /*3040*/  @!P2 LDG.E.64 R138, desc[UR6][R46.64] ;  /* 0x000000062e8aa981 */ /* 0x000362000c1e1b00 */
[----:B------:R-:W-:-:S13]  /*3050*/  ISETP.GE.AND P2, PT, R220, R92, PT ;  /* 0x0000005cdc00720c */ /* 0x000fda0003f46270 */
[----:B------:R1:W5:Y:S04]  /*3060*/  @!P2 LDG.E.64 R88, desc[UR6][R44.64+0x40] ;  /* 0x000040062c58a981 */ /* 0x000368000c1e1b00 */
[----:B------:R1:W5:Y:S02]  /*3070*/  @!P2 LDG.E.64 R90, desc[UR6][R46.64+0x40] ;  /* 0x000040062e5aa981 */ /* 0x000364000c1e1b00 */
.L_x_431:
[----:B------:R-:W-:Y:S05]  /*3080*/  BSYNC B1 ;  /* 0x0000000000017941 */ /* 0x000fea0003800000 */
.L_x_430:
[----:B------:R-:W-:Y:S01]  /*3090*/  VIADD R48, R22, 0x20 ;  /* 0x0000002016307836 */ /* 0x000fe20000000000 */
[----:B-1---5:R-:W-:Y:S01]  /*30a0*/  MOV R46, R98 ;  /* 0x00000062002e7202 */ /* 0x022fe20000000f00 */
[----:B------:R-:W-:Y:S01]  /*30b0*/  IMAD.MOV.U32 R44, RZ, RZ, R88 ;  /* 0x000000ffff2c7224 */ /* 0x000fe200078e0058 */
[----:B------:R-:W-:Y:S01]  /*30c0*/  BSSY B1, `(.L_x_432) ;  /* 0x0000025000017945 */ /* 0x000fe20003800000 */
[----:B------:R-:W-:Y:S01]  /*30d0*/  IMAD.MOV.U32 R45, RZ, RZ, R89 ;  /* 0x000000ffff2d7224 */ /* 0x000fe200078e0059 */
[----:B------:R-:W-:Y:S01]  /*30e0*/  ISETP.GE.AND P4, PT, R48, R4, PT ;  /* 0x000000043000720c */ /* 0x000fe20003f86270 */
[----:B------:R-:W-:Y:S01]  /*30f0*/  IMAD.MOV.U32 R47, RZ, RZ, R91 ;  /* 0x000000ffff2f7224 */ /* 0x000fe200078e005b */
[----:B------:R-:W-:Y:S02]  /*3100*/  PRMT R179, R46, 0x7610, R179 ;  /* 0x000076102eb37816 */ /* 0x000fe400000000b3 */
[----:B------:R-:W-:Y:S02]  /*3110*/  CS2R R84, SRZ ;  /* 0x0000000000547805 */ /* 0x000fe4000001ff00 */
[----:B------:R-:W-:Y:S01]  /*3120*/  PRMT R187, R44, 0x5410, R45 ;  /* 0x000054102cbb7816 */ /* 0x000fe2000000002d */
[----:B------:R-:W-:Y:S01]  /*3130*/  IMAD.MOV.U32 R44, RZ, RZ, R99 ;  /* 0x000000ffff2c7224 */ /* 0x000fe200078e0063 */
[----:B------:R-:W-:Y:S01]  /*3140*/  PRMT R189, R47, 0x7610, R189 ;  /* 0x000076102fbd7816 */ /* 0x000fe200000000bd */
[----:B------:R-:W-:Y:S01]  /*3150*/  IMAD.MOV.U32 R45, RZ, RZ, R90 ;  /* 0x000000ffff2d7224 */ /* 0x000fe200078e005a */
[----:B------:R-:W-:-:S02]  /*3160*/  CS2R R82, SRZ ;  /* 0x0000000000527805 */ /* 0x000fc4000001ff00 */
[----:B------:R-:W-:Y:S01]  /*3170*/  CS2R R86, SRZ ;  /* 0x0000000000567805 */ /* 0x000fe2000001ff00 */
[----:B------:R-:W-:Y:S01]  /*3180*/  IMAD.MOV.U32 R49, RZ, RZ, R138 ;  /* 0x000000ffff317224 */ /* 0x000fe200078e008a */
[----:B------:R-:W-:Y:S02]  /*3190*/  MOV R50, R139 ;  /* 0x0000008b00327202 */ /* 0x000fe40000000f00 */
[----:B------:R-:W-:Y:S01]  /*31a0*/  PRMT R188, R44, 0x5410, R45 ;  /* 0x000054102cbc7816 */ /* 0x000fe2000000002d */
[----:B------:R-:W-:Y:S06]  /*31b0*/  @P4 BRA `(.L_x_433) ;  /* 0x0000000000544947 */ /* 0x000fec0003800000 */
[----:B------:R-:W-:Y:S01]  /*31c0*/  IADD3 R45, P2, P5, R104, R96, R37 ;  /* 0x00000060682d7210 */ /* 0x000fe20007d5e025 */
[----:B------:R-:W-:Y:S01]  /*31d0*/  ULDC.64 UR4, c[0x0][0x3e8] ;  /* 0x0000fa0000047ab9 */ /* 0x000fe20000000a00 */
[----:B------:R-:W-:Y:S02]  /*31e0*/  CS2R R84, SRZ ;  /* 0x0000000000547805 */ /* 0x000fe4000001ff00 */
[----:B------:R-:W-:Y:S02]  /*31f0*/  CS2R R86, SRZ ;  /* 0x0000000000567805 */ /* 0x000fe4000001ff00 */
[----:B------:R-:W-:Y:S01]  /*3200*/  IADD3.X R46, R28, R3, R40, P2, P5 ;  /* 0x000000031c2e7210 */ /* 0x000fe200017ea428 */
[----:B------:R-:W-:Y:S01]  /*3210*/  ULDC.64 UR6, c[0x0][0x208] ;  /* 0x0000820000067ab9 */ /* 0x000fe20000000a00 */
[----:B------:R-:W-:-:S04]  /*3220*/  IADD3 R47, P2, P5, R110, R94, R31 ;  /* 0x0000005e6e2f7210 */ /* 0x000fc80007d5e01f */
[----:B------:R-:W-:Y:S02]  /*3230*/  IADD3.X R48, R26, R0, R34, P2, P5 ;  /* 0x000000001a307210 */ /* 0x000fe400017ea422 */
        /* <DEDUP_REMOVED lines=13> */
.L_x_433:
[----:B------:R-:W-:Y:S05]  /*3310*/  BSYNC B1 ;  /* 0x0000000000017941 */ /* 0x000fea0003800000 */
.L_x_432:
[----:B------:R-:W-:Y:S01]  /*3320*/  VIADD R48, R22, 0x40 ;  /* 0x0000004016307836 */ /* 0x000fe20000000000 */
[----:B0-----:R-:W-:Y:S01]  /*3330*/  LOP3.LUT R51, R51, 0xfffffffb, RZ, 0xc0, !PT ;  /* 0xfffffffb33337812 */ /* 0x001fe200078ec0ff */
[----:B-1---5:R-:W-:Y:S01]  /*3340*/  IMAD.MOV.U32 R44, RZ, RZ, R80 ;  /* 0x000000ffff2c7224 */ /* 0x022fe200078e0050 */
[----:B------:R-:W-:Y:S01]  /*3350*/  MOV R47, R83 ;  /* 0x00000053002f7202 */ /* 0x000fe20000000f00 */
[----:B------:R-:W-:Y:S01]  /*3360*/  IMAD.MOV.U32 R45, RZ, RZ, R81 ;  /* 0x000000ffff2d7224 */ /* 0x000fe200078e0051 */
[----:B------:R-:W-:Y:S01]  /*3370*/  ISETP.GE.AND P2, PT, R48, R4, PT ;  /* 0x000000043000720c */ /* 0x000fe20003f46270 */
[----:B------:R-:W-:Y:S01]  /*3380*/  IMAD.MOV.U32 R46, RZ, RZ, R82 ;  /* 0x000000ffff2e7224 */ /* 0x000fe200078e0052 */
[----:B------:R-:W-:Y:S01]  /*3390*/  BSSY B1, `(.L_x_434) ;  /* 0x0000027000017945 */ /* 0x000fe20003800000 */
[----:B------:R-:W-:Y:S02]  /*33a0*/  PRMT R179, R179, 0x5410, R49 ;  /* 0x00005410b3b37816 */ /* 0x000fe40000000031 */
[----:B------:R-:W-:-:S02]  /*33b0*/  CS2R R64, SRZ ;  /* 0x0000000000407805 */ /* 0x000fc4000001ff00 */
[----:B------:R-:W-:Y:S01]  /*33c0*/  PRMT R169, R45, 0x5410, R44 ;  /* 0x000054102da97816 */ /* 0x000fe2000000002c */
[----:B------:R-:W-:Y:S01]  /*33d0*/  IMAD.MOV.U32 R44, RZ, RZ, R84 ;  /* 0x000000ffff2c7224 */ /* 0x000fe200078e0054 */
[----:B------:R-:W-:Y:S01]  /*33e0*/  PRMT R189, R189, 0x5410, R50 ;  /* 0x00005410bdbd7816 */ /* 0x000fe20000000032 */
[----:B------:R-:W-:Y:S01]  /*33f0*/  IMAD.MOV.U32 R45, RZ, RZ, R85 ;  /* 0x000000ffff2d7224 */ /* 0x000fe200078e0055 */
[----:B------:R-:W-:Y:S02]  /*3400*/  PRMT R168, R47, 0x5410, R46 ;  /* 0x000054102fa87816 */ /* 0x000fe4000000002e */
[----:B------:R-:W-:Y:S02]  /*3410*/  CS2R R72, SRZ ;  /* 0x0000000000487805 */ /* 0x000fe4000001ff00 */
[----:B------:R-:W-:Y:S02]  /*3420*/  CS2R R76, SRZ ;  /* 0x00000000004c7805 */ /* 0x000fe4000001ff00 */
[----:B------:R-:W-:-:S02]  /*3430*/  CS2R R74, SRZ ;  /* 0x00000000004a7805 */ /* 0x000fc4000001ff00 */
[----:B------:R-:W-:Y:S02]  /*3440*/  @P2 LOP3.LUT R51, R51, 0x4, RZ, 0xfc, !PT ;  /* 0x0000000433332812 */ /* 0x000fe400078efcff */
[----:B------:R-:W-:Y:S02]  /*3450*/  CS2R R78, SRZ ;  /* 0x00000000004e7805 */ /* 0x000fe4000001ff00 */
[----:B------:R-:W-:Y:S01]  /*3460*/  PRMT R185, R45, 0x5410, R44 ;  /* 0x000054102db97816 */ /* 0x000fe2000000002c */
[----:B------:R-:W-:Y:S01]  /*3470*/  IMAD.MOV.U32 R49, RZ, RZ, R86 ;  /* 0x000000ffff317224 */ /* 0x000fe200078e0056 */
[----:B------:R0:W-:Y:S01]  /*3480*/  STL [R1], R51 ;  /* 0x0000003301007387 */ /* 0x0001e20000100800 */
[----:B------:R-:W-:Y:S01]  /*3490*/  IMAD.MOV.U32 R50, RZ, RZ, R87 ;  /* 0x000000ffff327224 */ /* 0x000fe200078e0057 */
        /* <DEDUP_REMOVED lines=22> */
.L_x_435:
[----:B------:R-:W-:Y:S05]  /*3600*/  BSYNC B1 ;  /* 0x0000000000017941 */ /* 0x000fea0003800000 */
.L_x_434:
[----:B------:R-:W-:Y:S01]  /*3610*/  IMAD.MOV.U32 R53, RZ, RZ, R51 ;  /* 0x000000ffff357224 */ /* 0x000fe200078e0033 */
[----:B-1---5:R-:W-:Y:S01]  /*3620*/  MOV R45, R73 ;  /* 0x00000049002d7202 */ /* 0x022fe20000000f00 */
[----:B0-----:R-:W-:Y:S01]  /*3630*/  VIADD R51, R22, 0x60 ;  /* 0x0000006016337836 */ /* 0x001fe20000000000 */
[----:B------:R-:W-:Y:S01]  /*3640*/  BSSY B1, `(.L_x_436) ;  /* 0x0000033000017945 */ /* 0x000fe20003800000 */
[----:B------:R-:W-:Y:S01]  /*3650*/  IMAD.MOV.U32 R44, RZ, RZ, R72 ;  /* 0x000000ffff2c7224 */ /* 0x000fe200078e0048 */
[----:B------:R-:W-:Y:S01]  /*3660*/  LOP3.LUT R53, R53, 0xfffffff7, RZ, 0xc0, !PT ;  /* 0xfffffff735357812 */ /* 0x000fe200078ec0ff */
[----:B------:R-:W-:Y:S01]  /*3670*/  IMAD.MOV.U32 R46, RZ, RZ, R74 ;  /* 0x000000ffff2e7224 */ /* 0x000fe200078e004a */
[----:B------:R-:W-:Y:S01]  /*3680*/  ISETP.GE.AND P2, PT, R51, R4, PT ;  /* 0x000000043300720c */ /* 0x000fe20003f46270 */
[----:B------:R-:W-:Y:S01]  /*3690*/  IMAD.MOV.U32 R47, RZ, RZ, R75 ;  /* 0x000000ffff2f7224 */ /* 0x000fe200078e004b */
[----:B------:R-:W-:Y:S01]  /*36a0*/  PRMT R153, R44, 0x5410, R45 ;  /* 0x000054102c997816 */ /* 0x000fe2000000002d */
[----:B------:R-:W-:Y:S01]  /*36b0*/  IMAD.MOV.U32 R44, RZ, RZ, R76 ;  /* 0x000000ffff2c7224 */ /* 0x000fe200078e004c */
[----:B------:R-:W-:Y:S01]  /*36c0*/  PRMT R186, R50, 0x5410, R49 ;  /* 0x0000541032ba7816 */ /* 0x000fe20000000031 */
[----:B------:R-:W-:Y:S01]  /*36d0*/  IMAD.MOV.U32 R45, RZ, RZ, R77 ;  /* 0x000000ffff2d7224 */ /* 0x000fe200078e004d */
[----:B------:R-:W-:-:S02]  /*36e0*/  PRMT R155, R46, 0x5410, R47 ;  /* 0x000054102e9b7816 */ /* 0x000fc4000000002f */
[----:B------:R-:W-:Y:S02]  /*36f0*/  CS2R R68, SRZ ;  /* 0x0000000000447805 */ /* 0x000fe4000001ff00 */
[----:B------:R-:W-:Y:S02]  /*3700*/  CS2R R66, SRZ ;  /* 0x0000000000427805 */ /* 0x000fe4000001ff00 */
[----:B------:R-:W-:Y:S02]  /*3710*/  CS2R R70, SRZ ;  /* 0x0000000000467805 */ /* 0x000fe4000001ff00 */
[----:B------:R-:W-:Y:S01]  /*3720*/  PRMT R167, R45, 0x5410, R44 ;  /* 0x000054102da77816 */ /* 0x000fe2000000002c */
[----:B------:R-:W-:Y:S01]  /*3730*/  IMAD.MOV.U32 R48, RZ, RZ, R79 ;  /* 0x000000ffff307224 */ /* 0x000fe200078e004f */
[----:B------:R-:W-:Y:S02]  /*3740*/  MOV R49, R78 ;  /* 0x0000004e00317202 */ /* 0x000fe40000000f00 */
[----:B------:R-:W-:-:S05]  /*3750*/  @P2 LOP3.LUT R53, R53, 0x8, RZ, 0xfc, !PT ;  /* 0x0000000835352812 */ /* 0x000fca00078efcff */
[----:B------:R0:W-:Y:S01]  /*3760*/  STL [R1], R53 ;  /* 0x0000003501007387 */ /* 0x0001e20000100800 */
[----:B------:R-:W-:Y:S05]  /*3770*/  @P2 BRA `(.L_x_437) ;  /* 0x00000000007c2947 */ /* 0x000fea0003800000 */
[----:B------:R-:W1:Y:S01]  /*3780*/  LDC.64 R44, c[0x0][0x3f8] ;  /* 0x0000fe00ff2c7b82 */ /* 0x000e620000000a00 */
[----:B------:R-:W-:Y:S01]  /*3790*/  IMAD.MOV.U32 R46, RZ, RZ, R96 ;  /* 0x000000ffff2e7224 */ /* 0x000fe200078e0060 */
[----:B------:R-:W-:Y:S01]  /*37a0*/  ULDC.64 UR4, c[0x0][0x3e8] ;  /* 0x0000fa0000047ab9 */ /* 0x000fe20000000a00 */
[----:B------:R-:W-:Y:S01]  /*37b0*/  IMAD.MOV.U32 R47, RZ, RZ, R3 ;  /* 0x000000ffff2f7224 */ /* 0x000fe200078e0003 */
[----:B------:R-:W-:Y:S02]  /*37c0*/  CS2R R68, SRZ ;  /* 0x0000000000447805 */ /* 0x000fe4000001ff00 */
[----:B------:R-:W-:Y:S01]  /*37d0*/  CS2R R70, SRZ ;  /* 0x0000000000467805 */ /* 0x000fe2000001ff00 */
[----:B------:R-:W-:Y:S01]  /*37e0*/  ULDC.64 UR6, c[0x0][0x208] ;  /* 0x0000820000067ab9 */ /* 0x000fe20000000a00 */
[----:B-1----:R-:W-:-:S04]  /*37f0*/  IMAD.WIDE.U32 R46, R44, 0x60, R46 ;  /* 0x000000602c2e7825 */ /* 0x002fc800078e002e */
[----:B------:R-:W-:Y:S01]  /*3800*/  IMAD R45, R45, 0x60, RZ ;  /* 0x000000602d2d7824 */ /* 0x000fe200078e02ff */
[----:B------:R-:W-:Y:S01]  /*3810*/  IADD3 R51, P2, R104, R46, RZ ;  /* 0x0000002e68337210 */ /* 0x000fe20007f5e0ff */
[----:B------:R-:W-:-:S03]  /*3820*/  IMAD.MOV.U32 R46, RZ, RZ, R94 ;  /* 0x000000ffff2e7224 */ /* 0x000fc600078e005e */
[----:B------:R-:W-:Y:S01]  /*3830*/  IADD3.X R52, R28, R47, R45, P2, !PT ;  /* 0x0000002f1c347210 */ /* 0x000fe200017fe42d */
[----:B------:R-:W-:Y:S01]  /*3840*/  IMAD.MOV.U32 R47, RZ, RZ, R0 ;  /* 0x000000ffff2f7224 */ /* 0x000fe200078e0000 */
[----:B------:R-:W1:Y:S02]  /*3850*/  LDC.64 R44, c[0x0][0x408] ;  /* 0x00010200ff2c7b82 */ /* 0x000e640000000a00 */
[----:B-1----:R-:W-:-:S04]  /*3860*/  IMAD.WIDE.U32 R46, R44, 0x60, R46 ;  /* 0x000000602c2e7825 */ /* 0x002fc800078e002e */
[----:B------:R-:W-:Y:S01]  /*3870*/  IMAD R45, R45, 0x60, RZ ;  /* 0x000000602d2d7824 */ /* 0x000fe200078e02ff */
[----:B------:R-:W-:-:S04]  /*3880*/  IADD3 R50, P2, R110, R46, RZ ;  /* 0x0000002e6e327210 */ /* 0x000fc80007f5e0ff */
[----:B------:R-:W-:Y:S02]  /*3890*/  IADD3.X R47, R26, R47, R45, P2, !PT ;  /* 0x0000002f1a2f7210 */ /* 0x000fe400017fe42d */
        /* <DEDUP_REMOVED lines=13> */
.L_x_437:
[----:B------:R-:W-:Y:S05]  /*3970*/  BSYNC B1 ;  /* 0x0000000000017941 */ /* 0x000fea0003800000 */
.L_x_436:
[----:B-1----:R-:W-:Y:S01]  /*3980*/  VIADD R47, R22, 0x80 ;  /* 0x00000080162f7836 */ /* 0x002fe20000000000 */
[----:B------:R-:W-:Y:S01]  /*3990*/  MOV R46, R53 ;  /* 0x00000035002e7202 */ /* 0x000fe20000000f00 */
[----:B-----5:R-:W-:Y:S01]  /*39a0*/  IMAD.MOV.U32 R44, RZ, RZ, R64 ;  /* 0x000000ffff2c7224 */ /* 0x020fe200078e0040 */
[----:B------:R-:W-:Y:S01]  /*39b0*/  BSSY B1, `(.L_x_438) ;  /* 0x0000026000017945 */ /* 0x000fe20003800000 */
[----:B------:R-:W-:Y:S01]  /*39c0*/  IMAD.MOV.U32 R45, RZ, RZ, R65 ;  /* 0x000000ffff2d7224 */ /* 0x000fe200078e0041 */
[----:B------:R-:W-:Y:S02]  /*39d0*/  ISETP.GE.AND P2, PT, R47, R4, PT ;  /* 0x000000042f00720c */ /* 0x000fe40003f46270 */
[----:B------:R-:W-:Y:S02]  /*39e0*/  CS2R R56, SRZ ;  /* 0x0000000000387805 */ /* 0x000fe4000001ff00 */
[----:B------:R-:W-:Y:S02]  /*39f0*/  LOP3.LUT R46, R46, 0xfffffffd, RZ, 0xc0, !PT ;  /* 0xfffffffd2e2e7812 */ /* 0x000fe400078ec0ff */
[----:B------:R-:W-:-:S02]  /*3a00*/  CS2R R60, SRZ ;  /* 0x00000000003c7805 */ /* 0x000fc4000001ff00 */
[----:B------:R-:W-:Y:S02]  /*3a10*/  PRMT R175, R48, 0x5410, R49 ;  /* 0x0000541030af7816 */ /* 0x000fe40000000031 */
[----:B------:R-:W-:Y:S02]  /*3a20*/  CS2R R48, SRZ ;  /* 0x0000000000307805 */ /* 0x000fe4000001ff00 */
[----:B------:R-:W-:Y:S02]  /*3a30*/  PRMT R166, R45, 0x5410, R44 ;  /* 0x000054102da67816 */ /* 0x000fe4000000002c */
[----:B------:R-:W-:Y:S02]  /*3a40*/  CS2R R58, SRZ ;  /* 0x00000000003a7805 */ /* 0x000fe4000001ff00 */
[----:B------:R-:W-:Y:S02]  /*3a50*/  CS2R R62, SRZ ;  /* 0x00000000003e7805 */ /* 0x000fe4000001ff00 */
[----:B0-----:R-:W-:-:S02]  /*3a60*/  CS2R R52, SRZ ;  /* 0x0000000000347805 */ /* 0x001fc4000001ff00 */
[----:B------:R-:W-:Y:S02]  /*3a70*/  CS2R R50, SRZ ;  /* 0x0000000000327805 */ /* 0x000fe4000001ff00 */
[----:B------:R-:W-:Y:S02]  /*3a80*/  CS2R R54, SRZ ;  /* 0x0000000000367805 */ /* 0x000fe4000001ff00 */
[----:B------:R-:W-:-:S05]  /*3a90*/  @P2 LOP3.LUT R46, R46, 0x2, RZ, 0xfc, !PT ;  /* 0x000000022e2e2812 */ /* 0x000fca00078efcff */
[----:B------:R0:W-:Y:S01]  /*3aa0*/  STL [R1], R46 ;  /* 0x0000002e01007387 */ /* 0x0001e20000100800 */
[----:B------:R-:W-:Y:S05]  /*3ab0*/  @P2 BRA `(.L_x_439) ;  /* 0x0000000000542947 */ /* 0x000fea0003800000 */
        /* <DEDUP_REMOVED lines=8> */
[----:B0-----:R-:W-:-:S04]  /*3b40*/  LEA R46, P2, R44, UR4, 0x1 ;  /* 0x000000042c2e7c11 */ /* 0x001fc8000f8408ff */
        /* <DEDUP_REMOVED lines=12> */
.L_x_439:
[----:B------:R-:W-:Y:S05]  /*3c10*/  BSYNC B1 ;  /* 0x0000000000017941 */ /* 0x000fea0003800000 */
.L_x_438:
[----:B-1----:R-:W-:Y:S01]  /*3c20*/  VIADD R44, R22, 0xa0 ;  /* 0x000000a0162c7836 */ /* 0x002fe20000000000 */
[----:B------:R-:W-:Y:S04]  /*3c30*/  BSSY B1, `(.L_x_440) ;  /* 0x0000020000017945 */ /* 0x000fe80003800000 */
[----:B------:R-:W-:-:S13]  /*3c40*/  ISETP.GE.AND P5, PT, R44, R4, PT ;  /* 0x000000042c00720c */ /* 0x000fda0003fa6270 */
[----:B------:R-:W-:Y:S05]  /*3c50*/  @P5 BRA `(.L_x_441) ;  /* 0x0000000000745947 */ /* 0x000fea0003800000 */
[----:B------:R-:W1:Y:S01]  /*3c60*/  LDC.64 R44, c[0x0][0x3f8] ;  /* 0x0000fe00ff2c7b82 */ /* 0x000e620000000a00 */
[----:B------:R-:W-:Y:S01]  /*3c70*/  IMAD.MOV.U32 R97, RZ, RZ, R3 ;  /* 0x000000ffff617224 */ /* 0x000fe200078e0003 */
[----:B------:R-:W-:Y:S01]  /*3c80*/  MOV R95, R0 ;  /* 0x00000000005f7202 */ /* 0x000fe20000000f00 */
[----:B------:R-:W-:Y:S01]  /*3c90*/  ULDC.64 UR4, c[0x0][0x3e8] ;  /* 0x0000fa0000047ab9 */ /* 0x000fe20000000a00 */
[----:B------:R-:W-:Y:S02]  /*3ca0*/  CS2R R52, SRZ ;  /* 0x0000000000347805 */ /* 0x000fe4000001ff00 */
[----:B------:R-:W-:Y:S01]  /*3cb0*/  CS2R R54, SRZ ;  /* 0x0000000000367805 */ /* 0x000fe2000001ff00 */
[----:B------:R-:W-:Y:S01]  /*3cc0*/  ULDC.64 UR6, c[0x0][0x208] ;  /* 0x0000820000067ab9 */ /* 0x000fe20000000a00 */
[----:B-1----:R-:W-:-:S04]  /*3cd0*/  IMAD.WIDE.U32 R96, R44, 0xa0, R96 ;  /* 0x000000a02c607825 */ /* 0x002fc800078e0060 */
[----:B------:R-:W-:Y:S01]  /*3ce0*/  IMAD R45, R45, 0xa0, RZ ;  /* 0x000000a02d2d7824 */ /* 0x000fe200078e02ff */
[----:B------:R-:W-:-:S04]  /*3cf0*/  IADD3 R3, P2, R104, R96, RZ ;  /* 0x0000006068037210 */ /* 0x000fc80007f5e0ff */
[----:B------:R-:W-:Y:S02]  /*3d00*/  IADD3.X R96, R28, R97, R45, P2, !PT ;  /* 0x000000611c607210 */ /* 0x000fe400017fe42d */
        /* <DEDUP_REMOVED lines=8> */
[----:B0-----:R-:W-:-:S04]  /*3d90*/  LEA R46, P2, R0, UR4, 0x1 ;  /* 0x00000004002e7c11 */ /* 0x001fc8000f8408ff */
        /* <DEDUP_REMOVED lines=9> */
.L_x_441:
[----:B------:R-:W-:Y:S05]  /*3e30*/  BSYNC B1 ;  /* 0x0000000000017941 */ /* 0x000fea0003800000 */
.L_x_440:
[----:B------:R-:W-:Y:S01]  /*3e40*/  IMAD.MOV.U32 R0, RZ, RZ, R68 ;  /* 0x000000ffff007224 */ /* 0x000fe200078e0044 */
[----:B------:R-:W-:Y:S01]  /*3e50*/  ISETP.NE.AND P2, PT, R224, 0x3, PT ;  /* 0x00000003e000780c */ /* 0x000fe20003f45270 */
[----:B------:R-:W-:Y:S02]  /*3e60*/  IMAD.MOV.U32 R3, RZ, RZ, R69 ;  /* 0x000000ffff037224 */ /* 0x000fe400078e0045 */
[----:B-1----:R-:W-:Y:S02]  /*3e70*/  IMAD.MOV.U32 R44, RZ, RZ, R66 ;  /* 0x000000ffff2c7224 */ /* 0x002fe400078e0042 */
[----:B------:R-:W-:Y:S01]  /*3e80*/  IMAD.MOV.U32 R45, RZ, RZ, R67 ;  /* 0x000000ffff2d7224 */ /* 0x000fe200078e0043 */
[----:B------:R-:W-:Y:S01]  /*3e90*/  PRMT R184, R3, 0x5410, R0 ;  /* 0x0000541003b87816 */ /* 0x000fe20000000000 */
[----:B------:R-:W-:Y:S01]  /*3ea0*/  IMAD.MOV.U32 R3, RZ, RZ, R70 ;  /* 0x000000ffff037224 */ /* 0x000fe200078e0046 */
[----:B------:R-:W-:Y:S01]  /*3eb0*/  PRMT R181, R181, 0x5410, R44 ;  /* 0x00005410b5b57816 */ /* 0x000fe2000000002c */
[----:B-----5:R-:W-:Y:S01]  /*3ec0*/  IMAD.MOV.U32 R0, RZ, RZ, R57 ;  /* 0x000000ffff007224 */ /* 0x020fe200078e0039 */
[----:B------:R-:W-:Y:S01]  /*3ed0*/  PRMT R182, R45, 0x7610, R182 ;  /* 0x000076102db67816 */ /* 0x000fe200000000b6 */
[----:B------:R-:W-:Y:S01]  /*3ee0*/  IMAD.MOV.U32 R45, RZ, RZ, R56 ;  /* 0x000000ffff2d7224 */ /* 0x000fe200078e0038 */
[----:B------:R-:W-:-:S04]  /*3ef0*/  MOV R44, R71 ;  /* 0x00000047002c7202 */ /* 0x000fc80000000f00 */
[----:B------:R-:W-:Y:S01]  /*3f00*/  PRMT R183, R44, 0x5410, R3 ;  /* 0x000054102cb77816 */ /* 0x000fe20000000003 */
[----:B------:R-:W-:Y:S01]  /*3f10*/  IMAD.MOV.U32 R3, RZ, RZ, R58 ;  /* 0x000000ffff037224 */ /* 0x000fe200078e003a */
[----:B------:R-:W-:Y:S01]  /*3f20*/  PRMT R173, R45, 0x5410, R0 ;  /* 0x000054102dad7816 */ /* 0x000fe20000000000 */
[----:B------:R-:W-:Y:S01]  /*3f30*/  IMAD.MOV.U32 R45, RZ, RZ, R60 ;  /* 0x000000ffff2d7224 */ /* 0x000fe200078e003c */
[----:B------:R-:W-:Y:S01]  /*3f40*/  MOV R0, R59 ;  /* 0x0000003b00007202 */ /* 0x000fe20000000f00 */
[----:B------:R-:W-:-:S03]  /*3f50*/  IMAD.MOV.U32 R44, RZ, RZ, R61 ;  /* 0x000000ffff2c7224 */ /* 0x000fc600078e003d */
[----:B------:R-:W-:Y:S01]  /*3f60*/  PRMT R174, R3, 0x5410, R0 ;  /* 0x0000541003ae7816 */ /* 0x000fe20000000000 */
[----:B------:R-:W-:Y:S01]  /*3f70*/  IMAD.MOV.U32 R3, RZ, RZ, R62 ;  /* 0x000000ffff037224 */ /* 0x000fe200078e003e */
[----:B------:R-:W-:Y:S01]  /*3f80*/  PRMT R177, R45, 0x7610, R177 ;  /* 0x000076102db17816 */ /* 0x000fe200000000b1 */
[----:B------:R-:W-:Y:S01]  /*3f90*/  IMAD.MOV.U32 R0, RZ, RZ, R63 ;  /* 0x000000ffff007224 */ /* 0x000fe200078e003f */
[----:B------:R-:W-:Y:S02]  /*3fa0*/  PRMT R180, R44, 0x7610, R180 ;  /* 0x000076102cb47816 */ /* 0x000fe400000000b4 */
[----:B------:R-:W-:Y:S01]  /*3fb0*/  PRMT R181, R3, 0x7610, R181 ;  /* 0x0000761003b57816 */ /* 0x000fe200000000b5 */
[----:B------:R-:W-:Y:S01]  /*3fc0*/  IMAD.MOV.U32 R3, RZ, RZ, R48 ;  /* 0x000000ffff037224 */ /* 0x000fe200078e0030 */
[----:B------:R-:W-:Y:S01]  /*3fd0*/  PRMT R182, R182, 0x5410, R0 ;  /* 0x00005410b6b67816 */ /* 0x000fe20000000000 */
[----:B------:R-:W-:-:S05]  /*3fe0*/  IMAD.MOV.U32 R0, RZ, RZ, R49 ;  /* 0x000000ffff007224 */ /* 0x000fca00078e0031 */
[----:B------:R-:W-:Y:S01]  /*3ff0*/  PRMT R97, R0, 0x5410, R3 ;  /* 0x0000541000617816 */ /* 0x000fe20000000003 */
[----:B------:R-:W-:Y:S01]  /*4000*/  IMAD.MOV.U32 R3, RZ, RZ, R52 ;  /* 0x000000ffff037224 */ /* 0x000fe200078e0034 */
[----:B------:R-:W-:-:S04]  /*4010*/  MOV R0, R53 ;  /* 0x0000003500007202 */ /* 0x000fc80000000f00 */
[----:B------:R-:W-:Y:S01]  /*4020*/  PRMT R170, R3, 0x5410, R0 ;  /* 0x0000541003aa7816 */ /* 0x000fe20000000000 */
[----:B------:R-:W-:Y:S02]  /*4030*/  IMAD.MOV.U32 R3, RZ, RZ, R50 ;  /* 0x000000ffff037224 */ /* 0x000fe400078e0032 */
[----:B------:R-:W-:-:S05]  /*4040*/  IMAD.MOV.U32 R0, RZ, RZ, R51 ;  /* 0x000000ffff007224 */ /* 0x000fca00078e0033 */
[----:B------:R-:W-:Y:S01]  /*4050*/  PRMT R96, R0, 0x5410, R3 ;  /* 0x0000541000607816 */ /* 0x000fe20000000003 */
[----:B------:R-:W-:Y:S02]  /*4060*/  IMAD.MOV.U32 R3, RZ, RZ, R54 ;  /* 0x000000ffff037224 */ /* 0x000fe400078e0036 */
[----:B------:R-:W-:-:S03]  /*4070*/  IMAD.MOV.U32 R0, RZ, RZ, R55 ;  /* 0x000000ffff007224 */ /* 0x000fc600078e0037 */
[----:B------:R-:W-:Y:S02]  /*4080*/  PRMT R177, R177, 0x5410, R3 ;  /* 0x00005410b1b17816 */ /* 0x000fe40000000003 */
[----:B------:R-:W-:Y:S01]  /*4090*/  PRMT R180, R180, 0x5410, R0 ;  /* 0x00005410b4b47816 */ /* 0x000fe20000000000 */
[----:B------:R-:W-:Y:S06]  /*40a0*/  @!P2 BRA `(.L_x_442) ;  /* 0x000000000004a947 */ /* 0x000fec0003800000 */
[----:B------:R-:W-:Y:S01]  /*40b0*/  BPT.TRAP 0x1 ;  /* 0x000000040000795c */ /* 0x000fe20000300000 */
.L_x_442:
[----:B------:R-:W-:Y:S01]  /*40c0*/  IMAD R3, R23, 0x8, R2 ;  /* 0x0000000817037824 */ /* 0x000fe200078e0202 */
[----:B------:R-:W-:Y:S01]  /*40d0*/  SHF.L.U32 R0, R223, 0x1f, RZ ;  /* 0x0000001fdf007819 */ /* 0x000fe200000006ff */
[----:B------:R-:W-:Y:S03]  /*40e0*/  BSSY B1, `(.L_x_443) ;  /* 0x0000003000017945 */ /* 0x000fe60003800000 */
[----:B------:R-:W1:Y:S02]  /*40f0*/  SYNCS.PHASECHK.TRANS64.TRYWAIT P6, [R3+URZ+0x34890], R0 ;  /* 0x03489000030075a7 */ /* 0x000e6400080c017f */
[----:B-1----:R-:W-:Y:S05]  /*4100*/  @!P6 BRA `(.L_x_444) ;  /* 0x0000023c0038e947 */ /* 0x002fea0003800000 */
.L_x_803:
[----:B------:R-:W-:Y:S05]  /*4110*/  BSYNC B1 ;  /* 0x0000000000017941 */ /* 0x000fea0003800000 */
.L_x_443:
[----:B------:R-:W-:Y:S04]  /*4120*/  BSSY B1, `(.L_x_445) ;  /* 0x0000077000017945 */ /* 0x000fe80003800000 */
[----:B------:R-:W-:Y:S05]  /*4130*/  @P3 BRA `(.L_x_446) ;  /* 0x0000000400d43947 */ /* 0x000fea0003800000 */
[----:B------:R-:W-:Y:S01]  /*4140*/  IADD3 R171, P3, R120, R136, RZ ;  /* 0x0000008878ab7210 */ /* 0x000fe20007f7e0ff */
[----:B------:R-:W-:Y:S03]  /*4150*/  BSSY B2, `(.L_x_447) ;  /* 0x000003a000027945 */ /* 0x000fe60003800000 */
[----:B------:R-:W-:Y:S01]  /*4160*/  IADD3.X R172, R93, R122, RZ, P3, !PT ;  /* 0x0000007a5dac7210 */ /* 0x000fe20001ffe4ff */
[----:B------:R-:W-:Y:S08]  /*4170*/  @P0 BRA `(.L_x_448) ;  /* 0x0000000000dc0947 */ /* 0x000ff00003800000 */
[----:B0-----:R0:W2:Y:S01]  /*4180*/  LDS.128 R44, [R5+0x1e400] ;  /* 0x01e40000052c7984 */ /* 0x0010a20000000c00 */
[----:B------:R-:W-:Y:S01]  /*4190*/  ISETP.GE.AND P3, PT, R18, R92, PT ;  /* 0x0000005c1200720c */ /* 0x000fe20003f66270 */
[----:B------:R-:W-:-:S12]  /*41a0*/  BSSY B3, `(.L_x_449) ;  /* 0x000002d000037945 */ /* 0x000fd80003800000 */
[----:B0-----:R-:W-:Y:S05]  /*41b0*/  @P3 BRA `(.L_x_450) ;  /* 0x0000000000ac3947 */ /* 0x001fea0003800000 */
[--C-:B------:R-:W-:Y:S02]  /*41c0*/  SHF.R.U64 R94, R98, 0x10, R99.reuse ;  /* 0x00000010625e7819 */ /* 0x100fe40000001263 */
[----:B------:R-:W-:Y:S01]  /*41d0*/  SHF.R.U32.HI R98, RZ, 0x10, R99 ;  /* 0x00000010ff627819 */ /* 0x000fe20000011663 */
[----:B--2---:R-:W-:Y:S01]  /*41e0*/  IMAD.MOV.U32 R99, RZ, RZ, R45 ;  /* 0x000000ffff637224 */ /* 0x004fe200078e002d */
[--C-:B------:R-:W-:Y:S02]  /*41f0*/  SHF.R.U64 R95, R138, 0x10, R139.reuse ;  /* 0x000000108a5f7819 */ /* 0x100fe4000000128b */
[----:B------:R-:W-:Y:S02]  /*4200*/  SHF.R.U32.HI R138, RZ, 0x10, R139 ;  /* 0x00000010ff8a7819 */ /* 0x000fe4000001168b */
[----:B------:R-:W-:Y:S02]  /*4210*/  HADD2.F32 R176, -RZ, R99.H1_H1 ;  /* 0x30000063ffb07230 */ /* 0x000fe40000004100 */
[----:B------:R-:W-:-:S02]  /*4220*/  HADD2.F32 R45, -RZ, R95.H0_H0 ;  /* 0x2000005fff2d7230 */ /* 0x000fc40000004100 */
[----:B------:R-:W-:Y:S02]  /*4230*/  HADD2.F32 R178, -RZ, R99.H0_H0 ;  /* 0x20000063ffb27230 */ /* 0x000fe40000004100 */
[----:B------:R-:W-:Y:S02]  /*4240*/  HADD2.F32 R95, -RZ, R94.H0_H0 ;  /* 0x2000005eff5f7230 */ /* 0x000fe40000004100 */
[-C--:B------:R-:W-:Y:S01]  /*4250*/  FMUL.FTZ R99, R176, R45.reuse ;  /* 0x0000002db0637220 */ /* 0x080fe20000410000 */
[----:B------:R-:W-:Y:S02]  /*4260*/  HADD2.F32 R94, -RZ, R47.H1_H1 ;  /* 0x3000002fff5e7230 */ /* 0x000fe40000004100 */
[C---:B------:R-:W-:Y:S01]  /*4270*/  FMUL.FTZ R45, R178.reuse, R45 ;  /* 0x0000002db22d7220 */ /* 0x040fe20000410000 */
[----:B------:R-:W-:-:S03]  /*4280*/  FFMA.FTZ R99, R178, R95, -R99 ;  /* 0x0000005fb2637223 */ /* 0x000fc60000010863 */
[----:B------:R-:W-:Y:S01]  /*4290*/  FFMA.FTZ R176, R176, R95, R45 ;  /* 0x0000005fb0b07223 */ /* 0x000fe2000001002d */
[----:B------:R-:W-:Y:S02]  /*42a0*/  HADD2.F32 R45, -RZ, R138.H0_H0 ;  /* 0x2000008aff2d7230 */ /* 0x000fe40000004100 */
[----:B------:R-:W-:Y:S02]  /*42b0*/  HADD2.F32 R138, -RZ, R47.H0_H0 ;  /* 0x2000002fff8a7230 */ /* 0x000fe40000004100 */
[----:B------:R-:W-:Y:S02]  /*42c0*/  HADD2.F32 R47, -RZ, R98.H0_H0 ;  /* 0x20000062ff2f7230 */ /* 0x000fe40000004100 */
[-C--:B------:R-:W-:Y:S01]  /*42d0*/  FMUL.FTZ R95, R94, R45.reuse ;  /* 0x0000002d5e5f7220 */ /* 0x080fe20000410000 */
[--C-:B------:R-:W-:Y:S02]  /*42e0*/  HADD2.F32 R98, -RZ, R44.reuse.H0_H0 ;  /* 0x2000002cff627230 */ /* 0x100fe40000004100 */
[----:B------:R-:W-:Y:S01]  /*42f0*/  FMUL.FTZ R139, R138, R45 ;  /* 0x0000002d8a8b7220 */ /* 0x000fe20000410000 */
[----:B------:R-:W-:-:S02]  /*4300*/  HADD2.F32 R44, -RZ, R44.H1_H1 ;  /* 0x3000002cff2c7230 */ /* 0x000fc40000004100 */
[-C--:B------:R-:W-:Y:S01]  /*4310*/  FFMA.FTZ R45, R138, R47.reuse, -R95 ;  /* 0x0000002f8a2d7223 */ /* 0x080fe2000001085f */
[--C-:B------:R-:W-:Y:S02]  /*4320*/  HADD2.F32 R95, -RZ, R179.reuse.H0_H0 ;  /* 0x200000b3ff5f7230 */ /* 0x100fe40000004100 */
[----:B------:R-:W-:Y:S01]  /*4330*/  FFMA.FTZ R94, R94, R47, R139 ;  /* 0x0000002f5e5e7223 */ /* 0x000fe2000001008b */
[----:B------:R-:W-:Y:S01]  /*4340*/  HADD2.F32 R139, -RZ, R179.H1_H1 ;  /* 0x300000b3ff8b7230 */ /* 0x000fe20000004100 */
[----:B------:R-:W-:Y:S01]  /*4350*/  F2FP.F16.F32.PACK_AB R99, R176, R99 ;  /* 0x00000063b063723e */ /* 0x000fe200000000ff */
[----:B------:R-:W-:Y:S02]  /*4360*/  HADD2.F32 R179, -RZ, R189.H1_H1 ;  /* 0x300000bdffb37230 */ /* 0x000fe40000004100 */
[----:B------:R-:W-:Y:S01]  /*4370*/  F2FP.F16.F32.PACK_AB R94, R94, R45 ;  /* 0x0000002d5e5e723e */ /* 0x000fe200000000ff */
[-C--:B------:R-:W-:Y:S01]  /*4380*/  FMUL.FTZ R47, R44, R139.reuse ;  /* 0x0000008b2c2f7220 */ /* 0x080fe20000410000 */
[----:B------:R-:W-:Y:S01]  /*4390*/  FMUL.FTZ R139, R98, R139 ;  /* 0x0000008b628b7220 */ /* 0x000fe20000410000 */
[----:B------:R-:W-:-:S02]  /*43a0*/  IMAD.MOV.U32 R45, RZ, RZ, R99 ;  /* 0x000000ffff2d7224 */ /* 0x000fc400078e0063 */
[-C--:B------:R-:W-:Y:S01]  /*43b0*/  FFMA.FTZ R47, R98, R95.reuse, -R47 ;  /* 0x0000005f622f7223 */ /* 0x080fe2000001082f */
[--C-:B------:R-:W-:Y:S02]  /*43c0*/  HADD2.F32 R98, -RZ, R46.reuse.H0_H0 ;  /* 0x2000002eff627230 */ /* 0x100fe40000004100 */
[----:B------:R-:W-:Y:S01]  /*43d0*/  FFMA.FTZ R44, R44, R95, R139 ;  /* 0x0000005f2c2c7223 */ /* 0x000fe2000001008b */
[----:B------:R-:W-:Y:S02]  /*43e0*/  HADD2.F32 R46, -RZ, R46.H1_H1 ;  /* 0x3000002eff2e7230 */ /* 0x000fe40000004100 */
[----:B------:R-:W-:Y:S02]  /*43f0*/  HADD2.F32 R95, -RZ, R188.H0_H0 ;  /* 0x200000bcff5f7230 */ /* 0x000fe40000004100 */
[----:B------:R-:W-:Y:S01]  /*4400*/  F2FP.F16.F32.PACK_AB R44, R44, R47 ;  /* 0x0000002f2c2c723e */ /* 0x000fe200000000ff */
[-C--:B------:R-:W-:Y:S01]  /*4410*/  FMUL.FTZ R139, R46, R179.reuse ;  /* 0x000000b32e8b7220 */ /* 0x080fe20000410000 */
[----:B------:R-:W-:Y:S01]  /*4420*/  FMUL.FTZ R179, R98, R179 ;  /* 0x000000b362b37220 */ /* 0x000fe20000410000 */
[----:B------:R-:W-:-:S02]  /*4430*/  IMAD.MOV.U32 R47, RZ, RZ, R94 ;  /* 0x000000ffff2f7224 */ /* 0x000fc400078e005e */
[-C--:B------:R-:W-:Y:S01]  /*4440*/  FFMA.FTZ R139, R98, R95.reuse, -R139 ;  /* 0x0000005f628b7223 */ /* 0x080fe2000001088b */
[----:B------:R-:W-:-:S05]  /*4450*/  FFMA.FTZ R46, R46, R95, R179 ;  /* 0x0000005f2e2e7223 */ /* 0x000fca00000100b3 */
[----:B------:R-:W-:-:S07]  /*4460*/  F2FP.F16.F32.PACK_AB R46, R46, R139 ;  /* 0x0000008b2e2e723e */ /* 0x000fce00000000ff */
.L_x_450:
[----:B------:R-:W-:Y:S05]  /*4470*/  BSYNC B3 ;  /* 0x0000000000037941 */ /* 0x000fea0003800000 */
.L_x_449:
[----:B------:R-:W-:Y:S01]  /*4480*/  IADD3 R95, P3, R171, R100, RZ ;  /* 0x00000064ab5f7210 */ /* 0x000fe20007f7e0ff */
[----:B------:R-:W-:Y:S01]  /*4490*/  ULDC.64 UR4, c[0x0][0x2e8] ;  /* 0x0000ba0000047ab9 */ /* 0x000fe20000000a00 */
[----:B------:R-:W-:-:S03]  /*44a0*/  ULDC.64 UR6, c[0x0][0x208] ;  /* 0x0000820000067ab9 */ /* 0x000fc60000000a00 */
[----:B------:R-:W-:Y:S01]  /*44b0*/  IMAD.X R98, R172, 0x1, R15, P3 ;  /* 0x00000001ac627824 */ /* 0x000fe200018e060f */
[----:B------:R-:W-:-:S04]  /*44c0*/  LEA R94, P3, R95, UR4, 0x1 ;  /* 0x000000045f5e7c11 */ /* 0x000fc8000f8608ff */
[----:B------:R-:W-:-:S05]  /*44d0*/  LEA.HI.X R95, R95, UR5, R98, 0x1, P3 ;  /* 0x000000055f5f7c11 */ /* 0x000fca00098f0c62 */
[----:B--2---:R2:W-:Y:S04]  /*44e0*/  STG.E.128 desc[UR6][R94.64], R44 ;  /* 0x0000002c5e007986 */ /* 0x0045e8000c101d06 */
.L_x_448:
[----:B------:R-:W-:Y:S05]  /*44f0*/  BSYNC B2 ;  /* 0x0000000000027941 */ /* 0x000fea0003800000 */
.L_x_447:
[----:B------:R-:W-:Y:S05]  /*4500*/  @P1 BRA `(.L_x_446) ;  /* 0x0000000000e01947 */ /* 0x000fea0003800000 */
[----:B0-2---:R0:W2:Y:S01]  /*4510*/  LDS.128 R44, [R5+0x23c00] ;  /* 0x023c0000052c7984 */ /* 0x0050a20000000c00 */
[----:B------:R-:W-:Y:S01]  /*4520*/  IADD3 R171, P3, R171, R14, RZ ;  /* 0x0000000eabab7210 */ /* 0x000fe20007f7e0ff */
[----:B------:R-:W-:Y:S04]  /*4530*/  BSSY B2, `(.L_x_451) ;  /* 0x0000030000027945 */ /* 0x000fe80003800000 */
[----:B------:R-:W-:Y:S01]  /*4540*/  IMAD.X R172, R172, 0x1, R11, P3 ;  /* 0x00000001acac7824 */ /* 0x000fe200018e060b */
[----:B------:R-:W-:-:S13]  /*4550*/  ISETP.GE.AND P3, PT, R220, R92, PT ;  /* 0x0000005cdc00720c */ /* 0x000fda0003f66270 */
[----:B0-----:R-:W-:Y:S05]  /*4560*/  @P3 BRA `(.L_x_452) ;  /* 0x0000000000b03947 */ /* 0x001fea0003800000 */
[----:B------:R-:W-:Y:S01]  /*4570*/  SHF.R.U64 R94, R90, 0x10, R91 ;  /* 0x000000105a5e7819 */ /* 0x000fe2000000125b */
[----:B------:R-:W-:Y:S01]  /*4580*/  HADD2.F32 R99, -RZ, R189.H0_H0 ;  /* 0x200000bdff637230 */ /* 0x000fe20000004100 */
[----:B--2---:R-:W-:Y:S02]  /*4590*/  MOV R90, R45 ;  /* 0x0000002d005a7202 */ /* 0x004fe40000000f00 */
[----:B------:R-:W-:Y:S01]  /*45a0*/  SHF.R.U64 R88, R88, 0x10, R89 ;  /* 0x0000001058587819 */ /* 0x000fe20000001259 */
[----:B------:R-:W-:Y:S01]  /*45b0*/  HADD2.F32 R94, -RZ, R94.H0_H0 ;  /* 0x2000005eff5e7230 */ /* 0x000fe20000004100 */
[----:B------:R-:W-:Y:S01]  /*45c0*/  SHF.R.U32.HI R91, RZ, 0x10, R91 ;  /* 0x00000010ff5b7819 */ /* 0x000fe2000001165b */
[--C-:B------:R-:W-:Y:S02]  /*45d0*/  HADD2.F32 R45, -RZ, R90.reuse.H1_H1 ;  /* 0x3000005aff2d7230 */ /* 0x100fe40000004100 */
[----:B------:R-:W-:Y:S02]  /*45e0*/  HADD2.F32 R95, -RZ, R90.H0_H0 ;  /* 0x2000005aff5f7230 */ /* 0x000fe40000004100 */
[----:B------:R-:W-:-:S02]  /*45f0*/  HADD2.F32 R88, -RZ, R88.H0_H0 ;  /* 0x20000058ff587230 */ /* 0x000fc40000004100 */
[-C--:B------:R-:W-:Y:S01]  /*4600*/  FMUL.FTZ R90, R45, R94.reuse ;  /* 0x0000005e2d5a7220 */ /* 0x080fe20000410000 */
[----:B------:R-:W-:-:S03]  /*4610*/  FMUL.FTZ R94, R95, R94 ;  /* 0x0000005e5f5e7220 */ /* 0x000fc60000410000 */
[-C--:B------:R-:W-:Y:S01]  /*4620*/  FFMA.FTZ R90, R95, R88.reuse, -R90 ;  /* 0x000000585f5a7223 */ /* 0x080fe2000001085a */
[----:B------:R-:W-:Y:S02]  /*4630*/  HADD2.F32 R95, -RZ, R188.H1_H1 ;  /* 0x300000bcff5f7230 */ /* 0x000fe40000004100 */
[----:B------:R-:W-:Y:S01]  /*4640*/  FFMA.FTZ R45, R45, R88, R94 ;  /* 0x000000582d2d7223 */ /* 0x000fe2000001005e */
[----:B------:R-:W-:Y:S01]  /*4650*/  IMAD.MOV.U32 R94, RZ, RZ, R47 ;  /* 0x000000ffff5e7224 */ /* 0x000fe200078e002f */
[----:B------:R-:W-:Y:S01]  /*4660*/  SHF.R.U32.HI R88, RZ, 0x10, R89 ;  /* 0x00000010ff587819 */ /* 0x000fe20000011659 */
[----:B------:R-:W-:Y:S02]  /*4670*/  IMAD.MOV.U32 R89, RZ, RZ, R44 ;  /* 0x000000ffff597224 */ /* 0x000fe400078e002c */
[----:B------:R-:W-:Y:S01]  /*4680*/  HADD2.F32 R44, -RZ, R91.H0_H0 ;  /* 0x2000005bff2c7230 */ /* 0x000fe20000004100 */
[----:B------:R-:W-:Y:S01]  /*4690*/  F2FP.F16.F32.PACK_AB R45, R45, R90 ;  /* 0x0000005a2d2d723e */ /* 0x000fe200000000ff */
[----:B------:R-:W-:-:S02]  /*46a0*/  HADD2.F32 R47, -RZ, R94.H1_H1 ;  /* 0x3000005eff2f7230 */ /* 0x000fc40000004100 */
[----:B------:R-:W-:Y:S02]  /*46b0*/  HADD2.F32 R91, -RZ, R94.H0_H0 ;  /* 0x2000005eff5b7230 */ /* 0x000fe40000004100 */
[----:B------:R-:W-:Y:S02]  /*46c0*/  HADD2.F32 R88, -RZ, R88.H0_H0 ;  /* 0x20000058ff587230 */ /* 0x000fe40000004100 */
[-C--:B------:R-:W-:Y:S01]  /*46d0*/  FMUL.FTZ R94, R47, R44.reuse ;  /* 0x0000002c2f5e7220 */ /* 0x080fe20000410000 */
[----:B------:R-:W-:-:S03]  /*46e0*/  FMUL.FTZ R98, R91, R44 ;  /* 0x0000002c5b627220 */ /* 0x000fc60000410000 */
[-C--:B------:R-:W-:Y:S01]  /*46f0*/  FFMA.FTZ R44, R91, R88.reuse, -R94 ;  /* 0x000000585b2c7223 */ /* 0x080fe2000001085e */
[--C-:B------:R-:W-:Y:S02]  /*4700*/  HADD2.F32 R94, -RZ, R89.reuse.H0_H0 ;  /* 0x20000059ff5e7230 */ /* 0x100fe40000004100 */
[----:B------:R-:W-:Y:S01]  /*4710*/  FFMA.FTZ R47, R47, R88, R98 ;  /* 0x000000582f2f7223 */ /* 0x000fe20000010062 */
[----:B------:R-:W-:Y:S02]  /*4720*/  IMAD.MOV.U32 R88, RZ, RZ, R46 ;  /* 0x000000ffff587224 */ /* 0x000fe400078e002e */
[----:B------:R-:W-:Y:S02]  /*4730*/  HADD2.F32 R46, -RZ, R89.H1_H1 ;  /* 0x30000059ff2e7230 */ /* 0x000fe40000004100 */
[----:B------:R-:W-:Y:S01]  /*4740*/  HADD2.F32 R91, -RZ, R187.H0_H0 ;  /* 0x200000bbff5b7230 */ /* 0x000fe20000004100 */
[----:B------:R-:W-:Y:S02]  /*4750*/  F2FP.F16.F32.PACK_AB R47, R47, R44 ;  /* 0x0000002c2f2f723e */ /* 0x000fe400000000ff */
[-C--:B------:R-:W-:Y:S01]  /*4760*/  FMUL.FTZ R89, R46, R95.reuse ;  /* 0x0000005f2e597220 */ /* 0x080fe20000410000 */
[----:B------:R-:W-:-:S03]  /*4770*/  FMUL.FTZ R95, R94, R95 ;  /* 0x0000005f5e5f7220 */ /* 0x000fc60000410000 */
[-C--:B------:R-:W-:Y:S01]  /*4780*/  FFMA.FTZ R89, R94, R91.reuse, -R89 ;  /* 0x0000005b5e597223 */ /* 0x080fe20000010859 */
[--C-:B------:R-:W-:Y:S02]  /*4790*/  HADD2.F32 R94, -RZ, R88.reuse.H0_H0 ;  /* 0x20000058ff5e7230 */ /* 0x100fe40000004100 */
[----:B------:R-:W-:Y:S01]  /*47a0*/  FFMA.FTZ R46, R46, R91, R95 ;  /* 0x0000005b2e2e7223 */ /* 0x000fe2000001005f */
[----:B------:R-:W-:Y:S02]  /*47b0*/  HADD2.F32 R88, -RZ, R88.H1_H1 ;  /* 0x30000058ff587230 */ /* 0x000fe40000004100 */
[----:B------:R-:W-:Y:S02]  /*47c0*/  HADD2.F32 R91, -RZ, R187.H1_H1 ;  /* 0x300000bbff5b7230 */ /* 0x000fe40000004100 */
[----:B------:R-:W-:Y:S01]  /*47d0*/  F2FP.F16.F32.PACK_AB R44, R46, R89 ;  /* 0x000000592e2c723e */ /* 0x000fe200000000ff */
[-C--:B------:R-:W-:Y:S01]  /*47e0*/  FMUL.FTZ R95, R88, R99.reuse ;  /* 0x00000063585f7220 */ /* 0x080fe20000410000 */
[----:B------:R-:W-:-:S03]  /*47f0*/  FMUL.FTZ R99, R94, R99 ;  /* 0x000000635e637220 */ /* 0x000fc60000410000 */
[-C--:B------:R-:W-:Y:S01]  /*4800*/  FFMA.FTZ R95, R94, R91.reuse, -R95 ;  /* 0x0000005b5e5f7223 */ /* 0x080fe2000001085f */
[----:B------:R-:W-:-:S05]  /*4810*/  FFMA.FTZ R88, R88, R91, R99 ;  /* 0x0000005b58587223 */ /* 0x000fca0000010063 */
[----:B------:R-:W-:-:S07]  /*4820*/  F2FP.F16.F32.PACK_AB R46, R88, R95 ;  /* 0x0000005f582e723e */ /* 0x000fce00000000ff */
.L_x_452:
[----:B------:R-:W-:Y:S05]  /*4830*/  BSYNC B2 ;  /* 0x0000000000027941 */ /* 0x000fea0003800000 */
.L_x_451:
[----:B------:R-:W-:Y:S01]  /*4840*/  ULDC.64 UR4, c[0x0][0x2e8] ;  /* 0x0000ba0000047ab9 */ /* 0x000fe20000000a00 */
[----:B------:R-:W-:Y:S01]  /*4850*/  ULDC.64 UR6, c[0x0][0x208] ;  /* 0x0000820000067ab9 */ /* 0x000fe20000000a00 */
[----:B------:R-:W-:-:S04]  /*4860*/  LEA R88, P3, R171, UR4, 0x1 ;  /* 0x00000004ab587c11 */ /* 0x000fc8000f8608ff */
[----:B------:R-:W-:-:S05]  /*4870*/  LEA.HI.X R89, R171, UR5, R172, 0x1, P3 ;  /* 0x00000005ab597c11 */ /* 0x000fca00098f0cac */
[----:B--2---:R3:W-:Y:S04]  /*4880*/  STG.E.128 desc[UR6][R88.64], R44 ;  /* 0x0000002c58007986 */ /* 0x0047e8000c101d06 */
.L_x_446:
[----:B------:R-:W-:Y:S05]  /*4890*/  BSYNC B1 ;  /* 0x0000000000017941 */ /* 0x000fea0003800000 */
.L_x_445:
[----:B------:R-:W-:Y:S04]  /*48a0*/  BSSY B1, `(.L_x_453) ;  /* 0x0000075000017945 */ /* 0x000fe80003800000 */
[----:B------:R-:W-:Y:S05]  /*48b0*/  @P4 BRA `(.L_x_454) ;  /* 0x0000000400cc4947 */ /* 0x000fea0003800000 */
[----:B---3--:R-:W-:Y:S01]  /*48c0*/  IADD3 R89, P3, P4, R158, R136, R16 ;  /* 0x000000889e597210 */ /* 0x008fe20007c7e010 */
[----:B------:R-:W-:Y:S03]  /*48d0*/  BSSY B2, `(.L_x_455) ;  /* 0x000003b000027945 */ /* 0x000fe60003800000 */
[----:B------:R-:W-:Y:S01]  /*48e0*/  IADD3.X R88, R123, R93, R17, P3, P4 ;  /* 0x0000005d7b587210 */ /* 0x000fe20001fe8411 */
[----:B------:R-:W-:Y:S08]  /*48f0*/  @P0 BRA `(.L_x_456) ;  /* 0x0000000000e00947 */ /* 0x000ff00003800000 */
[----:B0-2---:R0:W2:Y:S01]  /*4900*/  LDS.128 R44, [R5+0x1f400] ;  /* 0x01f40000052c7984 */ /* 0x0050a20000000c00 */
[----:B------:R-:W-:Y:S01]  /*4910*/  IADD3 R90, P3, R89, R100, RZ ;  /* 0x00000064595a7210 */ /* 0x000fe20007f7e0ff */
[----:B------:R-:W-:Y:S04]  /*4920*/  BSSY B3, `(.L_x_457) ;  /* 0x0000030000037945 */ /* 0x000fe80003800000 */
[----:B------:R-:W-:Y:S01]  /*4930*/  IMAD.X R91, R88, 0x1, R15, P3 ;  /* 0x00000001585b7824 */ /* 0x000fe200018e060f */
[----:B------:R-:W-:-:S13]  /*4940*/  ISETP.GE.AND P3, PT, R18, R92, PT ;  /* 0x0000005c1200720c */ /* 0x000fda0003f66270 */
[----:B0-----:R-:W-:Y:S05]  /*4950*/  @P3 BRA `(.L_x_458) ;  /* 0x0000000000b03947 */ /* 0x001fea0003800000 */
[----:B------:R-:W-:Y:S01]  /*4960*/  SHF.R.U64 R94, R86, 0x10, R87 ;  /* 0x00000010565e7819 */ /* 0x000fe20000001257 */
[----:B--2---:R-:W-:Y:S01]  /*4970*/  IMAD.MOV.U32 R86, RZ, RZ, R45 ;  /* 0x000000ffff567224 */ /* 0x004fe200078e002d */
[----:B------:R-:W-:Y:S01]  /*4980*/  SHF.R.U64 R84, R84, 0x10, R85 ;  /* 0x0000001054547819 */ /* 0x000fe20000001255 */
[----:B------:R-:W-:Y:S01]  /*4990*/  HADD2.F32 R99, -RZ, R186.H0_H0 ;  /* 0x200000baff637230 */ /* 0x000fe20000004100 */
[----:B------:R-:W-:Y:S01]  /*49a0*/  SHF.R.U32.HI R87, RZ, 0x10, R87 ;  /* 0x00000010ff577819 */ /* 0x000fe20000011657 */
[----:B------:R-:W-:Y:S02]  /*49b0*/  HADD2.F32 R94, -RZ, R94.H0_H0 ;  /* 0x2000005eff5e7230 */ /* 0x000fe40000004100 */
        /* <DEDUP_REMOVED lines=9> */
[----:B------:R-:W-:Y:S02]  /*4a50*/  SHF.R.U32.HI R84, RZ, 0x10, R85 ;  /* 0x00000010ff547819 */ /* 0x000fe40000011655 */
[----:B------:R-:W-:Y:S01]  /*4a60*/  MOV R85, R44 ;  /* 0x0000002c00557202 */ /* 0x000fe20000000f00 */
        /* <DEDUP_REMOVED lines=12> */
[----:B------:R-:W-:Y:S01]  /*4b30*/  HADD2.F32 R87, -RZ, R185.H1_H1 ;  /* 0x300000b9ff577230 */ /* 0x000fe20000004100 */
[----:B------:R-:W-:Y:S02]  /*4b40*/  F2FP.F16.F32.PACK_AB R47, R47, R44 ;  /* 0x0000002c2f2f723e */ /* 0x000fe400000000ff */
[-C--:B------:R-:W-:Y:S01]  /*4b50*/  FMUL.FTZ R85, R46, R95.reuse ;  /* 0x0000005f2e557220 */ /* 0x080fe20000410000 */
[----:B------:R-:W-:-:S03]  /*4b60*/  FMUL.FTZ R95, R94, R95 ;  /* 0x0000005f5e5f7220 */ /* 0x000fc60000410000 */
[-C--:B------:R-:W-:Y:S01]  /*4b70*/  FFMA.FTZ R85, R94, R87.reuse, -R85 ;  /* 0x000000575e557223 */ /* 0x080fe20000010855 */
[--C-:B------:R-:W-:Y:S02]  /*4b80*/  HADD2.F32 R94, -RZ, R84.reuse.H0_H0 ;  /* 0x20000054ff5e7230 */ /* 0x100fe40000004100 */
[----:B------:R-:W-:Y:S01]  /*4b90*/  FFMA.FTZ R46, R46, R87, R95 ;  /* 0x000000572e2e7223 */ /* 0x000fe2000001005f */
[----:B------:R-:W-:Y:S02]  /*4ba0*/  HADD2.F32 R84, -RZ, R84.H1_H1 ;  /* 0x30000054ff547230 */ /* 0x000fe40000004100 */
[----:B------:R-:W-:Y:S02]  /*4bb0*/  HADD2.F32 R87, -RZ, R185.H0_H0 ;  /* 0x200000b9ff577230 */ /* 0x000fe40000004100 */
[----:B------:R-:W-:Y:S01]  /*4bc0*/  F2FP.F16.F32.PACK_AB R44, R46, R85 ;  /* 0x000000552e2c723e */ /* 0x000fe200000000ff */
[-C--:B------:R-:W-:Y:S01]  /*4bd0*/  FMUL.FTZ R95, R84, R99.reuse ;  /* 0x00000063545f7220 */ /* 0x080fe20000410000 */
[----:B------:R-:W-:-:S03]  /*4be0*/  FMUL.FTZ R99, R94, R99 ;  /* 0x000000635e637220 */ /* 0x000fc60000410000 */
[-C--:B------:R-:W-:Y:S01]  /*4bf0*/  FFMA.FTZ R95, R94, R87.reuse, -R95 ;  /* 0x000000575e5f7223 */ /* 0x080fe2000001085f */
[----:B------:R-:W-:-:S05]  /*4c00*/  FFMA.FTZ R84, R84, R87, R99 ;  /* 0x0000005754547223 */ /* 0x000fca0000010063 */
[----:B------:R-:W-:-:S07]  /*4c10*/  F2FP.F16.F32.PACK_AB R46, R84, R95 ;  /* 0x0000005f542e723e */ /* 0x000fce00000000ff */
.L_x_458:
[----:B------:R-:W-:Y:S05]  /*4c20*/  BSYNC B3 ;  /* 0x0000000000037941 */ /* 0x000fea0003800000 */
.L_x_457:
[----:B------:R-:W-:Y:S01]  /*4c30*/  ULDC.64 UR4, c[0x0][0x2e8] ;  /* 0x0000ba0000047ab9 */ /* 0x000fe20000000a00 */
[----:B------:R-:W-:Y:S01]  /*4c40*/  ULDC.64 UR6, c[0x0][0x208] ;  /* 0x0000820000067ab9 */ /* 0x000fe20000000a00 */
[----:B------:R-:W-:-:S04]  /*4c50*/  LEA R84, P3, R90, UR4, 0x1 ;  /* 0x000000045a547c11 */ /* 0x000fc8000f8608ff */
[----:B------:R-:W-:-:S05]  /*4c60*/  LEA.HI.X R85, R90, UR5, R91, 0x1, P3 ;  /* 0x000000055a557c11 */ /* 0x000fca00098f0c5b */
[----:B--2---:R3:W-:Y:S04]  /*4c70*/  STG.E.128 desc[UR6][R84.64], R44 ;  /* 0x0000002c54007986 */ /* 0x0047e8000c101d06 */
.L_x_456:
[----:B------:R-:W-:Y:S05]  /*4c80*/  BSYNC B2 ;  /* 0x0000000000027941 */ /* 0x000fea0003800000 */
.L_x_455:
[----:B------:R-:W-:Y:S05]  /*4c90*/  @P1 BRA `(.L_x_454) ;  /* 0x0000000000d41947 */ /* 0x000fea0003800000 */
[----:B0-23--:R0:W2:Y:S01]  /*4ca0*/  LDS.128 R44, [R5+0x24c00] ;  /* 0x024c0000052c7984 */ /* 0x00d0a20000000c00 */
[----:B------:R-:W-:Y:S01]  /*4cb0*/  IADD3 R89, P3, R89, R14, RZ ;  /* 0x0000000e59597210 */ /* 0x000fe20007f7e0ff */
[----:B------:R-:W-:Y:S04]  /*4cc0*/  BSSY B2, `(.L_x_459) ;  /* 0x000002d000027945 */ /* 0x000fe80003800000 */
[----:B------:R-:W-:Y:S01]  /*4cd0*/  IMAD.X R88, R88, 0x1, R11, P3 ;  /* 0x0000000158587824 */ /* 0x000fe200018e060b */
[----:B------:R-:W-:-:S13]  /*4ce0*/  ISETP.GE.AND P3, PT, R220, R92, PT ;  /* 0x0000005cdc00720c */ /* 0x000fda0003f66270 */
[----:B0-----:R-:W-:Y:S05]  /*4cf0*/  @P3 BRA `(.L_x_460) ;  /* 0x0000000000a43947 */ /* 0x001fea0003800000 */
[--C-:B------:R-:W-:Y:S01]  /*4d00*/  SHF.R.U64 R82, R82, 0x10, R83.reuse ;  /* 0x0000001052527819 */ /* 0x100fe20000001253 */
[----:B--2---:R-:W-:Y:S01]  /*4d10*/  HADD2.F32 R85, -RZ, R45.H1_H1 ;  /* 0x3000002dff557230 */ /* 0x004fe20000004100 */
[----:B------:R-:W-:Y:S01]  /*4d20*/  SHF.R.U32.HI R83, RZ, 0x10, R83 ;  /* 0x00000010ff537819 */ /* 0x000fe20000011653 */
[----:B------:R-:W-:Y:S01]  /*4d30*/  HADD2.F32 R84, -RZ, R47.H1_H1 ;  /* 0x3000002fff547230 */ /* 0x000fe20000004100 */
[--C-:B------:R-:W-:Y:S01]  /*4d40*/  SHF.R.U64 R80, R80, 0x10, R81.reuse ;  /* 0x0000001050507819 */ /* 0x100fe20000001251 */
[----:B------:R-:W-:Y:S01]  /*4d50*/  HADD2.F32 R82, -RZ, R82.H0_H0 ;  /* 0x20000052ff527230 */ /* 0x000fe20000004100 */
[----:B------:R-:W-:Y:S01]  /*4d60*/  SHF.R.U32.HI R81, RZ, 0x10, R81 ;  /* 0x00000010ff517819 */ /* 0x000fe20000011651 */
[----:B------:R-:W-:Y:S02]  /*4d70*/  HADD2.F32 R83, -RZ, R83.H0_H0 ;  /* 0x20000053ff537230 */ /* 0x000fe40000004100 */
[----:B------:R-:W-:Y:S02]  /*4d80*/  HADD2.F32 R45, -RZ, R45.H0_H0 ;  /* 0x2000002dff2d7230 */ /* 0x000fe40000004100 */
[----:B------:R-:W-:Y:S01]  /*4d90*/  FMUL.FTZ R90, R85, R82 ;  /* 0x00000052555a7220 */ /* 0x000fe20000410000 */
[----:B------:R-:W-:-:S02]  /*4da0*/  HADD2.F32 R86, -RZ, R47.H0_H0 ;  /* 0x2000002fff567230 */ /* 0x000fc40000004100 */
[-C--:B------:R-:W-:Y:S01]  /*4db0*/  FMUL.FTZ R47, R84, R83.reuse ;  /* 0x00000053542f7220 */ /* 0x080fe20000410000 */
[----:B------:R-:W-:Y:S02]  /*4dc0*/  HADD2.F32 R80, -RZ, R80.H0_H0 ;  /* 0x20000050ff507230 */ /* 0x000fe40000004100 */
[C---:B------:R-:W-:Y:S01]  /*4dd0*/  FMUL.FTZ R82, R45.reuse, R82 ;  /* 0x000000522d527220 */ /* 0x040fe20000410000 */
[----:B------:R-:W-:Y:S02]  /*4de0*/  HADD2.F32 R81, -RZ, R81.H0_H0 ;  /* 0x20000051ff517230 */ /* 0x000fe40000004100 */
[----:B------:R-:W-:Y:S01]  /*4df0*/  FMUL.FTZ R83, R86, R83 ;  /* 0x0000005356537220 */ /* 0x000fe20000410000 */
[-C--:B------:R-:W-:Y:S01]  /*4e00*/  FFMA.FTZ R90, R45, R80.reuse, -R90 ;  /* 0x000000502d5a7223 */ /* 0x080fe2000001085a */
[----:B------:R-:W-:Y:S02]  /*4e10*/  FFMA.FTZ R85, R85, R80, R82 ;  /* 0x0000005055557223 */ /* 0x000fe40000010052 */
[----:B------:R-:W-:Y:S01]  /*4e20*/  FFMA.FTZ R84, R84, R81, R83 ;  /* 0x0000005154547223 */ /* 0x000fe20000010053 */
[----:B------:R-:W-:-:S02]  /*4e30*/  HADD2.F32 R83, -RZ, R168.H1_H1 ;  /* 0x300000a8ff537230 */ /* 0x000fc40000004100 */
[----:B------:R-:W-:Y:S01]  /*4e40*/  FFMA.FTZ R47, R86, R81, -R47 ;  /* 0x00000051562f7223 */ /* 0x000fe2000001082f */
[--C-:B------:R-:W-:Y:S02]  /*4e50*/  HADD2.F32 R80, -RZ, R44.reuse.H1_H1 ;  /* 0x3000002cff507230 */ /* 0x100fe40000004100 */
[----:B------:R-:W-:Y:S02]  /*4e60*/  HADD2.F32 R82, -RZ, R44.H0_H0 ;  /* 0x2000002cff527230 */ /* 0x000fe40000004100 */
[----:B------:R-:W-:Y:S02]  /*4e70*/  HADD2.F32 R81, -RZ, R168.H0_H0 ;  /* 0x200000a8ff517230 */ /* 0x000fe40000004100 */
[-C--:B------:R-:W-:Y:S01]  /*4e80*/  FMUL.FTZ R87, R80, R83.reuse ;  /* 0x0000005350577220 */ /* 0x080fe20000410000 */
[--C-:B------:R-:W-:Y:S02]  /*4e90*/  HADD2.F32 R44, -RZ, R46.reuse.H1_H1 ;  /* 0x3000002eff2c7230 */ /* 0x100fe40000004100 */
[----:B------:R-:W-:Y:S01]  /*4ea0*/  FMUL.FTZ R91, R82, R83 ;  /* 0x00000053525b7220 */ /* 0x000fe20000410000 */
[----:B------:R-:W-:Y:S01]  /*4eb0*/  HADD2.F32 R45, -RZ, R169.H1_H1 ;  /* 0x300000a9ff2d7230 */ /* 0x000fe20000004100 */
[----:B------:R-:W-:Y:S01]  /*4ec0*/  F2FP.F16.F32.PACK_AB R47, R84, R47 ;  /* 0x0000002f542f723e */ /* 0x000fe200000000ff */
[----:B------:R-:W-:-:S02]  /*4ed0*/  HADD2.F32 R46, -RZ, R46.H0_H0 ;  /* 0x2000002eff2e7230 */ /* 0x000fc40000004100 */
[----:B------:R-:W-:Y:S01]  /*4ee0*/  FMUL.FTZ R83, R44, R81 ;  /* 0x000000512c537220 */ /* 0x000fe20000410000 */
[----:B------:R-:W-:Y:S02]  /*4ef0*/  HADD2.F32 R169, -RZ, R169.H0_H0 ;  /* 0x200000a9ffa97230 */ /* 0x000fe40000004100 */
[-C--:B------:R-:W-:Y:S01]  /*4f00*/  FFMA.FTZ R82, R82, R45.reuse, -R87 ;  /* 0x0000002d52527223 */ /* 0x080fe20000010857 */
[----:B------:R-:W-:Y:S01]  /*4f10*/  FFMA.FTZ R91, R80, R45, R91 ;  /* 0x0000002d505b7223 */ /* 0x000fe2000001005b */
[C---:B------:R-:W-:Y:S01]  /*4f20*/  FMUL.FTZ R81, R46.reuse, R81 ;  /* 0x000000512e517220 */ /* 0x040fe20000410000 */
[----:B------:R-:W-:Y:S01]  /*4f30*/  F2FP.F16.F32.PACK_AB R45, R85, R90 ;  /* 0x0000005a552d723e */ /* 0x000fe200000000ff */
[-C--:B------:R-:W-:Y:S02]  /*4f40*/  FFMA.FTZ R83, R46, R169.reuse, -R83 ;  /* 0x000000a92e537223 */ /* 0x080fe40000010853 */
[----:B------:R-:W-:Y:S01]  /*4f50*/  FFMA.FTZ R44, R44, R169, R81 ;  /* 0x000000a92c2c7223 */ /* 0x000fe20000010051 */
[----:B------:R-:W-:-:S04]  /*4f60*/  F2FP.F16.F32.PACK_AB R82, R91, R82 ;  /* 0x000000525b52723e */ /* 0x000fc800000000ff */
[----:B------:R-:W-:Y:S01]  /*4f70*/  F2FP.F16.F32.PACK_AB R46, R44, R83 ;  /* 0x000000532c2e723e */ /* 0x000fe200000000ff */
[----:B------:R-:W-:-:S07]  /*4f80*/  IMAD.MOV.U32 R44, RZ, RZ, R82 ;  /* 0x000000ffff2c7224 */ /* 0x000fce00078e0052 */
.L_x_460:
[----:B------:R-:W-:Y:S05]  /*4f90*/  BSYNC B2 ;  /* 0x0000000000027941 */ /* 0x000fea0003800000 */
.L_x_459:
[----:B------:R-:W-:Y:S01]  /*4fa0*/  ULDC.64 UR4, c[0x0][0x2e8] ;  /* 0x0000ba0000047ab9 */ /* 0x000fe20000000a00 */
[----:B------:R-:W-:Y:S01]  /*4fb0*/  ULDC.64 UR6, c[0x0][0x208] ;  /* 0x0000820000067ab9 */ /* 0x000fe20000000a00 */
[----:B------:R-:W-:-:S04]  /*4fc0*/  LEA R80, P3, R89, UR4, 0x1 ;  /* 0x0000000459507c11 */ /* 0x000fc8000f8608ff */
[----:B------:R-:W-:-:S05]  /*4fd0*/  LEA.HI.X R81, R89, UR5, R88, 0x1, P3 ;  /* 0x0000000559517c11 */ /* 0x000fca00098f0c58 */
[----:B--2---:R4:W-:Y:S04]  /*4fe0*/  STG.E.128 desc[UR6][R80.64], R44 ;  /* 0x0000002c50007986 */ /* 0x0049e8000c101d06 */
.L_x_454:
[----:B------:R-:W-:Y:S05]  /*4ff0*/  BSYNC B1 ;  /* 0x0000000000017941 */ /* 0x000fea0003800000 */
.L_x_453:
[----:B---3--:R-:W3:Y:S01]  /*5000*/  LDL R89, [R1] ;  /* 0x0000000001597983 */ /* 0x008ee20000100800 */
[----:B------:R-:W-:Y:S01]  /*5010*/  BSSY B1, `(.L_x_461) ;  /* 0x0000074000017945 */ /* 0x000fe20003800000 */
[----:B---3--:R-:W-:-:S13]  /*5020*/  LOP3.LUT P3, RZ, R89, 0x4, RZ, 0xc0, !PT ;  /* 0x0000000459ff7812 */ /* 0x008fda000786c0ff */
[----:B------:R-:W-:Y:S05]  /*5030*/  @P3 BRA `(.L_x_462) ;  /* 0x0000000400c43947 */ /* 0x000fea0003800000 */
[----:B----4-:R-:W-:Y:S01]  /*5040*/  IADD3 R81, P3, P4, R125, R136, R16 ;  /* 0x000000887d517210 */ /* 0x010fe20007c7e010 */
        /* <DEDUP_REMOVED lines=10> */
[----:B--2---:R-:W-:Y:S01]  /*50f0*/  HADD2.F32 R86, -RZ, R45.H1_H1 ;  /* 0x3000002dff567230 */ /* 0x004fe20000004100 */
[----:B------:R-:W-:Y:S02]  /*5100*/  SHF.R.U64 R85, R78, 0x10, R79 ;  /* 0x000000104e557819 */ /* 0x000fe4000000124f */
[----:B------:R-:W-:Y:S02]  /*5110*/  SHF.R.U32.HI R76, RZ, 0x10, R77 ;  /* 0x00000010ff4c7819 */ /* 0x000fe4000001164d */
[----:B------:R-:W-:Y:S01]  /*5120*/  SHF.R.U32.HI R87, RZ, 0x10, R79 ;  /* 0x00000010ff577819 */ /* 0x000fe2000001164f */
[----:B------:R-:W-:Y:S01]  /*5130*/  HADD2.F32 R85, -RZ, R85.H0_H0 ;  /* 0x20000055ff557230 */ /* 0x000fe20000004100 */
[----:B------:R-:W-:Y:S01]  /*5140*/  MOV R77, R47 ;  /* 0x0000002f004d7202 */ /* 0x000fe20000000f00 */
[----:B------:R-:W-:Y:S02]  /*5150*/  HADD2.F32 R47, -RZ, R84.H0_H0 ;  /* 0x20000054ff2f7230 */ /* 0x000fe40000004100 */
[----:B------:R-:W-:-:S02]  /*5160*/  HADD2.F32 R84, -RZ, R45.H0_H0 ;  /* 0x2000002dff547230 */ /* 0x000fc40000004100 */
[-C--:B------:R-:W-:Y:S01]  /*5170*/  FMUL.FTZ R45, R86, R85.reuse ;  /* 0x00000055562d7220 */ /* 0x080fe20000410000 */
[----:B------:R-:W-:Y:S02]  /*5180*/  HADD2.F32 R87, -RZ, R87.H0_H0 ;  /* 0x20000057ff577230 */ /* 0x000fe40000004100 */
[--C-:B------:R-:W-:Y:S02]  /*5190*/  HADD2.F32 R78, -RZ, R77.reuse.H1_H1 ;  /* 0x3000004dff4e7230 */ /* 0x100fe40000004100 */
[C---:B------:R-:W-:Y:S01]  /*51a0*/  FMUL.FTZ R85, R84.reuse, R85 ;  /* 0x0000005554557220 */ /* 0x040fe20000410000 */
[----:B------:R-:W-:Y:S02]  /*51b0*/  HADD2.F32 R77, -RZ, R77.H0_H0 ;  /* 0x2000004dff4d7230 */ /* 0x000fe40000004100 */
[----:B------:R-:W-:Y:S01]  /*51c0*/  FFMA.FTZ R45, R84, R47, -R45 ;  /* 0x0000002f542d7223 */ /* 0x000fe2000001082d */
[----:B------:R-:W-:Y:S02]  /*51d0*/  HADD2.F32 R79, -RZ, R76.H0_H0 ;  /* 0x2000004cff4f7230 */ /* 0x000fe40000004100 */
[----:B------:R-:W-:Y:S01]  /*51e0*/  FMUL.FTZ R88, R78, R87 ;  /* 0x000000574e587220 */ /* 0x000fe20000410000 */
[----:B------:R-:W-:Y:S01]  /*51f0*/  FFMA.FTZ R76, R86, R47, R85 ;  /* 0x0000002f564c7223 */ /* 0x000fe20000010055 */
[----:B------:R-:W-:Y:S01]  /*5200*/  FMUL.FTZ R87, R77, R87 ;  /* 0x000000574d577220 */ /* 0x000fe20000410000 */
[----:B------:R-:W-:-:S02]  /*5210*/  HADD2.F32 R85, -RZ, R175.H1_H1 ;  /* 0x300000afff557230 */ /* 0x000fc40000004100 */
[-C--:B------:R-:W-:Y:S01]  /*5220*/  FFMA.FTZ R47, R77, R79.reuse, -R88 ;  /* 0x0000004f4d2f7223 */ /* 0x080fe20000010858 */
[--C-:B------:R-:W-:Y:S02]  /*5230*/  HADD2.F32 R77, -RZ, R44.reuse.H1_H1 ;  /* 0x3000002cff4d7230 */ /* 0x100fe40000004100 */
[----:B------:R-:W-:Y:S01]  /*5240*/  FFMA.FTZ R78, R78, R79, R87 ;  /* 0x0000004f4e4e7223 */ /* 0x000fe20000010057 */
[----:B------:R-:W-:Y:S01]  /*5250*/  HADD2.F32 R44, -RZ, R44.H0_H0 ;  /* 0x2000002cff2c7230 */ /* 0x000fe20000004100 */
[----:B------:R-:W-:Y:S01]  /*5260*/  F2FP.F16.F32.PACK_AB R45, R76, R45 ;  /* 0x0000002d4c2d723e */ /* 0x000fe200000000ff */
[--C-:B------:R-:W-:Y:S02]  /*5270*/  HADD2.F32 R79, -RZ, R46.reuse.H1_H1 ;  /* 0x3000002eff4f7230 */ /* 0x100fe40000004100 */
[-C--:B------:R-:W-:Y:S01]  /*5280*/  FMUL.FTZ R87, R77, R85.reuse ;  /* 0x000000554d577220 */ /* 0x080fe20000410000 */
[----:B------:R-:W-:Y:S02]  /*5290*/  HADD2.F32 R175, -RZ, R175.H0_H0 ;  /* 0x200000afffaf7230 */ /* 0x000fe40000004100 */
[----:B------:R-:W-:Y:S01]  /*52a0*/  FMUL.FTZ R86, R44, R85 ;  /* 0x000000552c567220 */ /* 0x000fe20000410000 */
[----:B------:R-:W-:Y:S01]  /*52b0*/  HADD2.F32 R46, -RZ, R46.H0_H0 ;  /* 0x2000002eff2e7230 */ /* 0x000fe20000004100 */
[----:B------:R-:W-:Y:S01]  /*52c0*/  F2FP.F16.F32.PACK_AB R47, R78, R47 ;  /* 0x0000002f4e2f723e */ /* 0x000fe200000000ff */
[----:B------:R-:W-:-:S02]  /*52d0*/  HADD2.F32 R84, -RZ, R167.H1_H1 ;  /* 0x300000a7ff547230 */ /* 0x000fc40000004100 */
[-C--:B------:R-:W-:Y:S01]  /*52e0*/  FMUL.FTZ R85, R79, R175.reuse ;  /* 0x000000af4f557220 */ /* 0x080fe20000410000 */
[----:B------:R-:W-:Y:S02]  /*52f0*/  HADD2.F32 R167, -RZ, R167.H0_H0 ;  /* 0x200000a7ffa77230 */ /* 0x000fe40000004100 */
[----:B------:R-:W-:Y:S01]  /*5300*/  FMUL.FTZ R88, R46, R175 ;  /* 0x000000af2e587220 */ /* 0x000fe20000410000 */
[-C--:B------:R-:W-:Y:S01]  /*5310*/  FFMA.FTZ R87, R44, R84.reuse, -R87 ;  /* 0x000000542c577223 */ /* 0x080fe20000010857 */
[----:B------:R-:W-:Y:S01]  /*5320*/  FFMA.FTZ R86, R77, R84, R86 ;  /* 0x000000544d567223 */ /* 0x000fe20000010056 */
[-C--:B------:R-:W-:Y:S01]  /*5330*/  FFMA.FTZ R85, R46, R167.reuse, -R85 ;  /* 0x000000a72e557223 */ /* 0x080fe20000010855 */
[----:B------:R-:W-:-:S03]  /*5340*/  FFMA.FTZ R88, R79, R167, R88 ;  /* 0x000000a74f587223 */ /* 0x000fc60000010058 */
[----:B------:R-:W-:Y:S02]  /*5350*/  F2FP.F16.F32.PACK_AB R44, R86, R87 ;  /* 0x00000057562c723e */ /* 0x000fe400000000ff */
[----:B------:R-:W-:-:S07]  /*5360*/  F2FP.F16.F32.PACK_AB R46, R88, R85 ;  /* 0x00000055582e723e */ /* 0x000fce00000000ff */
.L_x_466:
[----:B------:R-:W-:Y:S05]  /*5370*/  BSYNC B3 ;  /* 0x0000000000037941 */ /* 0x000fea0003800000 */
.L_x_465:
[----:B------:R-:W-:Y:S01]  /*5380*/  ULDC.64 UR4, c[0x0][0x2e8] ;  /* 0x0000ba0000047ab9 */ /* 0x000fe20000000a00 */
[----:B------:R-:W-:Y:S01]  /*5390*/  ULDC.64 UR6, c[0x0][0x208] ;  /* 0x0000820000067ab9 */ /* 0x000fe20000000a00 */
[----:B------:R-:W-:-:S04]  /*53a0*/  LEA R76, P3, R82, UR4, 0x1 ;  /* 0x00000004524c7c11 */ /* 0x000fc8000f8608ff */
[----:B------:R-:W-:-:S05]  /*53b0*/  LEA.HI.X R77, R82, UR5, R83, 0x1, P3 ;  /* 0x00000005524d7c11 */ /* 0x000fca00098f0c53 */
[----:B--2---:R3:W-:Y:S04]  /*53c0*/  STG.E.128 desc[UR6][R76.64], R44 ;  /* 0x0000002c4c007986 */ /* 0x0047e8000c101d06 */
.L_x_464:
[----:B------:R-:W-:Y:S05]  /*53d0*/  BSYNC B2 ;  /* 0x0000000000027941 */ /* 0x000fea0003800000 */
.L_x_463:
        /* <DEDUP_REMOVED lines=8> */
[----:B--2---:R-:W-:Y:S01]  /*5460*/  IMAD.MOV.U32 R72, RZ, RZ, R44 ;  /* 0x000000ffff487224 */ /* 0x004fe200078e002c */
[----:B------:R-:W-:Y:S01]  /*5470*/  SHF.R.U32.HI R77, RZ, 0x10, R73 ;  /* 0x00000010ff4d7819 */ /* 0x000fe20000011649 */
[----:B------:R-:W-:Y:S01]  /*5480*/  IMAD.MOV.U32 R73, RZ, RZ, R47 ;  /* 0x000000ffff497224 */ /* 0x000fe200078e002f */
[--C-:B------:R-:W-:Y:S01]  /*5490*/  SHF.R.U64 R76, R74, 0x10, R75.reuse ;  /* 0x000000104a4c7819 */ /* 0x100fe2000000124b */
[--C-:B------:R-:W-:Y:S01]  /*54a0*/  HADD2.F32 R47, -RZ, R45.reuse.H1_H1 ;  /* 0x3000002dff2f7230 */ /* 0x100fe20000004100 */
[----:B------:R-:W-:Y:S01]  /*54b0*/  SHF.R.U32.HI R78, RZ, 0x10, R75 ;  /* 0x00000010ff4e7819 */ /* 0x000fe2000001164b */
[----:B------:R-:W-:Y:S02]  /*54c0*/  HADD2.F32 R44, -RZ, R45.H0_H0 ;  /* 0x2000002dff2c7230 */ /* 0x000fe40000004100 */
[----:B------:R-:W-:Y:S02]  /*54d0*/  HADD2.F32 R75, -RZ, R76.H0_H0 ;  /* 0x2000004cff4b7230 */ /* 0x000fe40000004100 */
[----:B------:R-:W-:-:S02]  /*54e0*/  HADD2.F32 R78, -RZ, R78.H0_H0 ;  /* 0x2000004eff4e7230 */ /* 0x000fc40000004100 */
[--C-:B------:R-:W-:Y:S02]  /*54f0*/  HADD2.F32 R45, -RZ, R73.reuse.H1_H1 ;  /* 0x30000049ff2d7230 */ /* 0x100fe40000004100 */
[-C--:B------:R-:W-:Y:S01]  /*5500*/  FMUL.FTZ R82, R44, R75.reuse ;  /* 0x0000004b2c527220 */ /* 0x080fe20000410000 */
[----:B------:R-:W-:Y:S02]  /*5510*/  HADD2.F32 R73, -RZ, R73.H0_H0 ;  /* 0x20000049ff497230 */ /* 0x000fe40000004100 */
[----:B------:R-:W-:Y:S02]  /*5520*/  HADD2.F32 R74, -RZ, R79.H0_H0 ;  /* 0x2000004fff4a7230 */ /* 0x000fe40000004100 */
[-C--:B------:R-:W-:Y:S01]  /*5530*/  FMUL.FTZ R84, R45, R78.reuse ;  /* 0x0000004e2d547220 */ /* 0x080fe20000410000 */
[----:B------:R-:W-:Y:S02]  /*5540*/  HADD2.F32 R76, -RZ, R77.H0_H0 ;  /* 0x2000004dff4c7230 */ /* 0x000fe40000004100 */
[----:B------:R-:W-:Y:S01]  /*5550*/  FMUL.FTZ R77, R47, R75 ;  /* 0x0000004b2f4d7220 */ /* 0x000fe20000410000 */
[----:B------:R-:W-:-:S03]  /*5560*/  FMUL.FTZ R78, R73, R78 ;  /* 0x0000004e494e7220 */ /* 0x000fc60000410000 */
[-C--:B------:R-:W-:Y:S01]  /*5570*/  FFMA.FTZ R44, R44, R74.reuse, -R77 ;  /* 0x0000004a2c2c7223 */ /* 0x080fe2000001084d */
[----:B------:R-:W-:Y:S01]  /*5580*/  FFMA.FTZ R77, R47, R74, R82 ;  /* 0x0000004a2f4d7223 */ /* 0x000fe20000010052 */
[-C--:B------:R-:W-:Y:S01]  /*5590*/  FFMA.FTZ R83, R45, R76.reuse, R78 ;  /* 0x0000004c2d537223 */ /* 0x080fe2000001004e */
[--C-:B------:R-:W-:Y:S02]  /*55a0*/  HADD2.F32 R74, -RZ, R155.reuse.H0_H0 ;  /* 0x2000009bff4a7230 */ /* 0x100fe40000004100 */
[----:B------:R-:W-:Y:S01]  /*55b0*/  FFMA.FTZ R84, R73, R76, -R84 ;  /* 0x0000004c49547223 */ /* 0x000fe20000010854 */
[----:B------:R-:W-:Y:S02]  /*55c0*/  HADD2.F32 R45, -RZ, R72.H1_H1 ;  /* 0x30000048ff2d7230 */ /* 0x000fe40000004100 */
[----:B------:R-:W-:Y:S02]  /*55d0*/  HADD2.F32 R47, -RZ, R46.H1_H1 ;  /* 0x3000002eff2f7230 */ /* 0x000fe40000004100 */
[----:B------:R-:W-:-:S02]  /*55e0*/  HADD2.F32 R155, -RZ, R155.H1_H1 ;  /* 0x3000009bff9b7230 */ /* 0x000fc40000004100 */
[-C--:B------:R-:W-:Y:S01]  /*55f0*/  FMUL.FTZ R75, R45, R74.reuse ;  /* 0x0000004a2d4b7220 */ /* 0x080fe20000410000 */
[----:B------:R-:W-:Y:S02]  /*5600*/  HADD2.F32 R72, -RZ, R72.H0_H0 ;  /* 0x20000048ff487230 */ /* 0x000fe40000004100 */
[----:B------:R-:W-:Y:S02]  /*5610*/  HADD2.F32 R46, -RZ, R46.H0_H0 ;  /* 0x2000002eff2e7230 */ /* 0x000fe40000004100 */
[-C--:B------:R-:W-:Y:S01]  /*5620*/  FMUL.FTZ R79, R47, R155.reuse ;  /* 0x0000009b2f4f7220 */ /* 0x080fe20000410000 */
[--C-:B------:R-:W-:Y:S02]  /*5630*/  HADD2.F32 R73, -RZ, R153.reuse.H0_H0 ;  /* 0x20000099ff497230 */ /* 0x100fe40000004100 */
[----:B------:R-:W-:Y:S01]  /*5640*/  FMUL.FTZ R74, R72, R74 ;  /* 0x0000004a484a7220 */ /* 0x000fe20000410000 */
[----:B------:R-:W-:Y:S02]  /*5650*/  HADD2.F32 R153, -RZ, R153.H1_H1 ;  /* 0x30000099ff997230 */ /* 0x000fe40000004100 */
[----:B------:R-:W-:Y:S01]  /*5660*/  FMUL.FTZ R76, R46, R155 ;  /* 0x0000009b2e4c7220 */ /* 0x000fe20000410000 */
[-C--:B------:R-:W-:Y:S01]  /*5670*/  FFMA.FTZ R75, R72, R73.reuse, -R75 ;  /* 0x00000049484b7223 */ /* 0x080fe2000001084b */
[----:B------:R-:W-:Y:S01]  /*5680*/  FFMA.FTZ R74, R45, R73, R74 ;  /* 0x000000492d4a7223 */ /* 0x000fe2000001004a */
[-C--:B------:R-:W-:Y:S01]  /*5690*/  FFMA.FTZ R79, R46, R153.reuse, -R79 ;  /* 0x000000992e4f7223 */ /* 0x080fe2000001084f */
[----:B------:R-:W-:Y:S01]  /*56a0*/  FFMA.FTZ R76, R47, R153, R76 ;  /* 0x000000992f4c7223 */ /* 0x000fe2000001004c */
[----:B------:R-:W-:-:S02]  /*56b0*/  F2FP.F16.F32.PACK_AB R45, R77, R44 ;  /* 0x0000002c4d2d723e */ /* 0x000fc400000000ff */
[----:B------:R-:W-:Y:S02]  /*56c0*/  F2FP.F16.F32.PACK_AB R47, R83, R84 ;  /* 0x00000054532f723e */ /* 0x000fe400000000ff */
[----:B------:R-:W-:Y:S02]  /*56d0*/  F2FP.F16.F32.PACK_AB R44, R74, R75 ;  /* 0x0000004b4a2c723e */ /* 0x000fe400000000ff */
[----:B------:R-:W-:-:S07]  /*56e0*/  F2FP.F16.F32.PACK_AB R46, R76, R79 ;  /* 0x0000004f4c2e723e */ /* 0x000fce00000000ff */
.L_x_468:
[----:B------:R-:W-:Y:S05]  /*56f0*/  BSYNC B2 ;  /* 0x0000000000027941 */ /* 0x000fea0003800000 */
.L_x_467:
[----:B------:R-:W-:Y:S01]  /*5700*/  ULDC.64 UR4, c[0x0][0x2e8] ;  /* 0x0000ba0000047ab9 */ /* 0x000fe20000000a00 */
[----:B------:R-:W-:Y:S01]  /*5710*/  ULDC.64 UR6, c[0x0][0x208] ;  /* 0x0000820000067ab9 */ /* 0x000fe20000000a00 */
[----:B------:R-:W-:-:S04]  /*5720*/  LEA R72, P3, R81, UR4, 0x1 ;  /* 0x0000000451487c11 */ /* 0x000fc8000f8608ff */
[----:B------:R-:W-:-:S05]  /*5730*/  LEA.HI.X R73, R81, UR5, R80, 0x1, P3 ;  /* 0x0000000551497c11 */ /* 0x000fca00098f0c50 */
[----:B--2---:R0:W-:Y:S04]  /*5740*/  STG.E.128 desc[UR6][R72.64], R44 ;  /* 0x0000002c48007986 */ /* 0x0041e8000c101d06 */
.L_x_462:
[----:B------:R-:W-:Y:S05]  /*5750*/  BSYNC B1 ;  /* 0x0000000000017941 */ /* 0x000fea0003800000 */
.L_x_461:
[----:B------:R-:W-:Y:S01]  /*5760*/  LOP3.LUT P3, RZ, R89, 0x8, RZ, 0xc0, !PT ;  /* 0x0000000859ff7812 */ /* 0x000fe2000786c0ff */
[----:B------:R-:W-:-:S12]  /*5770*/  BSSY B1, `(.L_x_469) ;  /* 0x0000072000017945 */ /* 0x000fd80003800000 */
[----:B------:R-:W-:Y:S05]  /*5780*/  @P3 BRA `(.L_x_470) ;  /* 0x0000000400c03947 */ /* 0x000fea0003800000 */
[----:B0-----:R-:W-:Y:S01]  /*5790*/  IADD3 R73, P3, P4, R127, R136, R16 ;  /* 0x000000887f497210 */ /* 0x001fe20007c7e010 */
[----:B------:R-:W-:Y:S03]  /*57a0*/  BSSY B2, `(.L_x_471) ;  /* 0x0000038000027945 */ /* 0x000fe60003800000 */
[----:B------:R-:W-:Y:S01]  /*57b0*/  IADD3.X R72, R126, R93, R17, P3, P4 ;  /* 0x0000005d7e487210 */ /* 0x000fe20001fe8411 */
[----:B------:R-:W-:Y:S08]  /*57c0*/  @P0 BRA `(.L_x_472) ;  /* 0x0000000000d40947 */ /* 0x000ff00003800000 */
[----:B--234-:R0:W2:Y:S01]  /*57d0*/  LDS.128 R44, [R5+0x21400] ;  /* 0x02140000052c7984 */ /* 0x01c0a20000000c00 */
        /* <DEDUP_REMOVED lines=8> */
[--C-:B------:R-:W-:Y:S01]  /*5860*/  HADD2.F32 R46, -RZ, R45.reuse.H1_H1 ;  /* 0x3000002dff2e7230 */ /* 0x100fe20000004100 */
[--C-:B------:R-:W-:Y:S01]  /*5870*/  SHF.R.U64 R69, R70, 0x10, R71.reuse ;  /* 0x0000001046457819 */ /* 0x100fe20000001247 */
[----:B------:R-:W-:Y:S01]  /*5880*/  HADD2.F32 R45, -RZ, R45.H0_H0 ;  /* 0x2000002dff2d7230 */ /* 0x000fe20000004100 */
[----:B------:R-:W-:Y:S01]  /*5890*/  SHF.R.U32.HI R78, RZ, 0x10, R71 ;  /* 0x00000010ff4e7819 */ /* 0x000fe20000011647 */
[----:B------:R-:W-:Y:S02]  /*58a0*/  HADD2.F32 R70, -RZ, R77.H0_H0 ;  /* 0x2000004dff467230 */ /* 0x000fe40000004100 */
[----:B------:R-:W-:Y:S02]  /*58b0*/  HADD2.F32 R71, -RZ, R69.H0_H0 ;  /* 0x20000045ff477230 */ /* 0x000fe40000004100 */
[----:B------:R-:W-:-:S02]  /*58c0*/  HADD2.F32 R78, -RZ, R78.H0_H0 ;  /* 0x2000004eff4e7230 */ /* 0x000fc40000004100 */
[--C-:B------:R-:W-:Y:S02]  /*58d0*/  HADD2.F32 R69, -RZ, R47.reuse.H1_H1 ;  /* 0x3000002fff457230 */ /* 0x100fe40000004100 */
[CC--:B------:R-:W-:Y:S01]  /*58e0*/  FMUL.FTZ R80, R46.reuse, R71.reuse ;  /* 0x000000472e507220 */ /* 0x0c0fe20000410000 */
[C---:B------:R-:W-:Y:S01]  /*58f0*/  FMUL.FTZ R71, R45.reuse, R71 ;  /* 0x000000472d477220 */ /* 0x040fe20000410000 */
[----:B------:R-:W-:Y:S02]  /*5900*/  HADD2.F32 R47, -RZ, R47.H0_H0 ;  /* 0x2000002fff2f7230 */ /* 0x000fe40000004100 */
[-C--:B------:R-:W-:Y:S01]  /*5910*/  FFMA.FTZ R80, R45, R70.reuse, -R80 ;  /* 0x000000462d507223 */ /* 0x080fe20000010850 */
[----:B------:R-:W-:Y:S01]  /*5920*/  FFMA.FTZ R77, R46, R70, R71 ;  /* 0x000000462e4d7223 */ /* 0x000fe20000010047 */
[----:B------:R-:W-:Y:S02]  /*5930*/  HADD2.F32 R76, -RZ, R76.H0_H0 ;  /* 0x2000004cff4c7230 */ /* 0x000fe40000004100 */
[----:B------:R-:W-:Y:S01]  /*5940*/  FMUL.FTZ R82, R69, R78 ;  /* 0x0000004e45527220 */ /* 0x000fe20000410000 */
[----:B------:R-:W-:-:S02]  /*5950*/  HADD2.F32 R70, -RZ, R183.H1_H1 ;  /* 0x300000b7ff467230 */ /* 0x000fc40000004100 */
[C---:B------:R-:W-:Y:S01]  /*5960*/  FMUL.FTZ R78, R47.reuse, R78 ;  /* 0x0000004e2f4e7220 */ /* 0x040fe20000410000 */
[----:B------:R-:W-:Y:S02]  /*5970*/  HADD2.F32 R183, -RZ, R183.H0_H0 ;  /* 0x200000b7ffb77230 */ /* 0x000fe40000004100 */
[-C--:B------:R-:W-:Y:S01]  /*5980*/  FFMA.FTZ R82, R47, R76.reuse, -R82 ;  /* 0x0000004c2f527223 */ /* 0x080fe20000010852 */
[----:B------:R-:W-:Y:S02]  /*5990*/  HADD2.F32 R45, -RZ, R44.H1_H1 ;  /* 0x3000002cff2d7230 */ /* 0x000fe40000004100 */
[----:B------:R-:W-:Y:S01]  /*59a0*/  FFMA.FTZ R81, R69, R76, R78 ;  /* 0x0000004c45517223 */ /* 0x000fe2000001004e */
[----:B------:R-:W-:Y:S02]  /*59b0*/  HADD2.F32 R46, -RZ, R68.H1_H1 ;  /* 0x30000044ff2e7230 */ /* 0x000fe40000004100 */
[----:B------:R-:W-:Y:S02]  /*59c0*/  HADD2.F32 R44, -RZ, R44.H0_H0 ;  /* 0x2000002cff2c7230 */ /* 0x000fe40000004100 */
[----:B------:R-:W-:Y:S01]  /*59d0*/  FMUL.FTZ R71, R45, R70 ;  /* 0x000000462d477220 */ /* 0x000fe20000410000 */
[----:B------:R-:W-:-:S02]  /*59e0*/  HADD2.F32 R68, -RZ, R68.H0_H0 ;  /* 0x20000044ff447230 */ /* 0x000fc40000004100 */
[-C--:B------:R-:W-:Y:S01]  /*59f0*/  FMUL.FTZ R79, R46, R183.reuse ;  /* 0x000000b72e4f7220 */ /* 0x080fe20000410000 */
[--C-:B------:R-:W-:Y:S02]  /*5a00*/  HADD2.F32 R47, -RZ, R184.reuse.H1_H1 ;  /* 0x300000b8ff2f7230 */ /* 0x100fe40000004100 */
[----:B------:R-:W-:Y:S01]  /*5a10*/  FMUL.FTZ R70, R44, R70 ;  /* 0x000000462c467220 */ /* 0x000fe20000410000 */
[----:B------:R-:W-:Y:S02]  /*5a20*/  HADD2.F32 R69, -RZ, R184.H0_H0 ;  /* 0x200000b8ff457230 */ /* 0x000fe40000004100 */
        /* <DEDUP_REMOVED lines=9> */
.L_x_474:
[----:B------:R-:W-:Y:S05]  /*5ac0*/  BSYNC B3 ;  /* 0x0000000000037941 */ /* 0x000fea0003800000 */
.L_x_473:
[----:B------:R-:W-:Y:S01]  /*5ad0*/  ULDC.64 UR4, c[0x0][0x2e8] ;  /* 0x0000ba0000047ab9 */ /* 0x000fe20000000a00 */
[----:B------:R-:W-:Y:S01]  /*5ae0*/  ULDC.64 UR6, c[0x0][0x208] ;  /* 0x0000820000067ab9 */ /* 0x000fe20000000a00 */
[----:B------:R-:W-:-:S04]  /*5af0*/  LEA R68, P3, R74, UR4, 0x1 ;  /* 0x000000044a447c11 */ /* 0x000fc8000f8608ff */
[----:B------:R-:W-:-:S05]  /*5b00*/  LEA.HI.X R69, R74, UR5, R75, 0x1, P3 ;  /* 0x000000054a457c11 */ /* 0x000fca00098f0c4b */
[----:B--2---:R0:W-:Y:S04]  /*5b10*/  STG.E.128 desc[UR6][R68.64], R44 ;  /* 0x0000002c44007986 */ /* 0x0041e8000c101d06 */
.L_x_472:
[----:B------:R-:W-:Y:S05]  /*5b20*/  BSYNC B2 ;  /* 0x0000000000027941 */ /* 0x000fea0003800000 */
.L_x_471:
[----:B------:R-:W-:Y:S05]  /*5b30*/  @P1 BRA `(.L_x_470) ;  /* 0x0000000000d41947 */ /* 0x000fea0003800000 */
[----:B0-234-:R0:W2:Y:S01]  /*5b40*/  LDS.128 R44, [R5+0x26c00] ;  /* 0x026c0000052c7984 */ /* 0x01d0a20000000c00 */
[----:B------:R-:W-:Y:S01]  /*5b50*/  IADD3 R73, P3, R73, R14, RZ ;  /* 0x0000000e49497210 */ /* 0x000fe20007f7e0ff */
[----:B------:R-:W-:Y:S03]  /*5b60*/  BSSY B2, `(.L_x_475) ;  /* 0x000002d000027945 */ /* 0x000fe60003800000 */
[----:B------:R-:W-:Y:S02]  /*5b70*/  IADD3.X R72, R72, R11, RZ, P3, !PT ;  /* 0x0000000b48487210 */ /* 0x000fe40001ffe4ff */
        /* <DEDUP_REMOVED lines=14> */
[----:B------:R-:W-:Y:S02]  /*5c60*/  HADD2.F32 R47, -RZ, R47.H0_H0 ;  /* 0x2000002fff2f7230 */ /* 0x000fe40000004100 */
[----:B------:R-:W-:Y:S01]  /*5c70*/  FMUL.FTZ R67, R45, R67 ;  /* 0x000000432d437220 */ /* 0x000fe20000410000 */
[----:B------:R-:W-:Y:S02]  /*5c80*/  HADD2.F32 R68, -RZ, R68.H0_H0 ;  /* 0x20000044ff447230 */ /* 0x000fe40000004100 */
[----:B------:R-:W-:Y:S01]  /*5c90*/  FMUL.FTZ R76, R65, R70 ;  /* 0x00000046414c7220 */ /* 0x000fe20000410000 */
[-C--:B------:R-:W-:Y:S01]  /*5ca0*/  FFMA.FTZ R74, R45, R66.reuse, -R74 ;  /* 0x000000422d4a7223 */ /* 0x080fe2000001084a */
[----:B------:R-:W-:Y:S01]  /*5cb0*/  FFMA.FTZ R71, R46, R66, R67 ;  /* 0x000000422e477223 */ /* 0x000fe20000010043 */
[----:B------:R-:W-:Y:S01]  /*5cc0*/  FMUL.FTZ R70, R47, R70 ;  /* 0x000000462f467220 */ /* 0x000fe20000410000 */
[----:B------:R-:W-:-:S02]  /*5cd0*/  HADD2.F32 R66, -RZ, R181.H1_H1 ;  /* 0x300000b5ff427230 */ /* 0x000fc40000004100 */
[-C--:B------:R-:W-:Y:S01]  /*5ce0*/  FFMA.FTZ R76, R47, R68.reuse, -R76 ;  /* 0x000000442f4c7223 */ /* 0x080fe2000001084c */
[----:B------:R-:W-:Y:S02]  /*5cf0*/  HADD2.F32 R67, -RZ, R182.H0_H0 ;  /* 0x200000b6ff437230 */ /* 0x000fe40000004100 */
[----:B------:R-:W-:Y:S01]  /*5d00*/  FFMA.FTZ R77, R65, R68, R70 ;  /* 0x00000044414d7223 */ /* 0x000fe20000010046 */
[----:B------:R-:W-:Y:S02]  /*5d10*/  HADD2.F32 R45, -RZ, R44.H1_H1 ;  /* 0x3000002cff2d7230 */ /* 0x000fe40000004100 */
        /* <DEDUP_REMOVED lines=17> */
.L_x_476:
[----:B------:R-:W-:Y:S05]  /*5e30*/  BSYNC B2 ;  /* 0x0000000000027941 */ /* 0x000fea0003800000 */
.L_x_475:
[----:B------:R-:W-:Y:S01]  /*5e40*/  ULDC.64 UR4, c[0x0][0x2e8] ;  /* 0x0000ba0000047ab9 */ /* 0x000fe20000000a00 */
[----:B------:R-:W-:Y:S01]  /*5e50*/  ULDC.64 UR6, c[0x0][0x208] ;  /* 0x0000820000067ab9 */ /* 0x000fe20000000a00 */
[----:B------:R-:W-:-:S04]  /*5e60*/  LEA R64, P3, R73, UR4, 0x1 ;  /* 0x0000000449407c11 */ /* 0x000fc8000f8608ff */
[----:B------:R-:W-:-:S05]  /*5e70*/  LEA.HI.X R65, R73, UR5, R72, 0x1, P3 ;  /* 0x0000000549417c11 */ /* 0x000fca00098f0c48 */
[----:B--2---:R0:W-:Y:S04]  /*5e80*/  STG.E.128 desc[UR6][R64.64], R44 ;  /* 0x0000002c40007986 */ /* 0x0041e8000c101d06 */
.L_x_470:
[----:B------:R-:W-:Y:S05]  /*5e90*/  BSYNC B1 ;  /* 0x0000000000017941 */ /* 0x000fea0003800000 */
.L_x_469:
        /* <DEDUP_REMOVED lines=34> */
[----:B------:R-:W-:Y:S02]  /*60c0*/  HADD2.F32 R45, -RZ, R44.H1_H1 ;  /* 0x3000002cff2d7230 */ /* 0x000fe40000004100 */
[----:B------:R-:W-:Y:S01]  /*60d0*/  FFMA.FTZ R75, R61, R68, R70 ;  /* 0x000000443d4b7223 */ /* 0x000fe20000010046 */
[----:B------:R-:W-:Y:S02]  /*60e0*/  HADD2.F32 R46, -RZ, R60.H1_H1 ;  /* 0x3000003cff2e7230 */ /* 0x000fe40000004100 */
[----:B------:R-:W-:Y:S02]  /*60f0*/  HADD2.F32 R181, -RZ, R181.H0_H0 ;  /* 0x200000b5ffb57230 */ /* 0x000fe40000004100 */
[----:B------:R-:W-:Y:S02]  /*6100*/  HADD2.F32 R44, -RZ, R44.H0_H0 ;  /* 0x2000002cff2c7230 */ /* 0x000fe40000004100 */
[----:B------:R-:W-:Y:S01]  /*6110*/  FMUL.FTZ R73, R46, R63 ;  /* 0x0000003f2e497220 */ /* 0x000fe20000410000 */
[----:B------:R-:W-:-:S02]  /*6120*/  HADD2.F32 R60, -RZ, R60.H0_H0 ;  /* 0x2000003cff3c7230 */ /* 0x000fc40000004100 */
[CC--:B------:R-:W-:Y:S01]  /*6130*/  FMUL.FTZ R69, R45.reuse, R181.reuse ;  /* 0x000000b52d457220 */ /* 0x0c0fe20000410000 */
[----:B------:R-:W-:Y:S02]  /*6140*/  HADD2.F32 R47, -RZ, R177.H0_H0 ;  /* 0x200000b1ff2f7230 */ /* 0x000fe40000004100 */
        /* <DEDUP_REMOVED lines=11> */
.L_x_482:
[----:B------:R-:W-:Y:S05]  /*6200*/  BSYNC B3 ;  /* 0x0000000000037941 */ /* 0x000fea0003800000 */
.L_x_481:
[----:B------:R-:W-:Y:S01]  /*6210*/  ULDC.64 UR4, c[0x0][0x2e8] ;  /* 0x0000ba0000047ab9 */ /* 0x000fe20000000a00 */
[----:B------:R-:W-:Y:S01]  /*6220*/  ULDC.64 UR6, c[0x0][0x208] ;  /* 0x0000820000067ab9 */ /* 0x000fe20000000a00 */
[----:B------:R-:W-:-:S04]  /*6230*/  LEA R60, P3, R66, UR4, 0x1 ;  /* 0x00000004423c7c11 */ /* 0x000fc8000f8608ff */
[----:B------:R-:W-:-:S05]  /*6240*/  LEA.HI.X R61, R66, UR5, R67, 0x1, P3 ;  /* 0x00000005423d7c11 */ /* 0x000fca00098f0c43 */
[----:B--2---:R0:W-:Y:S04]  /*6250*/  STG.E.128 desc[UR6][R60.64], R44 ;  /* 0x0000002c3c007986 */ /* 0x0041e8000c101d06 */
.L_x_480:
[----:B------:R-:W-:Y:S05]  /*6260*/  BSYNC B2 ;  /* 0x0000000000027941 */ /* 0x000fea0003800000 */
.L_x_479:
[----:B------:R-:W-:Y:S05]  /*6270*/  @P1 BRA `(.L_x_478) ;  /* 0x0000000000d41947 */ /* 0x000fea0003800000 */
[----:B0-234-:R0:W2:Y:S01]  /*6280*/  LDS.128 R44, [R5+0x27c00] ;  /* 0x027c0000052c7984 */ /* 0x01d0a20000000c00 */
        /* <DEDUP_REMOVED lines=16> */
[-C--:B------:R-:W-:Y:S01]  /*6390*/  FMUL.FTZ R64, R46, R59.reuse ;  /* 0x0000003b2e407220 */ /* 0x080fe20000410000 */
[----:B------:R-:W-:Y:S02]  /*63a0*/  HADD2.F32 R47, -RZ, R47.H0_H0 ;  /* 0x2000002fff2f7230 */ /* 0x000fe40000004100 */
[----:B------:R-:W-:Y:S01]  /*63b0*/  FMUL.FTZ R59, R45, R59 ;  /* 0x0000003b2d3b7220 */ /* 0x000fe20000410000 */
[----:B------:R-:W-:Y:S02]  /*63c0*/  HADD2.F32 R60, -RZ, R60.H0_H0 ;  /* 0x2000003cff3c7230 */ /* 0x000fe40000004100 */
[----:B------:R-:W-:Y:S01]  /*63d0*/  FMUL.FTZ R66, R57, R62 ;  /* 0x0000003e39427220 */ /* 0x000fe20000410000 */
[----:B------:R-:W-:Y:S01]  /*63e0*/  FFMA.FTZ R64, R45, R58, -R64 ;  /* 0x0000003a2d407223 */ /* 0x000fe20000010840 */
[----:B------:R-:W-:Y:S01]  /*63f0*/  FMUL.FTZ R62, R47, R62 ;  /* 0x0000003e2f3e7220 */ /* 0x000fe20000410000 */
[----:B------:R-:W-:-:S02]  /*6400*/  HADD2.F32 R45, -RZ, R44.H1_H1 ;  /* 0x3000002cff2d7230 */ /* 0x000fc40000004100 */
[----:B------:R-:W-:Y:S01]  /*6410*/  FFMA.FTZ R63, R46, R58, R59 ;  /* 0x0000003a2e3f7223 */ /* 0x000fe2000001003b */
[----:B------:R-:W-:Y:S02]  /*6420*/  HADD2.F32 R44, -RZ, R44.H0_H0 ;  /* 0x2000002cff2c7230 */ /* 0x000fe40000004100 */
[-C--:B------:R-:W-:Y:S01]  /*6430*/  FFMA.FTZ R65, R57, R60.reuse, R62 ;  /* 0x0000003c39417223 */ /* 0x080fe2000001003e */
[--C-:B------:R-:W-:Y:S02]  /*6440*/  HADD2.F32 R57, -RZ, R174.reuse.H0_H0 ;  /* 0x200000aeff397230 */ /* 0x100fe40000004100 */
[----:B------:R-:W-:Y:S01]  /*6450*/  FFMA.FTZ R66, R47, R60, -R66 ;  /* 0x0000003c2f427223 */ /* 0x000fe20000010842 */
[----:B------:R-:W-:Y:S02]  /*6460*/  HADD2.F32 R59, -RZ, R174.H1_H1 ;  /* 0x300000aeff3b7230 */ /* 0x000fe40000004100 */
[--C-:B------:R-:W-:Y:S02]  /*6470*/  HADD2.F32 R46, -RZ, R56.reuse.H1_H1 ;  /* 0x30000038ff2e7230 */ /* 0x100fe40000004100 */
[----:B------:R-:W-:Y:S01]  /*6480*/  FMUL.FTZ R61, R45, R57 ;  /* 0x000000392d3d7220 */ /* 0x000fe20000410000 */
[----:B------:R-:W-:-:S02]  /*6490*/  HADD2.F32 R56, -RZ, R56.H0_H0 ;  /* 0x20000038ff387230 */ /* 0x000fc40000004100 */
[----:B------:R-:W-:Y:S01]  /*64a0*/  FMUL.FTZ R58, R44, R57 ;  /* 0x000000392c3a7220 */ /* 0x000fe20000410000 */
[--C-:B------:R-:W-:Y:S02]  /*64b0*/  HADD2.F32 R47, -RZ, R173.reuse.H0_H0 ;  /* 0x200000adff2f7230 */ /* 0x100fe40000004100 */
[-C--:B------:R-:W-:Y:S01]  /*64c0*/  FMUL.FTZ R57, R46, R59.reuse ;  /* 0x0000003b2e397220 */ /* 0x080fe20000410000 */
        /* <DEDUP_REMOVED lines=10> */
.L_x_484:
[----:B------:R-:W-:Y:S05]  /*6570*/  BSYNC B2 ;  /* 0x0000000000027941 */ /* 0x000fea0003800000 */
.L_x_483:
[----:B------:R-:W-:Y:S01]  /*6580*/  ULDC.64 UR4, c[0x0][0x2e8] ;  /* 0x0000ba0000047ab9 */ /* 0x000fe20000000a00 */
[----:B------:R-:W-:Y:S01]  /*6590*/  ULDC.64 UR6, c[0x0][0x208] ;  /* 0x0000820000067ab9 */ /* 0x000fe20000000a00 */
[----:B------:R-:W-:-:S04]  /*65a0*/  LEA R56, P3, R67, UR4, 0x1 ;  /* 0x0000000443387c11 */ /* 0x000fc8000f8608ff */
[----:B------:R-:W-:-:S05]  /*65b0*/  LEA.HI.X R57, R67, UR5, R68, 0x1, P3 ;  /* 0x0000000543397c11 */ /* 0x000fca00098f0c44 */
[----:B--2---:R0:W-:Y:S04]  /*65c0*/  STG.E.128 desc[UR6][R56.64], R44 ;  /* 0x0000002c38007986 */ /* 0x0041e8000c101d06 */
.L_x_478:
[----:B------:R-:W-:Y:S05]  /*65d0*/  BSYNC B1 ;  /* 0x0000000000017941 */ /* 0x000fea0003800000 */
.L_x_477:
[----:B------:R-:W-:Y:S05]  /*65e0*/  @P5 BRA `(.L_x_485) ;  /* 0x0000005000cc5947 */ /* 0x000fea0003800000 */
[----:B------:R-:W-:Y:S01]  /*65f0*/  IADD3 R137, P3, P4, R133, R136, R16 ;  /* 0x0000008885897210 */ /* 0x000fe20007c7e010 */
[----:B------:R-:W-:Y:S03]  /*6600*/  BSSY B1, `(.L_x_486) ;  /* 0x0000038000017945 */ /* 0x000fe60003800000 */
[----:B------:R-:W-:Y:S01]  /*6610*/  IADD3.X R66, R132, R93, R17, P3, P4 ;  /* 0x0000005d84427210 */ /* 0x000fe20001fe8411 */
[----:B------:R-:W-:Y:S08]  /*6620*/  @P0 BRA `(.L_x_487) ;  /* 0x0000000000d40947 */ /* 0x000ff00003800000 */
        /* <DEDUP_REMOVED lines=30> */
[----:B------:R-:W-:Y:S02]  /*6810*/  HADD2.F32 R177, -RZ, R177.H1_H1 ;  /* 0x300000b1ffb17230 */ /* 0x000fe40000004100 */
[----:B------:R-:W-:Y:S02]  /*6820*/  HADD2.F32 R44, -RZ, R44.H0_H0 ;  /* 0x2000002cff2c7230 */ /* 0x000fe40000004100 */
[----:B------:R-:W-:Y:S01]  /*6830*/  FMUL.FTZ R61, R46, R55 ;  /* 0x000000372e3d7220 */ /* 0x000fe20000410000 */
[----:B------:R-:W-:-:S02]  /*6840*/  HADD2.F32 R52, -RZ, R52.H0_H0 ;  /* 0x20000034ff347230 */ /* 0x000fc40000004100 */
[CC--:B------:R-:W-:Y:S01]  /*6850*/  FMUL.FTZ R57, R45.reuse, R177.reuse ;  /* 0x000000b12d397220 */ /* 0x0c0fe20000410000 */
        /* <DEDUP_REMOVED lines=12> */
.L_x_489:
[----:B------:R-:W-:Y:S05]  /*6920*/  BSYNC B2 ;  /* 0x0000000000027941 */ /* 0x000fea0003800000 */
.L_x_488:
[----:B------:R-:W-:Y:S01]  /*6930*/  ULDC.64 UR4, c[0x0][0x2e8] ;  /* 0x0000ba0000047ab9 */ /* 0x000fe20000000a00 */
[----:B------:R-:W-:Y:S01]  /*6940*/  ULDC.64 UR6, c[0x0][0x208] ;  /* 0x0000820000067ab9 */ /* 0x000fe20000000a00 */
[----:B------:R-:W-:-:S04]  /*6950*/  LEA R52, P3, R64, UR4, 0x1 ;  /* 0x0000000440347c11 */ /* 0x000fc8000f8608ff */
[----:B------:R-:W-:-:S05]  /*6960*/  LEA.HI.X R53, R64, UR5, R65, 0x1, P3 ;  /* 0x0000000540357c11 */ /* 0x000fca00098f0c41 */
[----:B--2---:R0:W-:Y:S04]  /*6970*/  STG.E.128 desc[UR6][R52.64], R44 ;  /* 0x0000002c34007986 */ /* 0x0041e8000c101d06 */
.L_x_487:
[----:B------:R-:W-:Y:S05]  /*6980*/  BSYNC B1 ;  /* 0x0000000000017941 */ /* 0x000fea0003800000 */
.L_x_486:
        /* <DEDUP_REMOVED lines=29> */
[--C-:B------:R-:W-:Y:S02]  /*6b60*/  HADD2.F32 R49, -RZ, R96.reuse.H1_H1 ;  /* 0x30000060ff317230 */ /* 0x100fe40000004100 */
[----:B------:R-:W-:Y:S01]  /*6b70*/  FFMA.FTZ R58, R47, R52, -R58 ;  /* 0x000000342f3a7223 */ /* 0x000fe2000001083a */
[----:B------:R-:W-:Y:S02]  /*6b80*/  HADD2.F32 R51, -RZ, R96.H0_H0 ;  /* 0x20000060ff337230 */ /* 0x000fe40000004100 */
[--C-:B------:R-:W-:Y:S02]  /*6b90*/  HADD2.F32 R46, -RZ, R48.reuse.H1_H1 ;  /* 0x30000030ff2e7230 */ /* 0x100fe40000004100 */
[----:B------:R-:W-:Y:S01]  /*6ba0*/  FMUL.FTZ R53, R45, R49 ;  /* 0x000000312d357220 */ /* 0x000fe20000410000 */
[----:B------:R-:W-:-:S02]  /*6bb0*/  HADD2.F32 R48, -RZ, R48.H0_H0 ;  /* 0x20000030ff307230 */ /* 0x000fc40000004100 */
[----:B------:R-:W-:Y:S01]  /*6bc0*/  FMUL.FTZ R50, R44, R49 ;  /* 0x000000312c327220 */ /* 0x000fe20000410000 */
[--C-:B------:R-:W-:Y:S02]  /*6bd0*/  HADD2.F32 R47, -RZ, R97.reuse.H1_H1 ;  /* 0x30000061ff2f7230 */ /* 0x100fe40000004100 */
[-C--:B------:R-:W-:Y:S01]  /*6be0*/  FMUL.FTZ R49, R46, R51.reuse ;  /* 0x000000332e317220 */ /* 0x080fe20000410000 */
        /* <DEDUP_REMOVED lines=10> */
.L_x_491:
[----:B------:R-:W-:Y:S05]  /*6c90*/  BSYNC B1 ;  /* 0x0000000000017941 */ /* 0x000fea0003800000 */
.L_x_490:
[----:B------:R-:W-:Y:S01]  /*6ca0*/  ULDC.64 UR4, c[0x0][0x2e8] ;  /* 0x0000ba0000047ab9 */ /* 0x000fe20000000a00 */
[----:B------:R-:W-:Y:S01]  /*6cb0*/  ULDC.64 UR6, c[0x0][0x208] ;  /* 0x0000820000067ab9 */ /* 0x000fe20000000a00 */
[----:B------:R-:W-:-:S04]  /*6cc0*/  LEA R48, P3, R59, UR4, 0x1 ;  /* 0x000000043b307c11 */ /* 0x000fc8000f8608ff */
[----:B------:R-:W-:-:S05]  /*6cd0*/  LEA.HI.X R49, R59, UR5, R60, 0x1, P3 ;  /* 0x000000053b317c11 */ /* 0x000fca00098f0c3c */
[----:B--2---:R0:W-:Y:S01]  /*6ce0*/  STG.E.128 desc[UR6][R48.64], R44 ;  /* 0x0000002c30007986 */ /* 0x0041e2000c101d06 */
[----:B------:R-:W-:Y:S05]  /*6cf0*/  BRA `(.L_x_485) ;  /* 0x0000004c00087947 */ /* 0x000fea0003800000 */
.L_x_429:
[----:B------:R-:W-:Y:S01]  /*6d00*/  VIADD R44, R22, 0x20 ;  /* 0x00000020162c7836 */ /* 0x000fe20000000000 */
[----:B------:R-:W-:-:S04]  /*6d10*/  ULDC.64 UR4, c[0x0][0x208] ;  /* 0x0000820000047ab9 */ /* 0x000fc80000000a00 */
[----:B------:R-:W-:Y:S01]  /*6d20*/  ISETP.GE.AND P4, PT, R44, R4, PT ;  /* 0x000000042c00720c */ /* 0x000fe20003f86270 */
[----:B------:R-:W-:-:S03]  /*6d30*/  VIADD R44, R22, 0x40 ;  /* 0x00000040162c7836 */ /* 0x000fc60000000000 */
[----:B------:R-:W-:-:S13]  /*6d40*/  ISETP.GE.OR P4, PT, R16, R92, P4 ;  /* 0x0000005c1000720c */ /* 0x000fda0002786670 */
[----:B------:R-:W-:Y:S01]  /*6d50*/  @!P4 IADD3 R58, P2, P3, R106, R96, R37 ;  /* 0x000000606a3ac210 */ /* 0x000fe20007b5e025 */
[----:B------:R-:W1:Y:S03]  /*6d60*/  @!P4 LDC.64 R62, c[0x0][0x400] ;  /* 0x00010000ff3ecb82 */ /* 0x000e660000000a00 */
[----:B------:R-:W-:Y:S02]  /*6d70*/  @!P4 IADD3.X R59, R27, R3, R40, P2, P3 ;  /* 0x000000031b3bc210 */ /* 0x000fe400017e6428 */
[----:B------:R-:W-:-:S04]  /*6d80*/  @!P4 IADD3 R56, P2, P3, R112, R94, R31 ;  /* 0x0000005e7038c210 */ /* 0x000fc80007b5e01f */
[----:B------:R-:W-:Y:S02]  /*6d90*/  @!P4 IADD3.X R57, R10, R0, R34, P2, P3 ;  /* 0x000000000a39c210 */ /* 0x000fe400017e6422 */
[----:B------:R-:W-:Y:S02]  /*6da0*/  ISETP.GE.AND P3, PT, R44, R4, PT ;  /* 0x000000042c00720c */ /* 0x000fe40003f66270 */
[----:B------:R-:W-:Y:S02]  /*6db0*/  IADD3 R44, R22, 0x80, RZ ;  /* 0x00000080162c7810 */ /* 0x000fe40007ffe0ff */
[----:B------:R-:W-:-:S13]  /*6dc0*/  ISETP.GE.OR P3, PT, R16, R92, P3 ;  /* 0x0000005c1000720c */ /* 0x000fda0001f66670 */
[----:B------:R-:W-:Y:S01]  /*6dd0*/  @!P3 IADD3 R50, P2, P5, R106, R36, R96 ;  /* 0x000000246a32b210 */ /* 0x000fe20007d5e060 */
[----:B------:R-:W2:Y:S03]  /*6de0*/  @!P3 LDC.64 R68, c[0x0][0x3e8] ;  /* 0x0000fa00ff44bb82 */ /* 0x000ea60000000a00 */
[----:B0-----:R-:W-:Y:S02]  /*6df0*/  @!P3 IADD3.X R51, R27, R39, R3, P2, P5 ;  /* 0x000000271b33b210 */ /* 0x001fe400017ea403 */
[----:B------:R-:W-:-:S03]  /*6e00*/  @!P3 IADD3 R48, P2, P5, R112, R30, R94 ;  /* 0x0000001e7030b210 */ /* 0x000fc60007d5e05e */
[----:B------:R-:W0:Y:S01]  /*6e10*/  @!P3 LDC.64 R70, c[0x0][0x400] ;  /* 0x00010000ff46bb82 */ /* 0x000e220000000a00 */
[----:B------:R-:W-:Y:S02]  /*6e20*/  @!P3 IADD3.X R49, R10, R33, R0, P2, P5 ;  /* 0x000000210a31b210 */ /* 0x000fe400017ea400 */
[----:B------:R-:W-:-:S04]  /*6e30*/  ISETP.GE.AND P2, PT, R44, R4, PT ;  /* 0x000000042c00720c */ /* 0x000fc80003f46270 */
[----:B------:R-:W-:-:S13]  /*6e40*/  ISETP.GE.OR P2, PT, R16, R92, P2 ;  /* 0x0000005c1000720c */ /* 0x000fda0001746670 */
[----:B------:R-:W-:Y:S01]  /*6e50*/  @!P2 IADD3 R46, P5, P6, R106, R35, R96 ;  /* 0x000000236a2ea210 */ /* 0x000fe20007ebe060 */
[----:B------:R-:W3:Y:S03]  /*6e60*/  @!P2 LDC.64 R76, c[0x0][0x3e8] ;  /* 0x0000fa00ff4cab82 */ /* 0x000ee60000000a00 */
[----:B------:R-:W-:Y:S02]  /*6e70*/  @!P2 IADD3.X R47, R27, R38, R3, P5, P6 ;  /* 0x000000261b2fa210 */ /* 0x000fe40002fec403 */
[----:B------:R-:W-:-:S03]  /*6e80*/  @!P2 IADD3 R44, P5, P6, R112, R29, R94 ;  /* 0x0000001d702ca210 */ /* 0x000fc60007ebe05e */
[----:B------:R-:W4:Y:S01]  /*6e90*/  @!P2 LDC.64 R78, c[0x0][0x400] ;  /* 0x00010000ff4eab82 */ /* 0x000f220000000a00 */
[----:B------:R-:W-:Y:S02]  /*6ea0*/  @!P2 IADD3.X R45, R10, R32, R0, P5, P6 ;  /* 0x000000200a2da210 */ /* 0x000fe40002fec400 */
[----:B------:R-:W-:-:S04]  /*6eb0*/  ISETP.GE.AND P5, PT, R22, R4, PT ;  /* 0x000000041600720c */ /* 0x000fc80003fa6270 */
[----:B------:R-:W-:-:S13]  /*6ec0*/  ISETP.GE.OR P5, PT, R16, R92, P5 ;  /* 0x0000005c1000720c */ /* 0x000fda0002fa6670 */
[----:B------:R-:W1:Y:S01]  /*6ed0*/  @!P5 LDC.64 R52, c[0x0][0x3e8] ;  /* 0x0000fa00ff34db82 */ /* 0x000e620000000a00 */
[----:B------:R-:W-:-:S05]  /*6ee0*/  @!P5 IADD3 R54, P6, R106, R96, RZ ;  /* 0x000000606a36d210 */ /* 0x000fca0007fde0ff */
[----:B------:R-:W-:Y:S01]  /*6ef0*/  @!P5 IMAD.X R55, R3, 0x1, R27, P6 ;  /* 0x000000010337d824 */ /* 0x000fe200030e061b */
[----:B-1----:R-:W-:-:S04]  /*6f00*/  @!P5 LEA R52, P6, R54, R52, 0x1 ;  /* 0x000000343634d211 */ /* 0x002fc800078c08ff */
[----:B------:R-:W-:Y:S02]  /*6f10*/  @!P5 LEA.HI.X R53, R54, R53, R55, 0x1, P6 ;  /* 0x000000353635d211 */ /* 0x000fe400030f0c37 */
[----:B------:R-:W1:Y:S01]  /*6f20*/  @!P5 LDC.64 R54, c[0x0][0x400] ;  /* 0x00010000ff36db82 */ /* 0x000e620000000a00 */
[----:B------:R-:W-:-:S05]  /*6f30*/  @!P5 IADD3 R60, P6, R112, R94, RZ ;  /* 0x0000005e703cd210 */ /* 0x000fca0007fde0ff */
[----:B------:R-:W-:Y:S01]  /*6f40*/  @!P5 IMAD.X R61, R0, 0x1, R10, P6 ;  /* 0x00000001003dd824 */ /* 0x000fe200030e060a */
[----:B-1----:R-:W-:-:S04]  /*6f50*/  @!P5 LEA R54, P6, R60, R54, 0x1 ;  /* 0x000000363c36d211 */ /* 0x002fc800078c08ff */
[----:B------:R-:W-:Y:S02]  /*6f60*/  @!P5 LEA.HI.X R55, R60, R55, R61, 0x1, P6 ;  /* 0x000000373c37d211 */ /* 0x000fe400030f0c3d */
[----:B------:R-:W1:Y:S02]  /*6f70*/  @!P4 LDC.64 R60, c[0x0][0x3e8] ;  /* 0x0000fa00ff3ccb82 */ /* 0x000e640000000a00 */
[----:B-1----:R-:W-:-:S04]  /*6f80*/  @!P4 LEA R60, P6, R58, R60, 0x1 ;  /* 0x0000003c3a3cc211 */ /* 0x002fc800078c08ff */
[----:B------:R-:W-:Y:S02]  /*6f90*/  @!P4 LEA.HI.X R61, R58, R61, R59, 0x1, P6 ;  /* 0x0000003d3a3dc211 */ /* 0x000fe400030f0c3b */
[----:B------:R-:W-:-:S04]  /*6fa0*/  @!P4 LEA R62, P6, R56, R62, 0x1 ;  /* 0x0000003e383ec211 */ /* 0x000fc800078c08ff */
[----:B------:R-:W-:Y:S02]  /*6fb0*/  @!P4 LEA.HI.X R63, R56, R63, R57, 0x1, P6 ;  /* 0x0000003f383fc211 */ /* 0x000fe400030f0c39 */
[----:B--2---:R-:W-:-:S04]  /*6fc0*/  @!P3 LEA R68, P6, R50, R68, 0x1 ;  /* 0x000000443244b211 */ /* 0x004fc800078c08ff */
[----:B------:R-:W-:Y:S02]  /*6fd0*/  @!P3 LEA.HI.X R69, R50, R69, R51, 0x1, P6 ;  /* 0x000000453245b211 */ /* 0x000fe400030f0c33 */
[----:B------:R-:W-:Y:S02]  /*6fe0*/  CS2R R50, SRZ ;  /* 0x0000000000327805 */ /* 0x000fe4000001ff00 */
[----:B0-----:R-:W-:-:S04]  /*6ff0*/  @!P3 LEA R70, P6, R48, R70, 0x1 ;  /* 0x000000463046b211 */ /* 0x001fc800078c08ff */
[----:B------:R-:W-:Y:S02]  /*7000*/  @!P3 LEA.HI.X R71, R48, R71, R49, 0x1, P6 ;  /* 0x000000473047b211 */ /* 0x000fe400030f0c31 */
[----:B------:R-:W-:Y:S02]  /*7010*/  CS2R R48, SRZ ;  /* 0x0000000000307805 */ /* 0x000fe4000001ff00 */
[----:B---3--:R-:W-:-:S04]  /*7020*/  @!P2 LEA R76, P6, R46, R76, 0x1 ;  /* 0x0000004c2e4ca211 */ /* 0x008fc800078c08ff */
[----:B------:R-:W-:Y:S02]  /*7030*/  @!P2 LEA.HI.X R77, R46, R77, R47, 0x1, P6 ;  /* 0x0000004d2e4da211 */ /* 0x000fe400030f0c2f */
[----:B------:R-:W-:Y:S02]  /*7040*/  CS2R R46, SRZ ;  /* 0x00000000002e7805 */ /* 0x000fe4000001ff00 */
[C---:B----4-:R-:W-:Y:S01]  /*7050*/  @!P2 LEA R78, P6, R44.reuse, R78, 0x1 ;  /* 0x0000004e2c4ea211 */ /* 0x050fe200078c08ff */
[----:B------:R0:W5:Y:S03]  /*7060*/  @!P5 LDG.E.128 R48, desc[UR4][R54.64] ;  /* 0x000000043630d981 */ /* 0x000166000c1e1d00 */
[----:B------:R-:W-:Y:S02]  /*7070*/  @!P2 LEA.HI.X R79, R44, R79, R45, 0x1, P6 ;  /* 0x0000004f2c4fa211 */ /* 0x000fe400030f0c2d */
[----:B------:R-:W-:-:S02]  /*7080*/  CS2R R44, SRZ ;  /* 0x00000000002c7805 */ /* 0x000fc4000001ff00 */
[----:B------:R-:W-:Y:S02]  /*7090*/  CS2R R58, SRZ ;  /* 0x00000000003a7805 */ /* 0x000fe4000001ff00 */
[----:B------:R-:W-:Y:S02]  /*70a0*/  CS2R R56, SRZ ;  /* 0x0000000000387805 */ /* 0x000fe4000001ff00 */
[----:B------:R1:W5:Y:S01]  /*70b0*/  @!P5 LDG.E.128 R44, desc[UR4][R52.64] ;  /* 0x00000004342cd981 */ /* 0x000362000c1e1d00 */
[----:B0-----:R-:W-:Y:S02]  /*70c0*/  CS2R R54, SRZ ;  /* 0x0000000000367805 */ /* 0x001fe4000001ff00 */
[----:B------:R-:W-:Y:S02]  /*70d0*/  CS2R R66, SRZ ;  /* 0x0000000000427805 */ /* 0x000fe4000001ff00 */
[----:B------:R-:W-:Y:S01]  /*70e0*/  CS2R R64, SRZ ;  /* 0x0000000000407805 */ /* 0x000fe2000001ff00 */
[----:B------:R0:W5:Y:S01]  /*70f0*/  @!P4 LDG.E.128 R56, desc[UR4][R62.64] ;  /* 0x000000043e38c981 */ /* 0x000162000c1e1d00 */
[----:B------:R-:W-:-:S04]  /*7100*/  VIADD R81, R22, 0x60 ;  /* 0x0000006016517836 */ /* 0x000fc80000000000 */
[----:B------:R-:W5:Y:S01]  /*7110*/  @!P3 LDG.E.128 R64, desc[UR4][R70.64] ;  /* 0x000000044640b981 */ /* 0x000f62000c1e1d00 */
[----:B-1----:R-:W-:Y:S02]  /*7120*/  CS2R R52, SRZ ;  /* 0x0000000000347805 */ /* 0x002fe4000001ff00 */
[----:B0-----:R-:W-:-:S04]  /*7130*/  CS2R R62, SRZ ;  /* 0x00000000003e7805 */ /* 0x001fc8000001ff00 */
[----:B------:R0:W5:Y:S02]  /*7140*/  @!P4 LDG.E.128 R52, desc[UR4][R60.64] ;  /* 0x000000043c34c981 */ /* 0x000164000c1e1d00 */
[----:B0-----:R-:W-:-:S06]  /*7150*/  CS2R R60, SRZ ;  /* 0x00000000003c7805 */ /* 0x001fcc000001ff00 */
[----:B------:R0:W5:Y:S01]  /*7160*/  @!P3 LDG.E.128 R60, desc[UR4][R68.64] ;  /* 0x00000004443cb981 */ /* 0x000162000c1e1d00 */
[----:B------:R-:W-:-:S04]  /*7170*/  ISETP.GE.AND P3, PT, R81, R4, PT ;  /* 0x000000045100720c */ /* 0x000fc80003f66270 */
[----:B------:R-:W-:Y:S02]  /*7180*/  ISETP.GE.OR P3, PT, R16, R92, P3 ;  /* 0x0000005c1000720c */ /* 0x000fe40001f66670 */
[----:B------:R-:W-:Y:S02]  /*7190*/  CS2R R70, SRZ ;  /* 0x0000000000467805 */ /* 0x000fe4000001ff00 */
[----:B------:R-:W-:Y:S02]  /*71a0*/  CS2R R74, SRZ ;  /* 0x00000000004a7805 */ /* 0x000fe4000001ff00 */
[----:B------:R-:W-:Y:S02]  /*71b0*/  CS2R R72, SRZ ;  /* 0x0000000000487805 */ /* 0x000fe4000001ff00 */
[----:B0-----:R-:W-:Y:S01]  /*71c0*/  CS2R R68, SRZ ;  /* 0x0000000000447805 */ /* 0x001fe2000001ff00 */
[----:B------:R-:W-:Y:S01]  /*71d0*/  VIADD R80, R22, 0xa0 ;  /* 0x000000a016507836 */ /* 0x000fe20000000000 */
[----:B------:R-:W-:Y:S02]  /*71e0*/  BSSY B1, `(.L_x_492) ;  /* 0x0000025000017945 */ /* 0x000fe40003800000 */
[----:B------:R0:W5:Y:S04]  /*71f0*/  @!P2 LDG.E.128 R72, desc[UR4][R78.64] ;  /* 0x000000044e48a981 */ /* 0x000168000c1e1d00 */
[----:B------:R1:W5:Y:S01]  /*7200*/  @!P2 LDG.E.128 R68, desc[UR4][R76.64] ;  /* 0x000000044c44a981 */ /* 0x000362000c1e1d00 */
[----:B------:R-:W-:-:S02]  /*7210*/  ISETP.GE.AND P2, PT, R80, R4, PT ;  /* 0x000000045000720c */ /* 0x000fc40003f46270 */
[----:B------:R-:W-:Y:S02]  /*7220*/  CS2R R90, SRZ ;  /* 0x00000000005a7805 */ /* 0x000fe4000001ff00 */
[----:B------:R-:W-:Y:S02]  /*7230*/  CS2R R82, SRZ ;  /* 0x0000000000527805 */ /* 0x000fe4000001ff00 */
[----:B------:R-:W-:Y:S02]  /*7240*/  CS2R R80, SRZ ;  /* 0x0000000000507805 */ /* 0x000fe4000001ff00 */
[----:B------:R-:W-:Y:S02]  /*7250*/  ISETP.GE.OR P2, PT, R16, R92, P2 ;  /* 0x0000005c1000720c */ /* 0x000fe40001746670 */
[----:B0-----:R-:W-:Y:S02]  /*7260*/  CS2R R78, SRZ ;  /* 0x00000000004e7805 */ /* 0x001fe4000001ff00 */
[----:B------:R-:W-:-:S02]  /*7270*/  CS2R R86, SRZ ;  /* 0x0000000000567805 */ /* 0x000fc4000001ff00 */
[----:B------:R-:W-:Y:S02]  /*7280*/  CS2R R84, SRZ ;  /* 0x0000000000547805 */ /* 0x000fe4000001ff00 */
[----:B------:R-:W-:Y:S02]  /*7290*/  CS2R R88, SRZ ;  /* 0x0000000000587805 */ /* 0x000fe4000001ff00 */
[----:B-1----:R-:W-:Y:S01]  /*72a0*/  CS2R R76, SRZ ;  /* 0x00000000004c7805 */ /* 0x002fe2000001ff00 */
[----:B------:R-:W-:Y:S06]  /*72b0*/  @P3 BRA `(.L_x_493) ;  /* 0x00000000005c3947 */ /* 0x000fec0003800000 */
[----:B------:R-:W0:Y:S01]  /*72c0*/  LDC.64 R76, c[0x0][0x3f8] ;  /* 0x0000fe00ff4c7b82 */ /* 0x000e220000000a00 */
[----:B------:R-:W-:Y:S01]  /*72d0*/  MOV R79, R3 ;  /* 0x00000003004f7202 */ /* 0x000fe20000000f00 */
[----:B------:R-:W-:Y:S01]  /*72e0*/  IMAD.MOV.U32 R78, RZ, RZ, R96 ;  /* 0x000000ffff4e7224 */ /* 0x000fe200078e0060 */
[----:B------:R-:W-:Y:S01]  /*72f0*/  ULDC.64 UR4, c[0x0][0x3e8] ;  /* 0x0000fa0000047ab9 */ /* 0x000fe20000000a00 */
[----:B------:R-:W-:Y:S02]  /*7300*/  ULDC.64 UR6, c[0x0][0x208] ;  /* 0x0000820000067ab9 */ /* 0x000fe40000000a00 */
[----:B0-----:R-:W-:-:S04]  /*7310*/  IMAD.WIDE.U32 R78, R76, 0x60, R78 ;  /* 0x000000604c4e7825 */ /* 0x001fc800078e004e */
[----:B------:R-:W-:Y:S01]  /*7320*/  IMAD R77, R77, 0x60, RZ ;  /* 0x000000604d4d7824 */ /* 0x000fe200078e02ff */
[----:B------:R-:W-:Y:S01]  /*7330*/  IADD3 R88, P3, R106, R78, RZ ;  /* 0x0000004e6a587210 */ /* 0x000fe20007f7e0ff */
[----:B------:R-:W-:-:S03]  /*7340*/  IMAD.MOV.U32 R78, RZ, RZ, R94 ;  /* 0x000000ffff4e7224 */ /* 0x000fc600078e005e */
[----:B------:R-:W-:Y:S01]  /*7350*/  IADD3.X R89, R27, R79, R77, P3, !PT ;  /* 0x0000004f1b597210 */ /* 0x000fe20001ffe44d */
[----:B------:R-:W-:Y:S01]  /*7360*/  IMAD.MOV.U32 R79, RZ, RZ, R0 ;  /* 0x000000ffff4f7224 */ /* 0x000fe200078e0000 */
[----:B------:R-:W0:Y:S02]  /*7370*/  LDC.64 R76, c[0x0][0x408] ;  /* 0x00010200ff4c7b82 */ /* 0x000e240000000a00 */
[----:B0-----:R-:W-:-:S04]  /*7380*/  IMAD.WIDE.U32 R78, R76, 0x60, R78 ;  /* 0x000000604c4e7825 */ /* 0x001fc800078e004e */
        /* <DEDUP_REMOVED lines=8> */
[----:B------:R-:W5:Y:S04]  /*7410*/  LDG.E.128 R76, desc[UR6][R76.64] ;  /* 0x000000064c4c7981 */ /* 0x000f68000c1e1d00 */
[----:B------:R-:W5:Y:S03]  /*7420*/  LDG.E.128 R88, desc[UR6][R88.64] ;  /* 0x0000000658587981 */ /* 0x000f66000c1e1d00 */
.L_x_493:
[----:B------:R-:W-:Y:S05]  /*7430*/  BSYNC B1 ;  /* 0x0000000000017941 */ /* 0x000fea0003800000 */
.L_x_492:
[----:B------:R-:W-:Y:S01]  /*7440*/  BSSY B1, `(.L_x_494) ;  /* 0x0000018000017945 */ /* 0x000fe20003800000 */
[----:B------:R-:W-:-:S03]  /*7450*/  ISETP.GE.AND P3, PT, R16, R92, PT ;  /* 0x0000005c1000720c */ /* 0x000fc60003f66270 */
[----:B------:R-:W-:Y:S10]  /*7460*/  @P2 BRA `(.L_x_495) ;  /* 0x0000000000542947 */ /* 0x000ff40003800000 */
[----:B------:R-:W0:Y:S01]  /*7470*/  LDC.64 R80, c[0x0][0x3f8] ;  /* 0x0000fe00ff507b82 */ /* 0x000e220000000a00 */
[----:B------:R-:W-:Y:S01]  /*7480*/  IMAD.MOV.U32 R97, RZ, RZ, R3 ;  /* 0x000000ffff617224 */ /* 0x000fe200078e0003 */
[----:B------:R-:W-:Y:S01]  /*7490*/  ULDC.64 UR4, c[0x0][0x3e8] ;  /* 0x0000fa0000047ab9 */ /* 0x000fe20000000a00 */
[----:B------:R-:W-:Y:S01]  /*74a0*/  IMAD.MOV.U32 R95, RZ, RZ, R0 ;  /* 0x000000ffff5f7224 */ /* 0x000fe200078e0000 */
[----:B------:R-:W-:Y:S01]  /*74b0*/  ULDC.64 UR6, c[0x0][0x208] ;  /* 0x0000820000067ab9 */ /* 0x000fe20000000a00 */
[----:B0-----:R-:W-:-:S04]  /*74c0*/  IMAD.WIDE.U32 R96, R80, 0xa0, R96 ;  /* 0x000000a050607825 */ /* 0x001fc800078e0060 */
[----:B------:R-:W-:Y:S01]  /*74d0*/  IMAD R81, R81, 0xa0, RZ ;  /* 0x000000a051517824 */ /* 0x000fe200078e02ff */
[----:B------:R-:W-:-:S04]  /*74e0*/  IADD3 R3, P2, R106, R96, RZ ;  /* 0x000000606a037210 */ /* 0x000fc80007f5e0ff */
[----:B------:R-:W-:Y:S02]  /*74f0*/  IADD3.X R96, R27, R97, R81, P2, !PT ;  /* 0x000000611b607210 */ /* 0x000fe400017fe451 */
        /* <DEDUP_REMOVED lines=8> */
[----:B------:R-:W-:-:S03]  /*7580*/  LEA R84, P2, R0, UR4, 0x1 ;  /* 0x0000000400547c11 */ /* 0x000fc6000f8408ff */
[----:B------:R-:W5:Y:S01]  /*7590*/  LDG.E.128 R80, desc[UR6][R80.64] ;  /* 0x0000000650507981 */ /* 0x000f62000c1e1d00 */
[----:B------:R-:W-:-:S06]  /*75a0*/  LEA.HI.X R85, R0, UR5, R95, 0x1, P2 ;  /* 0x0000000500557c11 */ /* 0x000fcc00090f0c5f */
[----:B------:R-:W5:Y:S03]  /*75b0*/  LDG.E.128 R84, desc[UR6][R84.64] ;  /* 0x0000000654547981 */ /* 0x000f66000c1e1d00 */
.L_x_495:
[----:B------:R-:W-:Y:S05]  /*75c0*/  BSYNC B1 ;  /* 0x0000000000017941 */ /* 0x000fea0003800000 */
.L_x_494:
[----:B-----5:R-:W-:Y:S01]  /*75d0*/  IMAD.MOV.U32 R0, RZ, RZ, R78 ;  /* 0x000000ffff007224 */ /* 0x020fe200078e004e */
[----:B------:R-:W-:Y:S01]  /*75e0*/  MOV R3, R79 ;  /* 0x0000004f00037202 */ /* 0x000fe20000000f00 */
[----:B------:R-:W-:Y:S01]  /*75f0*/  IMAD.MOV.U32 R92, RZ, RZ, R76 ;  /* 0x000000ffff5c7224 */ /* 0x000fe200078e004c */
[----:B------:R-:W-:Y:S01]  /*7600*/  ISETP.NE.AND P2, PT, R224, 0x3, PT ;  /* 0x00000003e000780c */ /* 0x000fe20003f45270 */
[----:B------:R-:W-:Y:S01]  /*7610*/  IMAD.MOV.U32 R94, RZ, RZ, R77 ;  /* 0x000000ffff5e7224 */ /* 0x000fe200078e004d */
[----:B------:R-:W-:Y:S01]  /*7620*/  PRMT R180, R0, 0x5410, R3 ;  /* 0x0000541000b47816 */ /* 0x000fe20000000003 */
[----:B------:R-:W-:Y:S02]  /*7630*/  IMAD.MOV.U32 R0, RZ, RZ, R90 ;  /* 0x000000ffff007224 */ /* 0x000fe400078e005a */
[----:B------:R-:W-:Y:S01]  /*7640*/  IMAD.MOV.U32 R3, RZ, RZ, R91 ;  /* 0x000000ffff037224 */ /* 0x000fe200078e005b */
[----:B------:R-:W-:Y:S01]  /*7650*/  PRMT R181, R92, 0x5410, R94 ;  /* 0x000054105cb57816 */ /* 0x000fe2000000005e */
[----:B------:R-:W-:Y:S01]  /*7660*/  IMAD.MOV.U32 R92, RZ, RZ, R88 ;  /* 0x000000ffff5c7224 */ /* 0x000fe200078e0058 */
[----:B------:R-:W-:-:S02]  /*7670*/  MOV R94, R89 ;  /* 0x00000059005e7202 */ /* 0x000fc40000000f00 */
[----:B------:R-:W-:Y:S01]  /*7680*/  PRMT R182, R0, 0x5410, R3 ;  /* 0x0000541000b67816 */ /* 0x000fe20000000003 */
[----:B------:R-:W-:Y:S01]  /*7690*/  IMAD.MOV.U32 R0, RZ, RZ, R82 ;  /* 0x000000ffff007224 */ /* 0x000fe200078e0052 */
[----:B------:R-:W-:Y:S01]  /*76a0*/  PRMT R183, R92, 0x5410, R94 ;  /* 0x000054105cb77816 */ /* 0x000fe2000000005e */
[----:B------:R-:W-:Y:S02]  /*76b0*/  IMAD.MOV.U32 R3, RZ, RZ, R83 ;  /* 0x000000ffff037224 */ /* 0x000fe400078e0053 */
        /* <DEDUP_REMOVED lines=17> */
[----:B------:R-:W-:Y:S01]  /*77d0*/  IMAD.MOV.U32 R3, RZ, RZ, R51 ;  /* 0x000000ffff037224 */ /* 0x000fe200078e0033 */
[----:B------:R-:W-:Y:S01]  /*77e0*/  PRMT R178, R94, 0x7610, R178 ;  /* 0x000076105eb27816 */ /* 0x000fe200000000b2 */
[----:B------:R-:W-:Y:S01]  /*77f0*/  IMAD.MOV.U32 R92, RZ, RZ, R48 ;  /* 0x000000ffff5c7224 */ /* 0x000fe200078e0030 */
[----:B------:R-:W-:Y:S01]  /*7800*/  PRMT R190, R190, 0x5410, R0 ;  /* 0x00005410bebe7816 */ /* 0x000fe20000000000 */
[----:B------:R-:W-:Y:S02]  /*7810*/  IMAD.MOV.U32 R94, RZ, RZ, R49 ;  /* 0x000000ffff5e7224 */ /* 0x000fe400078e0031 */
[----:B------:R-:W-:Y:S01]  /*7820*/  IMAD.MOV.U32 R0, RZ, RZ, R54 ;  /* 0x000000ffff007224 */ /* 0x000fe200078e0036 */
[----:B------:R-:W-:Y:S01]  /*7830*/  PRMT R191, R3, 0x5410, R92 ;  /* 0x0000541003bf7816 */ /* 0x000fe2000000005c */
        /* <DEDUP_REMOVED lines=10> */
[----:B------:R-:W-:Y:S02]  /*78e0*/  MOV R94, R57 ;  /* 0x00000039005e7202 */ /* 0x000fe40000000f00 */
[----:B------:R-:W-:Y:S01]  /*78f0*/  PRMT R188, R188, 0x5410, R0 ;  /* 0x00005410bcbc7816 */ /* 0x000fe20000000000 */
[----:B------:R-:W-:Y:S01]  /*7900*/  IMAD.MOV.U32 R0, RZ, RZ, R61 ;  /* 0x000000ffff007224 */ /* 0x000fe200078e003d */
[----:B------:R-:W-:Y:S01]  /*7910*/  PRMT R193, R193, 0x5410, R3 ;  /* 0x00005410c1c17816 */ /* 0x000fe20000000003 */
[----:B------:R-:W-:Y:S01]  /*7920*/  IMAD.MOV.U32 R3, RZ, RZ, R60 ;  /* 0x000000ffff037224 */ /* 0x000fe200078e003c */
[----:B------:R-:W-:Y:S01]  /*7930*/  PRMT R194, R92, 0x5410, R94 ;  /* 0x000054105cc27816 */ /* 0x000fe2000000005e */
[----:B------:R-:W-:Y:S01]  /*7940*/  IMAD.MOV.U32 R92, RZ, RZ, R62 ;  /* 0x000000ffff5c7224 */ /* 0x000fe200078e003e */
[----:B------:R-:W-:Y:S01]  /*7950*/  PRMT R187, R0, 0x7610, R187 ;  /* 0x0000761000bb7816 */ /* 0x000fe200000000bb */
[----:B------:R-:W-:-:S02]  /*7960*/  IMAD.MOV.U32 R94, RZ, RZ, R63 ;  /* 0x000000ffff5e7224 */ /* 0x000fc400078e003f */
[----:B------:R-:W-:Y:S01]  /*7970*/  IMAD.MOV.U32 R0, RZ, RZ, R65 ;  /* 0x000000ffff007224 */ /* 0x000fe200078e0041 */
        /* <DEDUP_REMOVED lines=9> */
[----:B------:R-:W-:-:S04]  /*7a10*/  PRMT R186, R186, 0x5410, R92 ;  /* 0x00005410baba7816 */ /* 0x000fc8000000005c */
        /* <DEDUP_REMOVED lines=8> */
[----:B------:R-:W-:-:S05]  /*7aa0*/  IMAD.MOV.U32 R0, RZ, RZ, R73 ;  /* 0x000000ffff007224 */ /* 0x000fca00078e0049 */
[----:B------:R-:W-:Y:S01]  /*7ab0*/  PRMT R173, R3, 0x5410, R0 ;  /* 0x0000541003ad7816 */ /* 0x000fe20000000000 */
[----:B------:R-:W-:Y:S06]  /*7ac0*/  @!P2 BRA `(.L_x_496) ;  /* 0x000000000004a947 */ /* 0x000fec0003800000 */
[----:B------:R-:W-:Y:S01]  /*7ad0*/  BPT.TRAP 0x1 ;  /* 0x000000040000795c */ /* 0x000fe20000300000 */
.L_x_496:
[----:B------:R-:W-:Y:S01]  /*7ae0*/  LEA R3, R23, R2, 0x3 ;  /* 0x0000000217037211 */ /* 0x000fe200078e18ff */
[----:B------:R-:W0:Y:S01]  /*7af0*/  LDC R153, c[0x0][0x2f4] ;  /* 0x0000bd00ff997b82 */ /* 0x000e220000000800 */
[----:B------:R-:W-:Y:S01]  /*7b00*/  SHF.L.U32 R0, R223, 0x1f, RZ ;  /* 0x0000001fdf007819 */ /* 0x000fe200000006ff */
[----:B------:R-:W-:Y:S01]  /*7b10*/  BSSY B1, `(.L_x_497) ;  /* 0x0000005000017945 */ /* 0x000fe20003800000 */
[----:B------:R-:W-:Y:S02]  /*7b20*/  IMAD.MOV.U32 R137, RZ, RZ, R93 ;  /* 0x000000ffff897224 */ /* 0x000fe400078e005d */
[----:B------:R-:W1:Y:S03]  /*7b30*/  SYNCS.PHASECHK.TRANS64.TRYWAIT P4, [R3+URZ+0x34890], R0 ;  /* 0x03489000030075a7 */ /* 0x000e66000808017f */
[----:B------:R-:W2:Y:S01]  /*7b40*/  LDC.64 R138, c[0x0][0x300] ;  /* 0x0000c000ff8a7b82 */ /* 0x000ea20000000a00 */
[----:B-1----:R-:W-:Y:S05]  /*7b50*/  @!P4 BRA `(.L_x_498) ;  /* 0x0000020000b8c947 */ /* 0x002fea0003800000 */
.L_x_804:
[----:B------:R-:W-:Y:S05]  /*7b60*/  BSYNC B1 ;  /* 0x0000000000017941 */ /* 0x000fea0003800000 */
.L_x_497:
[----:B------:R-:W-:Y:S01]  /*7b70*/  ISETP.GE.OR P4, PT, R22, R4, P0 ;  /* 0x000000041600720c */ /* 0x000fe20000786670 */
[----:B------:R-:W-:Y:S01]  /*7b80*/  BSSY B1, `(.L_x_499) ;  /* 0x0000092000017945 */ /* 0x000fe20003800000 */
[----:B0-----:R-:W-:-:S11]  /*7b90*/  IMAD.IADD R155, R153, 0x1, -R43 ;  /* 0x00000001999b7824 */ /* 0x001fd600078e0a2b */
[----:B------:R-:W-:Y:S05]  /*7ba0*/  @P4 BRA `(.L_x_500) ;  /* 0x00000008003c4947 */ /* 0x000fea0003800000 */
[----:B------:R-:W3:Y:S01]  /*7bb0*/  LDL R92, [R1] ;  /* 0x00000000015c7983 */ /* 0x000ee20000100800 */
[----:B------:R-:W-:Y:S01]  /*7bc0*/  IMAD.SHL.U32 R94, R22, 0x40, RZ ;  /* 0x00000040165e7824 */ /* 0x000fe200078e00ff */
[----:B------:R-:W-:Y:S01]  /*7bd0*/  BSSY B2, `(.L_x_501) ;  /* 0x0000079000027945 */ /* 0x000fe20003800000 */
[----:B------:R-:W0:Y:S03]  /*7be0*/  S2R R96, SR_TID.X ;  /* 0x0000000000607919 */ /* 0x000e260000002100 */
[----:B------:R-:W-:-:S04]  /*7bf0*/  LOP3.LUT R94, R94, 0x1c0, RZ, 0xc0, !PT ;  /* 0x000001c05e5e7812 */ /* 0x000fc800078ec0ff */
[----:B------:R-:W-:Y:S01]  /*7c00*/  SHF.R.U32.HI R94, RZ, 0x3, R94 ;  /* 0x00000003ff5e7819 */ /* 0x000fe2000001165e */
[----:B0-----:R-:W-:-:S05]  /*7c10*/  VIADD R96, R96, 0xffffff80 ;  /* 0xffffff8060607836 */ /* 0x001fca0000000000 */
[----:B------:R-:W-:-:S04]  /*7c20*/  SHF.R.S32.HI R95, RZ, 0x1f, R96 ;  /* 0x0000001fff5f7819 */ /* 0x000fc80000011460 */
[----:B------:R-:W-:Y:S02]  /*7c30*/  LEA.HI R95, R95, R96, RZ, 0x6 ;  /* 0x000000605f5f7211 */ /* 0x000fe400078f30ff */
[----:B------:R-:W-:-:S03]  /*7c40*/  SHF.L.U32 R96, R22, 0x6, RZ ;  /* 0x0000000616607819 */ /* 0x000fc600000006ff */
[----:B------:R-:W-:-:S05]  /*7c50*/  IMAD.SHL.U32 R95, R95, 0x8, RZ ;  /* 0x000000085f5f7824 */ /* 0x000fca00078e00ff */
[----:B------:R-:W-:Y:S02]  /*7c60*/  LOP3.LUT R95, R95, 0xfffffe00, RZ, 0xc0, !PT ;  /* 0xfffffe005f5f7812 */ /* 0x000fe400078ec0ff */
[----:B---3--:R-:W-:-:S04]  /*7c70*/  LOP3.LUT P5, RZ, R92, 0x1, RZ, 0xc0, !PT ;  /* 0x000000015cff7812 */ /* 0x008fc800078ac0ff */
[----:B------:R-:W-:-:S04]  /*7c80*/  SEL R92, R43, R155, !P5 ;  /* 0x0000009b2b5c7207 */ /* 0x000fc80006800000 */
[----:B------:R-:W-:-:S04]  /*7c90*/  SHF.R.S32.HI R93, RZ, 0x1f, R92 ;  /* 0x0000001fff5d7819 */ /* 0x000fc8000001145c */
[----:B------:R-:W-:-:S04]  /*7ca0*/  LEA.HI R92, R93, R92, RZ, 0x4 ;  /* 0x0000005c5d5c7211 */ /* 0x000fc800078f20ff */
[----:B------:R-:W-:-:S04]  /*7cb0*/  LEA.HI.SX32 R92, R92, R9, 0x1c ;  /* 0x000000095c5c7211 */ /* 0x000fc800078fe2ff */
[----:B------:R-:W-:Y:S01]  /*7cc0*/  SHF.R.S32.HI R93, RZ, 0x1f, R92 ;  /* 0x0000001fff5d7819 */ /* 0x000fe2000001145c */
[----:B------:R-:W-:-:S03]  /*7cd0*/  IMAD.SHL.U32 R174, R92, 0x8, RZ ;  /* 0x000000085cae7824 */ /* 0x000fc600078e00ff */
[----:B------:R-:W-:Y:S02]  /*7ce0*/  LEA.HI R92, R93, R92, RZ, 0x3 ;  /* 0x0000005c5d5c7211 */ /* 0x000fe400078f18ff */
[----:B------:R-:W-:Y:S02]  /*7cf0*/  LOP3.LUT R93, R174, 0x38, RZ, 0xc0, !PT ;  /* 0x00000038ae5d7812 */ /* 0x000fe400078ec0ff */
[----:B------:R-:W-:Y:S02]  /*7d00*/  SHF.R.S32.HI R92, RZ, 0x3, R92 ;  /* 0x00000003ff5c7819 */ /* 0x000fe4000001145c */
[----:B------:R-:W-:-:S03]  /*7d10*/  LOP3.LUT R93, R93, 0x1c0, R96, 0xf8, !PT ;  /* 0x000001c05d5d7812 */ /* 0x000fc600078ef860 */
[----:B------:R-:W-:Y:S01]  /*7d20*/  IMAD R92, R92, 0x2c00, R95 ;  /* 0x00002c005c5c7824 */ /* 0x000fe200078e025f */
[----:B------:R-:W-:-:S05]  /*7d30*/  LOP3.LUT R93, R93, R94, RZ, 0x3c, !PT ;  /* 0x0000005e5d5d7212 */ /* 0x000fca00078e3cff */
[----:B------:R-:W-:-:S04]  /*7d40*/  IMAD.IADD R92, R92, 0x1, R93 ;  /* 0x000000015c5c7824 */ /* 0x000fc800078e025d */
[C---:B------:R-:W-:Y:S02]  /*7d50*/  IMAD R96, R23.reuse, 0x5800, R92 ;  /* 0x0000580017607824 */ /* 0x040fe400078e025c */
[----:B------:R-:W-:Y:S02]  /*7d60*/  IMAD R92, R23, 0x5800, R146 ;  /* 0x00005800175c7824 */ /* 0x000fe400078e0292 */
[--C-:B------:R-:W-:Y:S02]  /*7d70*/  IMAD R96, R96, 0x2, R2.reuse ;  /* 0x0000000260607824 */ /* 0x100fe400078e0202 */
[----:B------:R-:W-:-:S04]  /*7d80*/  IMAD R92, R92, 0x2, R2 ;  /* 0x000000025c5c7824 */ /* 0x000fc800078e0202 */
[----:B------:R-:W0:Y:S04]  /*7d90*/  LDS.128 R96, [R96+0x1e400] ;  /* 0x01e4000060607984 */ /* 0x000e280000000c00 */
[----:B------:R-:W3:Y:S01]  /*7da0*/  LDS.128 R92, [R92+0x1e400] ;  /* 0x01e400005c5c7984 */ /* 0x000ee20000000c00 */
[----:B------:R-:W-:Y:S05]  /*7db0*/  @P3 BRA `(.L_x_502) ;  /* 0x0000000400683947 */ /* 0x000fea0003800000 */
[----:B0-----:R-:W-:Y:S01]  /*7dc0*/  IMAD.MOV.U32 R177, RZ, RZ, R97 ;  /* 0x000000ffffb17224 */ /* 0x001fe200078e0061 */
[----:B------:R-:W-:Y:S01]  /*7dd0*/  SHF.R.U64 R44, R44, 0x10, R45 ;  /* 0x000000102c2c7819 */ /* 0x000fe2000000122d */
[----:B---3--:R-:W-:Y:S01]  /*7de0*/  IMAD.MOV.U32 R176, RZ, RZ, R93 ;  /* 0x000000ffffb07224 */ /* 0x008fe200078e005d */
[----:B------:R-:W-:Y:S01]  /*7df0*/  SHF.R.U32.HI R45, RZ, 0x10, R45 ;  /* 0x00000010ff2d7819 */ /* 0x000fe2000001162d */
[----:B------:R-:W-:Y:S01]  /*7e00*/  HADD2.F32 R175, -RZ, R175.H0_H0 ;  /* 0x200000afffaf7230 */ /* 0x000fe20000004100 */
[----:B------:R-:W-:Y:S01]  /*7e10*/  SHF.R.U64 R46, R46, 0x10, R47 ;  /* 0x000000102e2e7819 */ /* 0x000fe2000000122f */
[----:B------:R-:W-:Y:S02]  /*7e20*/  HADD2.F32 R93, -RZ, R177.H0_H0 ;  /* 0x200000b1ff5d7230 */ /* 0x000fe40000004100 */
[----:B------:R-:W-:Y:S02]  /*7e30*/  HADD2.F32 R179, -RZ, R176.H0_H0 ;  /* 0x200000b0ffb37230 */ /* 0x000fe40000004100 */
[----:B------:R-:W-:-:S02]  /*7e40*/  HADD2.F32 R178, -RZ, R178.H0_H0 ;  /* 0x200000b2ffb27230 */ /* 0x000fc40000004100 */
[-C--:B------:R-:W-:Y:S01]  /*7e50*/  FMUL.FTZ R97, R93, R175.reuse ;  /* 0x000000af5d617220 */ /* 0x080fe20000410000 */
[----:B------:R-:W-:Y:S02]  /*7e60*/  HADD2.F32 R45, -RZ, R45.H0_H0 ;  /* 0x2000002dff2d7230 */ /* 0x000fe40000004100 */
[C---:B------:R-:W-:Y:S01]  /*7e70*/  FMUL.FTZ R175, R179.reuse, R175 ;  /* 0x000000afb3af7220 */ /* 0x040fe20000410000 */
[----:B------:R-:W-:Y:S02]  /*7e80*/  HADD2.F32 R46, -RZ, R46.H0_H0 ;  /* 0x2000002eff2e7230 */ /* 0x000fe40000004100 */
[-C--:B------:R-:W-:Y:S01]  /*7e90*/  FFMA.FTZ R97, R179, R178.reuse, -R97 ;  /* 0x000000b2b3617223 */ /* 0x080fe20000010861 */
[----:B------:R-:W-:Y:S01]  /*7ea0*/  FFMA.FTZ R93, R93, R178, R175 ;  /* 0x000000b25d5d7223 */ /* 0x000fe200000100af */
[--C-:B------:R-:W-:Y:S02]  /*7eb0*/  SHF.R.U32.HI R178, RZ, 0x10, R49.reuse ;  /* 0x00000010ffb27819 */ /* 0x100fe40000011631 */
[----:B------:R-:W-:Y:S01]  /*7ec0*/  SHF.R.U64 R175, R48, 0x10, R49 ;  /* 0x0000001030af7819 */ /* 0x000fe20000001231 */
[----:B------:R-:W-:-:S02]  /*7ed0*/  HADD2.F32 R48, -RZ, R177.H1_H1 ;  /* 0x300000b1ff307230 */ /* 0x000fc40000004100 */
[----:B------:R-:W-:Y:S02]  /*7ee0*/  HADD2.F32 R178, -RZ, R178.H0_H0 ;  /* 0x200000b2ffb27230 */ /* 0x000fe40000004100 */
[----:B------:R-:W-:Y:S02]  /*7ef0*/  HADD2.F32 R49, -RZ, R176.H1_H1 ;  /* 0x300000b0ff317230 */ /* 0x000fe40000004100 */
[----:B------:R-:W-:Y:S02]  /*7f00*/  HADD2.F32 R175, -RZ, R175.H0_H0 ;  /* 0x200000afffaf7230 */ /* 0x000fe40000004100 */
[-C--:B------:R-:W-:Y:S01]  /*7f10*/  FMUL.FTZ R176, R48, R178.reuse ;  /* 0x000000b230b07220 */ /* 0x080fe20000410000 */
[----:B------:R-:W-:-:S03]  /*7f20*/  FMUL.FTZ R178, R49, R178 ;  /* 0x000000b231b27220 */ /* 0x000fc60000410000 */
[-C--:B------:R-:W-:Y:S01]  /*7f30*/  FFMA.FTZ R49, R49, R45.reuse, -R176 ;  /* 0x0000002d31317223 */ /* 0x080fe200000108b0 */
[----:B------:R-:W-:Y:S02]  /*7f40*/  HADD2.F32 R176, -RZ, R189.H1_H1 ;  /* 0x300000bdffb07230 */ /* 0x000fe40000004100 */
[----:B------:R-:W-:Y:S01]  /*7f50*/  FFMA.FTZ R45, R48, R45, R178 ;  /* 0x0000002d302d7223 */ /* 0x000fe200000100b2 */
[----:B------:R-:W-:Y:S01]  /*7f60*/  MOV R48, R95 ;  /* 0x0000005f00307202 */ /* 0x000fe20000000f00 */
[----:B------:R-:W-:Y:S01]  /*7f70*/  HADD2.F32 R178, -RZ, R191.H0_H0 ;  /* 0x200000bfffb27230 */ /* 0x000fe20000004100 */
[----:B------:R-:W-:Y:S01]  /*7f80*/  F2FP.F16.F32.PACK_AB R49, R49, R97 ;  /* 0x000000613131723e */ /* 0x000fe200000000ff */
[----:B------:R-:W-:Y:S01]  /*7f90*/  HADD2.F32 R95, -RZ, R99.H0_H0 ;  /* 0x20000063ff5f7230 */ /* 0x000fe20000004100 */
[----:B------:R-:W-:Y:S01]  /*7fa0*/  F2FP.F16.F32.PACK_AB R45, R45, R93 ;  /* 0x0000005d2d2d723e */ /* 0x000fe200000000ff */
[--C-:B------:R-:W-:Y:S02]  /*7fb0*/  HADD2.F32 R177, -RZ, R48.reuse.H0_H0 ;  /* 0x20000030ffb17230 */ /* 0x100fe40000004100 */
[----:B------:R-:W-:-:S02]  /*7fc0*/  HADD2.F32 R48, -RZ, R48.H1_H1 ;  /* 0x30000030ff307230 */ /* 0x000fc40000004100 */
[----:B------:R-:W-:Y:S01]  /*7fd0*/  FMUL.FTZ R179, R95, R178 ;  /* 0x000000b25fb37220 */ /* 0x000fe20000410000 */
[----:B------:R-:W-:Y:S02]  /*7fe0*/  IMAD.MOV.U32 R93, RZ, RZ, R49 ;  /* 0x000000ffff5d7224 */ /* 0x000fe400078e0031 */
[----:B------:R-:W-:Y:S02]  /*7ff0*/  IMAD.MOV.U32 R97, RZ, RZ, R45 ;  /* 0x000000ffff617224 */ /* 0x000fe400078e002d */
[C---:B------:R-:W-:Y:S01]  /*8000*/  FFMA.FTZ R179, R177.reuse, R176, -R179 ;  /* 0x000000b0b1b37223 */ /* 0x040fe200000108b3 */
[----:B------:R-:W-:Y:S01]  /*8010*/  FMUL.FTZ R177, R177, R178 ;  /* 0x000000b2b1b17220 */ /* 0x000fe20000410000 */
[----:B------:R-:W-:-:S03]  /*8020*/  HADD2.F32 R178, -RZ, R191.H1_H1 ;  /* 0x300000bfffb27230 */ /* 0x000fc60000004100 */
[----:B------:R-:W-:Y:S01]  /*8030*/  FFMA.FTZ R177, R95, R176, R177 ;  /* 0x000000b05fb17223 */ /* 0x000fe200000100b1 */
[----:B------:R-:W-:Y:S02]  /*8040*/  SHF.R.U32.HI R95, RZ, 0x10, R47 ;  /* 0x00000010ff5f7819 */ /* 0x000fe4000001162f */
[--C-:B------:R-:W-:Y:S01]  /*8050*/  SHF.R.U64 R47, R50, 0x10, R51.reuse ;  /* 0x00000010322f7819 */ /* 0x100fe20000001233 */
[----:B------:R-:W-:Y:S01]  /*8060*/  HADD2.F32 R50, -RZ, R99.H1_H1 ;  /* 0x30000063ff327230 */ /* 0x000fe20000004100 */
[----:B------:R-:W-:Y:S01]  /*8070*/  SHF.R.U32.HI R51, RZ, 0x10, R51 ;  /* 0x00000010ff337819 */ /* 0x000fe20000011633 */
[----:B------:R-:W-:Y:S02]  /*8080*/  HADD2.F32 R99, -RZ, R95.H0_H0 ;  /* 0x2000005fff637230 */ /* 0x000fe40000004100 */
[----:B------:R-:W-:Y:S02]  /*8090*/  HADD2.F32 R47, -RZ, R47.H0_H0 ;  /* 0x2000002fff2f7230 */ /* 0x000fe40000004100 */
[----:B------:R-:W-:-:S05]  /*80a0*/  HADD2.F32 R51, -RZ, R51.H0_H0 ;  /* 0x20000033ff337230 */ /* 0x000fca0000004100 */
[----:B------:R-:W-:-:S04]  /*80b0*/  FMUL.FTZ R95, R50, R51 ;  /* 0x00000033325f7220 */ /* 0x000fc80000410000 */
[C---:B------:R-:W-:Y:S01]  /*80c0*/  FFMA.FTZ R95, R48.reuse, R99, -R95 ;  /* 0x00000063305f7223 */ /* 0x040fe2000001085f */
[----:B------:R-:W-:Y:S01]  /*80d0*/  FMUL.FTZ R48, R48, R51 ;  /* 0x0000003330307220 */ /* 0x000fe20000410000 */
[----:B------:R-:W-:-:S03]  /*80e0*/  HADD2.F32 R51, -RZ, R190.H0_H0 ;  /* 0x200000beff337230 */ /* 0x000fc60000004100 */
[----:B------:R-:W-:Y:S01]  /*80f0*/  FFMA.FTZ R48, R50, R99, R48 ;  /* 0x0000006332307223 */ /* 0x000fe20000010030 */
[----:B------:R-:W-:Y:S01]  /*8100*/  HADD2.F32 R50, -RZ, R96.H0_H0 ;  /* 0x20000060ff327230 */ /* 0x000fe20000004100 */
[----:B------:R-:W-:Y:S01]  /*8110*/  F2FP.F16.F32.PACK_AB R95, R95, R179 ;  /* 0x000000b35f5f723e */ /* 0x000fe200000000ff */
[--C-:B------:R-:W-:Y:S02]  /*8120*/  HADD2.F32 R99, -RZ, R92.reuse.H0_H0 ;  /* 0x2000005cff637230 */ /* 0x100fe40000004100 */
[----:B------:R-:W-:Y:S02]  /*8130*/  HADD2.F32 R92, -RZ, R92.H1_H1 ;  /* 0x3000005cff5c7230 */ /* 0x000fe40000004100 */
[-C--:B------:R-:W-:Y:S01]  /*8140*/  FMUL.FTZ R176, R50, R178.reuse ;  /* 0x000000b232b07220 */ /* 0x080fe20000410000 */
[----:B------:R-:W-:Y:S01]  /*8150*/  F2FP.F16.F32.PACK_AB R48, R48, R177 ;  /* 0x000000b13030723e */ /* 0x000fe200000000ff */
[C---:B------:R-:W-:Y:S02]  /*8160*/  FMUL.FTZ R178, R99.reuse, R178 ;  /* 0x000000b263b27220 */ /* 0x040fe40000410000 */
[----:B------:R-:W-:-:S02]  /*8170*/  FFMA.FTZ R176, R99, R51, -R176 ;  /* 0x0000003363b07223 */ /* 0x000fc400000108b0 */
[----:B------:R-:W-:Y:S01]  /*8180*/  FFMA.FTZ R178, R50, R51, R178 ;  /* 0x0000003332b27223 */ /* 0x000fe200000100b2 */
[----:B------:R-:W-:Y:S02]  /*8190*/  HADD2.F32 R50, -RZ, R96.H1_H1 ;  /* 0x30000060ff327230 */ /* 0x000fe40000004100 */
[----:B------:R-:W-:Y:S02]  /*81a0*/  HADD2.F32 R51, -RZ, R44.H0_H0 ;  /* 0x2000002cff337230 */ /* 0x000fe40000004100 */
[--C-:B------:R-:W-:Y:S02]  /*81b0*/  HADD2.F32 R96, -RZ, R94.reuse.H0_H0 ;  /* 0x2000005eff607230 */ /* 0x100fe40000004100 */
[-C--:B------:R-:W-:Y:S01]  /*81c0*/  FMUL.FTZ R44, R50, R175.reuse ;  /* 0x000000af322c7220 */ /* 0x080fe20000410000 */
[C---:B------:R-:W-:Y:S01]  /*81d0*/  FMUL.FTZ R175, R92.reuse, R175 ;  /* 0x000000af5caf7220 */ /* 0x040fe20000410000 */
[----:B------:R-:W-:Y:S02]  /*81e0*/  HADD2.F32 R94, -RZ, R94.H1_H1 ;  /* 0x3000005eff5e7230 */ /* 0x000fe40000004100 */
[-C--:B------:R-:W-:Y:S01]  /*81f0*/  FFMA.FTZ R44, R92, R51.reuse, -R44 ;  /* 0x000000335c2c7223 */ /* 0x080fe2000001082c */
[----:B------:R-:W-:Y:S01]  /*8200*/  FFMA.FTZ R50, R50, R51, R175 ;  /* 0x0000003332327223 */ /* 0x000fe200000100af */
[----:B------:R-:W-:-:S02]  /*8210*/  HADD2.F32 R175, -RZ, R190.H1_H1 ;  /* 0x300000beffaf7230 */ /* 0x000fc40000004100 */
[--C-:B------:R-:W-:Y:S01]  /*8220*/  HADD2.F32 R51, -RZ, R98.reuse.H0_H0 ;  /* 0x20000062ff337230 */ /* 0x100fe20000004100 */
[----:B------:R-:W-:Y:S01]  /*8230*/  F2FP.F16.F32.PACK_AB R44, R44, R176 ;  /* 0x000000b02c2c723e */ /* 0x000fe200000000ff */
[----:B------:R-:W-:Y:S01]  /*8240*/  HADD2.F32 R92, -RZ, R189.H0_H0 ;  /* 0x200000bdff5c7230 */ /* 0x000fe20000004100 */
[----:B------:R-:W-:Y:S01]  /*8250*/  F2FP.F16.F32.PACK_AB R50, R50, R178 ;  /* 0x000000b23232723e */ /* 0x000fe200000000ff */
[----:B------:R-:W-:Y:S02]  /*8260*/  HADD2.F32 R98, -RZ, R98.H1_H1 ;  /* 0x30000062ff627230 */ /* 0x000fe40000004100 */
[-C--:B------:R-:W-:Y:S01]  /*8270*/  FMUL.FTZ R99, R51, R175.reuse ;  /* 0x000000af33637220 */ /* 0x080fe20000410000 */
[----:B------:R-:W-:-:S03]  /*8280*/  FMUL.FTZ R175, R96, R175 ;  /* 0x000000af60af7220 */ /* 0x000fc60000410000 */
[-C--:B------:R-:W-:Y:S01]  /*8290*/  FFMA.FTZ R99, R96, R92.reuse, -R99 ;  /* 0x0000005c60637223 */ /* 0x080fe20000010863 */
[----:B------:R-:W-:Y:S01]  /*82a0*/  FFMA.FTZ R175, R51, R92, R175 ;  /* 0x0000005c33af7223 */ /* 0x000fe200000100af */
[-C--:B------:R-:W-:Y:S01]  /*82b0*/  FMUL.FTZ R51, R98, R47.reuse ;  /* 0x0000002f62337220 */ /* 0x080fe20000410000 */
[C---:B------:R-:W-:Y:S01]  /*82c0*/  FMUL.FTZ R47, R94.reuse, R47 ;  /* 0x0000002f5e2f7220 */ /* 0x040fe20000410000 */
[----:B------:R-:W-:Y:S02]  /*82d0*/  IMAD.MOV.U32 R92, RZ, RZ, R44 ;  /* 0x000000ffff5c7224 */ /* 0x000fe400078e002c */
[-C--:B------:R-:W-:Y:S01]  /*82e0*/  FFMA.FTZ R51, R94, R46.reuse, -R51 ;  /* 0x0000002e5e337223 */ /* 0x080fe20000010833 */
[----:B------:R-:W-:Y:S01]  /*82f0*/  FFMA.FTZ R47, R98, R46, R47 ;  /* 0x0000002e622f7223 */ /* 0x000fe2000001002f */
[----:B------:R-:W-:-:S03]  /*8300*/  IMAD.MOV.U32 R96, RZ, RZ, R50 ;  /* 0x000000ffff607224 */ /* 0x000fc600078e0032 */
[----:B------:R-:W-:Y:S01]  /*8310*/  F2FP.F16.F32.PACK_AB R51, R51, R99 ;  /* 0x000000633333723e */ /* 0x000fe200000000ff */
[----:B------:R-:W-:Y:S01]  /*8320*/  IMAD.MOV.U32 R99, RZ, RZ, R48 ;  /* 0x000000ffff637224 */ /* 0x000fe200078e0030 */
[----:B------:R-:W-:-:S03]  /*8330*/  F2FP.F16.F32.PACK_AB R47, R47, R175 ;  /* 0x000000af2f2f723e */ /* 0x000fc600000000ff */
[----:B------:R-:W-:Y:S01]  /*8340*/  IMAD.MOV.U32 R94, RZ, RZ, R51 ;  /* 0x000000ffff5e7224 */ /* 0x000fe200078e0033 */
[----:B------:R-:W-:-:S07]  /*8350*/  MOV R98, R47 ;  /* 0x0000002f00627202 */ /* 0x000fce0000000f00 */
.L_x_502:
[----:B------:R-:W-:Y:S05]  /*8360*/  BSYNC B2 ;  /* 0x0000000000027941 */ /* 0x000fea0003800000 */
.L_x_501:
[----:B------:R-:W-:Y:S01]  /*8370*/  SHF.R.S32.HI R44, RZ, 0x1f, R22 ;  /* 0x0000001fff2c7819 */ /* 0x000fe20000011416 */
[----:B------:R-:W-:Y:S01]  /*8380*/  ULDC.64 UR4, c[0x0][0x2e8] ;  /* 0x0000ba0000047ab9 */ /* 0x000fe20000000a00 */
[----:B------:R-:W-:Y:S01]  /*8390*/  ISETP.GE.AND P4, PT, R174, R153, PT ;  /* 0x00000099ae00720c */ /* 0x000fe20003f86270 */
[----:B------:R-:W-:Y:S02]  /*83a0*/  ULDC.64 UR6, c[0x0][0x208] ;  /* 0x0000820000067ab9 */ /* 0x000fe40000000a00 */
[-C--:B--2---:R-:W-:Y:S02]  /*83b0*/  IMAD R46, R44, R138.reuse, RZ ;  /* 0x0000008a2c2e7224 */ /* 0x084fe400078e02ff */
[----:B------:R-:W-:-:S04]  /*83c0*/  IMAD.WIDE.U32 R44, R22, R138, R136 ;  /* 0x0000008a162c7225 */ /* 0x000fc800078e0088 */
[----:B------:R-:W-:-:S04]  /*83d0*/  IMAD R46, R22, R139, R46 ;  /* 0x0000008b162e7224 */ /* 0x000fc800078e022e */
[----:B------:R-:W-:Y:S01]  /*83e0*/  IMAD.IADD R45, R46, 0x1, R45 ;  /* 0x000000012e2d7824 */ /* 0x000fe200078e022d */
[--C-:B------:R-:W-:Y:S02]  /*83f0*/  @!P4 SHF.R.S32.HI R47, RZ, 0x1f, R174.reuse ;  /* 0x0000001fff2fc819 */ /* 0x100fe400000114ae */
[----:B------:R-:W-:-:S04]  /*8400*/  @!P4 IADD3 R174, P5, P6, R100, R44, R174 ;  /* 0x0000002c64aec210 */ /* 0x000fc80007ebe0ae */
[----:B------:R-:W-:Y:S02]  /*8410*/  @!P4 IADD3.X R47, R15, R45, R47, P5, P6 ;  /* 0x0000002d0f2fc210 */ /* 0x000fe40002fec42f */
[----:B------:R-:W-:-:S04]  /*8420*/  IADD3 R46, P5, P6, R100, R44, R21 ;  /* 0x0000002c642e7210 */ /* 0x000fc80007ebe015 */
[----:B------:R-:W-:Y:S02]  /*8430*/  IADD3.X R45, R15, R45, R8, P5, P6 ;  /* 0x0000002d0f2d7210 */ /* 0x000fe40002fec408 */
[----:B------:R-:W-:-:S04]  /*8440*/  LEA R44, P5, R46, UR4, 0x1 ;  /* 0x000000042e2c7c11 */ /* 0x000fc8000f8a08ff */
[----:B------:R-:W-:Y:S02]  /*8450*/  LEA.HI.X R45, R46, UR5, R45, 0x1, P5 ;  /* 0x000000052e2d7c11 */ /* 0x000fe4000a8f0c2d */
[----:B------:R-:W-:-:S03]  /*8460*/  @!P4 LEA R46, P5, R174, UR4, 0x1 ;  /* 0x00000004ae2ecc11 */ /* 0x000fc6000f8a08ff */
[----:B---3--:R3:W-:Y:S01]  /*8470*/  STG.E.128 desc[UR6][R44.64], R92 ;  /* 0x0000005c2c007986 */ /* 0x0087e2000c101d06 */
[----:B------:R-:W-:-:S05]  /*8480*/  @!P4 LEA.HI.X R47, R174, UR5, R47, 0x1, P5 ;  /* 0x00000005ae2fcc11 */ /* 0x000fca000a8f0c2f */
[----:B0-----:R3:W-:Y:S04]  /*8490*/  @!P4 STG.E.128 desc[UR6][R46.64], R96 ;  /* 0x000000602e00c986 */ /* 0x0017e8000c101d06 */
.L_x_500:
[----:B------:R-:W-:Y:S05]  /*84a0*/  BSYNC B1 ;  /* 0x0000000000017941 */ /* 0x000fea0003800000 */
.L_x_499:
[----:B------:R-:W-:Y:S01]  /*84b0*/  VIADD R175, R22, 0x20 ;  /* 0x0000002016af7836 */ /* 0x000fe20000000000 */
[----:B------:R-:W-:Y:S04]  /*84c0*/  BSSY B1, `(.L_x_503) ;  /* 0x000008d000017945 */ /* 0x000fe80003800000 */
[----:B------:R-:W-:-:S13]  /*84d0*/  ISETP.GE.OR P4, PT, R175, R4, P0 ;  /* 0x00000004af00720c */ /* 0x000fda0000786670 */
[----:B------:R-:W-:Y:S05]  /*84e0*/  @P4 BRA `(.L_x_504) ;  /* 0x0000000800284947 */ /* 0x000fea0003800000 */
[----:B---3--:R-:W3:Y:S04]  /*84f0*/  LDL R44, [R1] ;  /* 0x00000000012c7983 */ /* 0x008ee80000100800 */
[----:B------:R-:W4:Y:S01]  /*8500*/  LDL R47, [R1+0x48] ;  /* 0x00004800012f7983 */ /* 0x000f220000100800 */
[C---:B------:R-:W-:Y:S01]  /*8510*/  VIADD R46, R22.reuse, 0x20 ;  /* 0x00000020162e7836 */ /* 0x040fe20000000000 */
[----:B------:R-:W-:Y:S01]  /*8520*/  BSSY B2, `(.L_x_505) ;  /* 0x0000074000027945 */ /* 0x000fe20003800000 */
[----:B------:R-:W-:-:S03]  /*8530*/  VIADD R48, R22, 0x20 ;  /* 0x0000002016307836 */ /* 0x000fc60000000000 */
[----:B------:R-:W-:Y:S01]  /*8540*/  SHF.L.U32 R46, R46, 0x6, RZ ;  /* 0x000000062e2e7819 */ /* 0x000fe200000006ff */
[----:B------:R-:W-:-:S03]  /*8550*/  IMAD.SHL.U32 R48, R48, 0x40, RZ ;  /* 0x0000004030307824 */ /* 0x000fc600078e00ff */
[----:B------:R-:W-:Y:S02]  /*8560*/  LOP3.LUT R46, R46, 0x1c0, RZ, 0xc0, !PT ;  /* 0x000001c02e2e7812 */ /* 0x000fe400078ec0ff */
[----:B------:R-:W-:Y:S02]  /*8570*/  LOP3.LUT R48, R48, 0x1c0, RZ, 0xc0, !PT ;  /* 0x000001c030307812 */ /* 0x000fe400078ec0ff */
[----:B------:R-:W-:Y:S02]  /*8580*/  SHF.R.U32.HI R46, RZ, 0x3, R46 ;  /* 0x00000003ff2e7819 */ /* 0x000fe4000001162e */
[----:B---3--:R-:W-:-:S04]  /*8590*/  LOP3.LUT P5, RZ, R44, 0x1, RZ, 0xc0, !PT ;  /* 0x000000012cff7812 */ /* 0x008fc800078ac0ff */
[----:B------:R-:W-:-:S04]  /*85a0*/  SEL R44, R43, R155, !P5 ;  /* 0x0000009b2b2c7207 */ /* 0x000fc80006800000 */
[----:B------:R-:W-:-:S04]  /*85b0*/  SHF.R.S32.HI R45, RZ, 0x1f, R44 ;  /* 0x0000001fff2d7819 */ /* 0x000fc8000001142c */
[----:B------:R-:W-:-:S04]  /*85c0*/  LEA.HI R92, R45, R44, RZ, 0x4 ;  /* 0x0000002c2d5c7211 */ /* 0x000fc800078f20ff */
[----:B------:R-:W-:-:S04]  /*85d0*/  LEA.HI.SX32 R92, R92, R9, 0x1c ;  /* 0x000000095c5c7211 */ /* 0x000fc800078fe2ff */
[----:B------:R-:W-:-:S04]  /*85e0*/  SHF.R.S32.HI R45, RZ, 0x1f, R92 ;  /* 0x0000001fff2d7819 */ /* 0x000fc8000001145c */
[----:B------:R-:W-:Y:S01]  /*85f0*/  LEA.HI R45, R45, R92, RZ, 0x3 ;  /* 0x0000005c2d2d7211 */ /* 0x000fe200078f18ff */
[----:B------:R-:W-:-:S03]  /*8600*/  IMAD.SHL.U32 R92, R92, 0x8, RZ ;  /* 0x000000085c5c7824 */ /* 0x000fc600078e00ff */
[----:B------:R-:W-:Y:S02]  /*8610*/  SHF.R.S32.HI R45, RZ, 0x3, R45 ;  /* 0x00000003ff2d7819 */ /* 0x000fe4000001142d */
[----:B------:R-:W-:-:S03]  /*8620*/  LOP3.LUT R44, R48, 0x38, R92, 0xf8, !PT ;  /* 0x00000038302c7812 */ /* 0x000fc600078ef85c */
[----:B----4-:R-:W-:Y:S01]  /*8630*/  IMAD R45, R45, 0x2c00, R47 ;  /* 0x00002c002d2d7824 */ /* 0x010fe200078e022f */
[----:B------:R-:W-:Y:S01]  /*8640*/  LOP3.LUT R44, R44, R46, RZ, 0x3c, !PT ;  /* 0x0000002e2c2c7212 */ /* 0x000fe200078e3cff */
[----:B------:R-:W-:-:S04]  /*8650*/  IMAD R47, R23, 0x5800, R145 ;  /* 0x00005800172f7824 */ /* 0x000fc800078e0291 */
[----:B------:R-:W-:-:S04]  /*8660*/  IMAD.IADD R44, R45, 0x1, R44 ;  /* 0x000000012d2c7824 */ /* 0x000fc800078e022c */
[----:B------:R-:W-:Y:S02]  /*8670*/  IMAD R45, R23, 0x5800, R44 ;  /* 0x00005800172d7824 */ /* 0x000fe400078e022c */
[--C-:B------:R-:W-:Y:S02]  /*8680*/  IMAD R44, R47, 0x2, R2.reuse ;  /* 0x000000022f2c7824 */ /* 0x100fe400078e0202 */
[----:B------:R-:W-:-:S04]  /*8690*/  IMAD R48, R45, 0x2, R2 ;  /* 0x000000022d307824 */ /* 0x000fc800078e0202 */
[----:B------:R-:W0:Y:S04]  /*86a0*/  LDS.128 R44, [R44+0x1e400] ;  /* 0x01e400002c2c7984 */ /* 0x000e280000000c00 */
[----:B------:R-:W3:Y:S01]  /*86b0*/  LDS.128 R48, [R48+0x1e400] ;  /* 0x01e4000030307984 */ /* 0x000ee20000000c00 */
[----:B------:R-:W-:Y:S05]  /*86c0*/  @P3 BRA `(.L_x_506) ;  /* 0x0000000400643947 */ /* 0x000fea0003800000 */
[----:B---3--:R-:W-:Y:S01]  /*86d0*/  MOV R95, R49 ;  /* 0x00000031005f7202 */ /* 0x008fe20000000f00 */
[----:B0-----:R-:W-:Y:S01]  /*86e0*/  IMAD.MOV.U32 R49, RZ, RZ, R45 ;  /* 0x000000ffff317224 */ /* 0x001fe200078e002d */
[----:B------:R-:W-:Y:S01]  /*86f0*/  SHF.R.U64 R56, R56, 0x10, R57 ;  /* 0x0000001038387819 */ /* 0x000fe20000001239 */
[----:B------:R-:W-:Y:S01]  /*8700*/  HADD2.F32 R96, -RZ, R194.H1_H1 ;  /* 0x300000c2ff607230 */ /* 0x000fe20000004100 */
[----:B------:R-:W-:Y:S01]  /*8710*/  SHF.R.U64 R52, R52, 0x10, R53 ;  /* 0x0000001034347819 */ /* 0x000fe20000001235 */
[----:B------:R-:W-:Y:S01]  /*8720*/  HADD2.F32 R93, -RZ, R95.H0_H0 ;  /* 0x2000005fff5d7230 */ /* 0x000fe20000004100 */
[----:B------:R-:W-:Y:S01]  /*8730*/  SHF.R.U64 R58, R58, 0x10, R59 ;  /* 0x000000103a3a7819 */ /* 0x000fe2000000123b */
[----:B------:R-:W-:Y:S01]  /*8740*/  HADD2.F32 R94, -RZ, R49.H0_H0 ;  /* 0x20000031ff5e7230 */ /* 0x000fe20000004100 */
[----:B------:R-:W-:Y:S01]  /*8750*/  SHF.R.U64 R54, R54, 0x10, R55 ;  /* 0x0000001036367819 */ /* 0x000fe20000001237 */
[----:B------:R-:W-:Y:S02]  /*8760*/  HADD2.F32 R45, -RZ, R193.H0_H0 ;  /* 0x200000c1ff2d7230 */ /* 0x000fe40000004100 */
[----:B------:R-:W-:Y:S01]  /*8770*/  FMUL.FTZ R97, R93, R96 ;  /* 0x000000605d617220 */ /* 0x000fe20000410000 */
[----:B------:R-:W-:-:S02]  /*8780*/  HADD2.F32 R49, -RZ, R49.H1_H1 ;  /* 0x30000031ff317230 */ /* 0x000fc40000004100 */
[C---:B------:R-:W-:Y:S01]  /*8790*/  FMUL.FTZ R96, R94.reuse, R96 ;  /* 0x000000605e607220 */ /* 0x040fe20000410000 */
[----:B------:R-:W-:Y:S02]  /*87a0*/  HADD2.F32 R98, -RZ, R193.H1_H1 ;  /* 0x300000c1ff627230 */ /* 0x000fe40000004100 */
[-C--:B------:R-:W-:Y:S01]  /*87b0*/  FFMA.FTZ R94, R94, R45.reuse, -R97 ;  /* 0x0000002d5e5e7223 */ /* 0x080fe20000010861 */
[----:B------:R-:W-:Y:S02]  /*87c0*/  HADD2.F32 R174, -RZ, R194.H0_H0 ;  /* 0x200000c2ffae7230 */ /* 0x000fe40000004100 */
[----:B------:R-:W-:Y:S01]  /*87d0*/  FFMA.FTZ R93, R93, R45, R96 ;  /* 0x0000002d5d5d7223 */ /* 0x000fe20000010060 */
[----:B------:R-:W-:Y:S01]  /*87e0*/  SHF.R.U32.HI R96, RZ, 0x10, R57 ;  /* 0x00000010ff607819 */ /* 0x000fe20000011639 */
[----:B------:R-:W-:Y:S01]  /*87f0*/  HADD2.F32 R45, -RZ, R95.H1_H1 ;  /* 0x3000005fff2d7230 */ /* 0x000fe20000004100 */
[----:B------:R-:W-:Y:S01]  /*8800*/  SHF.R.U32.HI R95, RZ, 0x10, R53 ;  /* 0x00000010ff5f7819 */ /* 0x000fe20000011635 */
[----:B------:R-:W-:-:S02]  /*8810*/  HADD2.F32 R57, -RZ, R192.H1_H1 ;  /* 0x300000c0ff397230 */ /* 0x000fc40000004100 */
[----:B------:R-:W-:Y:S02]  /*8820*/  HADD2.F32 R96, -RZ, R96.H0_H0 ;  /* 0x20000060ff607230 */ /* 0x000fe40000004100 */
[----:B------:R-:W-:Y:S02]  /*8830*/  HADD2.F32 R95, -RZ, R95.H0_H0 ;  /* 0x2000005fff5f7230 */ /* 0x000fe40000004100 */
[----:B------:R-:W-:Y:S02]  /*8840*/  HADD2.F32 R56, -RZ, R56.H0_H0 ;  /* 0x20000038ff387230 */ /* 0x000fe40000004100 */
[-C--:B------:R-:W-:Y:S01]  /*8850*/  FMUL.FTZ R97, R45, R96.reuse ;  /* 0x000000602d617220 */ /* 0x080fe20000410000 */
[C---:B------:R-:W-:Y:S01]  /*8860*/  FMUL.FTZ R96, R49.reuse, R96 ;  /* 0x0000006031607220 */ /* 0x040fe20000410000 */
[----:B------:R-:W-:Y:S02]  /*8870*/  HADD2.F32 R52, -RZ, R52.H0_H0 ;  /* 0x20000034ff347230 */ /* 0x000fe40000004100 */
[-C--:B------:R-:W-:Y:S01]  /*8880*/  FFMA.FTZ R49, R49, R95.reuse, -R97 ;  /* 0x0000005f31317223 */ /* 0x080fe20000010861 */
[----:B------:R-:W-:Y:S01]  /*8890*/  FFMA.FTZ R45, R45, R95, R96 ;  /* 0x0000005f2d2d7223 */ /* 0x000fe20000010060 */
[----:B------:R-:W-:-:S02]  /*88a0*/  IMAD.MOV.U32 R95, RZ, RZ, R51 ;  /* 0x000000ffff5f7224 */ /* 0x000fc400078e0033 */
[----:B------:R-:W-:Y:S01]  /*88b0*/  HADD2.F32 R51, -RZ, R47.H0_H0 ;  /* 0x2000002fff337230 */ /* 0x000fe20000004100 */
[----:B------:R-:W-:Y:S01]  /*88c0*/  F2FP.F16.F32.PACK_AB R49, R49, R94 ;  /* 0x0000005e3131723e */ /* 0x000fe200000000ff */
[----:B------:R-:W-:Y:S01]  /*88d0*/  HADD2.F32 R97, -RZ, R192.H0_H0 ;  /* 0x200000c0ff617230 */ /* 0x000fe20000004100 */
[----:B------:R-:W-:Y:S01]  /*88e0*/  F2FP.F16.F32.PACK_AB R93, R45, R93 ;  /* 0x0000005d2d5d723e */ /* 0x000fe200000000ff */
[--C-:B------:R-:W-:Y:S02]  /*88f0*/  HADD2.F32 R96, -RZ, R95.reuse.H0_H0 ;  /* 0x2000005fff607230 */ /* 0x100fe40000004100 */
[----:B------:R-:W-:Y:S02]  /*8900*/  HADD2.F32 R95, -RZ, R95.H1_H1 ;  /* 0x3000005fff5f7230 */ /* 0x000fe40000004100 */
[----:B------:R-:W-:Y:S02]  /*8910*/  HADD2.F32 R47, -RZ, R47.H1_H1 ;  /* 0x3000002fff2f7230 */ /* 0x000fe40000004100 */
[-C--:B------:R-:W-:Y:S01]  /*8920*/  FMUL.FTZ R99, R96, R98.reuse ;  /* 0x0000006260637220 */ /* 0x080fe20000410000 */
[----:B------:R-:W-:Y:S01]  /*8930*/  FMUL.FTZ R98, R51, R98 ;  /* 0x0000006233627220 */ /* 0x000fe20000410000 */
[----:B------:R-:W-:-:S02]  /*8940*/  HADD2.F32 R58, -RZ, R58.H0_H0 ;  /* 0x2000003aff3a7230 */ /* 0x000fc40000004100 */
[-C--:B------:R-:W-:Y:S01]  /*8950*/  FFMA.FTZ R51, R51, R97.reuse, -R99 ;  /* 0x0000006133337223 */ /* 0x080fe20000010863 */
[----:B------:R-:W-:Y:S01]  /*8960*/  FFMA.FTZ R98, R96, R97, R98 ;  /* 0x0000006160627223 */ /* 0x000fe20000010062 */
[----:B------:R-:W-:Y:S01]  /*8970*/  SHF.R.U32.HI R96, RZ, 0x10, R59 ;  /* 0x00000010ff607819 */ /* 0x000fe2000001163b */
[----:B------:R-:W-:Y:S01]  /*8980*/  HADD2.F32 R54, -RZ, R54.H0_H0 ;  /* 0x20000036ff367230 */ /* 0x000fe20000004100 */
[----:B------:R-:W-:Y:S01]  /*8990*/  SHF.R.U32.HI R97, RZ, 0x10, R55 ;  /* 0x00000010ff617819 */ /* 0x000fe20000011637 */
[----:B------:R-:W-:Y:S01]  /*89a0*/  IMAD.MOV.U32 R45, RZ, RZ, R49 ;  /* 0x000000ffff2d7224 */ /* 0x000fe200078e0031 */
[----:B------:R-:W-:Y:S01]  /*89b0*/  MOV R49, R93 ;  /* 0x0000005d00317202 */ /* 0x000fe20000000f00 */
[----:B------:R-:W-:Y:S02]  /*89c0*/  HADD2.F32 R96, -RZ, R96.H0_H0 ;  /* 0x20000060ff607230 */ /* 0x000fe40000004100 */
[----:B------:R-:W-:-:S03]  /*89d0*/  HADD2.F32 R97, -RZ, R97.H0_H0 ;  /* 0x20000061ff617230 */ /* 0x000fc60000004100 */
[-C--:B------:R-:W-:Y:S01]  /*89e0*/  FMUL.FTZ R99, R95, R96.reuse ;  /* 0x000000605f637220 */ /* 0x080fe20000410000 */
[----:B------:R-:W-:-:S03]  /*89f0*/  FMUL.FTZ R96, R47, R96 ;  /* 0x000000602f607220 */ /* 0x000fc60000410000 */
[-C--:B------:R-:W-:Y:S01]  /*8a00*/  FFMA.FTZ R99, R47, R97.reuse, -R99 ;  /* 0x000000612f637223 */ /* 0x080fe20000010863 */
[----:B------:R-:W-:Y:S01]  /*8a10*/  FFMA.FTZ R96, R95, R97, R96 ;  /* 0x000000615f607223 */ /* 0x000fe20000010060 */
[----:B------:R-:W-:Y:S02]  /*8a20*/  HADD2.F32 R47, -RZ, R48.H0_H0 ;  /* 0x20000030ff2f7230 */ /* 0x000fe40000004100 */
[----:B------:R-:W-:Y:S01]  /*8a30*/  HADD2.F32 R95, -RZ, R44.H0_H0 ;  /* 0x2000002cff5f7230 */ /* 0x000fe20000004100 */
[----:B------:R-:W-:Y:S01]  /*8a40*/  F2FP.F16.F32.PACK_AB R51, R99, R51 ;  /* 0x000000336333723e */ /* 0x000fe200000000ff */
[----:B------:R-:W-:Y:S02]  /*8a50*/  HADD2.F32 R48, -RZ, R48.H1_H1 ;  /* 0x30000030ff307230 */ /* 0x000fe40000004100 */
[-C--:B------:R-:W-:Y:S01]  /*8a60*/  FMUL.FTZ R97, R47, R174.reuse ;  /* 0x000000ae2f617220 */ /* 0x080fe20000410000 */
[----:B------:R-:W-:Y:S02]  /*8a70*/  HADD2.F32 R44, -RZ, R44.H1_H1 ;  /* 0x3000002cff2c7230 */ /* 0x000fe40000004100 */
[C---:B------:R-:W-:Y:S01]  /*8a80*/  FMUL.FTZ R174, R95.reuse, R174 ;  /* 0x000000ae5fae7220 */ /* 0x040fe20000410000 */
[----:B------:R-:W-:Y:S01]  /*8a90*/  F2FP.F16.F32.PACK_AB R96, R96, R98 ;  /* 0x000000626060723e */ /* 0x000fe200000000ff */
[----:B------:R-:W-:-:S02]  /*8aa0*/  FFMA.FTZ R97, R95, R57, -R97 ;  /* 0x000000395f617223 */ /* 0x000fc40000010861 */
[----:B------:R-:W-:Y:S01]  /*8ab0*/  FFMA.FTZ R174, R47, R57, R174 ;  /* 0x000000392fae7223 */ /* 0x000fe200000100ae */
[-C--:B------:R-:W-:Y:S01]  /*8ac0*/  FMUL.FTZ R47, R48, R56.reuse ;  /* 0x00000038302f7220 */ /* 0x080fe20000410000 */
[C---:B------:R-:W-:Y:S01]  /*8ad0*/  FMUL.FTZ R56, R44.reuse, R56 ;  /* 0x000000382c387220 */ /* 0x040fe20000410000 */
[----:B------:R-:W-:Y:S02]  /*8ae0*/  HADD2.F32 R57, -RZ, R188.H1_H1 ;  /* 0x300000bcff397230 */ /* 0x000fe40000004100 */
[-C--:B------:R-:W-:Y:S01]  /*8af0*/  FFMA.FTZ R47, R44, R52.reuse, -R47 ;  /* 0x000000342c2f7223 */ /* 0x080fe2000001082f */
[----:B------:R-:W-:Y:S01]  /*8b00*/  FFMA.FTZ R56, R48, R52, R56 ;  /* 0x0000003430387223 */ /* 0x000fe20000010038 */
[----:B------:R-:W-:Y:S02]  /*8b10*/  HADD2.F32 R44, -RZ, R50.H0_H0 ;  /* 0x20000032ff2c7230 */ /* 0x000fe40000004100 */
[----:B------:R-:W-:Y:S02]  /*8b20*/  HADD2.F32 R52, -RZ, R46.H0_H0 ;  /* 0x2000002eff347230 */ /* 0x000fe40000004100 */
[----:B------:R-:W-:-:S02]  /*8b30*/  HADD2.F32 R48, -RZ, R188.H0_H0 ;  /* 0x200000bcff307230 */ /* 0x000fc40000004100 */
[-C--:B------:R-:W-:Y:S01]  /*8b40*/  FMUL.FTZ R53, R44, R57.reuse ;  /* 0x000000392c357220 */ /* 0x080fe20000410000 */
[----:B------:R-:W-:Y:S02]  /*8b50*/  HADD2.F32 R50, -RZ, R50.H1_H1 ;  /* 0x30000032ff327230 */ /* 0x000fe40000004100 */
[C---:B------:R-:W-:Y:S01]  /*8b60*/  FMUL.FTZ R57, R52.reuse, R57 ;  /* 0x0000003934397220 */ /* 0x040fe20000410000 */
[----:B------:R-:W-:Y:S02]  /*8b70*/  HADD2.F32 R46, -RZ, R46.H1_H1 ;  /* 0x3000002eff2e7230 */ /* 0x000fe40000004100 */
[----:B------:R-:W-:Y:S01]  /*8b80*/  FFMA.FTZ R53, R52, R48, -R53 ;  /* 0x0000003034357223 */ /* 0x000fe20000010835 */
[----:B------:R-:W-:Y:S01]  /*8b90*/  F2FP.F16.F32.PACK_AB R56, R56, R174 ;  /* 0x000000ae3838723e */ /* 0x000fe200000000ff */
[----:B------:R-:W-:Y:S01]  /*8ba0*/  FFMA.FTZ R57, R44, R48, R57 ;  /* 0x000000302c397223 */ /* 0x000fe20000010039 */
[-C--:B------:R-:W-:Y:S01]  /*8bb0*/  FMUL.FTZ R44, R50, R58.reuse ;  /* 0x0000003a322c7220 */ /* 0x080fe20000410000 */
[----:B------:R-:W-:Y:S01]  /*8bc0*/  FMUL.FTZ R58, R46, R58 ;  /* 0x0000003a2e3a7220 */ /* 0x000fe20000410000 */
[----:B------:R-:W-:Y:S01]  /*8bd0*/  F2FP.F16.F32.PACK_AB R48, R47, R97 ;  /* 0x000000612f30723e */ /* 0x000fe200000000ff */
[----:B------:R-:W-:-:S02]  /*8be0*/  IMAD.MOV.U32 R47, RZ, RZ, R51 ;  /* 0x000000ffff2f7224 */ /* 0x000fc400078e0033 */
[-C--:B------:R-:W-:Y:S01]  /*8bf0*/  FFMA.FTZ R44, R46, R54.reuse, -R44 ;  /* 0x000000362e2c7223 */ /* 0x080fe2000001082c */
[----:B------:R-:W-:Y:S01]  /*8c00*/  FFMA.FTZ R58, R50, R54, R58 ;  /* 0x00000036323a7223 */ /* 0x000fe2000001003a */
[----:B------:R-:W-:-:S03]  /*8c10*/  IMAD.MOV.U32 R51, RZ, RZ, R96 ;  /* 0x000000ffff337224 */ /* 0x000fc600078e0060 */
[----:B------:R-:W-:Y:S01]  /*8c20*/  F2FP.F16.F32.PACK_AB R46, R44, R53 ;  /* 0x000000352c2e723e */ /* 0x000fe200000000ff */
[----:B------:R-:W-:Y:S01]  /*8c30*/  IMAD.MOV.U32 R44, RZ, RZ, R48 ;  /* 0x000000ffff2c7224 */ /* 0x000fe200078e0030 */
[----:B------:R-:W-:Y:S01]  /*8c40*/  F2FP.F16.F32.PACK_AB R50, R58, R57 ;  /* 0x000000393a32723e */ /* 0x000fe200000000ff */
[----:B------:R-:W-:-:S07]  /*8c50*/  IMAD.MOV.U32 R48, RZ, RZ, R56 ;  /* 0x000000ffff307224 */ /* 0x000fce00078e0038 */
.L_x_506:
[----:B------:R-:W-:Y:S05]  /*8c60*/  BSYNC B2 ;  /* 0x0000000000027941 */ /* 0x000fea0003800000 */
.L_x_505:
[-C--:B--2---:R-:W-:Y:S01]  /*8c70*/  IMAD R54, R154, R138.reuse, RZ ;  /* 0x0000008a9a367224 */ /* 0x084fe200078e02ff */
[----:B------:R-:W-:Y:S01]  /*8c80*/  ULDC.64 UR4, c[0x0][0x2e8] ;  /* 0x0000ba0000047ab9 */ /* 0x000fe20000000a00 */
[----:B------:R-:W-:Y:S01]  /*8c90*/  IMAD.WIDE.U32 R52, R175, R138, R136 ;  /* 0x0000008aaf347225 */ /* 0x000fe200078e0088 */
[----:B------:R-:W-:-:S03]  /*8ca0*/  ULDC.64 UR6, c[0x0][0x208] ;  /* 0x0000820000067ab9 */ /* 0x000fc60000000a00 */
[----:B------:R-:W-:Y:S01]  /*8cb0*/  IMAD R55, R175, R139, R54 ;  /* 0x0000008baf377224 */ /* 0x000fe200078e0236 */
[----:B------:R-:W-:-:S03]  /*8cc0*/  IADD3 R54, P4, P5, R100, R52, R21 ;  /* 0x0000003464367210 */ /* 0x000fc60007d9e015 */
[----:B------:R-:W-:-:S05]  /*8cd0*/  IMAD.IADD R56, R53, 0x1, R55 ;  /* 0x0000000135387824 */ /* 0x000fca00078e0237 */
[----:B------:R-:W-:Y:S02]  /*8ce0*/  IADD3.X R53, R15, R56, R8, P4, P5 ;  /* 0x000000380f357210 */ /* 0x000fe400027ea408 */
[----:B------:R-:W-:-:S13]  /*8cf0*/  ISETP.GE.AND P4, PT, R92, R153, PT ;  /* 0x000000995c00720c */ /* 0x000fda0003f86270 */
[--C-:B------:R-:W-:Y:S02]  /*8d00*/  @!P4 SHF.R.S32.HI R55, RZ, 0x1f, R92.reuse ;  /* 0x0000001fff37c819 */ /* 0x100fe4000001145c */
[----:B------:R-:W-:-:S04]  /*8d10*/  @!P4 IADD3 R92, P5, P6, R100, R52, R92 ;  /* 0x00000034645cc210 */ /* 0x000fc80007ebe05c */
[----:B------:R-:W-:Y:S02]  /*8d20*/  @!P4 IADD3.X R55, R15, R56, R55, P5, P6 ;  /* 0x000000380f37c210 */ /* 0x000fe40002fec437 */
[----:B------:R-:W-:-:S04]  /*8d30*/  LEA R52, P5, R54, UR4, 0x1 ;  /* 0x0000000436347c11 */ /* 0x000fc8000f8a08ff */
[----:B------:R-:W-:Y:S02]  /*8d40*/  LEA.HI.X R53, R54, UR5, R53, 0x1, P5 ;  /* 0x0000000536357c11 */ /* 0x000fe4000a8f0c35 */
[----:B------:R-:W-:-:S03]  /*8d50*/  @!P4 LEA R54, P5, R92, UR4, 0x1 ;  /* 0x000000045c36cc11 */ /* 0x000fc6000f8a08ff */
[----:B0-----:R0:W-:Y:S01]  /*8d60*/  STG.E.128 desc[UR6][R52.64], R44 ;  /* 0x0000002c34007986 */ /* 0x0011e2000c101d06 */
[----:B------:R-:W-:-:S05]  /*8d70*/  @!P4 LEA.HI.X R55, R92, UR5, R55, 0x1, P5 ;  /* 0x000000055c37cc11 */ /* 0x000fca000a8f0c37 */
[----:B---3--:R0:W-:Y:S04]  /*8d80*/  @!P4 STG.E.128 desc[UR6][R54.64], R48 ;  /* 0x000000303600c986 */ /* 0x0081e8000c101d06 */
.L_x_504:
[----:B------:R-:W-:Y:S05]  /*8d90*/  BSYNC B1 ;  /* 0x0000000000017941 */ /* 0x000fea0003800000 */
.L_x_503:
[----:B0--3--:R-:W-:Y:S01]  /*8da0*/  VIADD R45, R22, 0x40 ;  /* 0x00000040162d7836 */ /* 0x009fe20000000000 */
[----:B------:R-:W-:Y:S04]  /*8db0*/  BSSY B1, `(.L_x_507) ;  /* 0x0000087000017945 */ /* 0x000fe80003800000 */
[----:B------:R-:W-:-:S13]  /*8dc0*/  ISETP.GE.OR P4, PT, R45, R4, P0 ;  /* 0x000000042d00720c */ /* 0x000fda0000786670 */
[----:B------:R-:W-:Y:S05]  /*8dd0*/  @P4 BRA `(.L_x_508) ;  /* 0x0000000800104947 */ /* 0x000fea0003800000 */
[----:B------:R-:W3:Y:S04]  /*8de0*/  LDL R44, [R1] ;  /* 0x00000000012c7983 */ /* 0x000ee80000100800 */
[----:B------:R-:W4:Y:S01]  /*8df0*/  LDL R47, [R1+0x54] ;  /* 0x00005400012f7983 */ /* 0x000f220000100800 */
[----:B--2---:R-:W-:Y:S01]  /*8e00*/  IMAD.WIDE.U32 R52, R45, R138, R136 ;  /* 0x0000008a2d347225 */ /* 0x004fe200078e0088 */
[----:B------:R-:W-:Y:S03]  /*8e10*/  BSSY B2, `(.L_x_509) ;  /* 0x0000074000027945 */ /* 0x000fe60003800000 */
[----:B------:R-:W-:Y:S01]  /*8e20*/  VIADD R46, R22, 0x40 ;  /* 0x00000040162e7836 */ /* 0x000fe20000000000 */
[----:B------:R-:W-:Y:S01]  /*8e30*/  IADD3 R54, P4, P5, R100, R52, R21 ;  /* 0x0000003464367210 */ /* 0x000fe20007d9e015 */
[----:B------:R-:W-:-:S02]  /*8e40*/  VIADD R48, R22, 0x40 ;  /* 0x0000004016307836 */ /* 0x000fc40000000000 */
[----:B------:R-:W-:Y:S02]  /*8e50*/  IMAD.SHL.U32 R46, R46, 0x40, RZ ;  /* 0x000000402e2e7824 */ /* 0x000fe400078e00ff */
[----:B------:R-:W-:-:S03]  /*8e60*/  IMAD.SHL.U32 R48, R48, 0x40, RZ ;  /* 0x0000004030307824 */ /* 0x000fc600078e00ff */
[----:B------:R-:W-:Y:S02]  /*8e70*/  LOP3.LUT R46, R46, 0x1c0, RZ, 0xc0, !PT ;  /* 0x000001c02e2e7812 */ /* 0x000fe400078ec0ff */
[----:B------:R-:W-:Y:S02]  /*8e80*/  LOP3.LUT R48, R48, 0x1c0, RZ, 0xc0, !PT ;  /* 0x000001c030307812 */ /* 0x000fe400078ec0ff */
[----:B------:R-:W-:Y:S02]  /*8e90*/  SHF.R.U32.HI R46, RZ, 0x3, R46 ;  /* 0x00000003ff2e7819 */ /* 0x000fe4000001162e */
[----:B---3--:R-:W-:Y:S01]  /*8ea0*/  LOP3.LUT P6, RZ, R44, 0x1, RZ, 0xc0, !PT ;  /* 0x000000012cff7812 */ /* 0x008fe200078cc0ff */
[----:B------:R-:W-:-:S04]  /*8eb0*/  IMAD R44, R152, R138, RZ ;  /* 0x0000008a982c7224 */ /* 0x000fc800078e02ff */
[----:B------:R-:W-:Y:S01]  /*8ec0*/  IMAD R45, R45, R139, R44 ;  /* 0x0000008b2d2d7224 */ /* 0x000fe200078e022c */
[----:B------:R-:W-:-:S03]  /*8ed0*/  SEL R44, R43, R155, !P6 ;  /* 0x0000009b2b2c7207 */ /* 0x000fc60007000000 */
[----:B------:R-:W-:Y:S01]  /*8ee0*/  IMAD.IADD R56, R53, 0x1, R45 ;  /* 0x0000000135387824 */ /* 0x000fe200078e022d */
[----:B------:R-:W-:-:S04]  /*8ef0*/  SHF.R.S32.HI R45, RZ, 0x1f, R44 ;  /* 0x0000001fff2d7819 */ /* 0x000fc8000001142c */
[----:B------:R-:W-:Y:S02]  /*8f00*/  LEA.HI R44, R45, R44, RZ, 0x4 ;  /* 0x0000002c2d2c7211 */ /* 0x000fe400078f20ff */
[----:B------:R-:W-:Y:S02]  /*8f10*/  IADD3.X R55, R15, R56, R8, P4, P5 ;  /* 0x000000380f377210 */ /* 0x000fe400027ea408 */
[----:B------:R-:W-:-:S04]  /*8f20*/  LEA.HI.SX32 R44, R44, R9, 0x1c ;  /* 0x000000092c2c7211 */ /* 0x000fc800078fe2ff */
[----:B------:R-:W-:Y:S02]  /*8f30*/  SHF.R.S32.HI R45, RZ, 0x1f, R44 ;  /* 0x0000001fff2d7819 */ /* 0x000fe4000001142c */
[----:B------:R-:W-:Y:S02]  /*8f40*/  SHF.L.U32 R57, R44, 0x3, RZ ;  /* 0x000000032c397819 */ /* 0x000fe400000006ff */
[----:B------:R-:W-:Y:S02]  /*8f50*/  LEA.HI R45, R45, R44, RZ, 0x3 ;  /* 0x0000002c2d2d7211 */ /* 0x000fe400078f18ff */
[----:B------:R-:W-:Y:S02]  /*8f60*/  LOP3.LUT R44, R48, 0x38, R57, 0xf8, !PT ;  /* 0x00000038302c7812 */ /* 0x000fe400078ef839 */
[----:B------:R-:W-:Y:S02]  /*8f70*/  SHF.R.S32.HI R45, RZ, 0x3, R45 ;  /* 0x00000003ff2d7819 */ /* 0x000fe4000001142d */
[----:B------:R-:W-:-:S03]  /*8f80*/  LOP3.LUT R44, R44, R46, RZ, 0x3c, !PT ;  /* 0x0000002e2c2c7212 */ /* 0x000fc600078e3cff */
[----:B----4-:R-:W-:-:S04]  /*8f90*/  IMAD R45, R45, 0x2c00, R47 ;  /* 0x00002c002d2d7824 */ /* 0x010fc800078e022f */
[----:B------:R-:W-:Y:S02]  /*8fa0*/  IMAD.IADD R44, R45, 0x1, R44 ;  /* 0x000000012d2c7824 */ /* 0x000fe400078e022c */
[C---:B------:R-:W-:Y:S02]  /*8fb0*/  IMAD R45, R23.reuse, 0x5800, R144 ;  /* 0x00005800172d7824 */ /* 0x040fe400078e0290 */
[----:B------:R-:W-:-:S03]  /*8fc0*/  IMAD R47, R23, 0x5800, R44 ;  /* 0x00005800172f7824 */ /* 0x000fc600078e022c */
[----:B------:R-:W-:Y:S01]  /*8fd0*/  LEA R45, R45, R2, 0x1 ;  /* 0x000000022d2d7211 */ /* 0x000fe200078e08ff */
[----:B------:R-:W-:-:S05]  /*8fe0*/  IMAD R48, R47, 0x2, R2 ;  /* 0x000000022f307824 */ /* 0x000fca00078e0202 */
[----:B------:R-:W0:Y:S04]  /*8ff0*/  LDS.128 R44, [R45+0x1e400] ;  /* 0x01e400002d2c7984 */ /* 0x000e280000000c00 */
[----:B------:R-:W2:Y:S01]  /*9000*/  LDS.128 R48, [R48+0x1e400] ;  /* 0x01e4000030307984 */ /* 0x000ea20000000c00 */
[----:B------:R-:W-:Y:S05]  /*9010*/  @P3 BRA `(.L_x_510) ;  /* 0x00000004004c3947 */ /* 0x000fea0003800000 */
[----:B------:R-:W-:Y:S01]  /*9020*/  HADD2.F32 R93, -RZ, R187.H1_H1 ;  /* 0x300000bbff5d7230 */ /* 0x000fe20000004100 */
[----:B------:R-:W-:Y:S01]  /*9030*/  SHF.R.U64 R60, R60, 0x10, R61 ;  /* 0x000000103c3c7819 */ /* 0x000fe2000000123d */
[----:B--2---:R-:W-:Y:S01]  /*9040*/  HADD2.F32 R59, -RZ, R49.H0_H0 ;  /* 0x20000031ff3b7230 */ /* 0x004fe20000004100 */
[----:B------:R-:W-:Y:S01]  /*9050*/  SHF.R.U64 R64, R64, 0x10, R65 ;  /* 0x0000001040407819 */ /* 0x000fe20000001241 */
[----:B0-----:R-:W-:Y:S01]  /*9060*/  HADD2.F32 R92, -RZ, R45.H0_H0 ;  /* 0x2000002dff5c7230 */ /* 0x001fe20000004100 */
[----:B------:R-:W-:Y:S01]  /*9070*/  SHF.R.U64 R66, R66, 0x10, R67 ;  /* 0x0000001042427819 */ /* 0x000fe20000001243 */
[----:B------:R-:W-:Y:S02]  /*9080*/  HADD2.F32 R58, -RZ, R187.H0_H0 ;  /* 0x200000bbff3a7230 */ /* 0x000fe40000004100 */
[-C--:B------:R-:W-:Y:S01]  /*9090*/  FMUL.FTZ R94, R59, R93.reuse ;  /* 0x0000005d3b5e7220 */ /* 0x080fe20000410000 */
[----:B------:R-:W-:Y:S02]  /*90a0*/  HADD2.F32 R49, -RZ, R49.H1_H1 ;  /* 0x30000031ff317230 */ /* 0x000fe40000004100 */
[----:B------:R-:W-:Y:S01]  /*90b0*/  FMUL.FTZ R93, R92, R93 ;  /* 0x0000005d5c5d7220 */ /* 0x000fe20000410000 */
[----:B------:R-:W-:-:S02]  /*90c0*/  HADD2.F32 R96, -RZ, R186.H1_H1 ;  /* 0x300000baff607230 */ /* 0x000fc40000004100 */
[-C--:B------:R-:W-:Y:S01]  /*90d0*/  FFMA.FTZ R92, R92, R58.reuse, -R94 ;  /* 0x0000003a5c5c7223 */ /* 0x080fe2000001085e */
[----:B------:R-:W-:Y:S01]  /*90e0*/  SHF.R.U32.HI R94, RZ, 0x10, R61 ;  /* 0x00000010ff5e7819 */ /* 0x000fe2000001163d */
[----:B------:R-:W-:Y:S01]  /*90f0*/  FFMA.FTZ R59, R59, R58, R93 ;  /* 0x0000003a3b3b7223 */ /* 0x000fe2000001005d */
[----:B------:R-:W-:Y:S01]  /*9100*/  SHF.R.U32.HI R93, RZ, 0x10, R65 ;  /* 0x00000010ff5d7819 */ /* 0x000fe20000011641 */
[----:B------:R-:W-:Y:S01]  /*9110*/  HADD2.F32 R58, -RZ, R45.H1_H1 ;  /* 0x3000002dff3a7230 */ /* 0x000fe20000004100 */
[----:B------:R-:W-:Y:S01]  /*9120*/  SHF.R.U32.HI R61, RZ, 0x10, R67 ;  /* 0x00000010ff3d7819 */ /* 0x000fe20000011643 */
[----:B------:R-:W-:Y:S02]  /*9130*/  HADD2.F32 R45, -RZ, R94.H0_H0 ;  /* 0x2000005eff2d7230 */ /* 0x000fe40000004100 */
[----:B------:R-:W-:-:S05]  /*9140*/  HADD2.F32 R93, -RZ, R93.H0_H0 ;  /* 0x2000005dff5d7230 */ /* 0x000fca0000004100 */
[-C--:B------:R-:W-:Y:S01]  /*9150*/  FMUL.FTZ R94, R49, R93.reuse ;  /* 0x0000005d315e7220 */ /* 0x080fe20000410000 */
[----:B------:R-:W-:-:S03]  /*9160*/  FMUL.FTZ R93, R58, R93 ;  /* 0x0000005d3a5d7220 */ /* 0x000fc60000410000 */
[-C--:B------:R-:W-:Y:S01]  /*9170*/  FFMA.FTZ R58, R58, R45.reuse, -R94 ;  /* 0x0000002d3a3a7223 */ /* 0x080fe2000001085e */
[----:B------:R-:W-:Y:S01]  /*9180*/  FFMA.FTZ R49, R49, R45, R93 ;  /* 0x0000002d31317223 */ /* 0x000fe2000001005d */
[----:B------:R-:W-:Y:S02]  /*9190*/  IMAD.MOV.U32 R45, RZ, RZ, R51 ;  /* 0x000000ffff2d7224 */ /* 0x000fe400078e0033 */
[----:B------:R-:W-:Y:S01]  /*91a0*/  HADD2.F32 R94, -RZ, R47.H0_H0 ;  /* 0x2000002fff5e7230 */ /* 0x000fe20000004100 */
[----:B------:R-:W-:Y:S01]  /*91b0*/  F2FP.F16.F32.PACK_AB R58, R58, R92 ;  /* 0x0000005c3a3a723e */ /* 0x000fe200000000ff */
[----:B------:R-:W-:Y:S01]  /*91c0*/  HADD2.F32 R93, -RZ, R186.H0_H0 ;  /* 0x200000baff5d7230 */ /* 0x000fe20000004100 */
[----:B------:R-:W-:Y:S01]  /*91d0*/  F2FP.F16.F32.PACK_AB R49, R49, R59 ;  /* 0x0000003b3131723e */ /* 0x000fe200000000ff */
[--C-:B------:R-:W-:Y:S02]  /*91e0*/  HADD2.F32 R51, -RZ, R45.reuse.H0_H0 ;  /* 0x2000002dff337230 */ /* 0x100fe40000004100 */
[----:B------:R-:W-:-:S02]  /*91f0*/  HADD2.F32 R45, -RZ, R45.H1_H1 ;  /* 0x3000002dff2d7230 */ /* 0x000fc40000004100 */
[----:B------:R-:W-:Y:S02]  /*9200*/  HADD2.F32 R47, -RZ, R47.H1_H1 ;  /* 0x3000002fff2f7230 */ /* 0x000fe40000004100 */
[-C--:B------:R-:W-:Y:S01]  /*9210*/  FMUL.FTZ R95, R51, R96.reuse ;  /* 0x00000060335f7220 */ /* 0x080fe20000410000 */
[----:B------:R-:W-:-:S03]  /*9220*/  FMUL.FTZ R96, R94, R96 ;  /* 0x000000605e607220 */ /* 0x000fc60000410000 */
[-C--:B------:R-:W-:Y:S01]  /*9230*/  FFMA.FTZ R95, R94, R93.reuse, -R95 ;  /* 0x0000005d5e5f7223 */ /* 0x080fe2000001085f */
[----:B------:R-:W-:Y:S01]  /*9240*/  FFMA.FTZ R96, R51, R93, R96 ;  /* 0x0000005d33607223 */ /* 0x000fe20000010060 */
[--C-:B------:R-:W-:Y:S01]  /*9250*/  SHF.R.U64 R51, R62, 0x10, R63.reuse ;  /* 0x000000103e337819 */ /* 0x100fe2000000123f */
[----:B------:R-:W-:Y:S01]  /*9260*/  HADD2.F32 R94, -RZ, R61.H0_H0 ;  /* 0x2000003dff5e7230 */ /* 0x000fe20000004100 */
[----:B------:R-:W-:Y:S01]  /*9270*/  SHF.R.U32.HI R62, RZ, 0x10, R63 ;  /* 0x00000010ff3e7819 */ /* 0x000fe2000001163f */
[----:B------:R-:W-:Y:S02]  /*9280*/  HADD2.F32 R63, -RZ, R44.H0_H0 ;  /* 0x2000002cff3f7230 */ /* 0x000fe40000004100 */
[----:B------:R-:W-:Y:S02]  /*9290*/  HADD2.F32 R61, -RZ, R64.H0_H0 ;  /* 0x20000040ff3d7230 */ /* 0x000fe40000004100 */
[----:B------:R-:W-:Y:S01]  /*92a0*/  FMUL.FTZ R174, R47, R94 ;  /* 0x0000005e2fae7220 */ /* 0x000fe20000410000 */
[----:B------:R-:W-:-:S02]  /*92b0*/  HADD2.F32 R98, -RZ, R62.H0_H0 ;  /* 0x2000003eff627230 */ /* 0x000fc40000004100 */
[----:B------:R-:W-:Y:S01]  /*92c0*/  FMUL.FTZ R62, R45, R94 ;  /* 0x0000005e2d3e7220 */ /* 0x000fe20000410000 */
[----:B------:R-:W-:Y:S02]  /*92d0*/  HADD2.F32 R94, -RZ, R185.H1_H1 ;  /* 0x300000b9ff5e7230 */ /* 0x000fe40000004100 */
[----:B------:R-:W-:Y:S02]  /*92e0*/  HADD2.F32 R64, -RZ, R44.H1_H1 ;  /* 0x3000002cff407230 */ /* 0x000fe40000004100 */
[-C--:B------:R-:W-:Y:S01]  /*92f0*/  FFMA.FTZ R62, R47, R98.reuse, -R62 ;  /* 0x000000622f3e7223 */ /* 0x080fe2000001083e */
[----:B------:R-:W-:Y:S02]  /*9300*/  HADD2.F32 R47, -RZ, R48.H0_H0 ;  /* 0x20000030ff2f7230 */ /* 0x000fe40000004100 */
[----:B------:R-:W-:Y:S01]  /*9310*/  FFMA.FTZ R45, R45, R98, R174 ;  /* 0x000000622d2d7223 */ /* 0x000fe200000100ae */
[----:B------:R-:W-:Y:S02]  /*9320*/  HADD2.F32 R98, -RZ, R184.H1_H1 ;  /* 0x300000b8ff627230 */ /* 0x000fe40000004100 */
[----:B------:R-:W-:Y:S01]  /*9330*/  FMUL.FTZ R67, R64, R61 ;  /* 0x0000003d40437220 */ /* 0x000fe20000410000 */
[----:B------:R-:W-:-:S02]  /*9340*/  HADD2.F32 R48, -RZ, R48.H1_H1 ;  /* 0x30000030ff307230 */ /* 0x000fc40000004100 */
[-C--:B------:R-:W-:Y:S01]  /*9350*/  FMUL.FTZ R174, R47, R94.reuse ;  /* 0x0000005e2fae7220 */ /* 0x080fe20000410000 */
[C---:B------:R-:W-:Y:S01]  /*9360*/  FMUL.FTZ R94, R63.reuse, R94 ;  /* 0x0000005e3f5e7220 */ /* 0x040fe20000410000 */
[----:B------:R-:W-:Y:S01]  /*9370*/  HADD2.F32 R184, -RZ, R184.H0_H0 ;  /* 0x200000b8ffb87230 */ /* 0x000fe20000004100 */
[----:B------:R-:W-:Y:S01]  /*9380*/  F2FP.F16.F32.PACK_AB R62, R62, R95 ;  /* 0x0000005f3e3e723e */ /* 0x000fe200000000ff */
[-C--:B------:R-:W-:Y:S01]  /*9390*/  FFMA.FTZ R44, R63, R98.reuse, -R174 ;  /* 0x000000623f2c7223 */ /* 0x080fe200000108ae */
[----:B------:R-:W-:Y:S02]  /*93a0*/  HADD2.F32 R63, -RZ, R60.H0_H0 ;  /* 0x2000003cff3f7230 */ /* 0x000fe40000004100 */
[----:B------:R-:W-:Y:S01]  /*93b0*/  FMUL.FTZ R65, R48, R61 ;  /* 0x0000003d30417220 */ /* 0x000fe20000410000 */
[----:B------:R-:W-:Y:S02]  /*93c0*/  HADD2.F32 R60, -RZ, R185.H0_H0 ;  /* 0x200000b9ff3c7230 */ /* 0x000fe40000004100 */
[----:B------:R-:W-:Y:S01]  /*93d0*/  FFMA.FTZ R47, R47, R98, R94 ;  /* 0x000000622f2f7223 */ /* 0x000fe2000001005e */
[----:B------:R-:W-:-:S02]  /*93e0*/  HADD2.F32 R51, -RZ, R51.H0_H0 ;  /* 0x20000033ff337230 */ /* 0x000fc40000004100 */
[-C--:B------:R-:W-:Y:S01]  /*93f0*/  FFMA.FTZ R61, R64, R63.reuse, -R65 ;  /* 0x0000003f403d7223 */ /* 0x080fe20000010841 */
[----:B------:R-:W-:Y:S01]  /*9400*/  FFMA.FTZ R48, R48, R63, R67 ;  /* 0x0000003f30307223 */ /* 0x000fe20000010043 */
[----:B------:R-:W-:Y:S02]  /*9410*/  HADD2.F32 R63, -RZ, R50.H0_H0 ;  /* 0x20000032ff3f7230 */ /* 0x000fe40000004100 */
[----:B------:R-:W-:Y:S01]  /*9420*/  HADD2.F32 R67, -RZ, R66.H0_H0 ;  /* 0x20000042ff437230 */ /* 0x000fe20000004100 */
[----:B------:R-:W-:Y:S01]  /*9430*/  F2FP.F16.F32.PACK_AB R44, R61, R44 ;  /* 0x0000002c3d2c723e */ /* 0x000fe200000000ff */
[----:B------:R-:W-:Y:S02]  /*9440*/  HADD2.F32 R65, -RZ, R46.H0_H0 ;  /* 0x2000002eff417230 */ /* 0x000fe40000004100 */
[----:B------:R-:W-:Y:S01]  /*9450*/  FMUL.FTZ R64, R63, R60 ;  /* 0x0000003c3f407220 */ /* 0x000fe20000410000 */
[----:B------:R-:W-:Y:S01]  /*9460*/  HADD2.F32 R50, -RZ, R50.H1_H1 ;  /* 0x30000032ff327230 */ /* 0x000fe20000004100 */
[----:B------:R-:W-:Y:S01]  /*9470*/  F2FP.F16.F32.PACK_AB R48, R48, R47 ;  /* 0x0000002f3030723e */ /* 0x000fe200000000ff */
[----:B------:R-:W-:-:S02]  /*9480*/  HADD2.F32 R46, -RZ, R46.H1_H1 ;  /* 0x3000002eff2e7230 */ /* 0x000fc40000004100 */
[C---:B------:R-:W-:Y:S01]  /*9490*/  FMUL.FTZ R60, R65.reuse, R60 ;  /* 0x0000003c413c7220 */ /* 0x040fe20000410000 */
[-C--:B------:R-:W-:Y:S01]  /*94a0*/  FFMA.FTZ R65, R65, R184.reuse, -R64 ;  /* 0x000000b841417223 */ /* 0x080fe20000010840 */
[-C--:B------:R-:W-:Y:S01]  /*94b0*/  FMUL.FTZ R93, R50, R67.reuse ;  /* 0x00000043325d7220 */ /* 0x080fe20000410000 */
[----:B------:R-:W-:Y:S02]  /*94c0*/  IMAD.MOV.U32 R47, RZ, RZ, R62 ;  /* 0x000000ffff2f7224 */ /* 0x000fe400078e003e */
[C---:B------:R-:W-:Y:S01]  /*94d0*/  FMUL.FTZ R67, R46.reuse, R67 ;  /* 0x000000432e437220 */ /* 0x040fe20000410000 */
[----:B------:R-:W-:Y:S01]  /*94e0*/  FFMA.FTZ R63, R63, R184, R60 ;  /* 0x000000b83f3f7223 */ /* 0x000fe2000001003c */
[-C--:B------:R-:W-:Y:S02]  /*94f0*/  FFMA.FTZ R46, R46, R51.reuse, -R93 ;  /* 0x000000332e2e7223 */ /* 0x080fe4000001085d */
[----:B------:R-:W-:Y:S01]  /*9500*/  FFMA.FTZ R50, R50, R51, R67 ;  /* 0x0000003332327223 */ /* 0x000fe20000010043 */
[----:B------:R-:W-:Y:S01]  /*9510*/  F2FP.F16.F32.PACK_AB R51, R45, R96 ;  /* 0x000000602d33723e */ /* 0x000fe200000000ff */
[----:B------:R-:W-:Y:S01]  /*9520*/  IMAD.MOV.U32 R45, RZ, RZ, R58 ;  /* 0x000000ffff2d7224 */ /* 0x000fe200078e003a */
[----:B------:R-:W-:-:S02]  /*9530*/  F2FP.F16.F32.PACK_AB R46, R46, R65 ;  /* 0x000000412e2e723e */ /* 0x000fc400000000ff */
[----:B------:R-:W-:-:S07]  /*9540*/  F2FP.F16.F32.PACK_AB R50, R50, R63 ;  /* 0x0000003f3232723e */ /* 0x000fce00000000ff */
.L_x_510:
[----:B------:R-:W-:Y:S05]  /*9550*/  BSYNC B2 ;  /* 0x0000000000027941 */ /* 0x000fea0003800000 */
.L_x_509:
[----:B------:R-:W-:Y:S01]  /*9560*/  ISETP.GE.AND P4, PT, R57, R153, PT ;  /* 0x000000993900720c */ /* 0x000fe20003f86270 */
[----:B------:R-:W-:Y:S01]  /*9570*/  ULDC.64 UR4, c[0x0][0x2e8] ;  /* 0x0000ba0000047ab9 */ /* 0x000fe20000000a00 */
[----:B------:R-:W-:-:S11]  /*9580*/  ULDC.64 UR6, c[0x0][0x208] ;  /* 0x0000820000067ab9 */ /* 0x000fd60000000a00 */
        /* <DEDUP_REMOVED lines=8> */
[----:B--2---:R0:W-:Y:S04]  /*9610*/  @!P4 STG.E.128 desc[UR6][R54.64], R48 ;  /* 0x000000303600c986 */ /* 0x0041e8000c101d06 */
.L_x_508:
[----:B------:R-:W-:Y:S05]  /*9620*/  BSYNC B1 ;  /* 0x0000000000017941 */ /* 0x000fea0003800000 */
.L_x_507:
[----:B0-----:R-:W-:Y:S01]  /*9630*/  VIADD R45, R22, 0x60 ;  /* 0x00000060162d7836 */ /* 0x001fe20000000000 */
        /* <DEDUP_REMOVED lines=18> */
[----:B------:R-:W-:-:S04]  /*9760*/  SEL R44, R43, R155, !P6 ;  /* 0x0000009b2b2c7207 */ /* 0x000fc80007000000 */
[----:B------:R-:W-:Y:S02]  /*9770*/  IADD3 R56, R53, R45, RZ ;  /* 0x0000002d35387210 */ /* 0x000fe40007ffe0ff */
[----:B------:R-:W-:Y:S02]  /*9780*/  SHF.R.S32.HI R45, RZ, 0x1f, R44 ;  /* 0x0000001fff2d7819 */ /* 0x000fe4000001142c */
[----:B------:R-:W-:Y:S02]  /*9790*/  IADD3.X R55, R15, R56, R8, P4, P5 ;  /* 0x000000380f377210 */ /* 0x000fe400027ea408 */
[----:B------:R-:W-:-:S04]  /*97a0*/  LEA.HI R44, R45, R44, RZ, 0x4 ;  /* 0x0000002c2d2c7211 */ /* 0x000fc800078f20ff */
[----:B------:R-:W-:-:S04]  /*97b0*/  LEA.HI.SX32 R44, R44, R9, 0x1c ;  /* 0x000000092c2c7211 */ /* 0x000fc800078fe2ff */
[----:B------:R-:W-:Y:S01]  /*97c0*/  SHF.R.S32.HI R45, RZ, 0x1f, R44 ;  /* 0x0000001fff2d7819 */ /* 0x000fe2000001142c */
[----:B------:R-:W-:-:S03]  /*97d0*/  IMAD.SHL.U32 R57, R44, 0x8, RZ ;  /* 0x000000082c397824 */ /* 0x000fc600078e00ff */
[----:B------:R-:W-:Y:S02]  /*97e0*/  LEA.HI R45, R45, R44, RZ, 0x3 ;  /* 0x0000002c2d2d7211 */ /* 0x000fe400078f18ff */
[----:B------:R-:W-:Y:S02]  /*97f0*/  LOP3.LUT R44, R48, 0x38, R57, 0xf8, !PT ;  /* 0x00000038302c7812 */ /* 0x000fe400078ef839 */
[----:B------:R-:W-:Y:S02]  /*9800*/  SHF.R.S32.HI R45, RZ, 0x3, R45 ;  /* 0x00000003ff2d7819 */ /* 0x000fe4000001142d */
[----:B------:R-:W-:-:S03]  /*9810*/  LOP3.LUT R44, R44, R46, RZ, 0x3c, !PT ;  /* 0x0000002e2c2c7212 */ /* 0x000fc600078e3cff */
[----:B----4-:R-:W-:-:S05]  /*9820*/  IMAD R45, R45, 0x2c00, R47 ;  /* 0x00002c002d2d7824 */ /* 0x010fca00078e022f */
[----:B------:R-:W-:Y:S01]  /*9830*/  IADD3 R44, R45, R44, RZ ;  /* 0x0000002c2d2c7210 */ /* 0x000fe20007ffe0ff */
[----:B------:R-:W-:-:S04]  /*9840*/  IMAD R45, R23, 0x5800, R143 ;  /* 0x00005800172d7824 */ /* 0x000fc800078e028f */
[----:B------:R-:W-:Y:S02]  /*9850*/  IMAD R47, R23, 0x5800, R44 ;  /* 0x00005800172f7824 */ /* 0x000fe400078e022c */
[--C-:B------:R-:W-:Y:S02]  /*9860*/  IMAD R45, R45, 0x2, R2.reuse ;  /* 0x000000022d2d7824 */ /* 0x100fe400078e0202 */
[----:B------:R-:W-:-:S04]  /*9870*/  IMAD R48, R47, 0x2, R2 ;  /* 0x000000022f307824 */ /* 0x000fc800078e0202 */
[----:B------:R-:W0:Y:S04]  /*9880*/  LDS.128 R44, [R45+0x1e400] ;  /* 0x01e400002d2c7984 */ /* 0x000e280000000c00 */
[----:B------:R-:W2:Y:S01]  /*9890*/  LDS.128 R48, [R48+0x1e400] ;  /* 0x01e4000030307984 */ /* 0x000ea20000000c00 */
[----:B------:R-:W-:Y:S05]  /*98a0*/  @P3 BRA `(.L_x_514) ;  /* 0x00000004004c3947 */ /* 0x000fea0003800000 */
[----:B------:R-:W-:Y:S01]  /*98b0*/  SHF.R.U32.HI R67, RZ, 0x10, R89 ;  /* 0x00000010ff437819 */ /* 0x000fe20000011659 */
[----:B--2---:R-:W-:Y:S01]  /*98c0*/  IMAD.MOV.U32 R62, RZ, RZ, R49 ;  /* 0x000000ffff3e7224 */ /* 0x004fe200078e0031 */
[----:B------:R-:W-:Y:S01]  /*98d0*/  SHF.R.U64 R58, R76, 0x10, R77 ;  /* 0x000000104c3a7819 */ /* 0x000fe2000000124d */
[----:B0-----:R-:W-:Y:S01]  /*98e0*/  IMAD.MOV.U32 R49, RZ, RZ, R47 ;  /* 0x000000ffff317224 */ /* 0x001fe200078e002f */
[----:B------:R-:W-:Y:S01]  /*98f0*/  SHF.R.U32.HI R76, RZ, 0x10, R77 ;  /* 0x00000010ff4c7819 */ /* 0x000fe2000001164d */
[----:B------:R-:W-:Y:S01]  /*9900*/  HADD2.F32 R67, -RZ, R67.H0_H0 ;  /* 0x20000043ff437230 */ /* 0x000fe20000004100 */
[----:B------:R-:W-:Y:S01]  /*9910*/  SHF.R.U64 R59, R88, 0x10, R89 ;  /* 0x00000010583b7819 */ /* 0x000fe20000001259 */
[----:B------:R-:W-:Y:S01]  /*9920*/  HADD2.F32 R88, -RZ, R183.H1_H1 ;  /* 0x300000b7ff587230 */ /* 0x000fe20000004100 */
[--C-:B------:R-:W-:Y:S01]  /*9930*/  SHF.R.U64 R61, R90, 0x10, R91.reuse ;  /* 0x000000105a3d7819 */ /* 0x100fe2000000125b */
[--C-:B------:R-:W-:Y:S01]  /*9940*/  HADD2.F32 R63, -RZ, R62.reuse.H0_H0 ;  /* 0x2000003eff3f7230 */ /* 0x100fe20000004100 */
[----:B------:R-:W-:Y:S01]  /*9950*/  SHF.R.U32.HI R90, RZ, 0x10, R91 ;  /* 0x00000010ff5a7819 */ /* 0x000fe2000001165b */
[----:B------:R-:W-:Y:S01]  /*9960*/  HADD2.F32 R64, -RZ, R62.H1_H1 ;  /* 0x3000003eff407230 */ /* 0x000fe20000004100 */
[--C-:B------:R-:W-:Y:S01]  /*9970*/  SHF.R.U64 R60, R78, 0x10, R79.reuse ;  /* 0x000000104e3c7819 */ /* 0x100fe2000000124f */
[--C-:B------:R-:W-:Y:S01]  /*9980*/  HADD2.F32 R47, -RZ, R45.reuse.H0_H0 ;  /* 0x2000002dff2f7230 */ /* 0x100fe20000004100 */
[----:B------:R-:W-:Y:S01]  /*9990*/  SHF.R.U32.HI R78, RZ, 0x10, R79 ;  /* 0x00000010ff4e7819 */ /* 0x000fe2000001164f */
[----:B------:R-:W-:-:S02]  /*99a0*/  HADD2.F32 R62, -RZ, R45.H1_H1 ;  /* 0x3000002dff3e7230 */ /* 0x000fc40000004100 */
[-C--:B------:R-:W-:Y:S01]  /*99b0*/  FMUL.FTZ R77, R64, R67.reuse ;  /* 0x00000043404d7220 */ /* 0x080fe20000410000 */
[----:B------:R-:W-:Y:S02]  /*99c0*/  HADD2.F32 R66, -RZ, R181.H1_H1 ;  /* 0x300000b5ff427230 */ /* 0x000fe40000004100 */
[----:B------:R-:W-:Y:S02]  /*99d0*/  HADD2.F32 R65, -RZ, R76.H0_H0 ;  /* 0x2000004cff417230 */ /* 0x000fe40000004100 */
[-C--:B------:R-:W-:Y:S01]  /*99e0*/  FMUL.FTZ R76, R63, R88.reuse ;  /* 0x000000583f4c7220 */ /* 0x080fe20000410000 */
[C---:B------:R-:W-:Y:S01]  /*99f0*/  FMUL.FTZ R88, R47.reuse, R88 ;  /* 0x000000582f587220 */ /* 0x040fe20000410000 */
[----:B------:R-:W-:Y:S01]  /*9a00*/  FMUL.FTZ R67, R62, R67 ;  /* 0x000000433e437220 */ /* 0x000fe20000410000 */
[----:B------:R-:W-:Y:S02]  /*9a10*/  HADD2.F32 R92, -RZ, R182.H1_H1 ;  /* 0x300000b6ff5c7230 */ /* 0x000fe40000004100 */
[-C--:B------:R-:W-:Y:S01]  /*9a20*/  FFMA.FTZ R45, R47, R66.reuse, -R76 ;  /* 0x000000422f2d7223 */ /* 0x080fe2000001084c */
[----:B------:R-:W-:Y:S01]  /*9a30*/  FFMA.FTZ R47, R63, R66, R88 ;  /* 0x000000423f2f7223 */ /* 0x000fe20000010058 */
[----:B------:R-:W-:Y:S01]  /*9a40*/  FFMA.FTZ R64, R64, R65, R67 ;  /* 0x0000004140407223 */ /* 0x000fe20000010043 */
[----:B------:R-:W-:-:S02]  /*9a50*/  HADD2.F32 R63, -RZ, R51.H0_H0 ;  /* 0x20000033ff3f7230 */ /* 0x000fc40000004100 */
[----:B------:R-:W-:Y:S01]  /*9a60*/  FFMA.FTZ R62, R62, R65, -R77 ;  /* 0x000000413e3e7223 */ /* 0x000fe2000001084d */
[----:B------:R-:W-:Y:S02]  /*9a70*/  HADD2.F32 R76, -RZ, R51.H1_H1 ;  /* 0x30000033ff4c7230 */ /* 0x000fe40000004100 */
[----:B------:R-:W-:Y:S02]  /*9a80*/  HADD2.F32 R67, -RZ, R90.H0_H0 ;  /* 0x2000005aff437230 */ /* 0x000fe40000004100 */
[--C-:B------:R-:W-:Y:S01]  /*9a90*/  HADD2.F32 R51, -RZ, R49.reuse.H0_H0 ;  /* 0x20000031ff337230 */ /* 0x100fe20000004100 */
[----:B------:R-:W-:Y:S01]  /*9aa0*/  F2FP.F16.F32.PACK_AB R45, R62, R45 ;  /* 0x0000002d3e2d723e */ /* 0x000fe200000000ff */
[----:B------:R-:W-:Y:S02]  /*9ab0*/  HADD2.F32 R66, -RZ, R49.H1_H1 ;  /* 0x30000031ff427230 */ /* 0x000fe40000004100 */
[----:B------:R-:W-:Y:S01]  /*9ac0*/  FMUL.FTZ R77, R76, R67 ;  /* 0x000000434c4d7220 */ /* 0x000fe20000410000 */
[----:B------:R-:W-:-:S02]  /*9ad0*/  HADD2.F32 R88, -RZ, R180.H1_H1 ;  /* 0x300000b4ff587230 */ /* 0x000fc40000004100 */
[----:B------:R-:W-:Y:S02]  /*9ae0*/  HADD2.F32 R65, -RZ, R78.H0_H0 ;  /* 0x2000004eff417230 */ /* 0x000fe40000004100 */
[-C--:B------:R-:W-:Y:S01]  /*9af0*/  FMUL.FTZ R78, R63, R92.reuse ;  /* 0x0000005c3f4e7220 */ /* 0x080fe20000410000 */
[C---:B------:R-:W-:Y:S01]  /*9b00*/  FMUL.FTZ R92, R51.reuse, R92 ;  /* 0x0000005c335c7220 */ /* 0x040fe20000410000 */
[C---:B------:R-:W-:Y:S01]  /*9b10*/  FMUL.FTZ R67, R66.reuse, R67 ;  /* 0x0000004342437220 */ /* 0x040fe20000410000 */
[----:B------:R-:W-:Y:S02]  /*9b20*/  HADD2.F32 R90, -RZ, R59.H0_H0 ;  /* 0x2000003bff5a7230 */ /* 0x000fe40000004100 */
[-C--:B------:R-:W-:Y:S01]  /*9b30*/  FFMA.FTZ R49, R51, R88.reuse, -R78 ;  /* 0x0000005833317223 */ /* 0x080fe2000001084e */
[----:B------:R-:W-:Y:S01]  /*9b40*/  FFMA.FTZ R51, R63, R88, R92 ;  /* 0x000000583f337223 */ /* 0x000fe2000001005c */
[-C--:B------:R-:W-:Y:S01]  /*9b50*/  FFMA.FTZ R66, R66, R65.reuse, -R77 ;  /* 0x0000004142427223 */ /* 0x080fe2000001084d */
[----:B------:R-:W-:Y:S01]  /*9b60*/  FFMA.FTZ R76, R76, R65, R67 ;  /* 0x000000414c4c7223 */ /* 0x000fe20000010043 */
[----:B------:R-:W-:-:S02]  /*9b70*/  HADD2.F32 R88, -RZ, R183.H0_H0 ;  /* 0x200000b7ff587230 */ /* 0x000fc40000004100 */
[----:B------:R-:W-:Y:S01]  /*9b80*/  HADD2.F32 R65, -RZ, R48.H0_H0 ;  /* 0x20000030ff417230 */ /* 0x000fe20000004100 */
[----:B------:R-:W-:Y:S01]  /*9b90*/  F2FP.F16.F32.PACK_AB R66, R66, R49 ;  /* 0x000000314242723e */ /* 0x000fe200000000ff */
[----:B------:R-:W-:Y:S01]  /*9ba0*/  HADD2.F32 R59, -RZ, R44.H0_H0 ;  /* 0x2000002cff3b7230 */ /* 0x000fe20000004100 */
[----:B------:R-:W-:Y:S01]  /*9bb0*/  F2FP.F16.F32.PACK_AB R49, R64, R47 ;  /* 0x0000002f4031723e */ /* 0x000fe200000000ff */
[----:B------:R-:W-:Y:S01]  /*9bc0*/  HADD2.F32 R67, -RZ, R48.H1_H1 ;  /* 0x30000030ff437230 */ /* 0x000fe20000004100 */
[----:B------:R-:W-:Y:S01]  /*9bd0*/  F2FP.F16.F32.PACK_AB R51, R76, R51 ;  /* 0x000000334c33723e */ /* 0x000fe200000000ff */
[----:B------:R-:W-:Y:S02]  /*9be0*/  HADD2.F32 R63, -RZ, R44.H1_H1 ;  /* 0x3000002cff3f7230 */ /* 0x000fe40000004100 */
[-C--:B------:R-:W-:Y:S01]  /*9bf0*/  FMUL.FTZ R44, R65, R88.reuse ;  /* 0x00000058412c7220 */ /* 0x080fe20000410000 */
[----:B------:R-:W-:Y:S02]  /*9c00*/  HADD2.F32 R78, -RZ, R181.H0_H0 ;  /* 0x200000b5ff4e7230 */ /* 0x000fe40000004100 */
[----:B------:R-:W-:Y:S01]  /*9c10*/  FMUL.FTZ R48, R59, R88 ;  /* 0x000000583b307220 */ /* 0x000fe20000410000 */
[----:B------:R-:W-:-:S02]  /*9c20*/  HADD2.F32 R58, -RZ, R58.H0_H0 ;  /* 0x2000003aff3a7230 */ /* 0x000fc40000004100 */
[-C--:B------:R-:W-:Y:S01]  /*9c30*/  FMUL.FTZ R88, R67, R90.reuse ;  /* 0x0000005a43587220 */ /* 0x080fe20000410000 */
[----:B------:R-:W-:Y:S01]  /*9c40*/  FMUL.FTZ R90, R63, R90 ;  /* 0x0000005a3f5a7220 */ /* 0x000fe20000410000 */
[-C--:B------:R-:W-:Y:S01]  /*9c50*/  FFMA.FTZ R44, R59, R78.reuse, -R44 ;  /* 0x0000004e3b2c7223 */ /* 0x080fe2000001082c */
[----:B------:R-:W-:Y:S01]  /*9c60*/  FFMA.FTZ R48, R65, R78, R48 ;  /* 0x0000004e41307223 */ /* 0x000fe20000010030 */
[-C--:B------:R-:W-:Y:S01]  /*9c70*/  FFMA.FTZ R65, R63, R58.reuse, -R88 ;  /* 0x0000003a3f417223 */ /* 0x080fe20000010858 */
[----:B------:R-:W-:Y:S01]  /*9c80*/  FFMA.FTZ R67, R67, R58, R90 ;  /* 0x0000003a43437223 */ /* 0x000fe2000001005a */
[----:B------:R-:W-:Y:S02]  /*9c90*/  HADD2.F32 R59, -RZ, R50.H0_H0 ;  /* 0x20000032ff3b7230 */ /* 0x000fe40000004100 */
[----:B------:R-:W-:Y:S01]  /*9ca0*/  HADD2.F32 R182, -RZ, R182.H0_H0 ;  /* 0x200000b6ffb67230 */ /* 0x000fe20000004100 */
[----:B------:R-:W-:Y:S01]  /*9cb0*/  F2FP.F16.F32.PACK_AB R44, R65, R44 ;  /* 0x0000002c412c723e */ /* 0x000fe200000000ff */
[----:B------:R-:W-:Y:S01]  /*9cc0*/  HADD2.F32 R63, -RZ, R61.H0_H0 ;  /* 0x2000003dff3f7230 */ /* 0x000fe20000004100 */
[----:B------:R-:W-:Y:S01]  /*9cd0*/  F2FP.F16.F32.PACK_AB R48, R67, R48 ;  /* 0x000000304330723e */ /* 0x000fe200000000ff */
[----:B------:R-:W-:-:S02]  /*9ce0*/  HADD2.F32 R58, -RZ, R46.H0_H0 ;  /* 0x2000002eff3a7230 */ /* 0x000fc40000004100 */
[-C--:B------:R-:W-:Y:S01]  /*9cf0*/  FMUL.FTZ R77, R59, R182.reuse ;  /* 0x000000b63b4d7220 */ /* 0x080fe20000410000 */
[----:B------:R-:W-:Y:S02]  /*9d00*/  HADD2.F32 R50, -RZ, R50.H1_H1 ;  /* 0x30000032ff327230 */ /* 0x000fe40000004100 */
[----:B------:R-:W-:Y:S02]  /*9d10*/  HADD2.F32 R46, -RZ, R46.H1_H1 ;  /* 0x3000002eff2e7230 */ /* 0x000fe40000004100 */
[----:B------:R-:W-:Y:S01]  /*9d20*/  FMUL.FTZ R182, R58, R182 ;  /* 0x000000b63ab67220 */ /* 0x000fe20000410000 */
[----:B------:R-:W-:Y:S02]  /*9d30*/  HADD2.F32 R180, -RZ, R180.H0_H0 ;  /* 0x200000b4ffb47230 */ /* 0x000fe40000004100 */
[-C--:B------:R-:W-:Y:S01]  /*9d40*/  FMUL.FTZ R79, R50, R63.reuse ;  /* 0x0000003f324f7220 */ /* 0x080fe20000410000 */
[----:B------:R-:W-:Y:S02]  /*9d50*/  HADD2.F32 R61, -RZ, R60.H0_H0 ;  /* 0x2000003cff3d7230 */ /* 0x000fe40000004100 */
[----:B------:R-:W-:Y:S01]  /*9d60*/  FMUL.FTZ R63, R46, R63 ;  /* 0x0000003f2e3f7220 */ /* 0x000fe20000410000 */
[----:B------:R-:W-:-:S02]  /*9d70*/  IMAD.MOV.U32 R47, RZ, RZ, R66 ;  /* 0x000000ffff2f7224 */ /* 0x000fc400078e0042 */
[-C--:B------:R-:W-:Y:S01]  /*9d80*/  FFMA.FTZ R77, R58, R180.reuse, -R77 ;  /* 0x000000b43a4d7223 */ /* 0x080fe2000001084d */
[----:B------:R-:W-:Y:S01]  /*9d90*/  FFMA.FTZ R182, R59, R180, R182 ;  /* 0x000000b43bb67223 */ /* 0x000fe200000100b6 */
[-C--:B------:R-:W-:Y:S01]  /*9da0*/  FFMA.FTZ R46, R46, R61.reuse, -R79 ;  /* 0x0000003d2e2e7223 */ /* 0x080fe2000001084f */
[----:B------:R-:W-:-:S04]  /*9db0*/  FFMA.FTZ R63, R50, R61, R63 ;  /* 0x0000003d323f7223 */ /* 0x000fc8000001003f */
[----:B------:R-:W-:Y:S02]  /*9dc0*/  F2FP.F16.F32.PACK_AB R46, R46, R77 ;  /* 0x0000004d2e2e723e */ /* 0x000fe400000000ff */
[----:B------:R-:W-:-:S07]  /*9dd0*/  F2FP.F16.F32.PACK_AB R50, R63, R182 ;  /* 0x000000b63f32723e */ /* 0x000fce00000000ff */
.L_x_514:
[----:B------:R-:W-:Y:S05]  /*9de0*/  BSYNC B2 ;  /* 0x0000000000027941 */ /* 0x000fea0003800000 */
.L_x_513:
        /* <DEDUP_REMOVED lines=12> */
.L_x_512:
[----:B------:R-:W-:Y:S05]  /*9eb0*/  BSYNC B1 ;  /* 0x0000000000017941 */ /* 0x000fea0003800000 */
.L_x_511:
[----:B0-----:R-:W-:Y:S01]  /*9ec0*/  IADD3 R45, R22, 0x80, RZ ;  /* 0x00000080162d7810 */ /* 0x001fe20007ffe0ff */
[----:B------:R-:W-:Y:S03]  /*9ed0*/  BSSY B1, `(.L_x_515) ;  /* 0x0000087000017945 */ /* 0x000fe60003800000 */
[----:B------:R-:W-:-:S13]  /*9ee0*/  ISETP.GE.OR P4, PT, R45, R4, P0 ;  /* 0x000000042d00720c */ /* 0x000fda0000786670 */
[----:B------:R-:W-:Y:S05]  /*9ef0*/  @P4 BRA `(.L_x_516) ;  /* 0x0000000800104947 */ /* 0x000fea0003800000 */
[----:B------:R-:W3:Y:S04]  /*9f00*/  LDL R44, [R1] ;  /* 0x00000000012c7983 */ /* 0x000ee80000100800 */
[----:B------:R-:W4:Y:S01]  /*9f10*/  LDL R46, [R1+0x68] ;  /* 0x00006800012e7983 */ /* 0x000f220000100800 */
[----:B--2---:R-:W-:Y:S01]  /*9f20*/  IMAD.WIDE.U32 R52, R45, R138, R136 ;  /* 0x0000008a2d347225 */ /* 0x004fe200078e0088 */
[----:B------:R-:W-:Y:S03]  /*9f30*/  BSSY B2, `(.L_x_517) ;  /* 0x0000074000027945 */ /* 0x000fe60003800000 */
[----:B------:R-:W-:Y:S01]  /*9f40*/  VIADD R47, R22, 0x80 ;  /* 0x00000080162f7836 */ /* 0x000fe20000000000 */
[----:B------:R-:W-:-:S03]  /*9f50*/  IADD3 R54, P4, P5, R100, R52, R21 ;  /* 0x0000003464367210 */ /* 0x000fc60007d9e015 */
[----:B------:R-:W-:-:S05]  /*9f60*/  IMAD.SHL.U32 R47, R47, 0x40, RZ ;  /* 0x000000402f2f7824 */ /* 0x000fca00078e00ff */
[----:B------:R-:W-:Y:S02]  /*9f70*/  LOP3.LUT R47, R47, 0x1c0, RZ, 0xc0, !PT ;  /* 0x000001c02f2f7812 */ /* 0x000fe400078ec0ff */
        /* <DEDUP_REMOVED lines=9> */
[----:B------:R-:W-:Y:S01]  /*a010*/  SHF.R.S32.HI R45, RZ, 0x1f, R44 ;  /* 0x0000001fff2d7819 */ /* 0x000fe2000001142c */
[----:B------:R-:W-:-:S03]  /*a020*/  IMAD.SHL.U32 R57, R44, 0x8, RZ ;  /* 0x000000082c397824 */ /* 0x000fc600078e00ff */
        /* <DEDUP_REMOVED lines=13> */
[----:B0-----:R-:W-:Y:S01]  /*a100*/  IMAD.MOV.U32 R62, RZ, RZ, R44 ;  /* 0x000000ffff3e7224 */ /* 0x001fe200078e002c */
[----:B------:R-:W-:Y:S01]  /*a110*/  SHF.R.U64 R59, R68, 0x10, R69 ;  /* 0x00000010443b7819 */ /* 0x000fe20000001245 */
[----:B--2---:R-:W-:Y:S01]  /*a120*/  IMAD.MOV.U32 R44, RZ, RZ, R49 ;  /* 0x000000ffff2c7224 */ /* 0x004fe200078e0031 */
[----:B------:R-:W-:Y:S01]  /*a130*/  SHF.R.U32.HI R68, RZ, 0x10, R73 ;  /* 0x00000010ff447819 */ /* 0x000fe20000011649 */
[----:B------:R-:W-:Y:S01]  /*a140*/  IMAD.MOV.U32 R63, RZ, RZ, R48 ;  /* 0x000000ffff3f7224 */ /* 0x000fe200078e0030 */
[----:B------:R-:W-:Y:S01]  /*a150*/  MOV R64, R51 ;  /* 0x0000003300407202 */ /* 0x000fe20000000f00 */
[----:B------:R-:W-:Y:S01]  /*a160*/  HADD2.F32 R67, -RZ, R173.H1_H1 ;  /* 0x300000adff437230 */ /* 0x000fe20000004100 */
[----:B------:R-:W-:Y:S01]  /*a170*/  SHF.R.U32.HI R66, RZ, 0x10, R69 ;  /* 0x00000010ff427819 */ /* 0x000fe20000011645 */
[--C-:B------:R-:W-:Y:S01]  /*a180*/  HADD2.F32 R48, -RZ, R44.reuse.H0_H0 ;  /* 0x2000002cff307230 */ /* 0x100fe20000004100 */
[----:B------:R-:W-:Y:S01]  /*a190*/  SHF.R.U64 R58, R70, 0x10, R71 ;  /* 0x00000010463a7819 */ /* 0x000fe20000001247 */
[----:B------:R-:W-:Y:S01]  /*a1a0*/  HADD2.F32 R51, -RZ, R44.H1_H1 ;  /* 0x3000002cff337230 */ /* 0x000fe20000004100 */
[----:B------:R-:W-:Y:S01]  /*a1b0*/  SHF.R.U32.HI R69, RZ, 0x10, R75 ;  /* 0x00000010ff457819 */ /* 0x000fe2000001164b */
[----:B------:R-:W-:Y:S01]  /*a1c0*/  IMAD.MOV.U32 R49, RZ, RZ, R47 ;  /* 0x000000ffff317224 */ /* 0x000fe200078e002f */
[----:B------:R-:W-:Y:S01]  /*a1d0*/  SHF.R.U32.HI R71, RZ, 0x10, R71 ;  /* 0x00000010ff477819 */ /* 0x000fe20000011647 */
[--C-:B------:R-:W-:Y:S01]  /*a1e0*/  HADD2.F32 R44, -RZ, R45.reuse.H0_H0 ;  /* 0x2000002dff2c7230 */ /* 0x100fe20000004100 */
[----:B------:R-:W-:Y:S01]  /*a1f0*/  SHF.R.U64 R61, R72, 0x10, R73 ;  /* 0x00000010483d7819 */ /* 0x000fe20000001249 */
[----:B------:R-:W-:Y:S01]  /*a200*/  HADD2.F32 R68, -RZ, R68.H0_H0 ;  /* 0x20000044ff447230 */ /* 0x000fe20000004100 */
[----:B------:R-:W-:Y:S01]  /*a210*/  SHF.R.U64 R60, R74, 0x10, R75 ;  /* 0x000000104a3c7819 */ /* 0x000fe2000000124b */
[----:B------:R-:W-:-:S02]  /*a220*/  HADD2.F32 R47, -RZ, R45.H1_H1 ;  /* 0x3000002dff2f7230 */ /* 0x000fc40000004100 */
[-C--:B------:R-:W-:Y:S01]  /*a230*/  FMUL.FTZ R45, R48, R67.reuse ;  /* 0x00000043302d7220 */ /* 0x080fe20000410000 */
[----:B------:R-:W-:Y:S02]  /*a240*/  HADD2.F32 R65, -RZ, R171.H1_H1 ;  /* 0x300000abff417230 */ /* 0x000fe40000004100 */
[C---:B------:R-:W-:Y:S01]  /*a250*/  FMUL.FTZ R67, R44.reuse, R67 ;  /* 0x000000432c437220 */ /* 0x040fe20000410000 */
[----:B------:R-:W-:Y:S02]  /*a260*/  HADD2.F32 R66, -RZ, R66.H0_H0 ;  /* 0x20000042ff427230 */ /* 0x000fe40000004100 */
[-C--:B------:R-:W-:Y:S01]  /*a270*/  FMUL.FTZ R70, R51, R68.reuse ;  /* 0x0000004433467220 */ /* 0x080fe20000410000 */
[C---:B------:R-:W-:Y:S01]  /*a280*/  FMUL.FTZ R68, R47.reuse, R68 ;  /* 0x000000442f447220 */ /* 0x040fe20000410000 */
[-C--:B------:R-:W-:Y:S01]  /*a290*/  FFMA.FTZ R44, R44, R65.reuse, -R45 ;  /* 0x000000412c2c7223 */ /* 0x080fe2000001082d */
[----:B------:R-:W-:Y:S01]  /*a2a0*/  FFMA.FTZ R45, R48, R65, R67 ;  /* 0x00000041302d7223 */ /* 0x000fe20000010043 */
[-C--:B------:R-:W-:Y:S01]  /*a2b0*/  FFMA.FTZ R47, R47, R66.reuse, -R70 ;  /* 0x000000422f2f7223 */ /* 0x080fe20000010846 */
[----:B------:R-:W-:Y:S01]  /*a2c0*/  FFMA.FTZ R48, R51, R66, R68 ;  /* 0x0000004233307223 */ /* 0x000fe20000010044 */
[----:B------:R-:W-:-:S02]  /*a2d0*/  HADD2.F32 R70, -RZ, R172.H1_H1 ;  /* 0x300000acff467230 */ /* 0x000fc40000004100 */
[----:B------:R-:W-:Y:S01]  /*a2e0*/  HADD2.F32 R65, -RZ, R64.H0_H0 ;  /* 0x20000040ff417230 */ /* 0x000fe20000004100 */
[----:B------:R-:W-:Y:S01]  /*a2f0*/  F2FP.F16.F32.PACK_AB R47, R47, R44 ;  /* 0x0000002c2f2f723e */ /* 0x000fe200000000ff */
[----:B------:R-:W-:Y:S02]  /*a300*/  HADD2.F32 R51, -RZ, R49.H0_H0 ;  /* 0x20000031ff337230 */ /* 0x000fe40000004100 */
[----:B------:R-:W-:Y:S02]  /*a310*/  HADD2.F32 R68, -RZ, R170.H1_H1 ;  /* 0x300000aaff447230 */ /* 0x000fe40000004100 */
[-C--:B------:R-:W-:Y:S01]  /*a320*/  FMUL.FTZ R72, R65, R70.reuse ;  /* 0x0000004641487220 */ /* 0x080fe20000410000 */
[----:B------:R-:W-:Y:S02]  /*a330*/  HADD2.F32 R66, -RZ, R64.H1_H1 ;  /* 0x30000040ff427230 */ /* 0x000fe40000004100 */
[----:B------:R-:W-:Y:S01]  /*a340*/  FMUL.FTZ R70, R51, R70 ;  /* 0x0000004633467220 */ /* 0x000fe20000410000 */
[----:B------:R-:W-:-:S02]  /*a350*/  HADD2.F32 R69, -RZ, R69.H0_H0 ;  /* 0x20000045ff457230 */ /* 0x000fc40000004100 */
[----:B------:R-:W-:Y:S02]  /*a360*/  HADD2.F32 R64, -RZ, R49.H1_H1 ;  /* 0x30000031ff407230 */ /* 0x000fe40000004100 */
[-C--:B------:R-:W-:Y:S01]  /*a370*/  FFMA.FTZ R49, R51, R68.reuse, -R72 ;  /* 0x0000004433317223 */ /* 0x080fe20000010848 */
[----:B------:R-:W-:Y:S02]  /*a380*/  HADD2.F32 R67, -RZ, R71.H0_H0 ;  /* 0x20000047ff437230 */ /* 0x000fe40000004100 */
[-C--:B------:R-:W-:Y:S01]  /*a390*/  FMUL.FTZ R71, R66, R69.reuse ;  /* 0x0000004542477220 */ /* 0x080fe20000410000 */
[----:B------:R-:W-:Y:S01]  /*a3a0*/  FFMA.FTZ R51, R65, R68, R70 ;  /* 0x0000004441337223 */ /* 0x000fe20000010046 */
[----:B------:R-:W-:Y:S02]  /*a3b0*/  HADD2.F32 R65, -RZ, R61.H0_H0 ;  /* 0x2000003dff417230 */ /* 0x000fe40000004100 */
[----:B------:R-:W-:Y:S01]  /*a3c0*/  FMUL.FTZ R69, R64, R69 ;  /* 0x0000004540457220 */ /* 0x000fe20000410000 */
[----:B------:R-:W-:-:S02]  /*a3d0*/  HADD2.F32 R61, -RZ, R62.H0_H0 ;  /* 0x2000003eff3d7230 */ /* 0x000fc40000004100 */
[-C--:B------:R-:W-:Y:S01]  /*a3e0*/  FFMA.FTZ R70, R64, R67.reuse, -R71 ;  /* 0x0000004340467223 */ /* 0x080fe20000010847 */
[----:B------:R-:W-:Y:S02]  /*a3f0*/  HADD2.F32 R62, -RZ, R62.H1_H1 ;  /* 0x3000003eff3e7230 */ /* 0x000fe40000004100 */
[----:B------:R-:W-:Y:S01]  /*a400*/  FFMA.FTZ R72, R66, R67, R69 ;  /* 0x0000004342487223 */ /* 0x000fe20000010045 */
[--C-:B------:R-:W-:Y:S02]  /*a410*/  HADD2.F32 R64, -RZ, R63.reuse.H0_H0 ;  /* 0x2000003fff407230 */ /* 0x100fe40000004100 */
[----:B------:R-:W-:Y:S02]  /*a420*/  HADD2.F32 R63, -RZ, R63.H1_H1 ;  /* 0x3000003fff3f7230 */ /* 0x000fe40000004100 */
[----:B------:R-:W-:Y:S01]  /*a430*/  FMUL.FTZ R68, R62, R65 ;  /* 0x000000413e447220 */ /* 0x000fe20000410000 */
[----:B------:R-:W-:Y:S01]  /*a440*/  HADD2.F32 R59, -RZ, R59.H0_H0 ;  /* 0x2000003bff3b7230 */ /* 0x000fe20000004100 */
[----:B------:R-:W-:Y:S01]  /*a450*/  F2FP.F16.F32.PACK_AB R70, R70, R49 ;  /* 0x000000314646723e */ /* 0x000fe200000000ff */
[----:B------:R-:W-:-:S02]  /*a460*/  HADD2.F32 R173, -RZ, R173.H0_H0 ;  /* 0x200000adffad7230 */ /* 0x000fc40000004100 */
[C---:B------:R-:W-:Y:S01]  /*a470*/  FMUL.FTZ R67, R63.reuse, R65 ;  /* 0x000000413f437220 */ /* 0x040fe20000410000 */
[----:B------:R-:W-:Y:S02]  /*a480*/  HADD2.F32 R171, -RZ, R171.H0_H0 ;  /* 0x200000abffab7230 */ /* 0x000fe40000004100 */
[-C--:B------:R-:W-:Y:S01]  /*a490*/  FFMA.FTZ R68, R63, R59.reuse, R68 ;  /* 0x0000003b3f447223 */ /* 0x080fe20000010044 */
[----:B------:R-:W-:Y:S02]  /*a4a0*/  HADD2.F32 R63, -RZ, R60.H0_H0 ;  /* 0x2000003cff3f7230 */ /* 0x000fe40000004100 */
[----:B------:R-:W-:Y:S01]  /*a4b0*/  FFMA.FTZ R67, R62, R59, -R67 ;  /* 0x0000003b3e437223 */ /* 0x000fe20000010843 */
[----:B------:R-:W-:Y:S02]  /*a4c0*/  HADD2.F32 R60, -RZ, R50.H0_H0 ;  /* 0x20000032ff3c7230 */ /* 0x000fe40000004100 */
[----:B------:R-:W-:Y:S01]  /*a4d0*/  FMUL.FTZ R66, R64, R173 ;  /* 0x000000ad40427220 */ /* 0x000fe20000410000 */
[----:B------:R-:W-:-:S02]  /*a4e0*/  HADD2.F32 R59, -RZ, R46.H0_H0 ;  /* 0x2000002eff3b7230 */ /* 0x000fc40000004100 */
[C---:B------:R-:W-:Y:S01]  /*a4f0*/  FMUL.FTZ R173, R61.reuse, R173 ;  /* 0x000000ad3dad7220 */ /* 0x040fe20000410000 */
[----:B------:R-:W-:Y:S02]  /*a500*/  HADD2.F32 R50, -RZ, R50.H1_H1 ;  /* 0x30000032ff327230 */ /* 0x000fe40000004100 */
[-C--:B------:R-:W-:Y:S01]  /*a510*/  FFMA.FTZ R66, R61, R171.reuse, -R66 ;  /* 0x000000ab3d427223 */ /* 0x080fe20000010842 */
[----:B------:R-:W-:Y:S02]  /*a520*/  HADD2.F32 R172, -RZ, R172.H0_H0 ;  /* 0x200000acffac7230 */ /* 0x000fe40000004100 */
[----:B------:R-:W-:Y:S01]  /*a530*/  FFMA.FTZ R173, R64, R171, R173 ;  /* 0x000000ab40ad7223 */ /* 0x000fe200000100ad */
[----:B------:R-:W-:Y:S02]  /*a540*/  HADD2.F32 R46, -RZ, R46.H1_H1 ;  /* 0x3000002eff2e7230 */ /* 0x000fe40000004100 */
[----:B------:R-:W-:Y:S01]  /*a550*/  FMUL.FTZ R69, R50, R63 ;  /* 0x0000003f32457220 */ /* 0x000fe20000410000 */
[----:B------:R-:W-:-:S02]  /*a560*/  HADD2.F32 R170, -RZ, R170.H0_H0 ;  /* 0x200000aaffaa7230 */ /* 0x000fc40000004100 */
[CC--:B------:R-:W-:Y:S01]  /*a570*/  FMUL.FTZ R65, R59.reuse, R172.reuse ;  /* 0x000000ac3b417220 */ /* 0x0c0fe20000410000 */
[----:B------:R-:W-:Y:S02]  /*a580*/  HADD2.F32 R61, -RZ, R58.H0_H0 ;  /* 0x2000003aff3d7230 */ /* 0x000fe40000004100 */
[----:B------:R-:W-:Y:S01]  /*a590*/  FMUL.FTZ R58, R60, R172 ;  /* 0x000000ac3c3a7220 */ /* 0x000fe20000410000 */
[----:B------:R-:W-:Y:S01]  /*a5a0*/  FMUL.FTZ R63, R46, R63 ;  /* 0x0000003f2e3f7220 */ /* 0x000fe20000410000 */
[-C--:B------:R-:W-:Y:S01]  /*a5b0*/  FFMA.FTZ R65, R60, R170.reuse, R65 ;  /* 0x000000aa3c417223 */ /* 0x080fe20000010041 */
[----:B------:R-:W-:Y:S01]  /*a5c0*/  F2FP.F16.F32.PACK_AB R49, R48, R45 ;  /* 0x0000002d3031723e */ /* 0x000fe200000000ff */
[----:B------:R-:W-:Y:S01]  /*a5d0*/  FFMA.FTZ R58, R59, R170, -R58 ;  /* 0x000000aa3b3a7223 */ /* 0x000fe2000001083a */
[-C--:B------:R-:W-:Y:S01]  /*a5e0*/  FFMA.FTZ R69, R46, R61.reuse, -R69 ;  /* 0x0000003d2e457223 */ /* 0x080fe20000010845 */
[----:B------:R-:W-:Y:S01]  /*a5f0*/  FFMA.FTZ R50, R50, R61, R63 ;  /* 0x0000003d32327223 */ /* 0x000fe2000001003f */
[----:B------:R-:W-:Y:S01]  /*a600*/  IMAD.MOV.U32 R45, RZ, RZ, R47 ;  /* 0x000000ffff2d7224 */ /* 0x000fe200078e002f */
[----:B------:R-:W-:Y:S01]  /*a610*/  F2FP.F16.F32.PACK_AB R51, R72, R51 ;  /* 0x000000334833723e */ /* 0x000fe200000000ff */
[----:B------:R-:W-:Y:S01]  /*a620*/  IMAD.MOV.U32 R47, RZ, RZ, R70 ;  /* 0x000000ffff2f7224 */ /* 0x000fe200078e0046 */
[----:B------:R-:W-:-:S02]  /*a630*/  F2FP.F16.F32.PACK_AB R44, R67, R66 ;  /* 0x00000042432c723e */ /* 0x000fc400000000ff */
[----:B------:R-:W-:Y:S02]  /*a640*/  F2FP.F16.F32.PACK_AB R48, R68, R173 ;  /* 0x000000ad4430723e */ /* 0x000fe400000000ff */
[----:B------:R-:W-:Y:S02]  /*a650*/  F2FP.F16.F32.PACK_AB R46, R69, R58 ;  /* 0x0000003a452e723e */ /* 0x000fe400000000ff */
[----:B------:R-:W-:-:S07]  /*a660*/  F2FP.F16.F32.PACK_AB R50, R50, R65 ;  /* 0x000000413232723e */ /* 0x000fce00000000ff */
.L_x_518:
[----:B------:R-:W-:Y:S05]  /*a670*/  BSYNC B2 ;  /* 0x0000000000027941 */ /* 0x000fea0003800000 */
.L_x_517:
        /* <DEDUP_REMOVED lines=12> */
.L_x_516:
[----:B------:R-:W-:Y:S05]  /*a740*/  BSYNC B1 ;  /* 0x0000000000017941 */ /* 0x000fea0003800000 */
.L_x_515:
[----:B0-----:R-:W-:Y:S02]  /*a750*/  VIADD R45, R22, 0xa0 ;  /* 0x000000a0162d7836 */ /* 0x001fe40000000000 */
[-C--:B--2---:R-:W-:Y:S02]  /*a760*/  IMAD R44, R148, R138.reuse, RZ ;  /* 0x0000008a942c7224 */ /* 0x084fe400078e02ff */
[C---:B------:R-:W-:Y:S01]  /*a770*/  IMAD.WIDE.U32 R136, R45.reuse, R138, R136 ;  /* 0x0000008a2d887225 */ /* 0x040fe200078e0088 */
[----:B------:R-:W-:-:S03]  /*a780*/  ISETP.GE.OR P4, PT, R45, R4, P0 ;  /* 0x000000042d00720c */ /* 0x000fc60000786670 */
[----:B------:R-:W-:-:S10]  /*a790*/  IMAD R139, R45, R139, R44 ;  /* 0x0000008b2d8b7224 */ /* 0x000fd400078e022c */
[----:B------:R-:W-:Y:S05]  /*a7a0*/  @P4 BRA `(.L_x_485) ;  /* 0x00000010005c4947 */ /* 0x000fea0003800000 */
[----:B------:R-:W2:Y:S01]  /*a7b0*/  LDL R45, [R1] ;  /* 0x00000000012d7983 */ /* 0x000ea20000100800 */
[----:B------:R-:W0:Y:S03]  /*a7c0*/  LDC.64 R52, c[0x0][0x2e8] ;  /* 0x0000ba00ff347b82 */ /* 0x000e260000000a00 */
[----:B------:R-:W3:Y:S01]  /*a7d0*/  LDL R46, [R1+0x64] ;  /* 0x00006400012e7983 */ /* 0x000ee20000100800 */
[----:B------:R-:W-:Y:S01]  /*a7e0*/  IMAD.IADD R56, R137, 0x1, R139 ;  /* 0x0000000189387824 */ /* 0x000fe200078e028b */
[----:B------:R-:W-:Y:S01]  /*a7f0*/  IADD3 R44, P4, P5, R100, R136, R21 ;  /* 0x00000088642c7210 */ /* 0x000fe20007d9e015 */
[----:B------:R-:W-:Y:S01]  /*a800*/  VIADD R47, R22, 0xa0 ;  /* 0x000000a0162f7836 */ /* 0x000fe20000000000 */
[----:B------:R-:W-:Y:S04]  /*a810*/  BSSY B1, `(.L_x_519) ;  /* 0x000006e000017945 */ /* 0x000fe80003800000 */
[----:B------:R-:W-:-:S04]  /*a820*/  SHF.L.U32 R47, R47, 0x6, RZ ;  /* 0x000000062f2f7819 */ /* 0x000fc800000006ff */
[----:B------:R-:W-:Y:S02]  /*a830*/  LOP3.LUT R47, R47, 0x1c0, RZ, 0xc0, !PT ;  /* 0x000001c02f2f7812 */ /* 0x000fe400078ec0ff */
[----:B--2---:R-:W-:Y:S02]  /*a840*/  LOP3.LUT P6, RZ, R45, 0x1, RZ, 0xc0, !PT ;  /* 0x000000012dff7812 */ /* 0x004fe400078cc0ff */
[----:B------:R-:W-:Y:S02]  /*a850*/  IADD3.X R45, R15, R56, R8, P4, P5 ;  /* 0x000000380f2d7210 */ /* 0x000fe400027ea408 */
[C---:B0-----:R-:W-:Y:S02]  /*a860*/  LEA R54, P4, R44.reuse, R52, 0x1 ;  /* 0x000000342c367211 */ /* 0x041fe400078808ff */
[----:B------:R-:W-:Y:S02]  /*a870*/  SEL R155, R43, R155, !P6 ;  /* 0x0000009b2b9b7207 */ /* 0x000fe40007000000 */
[----:B------:R-:W-:-:S02]  /*a880*/  LEA.HI.X R55, R44, R53, R45, 0x1, P4 ;  /* 0x000000352c377211 */ /* 0x000fc400020f0c2d */
[----:B------:R-:W-:-:S04]  /*a890*/  SHF.R.S32.HI R44, RZ, 0x1f, R155 ;  /* 0x0000001fff2c7819 */ /* 0x000fc8000001149b */
[----:B------:R-:W-:-:S04]  /*a8a0*/  LEA.HI R44, R44, R155, RZ, 0x4 ;  /* 0x0000009b2c2c7211 */ /* 0x000fc800078f20ff */
[----:B------:R-:W-:-:S04]  /*a8b0*/  LEA.HI.SX32 R44, R44, R9, 0x1c ;  /* 0x000000092c2c7211 */ /* 0x000fc800078fe2ff */
[----:B------:R-:W-:Y:S01]  /*a8c0*/  SHF.R.S32.HI R45, RZ, 0x1f, R44 ;  /* 0x0000001fff2d7819 */ /* 0x000fe2000001142c */
[----:B------:R-:W-:-:S03]  /*a8d0*/  IMAD.SHL.U32 R57, R44, 0x8, RZ ;  /* 0x000000082c397824 */ /* 0x000fc600078e00ff */
[----:B------:R-:W-:-:S04]  /*a8e0*/  LEA.HI R45, R45, R44, RZ, 0x3 ;  /* 0x0000002c2d2d7211 */ /* 0x000fc800078f18ff */
[----:B------:R-:W-:Y:S02]  /*a8f0*/  SHF.R.S32.HI R44, RZ, 0x3, R45 ;  /* 0x00000003ff2c7819 */ /* 0x000fe4000001142d */
[----:B------:R-:W-:-:S03]  /*a900*/  LOP3.LUT R45, R47, 0x38, R57, 0xf8, !PT ;  /* 0x000000382f2d7812 */ /* 0x000fc600078ef839 */
[----:B---3--:R-:W-:Y:S01]  /*a910*/  IMAD R44, R44, 0x2c00, R46 ;  /* 0x00002c002c2c7824 */ /* 0x008fe200078e022e */
[----:B------:R-:W-:-:S05]  /*a920*/  LOP3.LUT R45, R45, R164, RZ, 0x3c, !PT ;  /* 0x000000a42d2d7212 */ /* 0x000fca00078e3cff */
[----:B------:R-:W-:Y:S02]  /*a930*/  IMAD.IADD R44, R44, 0x1, R45 ;  /* 0x000000012c2c7824 */ /* 0x000fe400078e022d */
[C---:B------:R-:W-:Y:S02]  /*a940*/  IMAD R45, R23.reuse, 0x5800, R141 ;  /* 0x00005800172d7824 */ /* 0x040fe400078e028d */
[----:B------:R-:W-:Y:S02]  /*a950*/  IMAD R47, R23, 0x5800, R44 ;  /* 0x00005800172f7824 */ /* 0x000fe400078e022c */
[--C-:B------:R-:W-:Y:S02]  /*a960*/  IMAD R45, R45, 0x2, R2.reuse ;  /* 0x000000022d2d7824 */ /* 0x100fe400078e0202 */
[----:B------:R-:W-:-:S04]  /*a970*/  IMAD R48, R47, 0x2, R2 ;  /* 0x000000022f307824 */ /* 0x000fc800078e0202 */
[----:B------:R-:W0:Y:S04]  /*a980*/  LDS.128 R44, [R45+0x1e400] ;  /* 0x01e400002d2c7984 */ /* 0x000e280000000c00 */
[----:B------:R-:W2:Y:S01]  /*a990*/  LDS.128 R48, [R48+0x1e400] ;  /* 0x01e4000030307984 */ /* 0x000ea20000000c00 */
[----:B------:R-:W-:Y:S05]  /*a9a0*/  @P3 BRA `(.L_x_520) ;  /* 0x0000000400503947 */ /* 0x000fea0003800000 */
[----:B------:R-:W-:Y:S01]  /*a9b0*/  SHF.R.U32.HI R66, RZ, 0x10, R85 ;  /* 0x00000010ff427819 */ /* 0x000fe20000011655 */
[----:B0-----:R-:W-:Y:S01]  /*a9c0*/  IMAD.MOV.U32 R61, RZ, RZ, R44 ;  /* 0x000000ffff3d7224 */ /* 0x001fe200078e002c */
[----:B--2---:R-:W-:Y:S01]  /*a9d0*/  MOV R62, R50 ;  /* 0x00000032003e7202 */ /* 0x004fe20000000f00 */
[----:B------:R-:W-:Y:S01]  /*a9e0*/  HADD2.F32 R50, -RZ, R49.H0_H0 ;  /* 0x20000031ff327230 */ /* 0x000fe20000004100 */
[----:B------:R-:W-:Y:S01]  /*a9f0*/  SHF.R.U32.HI R64, RZ, 0x10, R81 ;  /* 0x00000010ff407819 */ /* 0x000fe20000011651 */
[----:B------:R-:W-:Y:S01]  /*aa00*/  HADD2.F32 R65, -RZ, R169.H1_H1 ;  /* 0x300000a9ff417230 */ /* 0x000fe20000004100 */
[--C-:B------:R-:W-:Y:S01]  /*aa10*/  SHF.R.U64 R59, R86, 0x10, R87.reuse ;  /* 0x00000010563b7819 */ /* 0x100fe20000001257 */
[----:B------:R-:W-:Y:S01]  /*aa20*/  HADD2.F32 R49, -RZ, R49.H1_H1 ;  /* 0x30000031ff317230 */ /* 0x000fe20000004100 */
[----:B------:R-:W-:Y:S01]  /*aa30*/  SHF.R.U32.HI R86, RZ, 0x10, R87 ;  /* 0x00000010ff567819 */ /* 0x000fe20000011657 */
[--C-:B------:R-:W-:Y:S02]  /*aa40*/  HADD2.F32 R44, -RZ, R45.reuse.H0_H0 ;  /* 0x2000002dff2c7230 */ /* 0x100fe40000004100 */
[----:B------:R-:W-:Y:S01]  /*aa50*/  FMUL.FTZ R67, R50, R65 ;  /* 0x0000004132437220 */ /* 0x000fe20000410000 */
[----:B------:R-:W-:Y:S01]  /*aa60*/  HADD2.F32 R66, -RZ, R66.H0_H0 ;  /* 0x20000042ff427230 */ /* 0x000fe20000004100 */
[----:B------:R-:W-:Y:S01]  /*aa70*/  SHF.R.U64 R58, R82, 0x10, R83 ;  /* 0x00000010523a7819 */ /* 0x000fe20000001253 */
[----:B------:R-:W-:-:S02]  /*aa80*/  HADD2.F32 R45, -RZ, R45.H1_H1 ;  /* 0x3000002dff2d7230 */ /* 0x000fc40000004100 */
[C---:B------:R-:W-:Y:S01]  /*aa90*/  FMUL.FTZ R65, R44.reuse, R65 ;  /* 0x000000412c417220 */ /* 0x040fe20000410000 */
[----:B------:R-:W-:Y:S02]  /*aaa0*/  HADD2.F32 R63, -RZ, R167.H1_H1 ;  /* 0x300000a7ff3f7230 */ /* 0x000fe40000004100 */
[-C--:B------:R-:W-:Y:S01]  /*aab0*/  FMUL.FTZ R68, R49, R66.reuse ;  /* 0x0000004231447220 */ /* 0x080fe20000410000 */
[----:B------:R-:W-:Y:S02]  /*aac0*/  HADD2.F32 R64, -RZ, R64.H0_H0 ;  /* 0x20000040ff407230 */ /* 0x000fe40000004100 */
[----:B------:R-:W-:Y:S01]  /*aad0*/  FMUL.FTZ R66, R45, R66 ;  /* 0x000000422d427220 */ /* 0x000fe20000410000 */
[----:B------:R-:W-:Y:S01]  /*aae0*/  SHF.R.U32.HI R82, RZ, 0x10, R83 ;  /* 0x00000010ff527819 */ /* 0x000fe20000011653 */
[-C--:B------:R-:W-:Y:S01]  /*aaf0*/  FFMA.FTZ R44, R44, R63.reuse, -R67 ;  /* 0x0000003f2c2c7223 */ /* 0x080fe20000010843 */
[----:B------:R-:W-:Y:S01]  /*ab00*/  FFMA.FTZ R65, R50, R63, R65 ;  /* 0x0000003f32417223 */ /* 0x000fe20000010041 */
[-C--:B------:R-:W-:Y:S01]  /*ab10*/  FFMA.FTZ R70, R49, R64.reuse, R66 ;  /* 0x0000004031467223 */ /* 0x080fe20000010042 */
[----:B------:R-:W-:Y:S01]  /*ab20*/  FFMA.FTZ R63, R45, R64, -R68 ;  /* 0x000000402d3f7223 */ /* 0x000fe20000010844 */
[--C-:B------:R-:W-:Y:S01]  /*ab30*/  HADD2.F32 R49, -RZ, R51.reuse.H0_H0 ;  /* 0x20000033ff317230 */ /* 0x100fe20000004100 */
[----:B------:R-:W-:Y:S01]  /*ab40*/  SHF.R.U64 R73, R84, 0x10, R85 ;  /* 0x0000001054497819 */ /* 0x000fe20000001255 */
[----:B------:R-:W-:Y:S01]  /*ab50*/  HADD2.F32 R51, -RZ, R51.H1_H1 ;  /* 0x30000033ff337230 */ /* 0x000fe20000004100 */
[----:B------:R-:W-:Y:S01]  /*ab60*/  SHF.R.U64 R60, R80, 0x10, R81 ;  /* 0x00000010503c7819 */ /* 0x000fe20000001251 */
[----:B------:R-:W-:-:S02]  /*ab70*/  HADD2.F32 R45, -RZ, R47.H0_H0 ;  /* 0x2000002fff2d7230 */ /* 0x000fc40000004100 */
[----:B------:R-:W-:Y:S02]  /*ab80*/  HADD2.F32 R68, -RZ, R86.H0_H0 ;  /* 0x20000056ff447230 */ /* 0x000fe40000004100 */
[----:B------:R-:W-:Y:S02]  /*ab90*/  HADD2.F32 R47, -RZ, R47.H1_H1 ;  /* 0x3000002fff2f7230 */ /* 0x000fe40000004100 */
[----:B------:R-:W-:Y:S02]  /*aba0*/  HADD2.F32 R66, -RZ, R168.H1_H1 ;  /* 0x300000a8ff427230 */ /* 0x000fe40000004100 */
[-C--:B------:R-:W-:Y:S01]  /*abb0*/  FMUL.FTZ R74, R51, R68.reuse ;  /* 0x00000044334a7220 */ /* 0x080fe20000410000 */
[----:B------:R-:W-:Y:S02]  /*abc0*/  HADD2.F32 R64, -RZ, R82.H0_H0 ;  /* 0x20000052ff407230 */ /* 0x000fe40000004100 */
[----:B------:R-:W-:Y:S01]  /*abd0*/  FMUL.FTZ R68, R47, R68 ;  /* 0x000000442f447220 */ /* 0x000fe20000410000 */
[----:B------:R-:W-:-:S02]  /*abe0*/  HADD2.F32 R50, -RZ, R166.H1_H1 ;  /* 0x300000a6ff327230 */ /* 0x000fc40000004100 */
[-C--:B------:R-:W-:Y:S01]  /*abf0*/  FMUL.FTZ R72, R49, R66.reuse ;  /* 0x0000004231487220 */ /* 0x080fe20000410000 */
[----:B------:R-:W-:Y:S01]  /*ac00*/  FMUL.FTZ R66, R45, R66 ;  /* 0x000000422d427220 */ /* 0x000fe20000410000 */
[-C--:B------:R-:W-:Y:S01]  /*ac10*/  FFMA.FTZ R71, R47, R64.reuse, -R74 ;  /* 0x000000402f477223 */ /* 0x080fe2000001084a */
[----:B------:R-:W-:Y:S01]  /*ac20*/  FFMA.FTZ R74, R51, R64, R68 ;  /* 0x00000040334a7223 */ /* 0x000fe20000010044 */
[-C--:B------:R-:W-:Y:S01]  /*ac30*/  FFMA.FTZ R72, R45, R50.reuse, -R72 ;  /* 0x000000322d487223 */ /* 0x080fe20000010848 */
[----:B------:R-:W-:Y:S02]  /*ac40*/  HADD2.F32 R64, -RZ, R169.H0_H0 ;  /* 0x200000a9ff407230 */ /* 0x000fe40000004100 */
[----:B------:R-:W-:Y:S01]  /*ac50*/  FFMA.FTZ R69, R49, R50, R66 ;  /* 0x0000003231457223 */ /* 0x000fe20000010042 */
[----:B------:R-:W-:Y:S02]  /*ac60*/  HADD2.F32 R47, -RZ, R48.H0_H0 ;  /* 0x20000030ff2f7230 */ /* 0x000fe40000004100 */
[----:B------:R-:W-:-:S02]  /*ac70*/  HADD2.F32 R45, -RZ, R61.H0_H0 ;  /* 0x2000003dff2d7230 */ /* 0x000fc40000004100 */
[----:B------:R-:W-:Y:S02]  /*ac80*/  HADD2.F32 R50, -RZ, R167.H0_H0 ;  /* 0x200000a7ff327230 */ /* 0x000fe40000004100 */
[-C--:B------:R-:W-:Y:S01]  /*ac90*/  FMUL.FTZ R66, R47, R64.reuse ;  /* 0x000000402f427220 */ /* 0x080fe20000410000 */
[----:B------:R-:W-:Y:S02]  /*aca0*/  HADD2.F32 R49, -RZ, R73.H0_H0 ;  /* 0x20000049ff317230 */ /* 0x000fe40000004100 */
[C---:B------:R-:W-:Y:S01]  /*acb0*/  FMUL.FTZ R64, R45.reuse, R64 ;  /* 0x000000402d407220 */ /* 0x040fe20000410000 */
[----:B------:R-:W-:Y:S02]  /*acc0*/  HADD2.F32 R48, -RZ, R48.H1_H1 ;  /* 0x30000030ff307230 */ /* 0x000fe40000004100 */
[-C--:B------:R-:W-:Y:S01]  /*acd0*/  FFMA.FTZ R66, R45, R50.reuse, -R66 ;  /* 0x000000322d427223 */ /* 0x080fe20000010842 */
[----:B------:R-:W-:Y:S02]  /*ace0*/  HADD2.F32 R61, -RZ, R61.H1_H1 ;  /* 0x3000003dff3d7230 */ /* 0x000fe40000004100 */
[----:B------:R-:W-:Y:S01]  /*acf0*/  FFMA.FTZ R64, R47, R50, R64 ;  /* 0x000000322f407223 */ /* 0x000fe20000010040 */
[----:B------:R-:W-:-:S02]  /*ad00*/  HADD2.F32 R60, -RZ, R60.H0_H0 ;  /* 0x2000003cff3c7230 */ /* 0x000fc40000004100 */
[CC--:B------:R-:W-:Y:S01]  /*ad10*/  FMUL.FTZ R68, R48.reuse, R49.reuse ;  /* 0x0000003130447220 */ /* 0x0c0fe20000410000 */
[----:B------:R-:W-:Y:S02]  /*ad20*/  HADD2.F32 R47, -RZ, R62.H0_H0 ;  /* 0x2000003eff2f7230 */ /* 0x000fe40000004100 */
[C---:B------:R-:W-:Y:S01]  /*ad30*/  FMUL.FTZ R49, R61.reuse, R49 ;  /* 0x000000313d317220 */ /* 0x040fe20000410000 */
[----:B------:R-:W-:Y:S02]  /*ad40*/  HADD2.F32 R168, -RZ, R168.H0_H0 ;  /* 0x200000a8ffa87230 */ /* 0x000fe40000004100 */
[-C--:B------:R-:W-:Y:S01]  /*ad50*/  FFMA.FTZ R61, R61, R60.reuse, -R68 ;  /* 0x0000003c3d3d7223 */ /* 0x080fe20000010844 */
[----:B------:R-:W-:Y:S02]  /*ad60*/  HADD2.F32 R59, -RZ, R59.H0_H0 ;  /* 0x2000003bff3b7230 */ /* 0x000fe40000004100 */
[----:B------:R-:W-:Y:S01]  /*ad70*/  FFMA.FTZ R51, R48, R60, R49 ;  /* 0x0000003c30337223 */ /* 0x000fe20000010031 */
[----:B------:R-:W-:-:S02]  /*ad80*/  HADD2.F32 R45, -RZ, R46.H0_H0 ;  /* 0x2000002eff2d7230 */ /* 0x000fc40000004100 */
[-C--:B------:R-:W-:Y:S01]  /*ad90*/  FMUL.FTZ R48, R47, R168.reuse ;  /* 0x000000a82f307220 */ /* 0x080fe20000410000 */
[----:B------:R-:W-:Y:S01]  /*ada0*/  HADD2.F32 R62, -RZ, R62.H1_H1 ;  /* 0x3000003eff3e7230 */ /* 0x000fe20000004100 */
[----:B------:R-:W-:Y:S01]  /*adb0*/  F2FP.F16.F32.PACK_AB R69, R74, R69 ;  /* 0x000000454a45723e */ /* 0x000fe200000000ff */
[----:B------:R-:W-:Y:S02]  /*adc0*/  HADD2.F32 R46, -RZ, R46.H1_H1 ;  /* 0x3000002eff2e7230 */ /* 0x000fe40000004100 */
[----:B------:R-:W-:Y:S01]  /*add0*/  FMUL.FTZ R168, R45, R168 ;  /* 0x000000a82da87220 */ /* 0x000fe20000410000 */
[----:B------:R-:W-:Y:S02]  /*ade0*/  HADD2.F32 R166, -RZ, R166.H0_H0 ;  /* 0x200000a6ffa67230 */ /* 0x000fe40000004100 */
[-C--:B------:R-:W-:Y:S01]  /*adf0*/  FMUL.FTZ R67, R62, R59.reuse ;  /* 0x0000003b3e437220 */ /* 0x080fe20000410000 */
[----:B------:R-:W-:Y:S02]  /*ae00*/  HADD2.F32 R49, -RZ, R58.H0_H0 ;  /* 0x2000003aff317230 */ /* 0x000fe40000004100 */
[C---:B------:R-:W-:Y:S01]  /*ae10*/  FMUL.FTZ R59, R46.reuse, R59 ;  /* 0x0000003b2e3b7220 */ /* 0x040fe20000410000 */
[----:B------:R-:W-:Y:S01]  /*ae20*/  F2FP.F16.F32.PACK_AB R64, R51, R64 ;  /* 0x000000403340723e */ /* 0x000fe200000000ff */
[-C--:B------:R-:W-:Y:S01]  /*ae30*/  FFMA.FTZ R48, R45, R166.reuse, -R48 ;  /* 0x000000a62d307223 */ /* 0x080fe20000010830 */
[----:B------:R-:W-:Y:S01]  /*ae40*/  FFMA.FTZ R168, R47, R166, R168 ;  /* 0x000000a62fa87223 */ /* 0x000fe200000100a8 */
[-C--:B------:R-:W-:Y:S01]  /*ae50*/  FFMA.FTZ R67, R46, R49.reuse, -R67 ;  /* 0x000000312e437223 */ /* 0x080fe20000010843 */
[----:B------:R-:W-:Y:S01]  /*ae60*/  FFMA.FTZ R59, R62, R49, R59 ;  /* 0x000000313e3b7223 */ /* 0x000fe2000001003b */
[----:B------:R-:W-:Y:S01]  /*ae70*/  F2FP.F16.F32.PACK_AB R45, R63, R44 ;  /* 0x0000002c3f2d723e */ /* 0x000fe200000000ff */
[----:B------:R-:W-:Y:S01]  /*ae80*/  IMAD.MOV.U32 R51, RZ, RZ, R69 ;  /* 0x000000ffff337224 */ /* 0x000fe200078e0045 */
[----:B------:R-:W-:-:S02]  /*ae90*/  F2FP.F16.F32.PACK_AB R47, R71, R72 ;  /* 0x00000048472f723e */ /* 0x000fc400000000ff */
[----:B------:R-:W-:Y:S01]  /*aea0*/  F2FP.F16.F32.PACK_AB R46, R67, R48 ;  /* 0x00000030432e723e */ /* 0x000fe200000000ff */
[----:B------:R-:W-:Y:S01]  /*aeb0*/  IMAD.MOV.U32 R48, RZ, RZ, R64 ;  /* 0x000000ffff307224 */ /* 0x000fe200078e0040 */
[----:B------:R-:W-:Y:S02]  /*aec0*/  F2FP.F16.F32.PACK_AB R49, R70, R65 ;  /* 0x000000414631723e */ /* 0x000fe400000000ff */
[----:B------:R-:W-:Y:S02]  /*aed0*/  F2FP.F16.F32.PACK_AB R44, R61, R66 ;  /* 0x000000423d2c723e */ /* 0x000fe400000000ff */
[----:B------:R-:W-:-:S07]  /*aee0*/  F2FP.F16.F32.PACK_AB R50, R59, R168 ;  /* 0x000000a83b32723e */ /* 0x000fce00000000ff */
.L_x_520:
[----:B------:R-:W-:Y:S05]  /*aef0*/  BSYNC B1 ;  /* 0x0000000000017941 */ /* 0x000fea0003800000 */
.L_x_519:
[----:B------:R-:W-:Y:S01]  /*af00*/  ISETP.GE.AND P3, PT, R57, R153, PT ;  /* 0x000000993900720c */ /* 0x000fe20003f66270 */
[----:B------:R-:W-:Y:S02]  /*af10*/  ULDC.64 UR4, c[0x0][0x208] ;  /* 0x0000820000047ab9 */ /* 0x000fe40000000a00 */
[----:B0-----:R0:W-:Y:S10]  /*af20*/  STG.E.128 desc[UR4][R54.64], R44 ;  /* 0x0000002c36007986 */ /* 0x0011f4000c101d04 */
[----:B------:R-:W-:Y:S05]  /*af30*/  @P3 BRA `(.L_x_485) ;  /* 0x0000000800783947 */ /* 0x000fea0003800000 */
[--C-:B0-----:R-:W-:Y:S01]  /*af40*/  SHF.R.S32.HI R44, RZ, 0x1f, R57.reuse ;  /* 0x0000001fff2c7819 */ /* 0x101fe20000011439 */
[----:B------:R-:W-:Y:S01]  /*af50*/  ULDC.64 UR4, c[0x0][0x208] ;  /* 0x0000820000047ab9 */ /* 0x000fe20000000a00 */
[----:B------:R-:W-:-:S04]  /*af60*/  IADD3 R57, P3, P4, R100, R136, R57 ;  /* 0x0000008864397210 */ /* 0x000fc80007c7e039 */
[----:B------:R-:W-:Y:S02]  /*af70*/  IADD3.X R56, R15, R56, R44, P3, P4 ;  /* 0x000000380f387210 */ /* 0x000fe40001fe842c */
[----:B------:R-:W-:-:S04]  /*af80*/  LEA R52, P3, R57, R52, 0x1 ;  /* 0x0000003439347211 */ /* 0x000fc800078608ff */
[----:B------:R-:W-:-:S05]  /*af90*/  LEA.HI.X R53, R57, R53, R56, 0x1, P3 ;  /* 0x0000003539357211 */ /* 0x000fca00018f0c38 */
[----:B--2---:R0:W-:Y:S01]  /*afa0*/  STG.E.128 desc[UR4][R52.64], R48 ;  /* 0x0000003034007986 */ /* 0x0041e2000c101d04 */
[----:B------:R-:W-:Y:S05]  /*afb0*/  BRA `(.L_x_485) ;  /* 0x0000000800587947 */ /* 0x000fea0003800000 */
.L_x_428:
[----:B------:R-:W-:-:S13]  /*afc0*/  ISETP.NE.AND P2, PT, R224, 0x3, PT ;  /* 0x00000003e000780c */ /* 0x000fda0003f45270 */
[----:B------:R-:W-:Y:S05]  /*afd0*/  @!P2 BRA `(.L_x_521) ;  /* 0x000000000004a947 */ /* 0x000fea0003800000 */
[----:B------:R-:W-:Y:S01]  /*afe0*/  BPT.TRAP 0x1 ;  /* 0x000000040000795c */ /* 0x000fe20000300000 */
.L_x_521:
[----:B------:R-:W-:Y:S01]  /*aff0*/  SHF.R.S32.HI R3, RZ, 0x1f, R24 ;  /* 0x0000001fff037819 */ /* 0x000fe20000011418 */
[----:B------:R-:W-:Y:S01]  /*b000*/  IMAD R0, R41, R24, RZ ;  /* 0x0000001829007224 */ /* 0x000fe200078e02ff */
[----:B------:R-:W-:Y:S01]  /*b010*/  BSSY B1, `(.L_x_522) ;  /* 0x000000a000017945 */ /* 0x000fe20003800000 */
[----:B------:R-:W-:Y:S02]  /*b020*/  IMAD R4, R24, -0xb0, R25 ;  /* 0xffffff5018047824 */ /* 0x000fe400078e0219 */
[----:B------:R-:W-:Y:S01]  /*b030*/  IMAD R45, R3, R156, R0 ;  /* 0x0000009c032d7224 */ /* 0x000fe200078e0200 */
[----:B------:R-:W-:Y:S01]  /*b040*/  SHF.L.U32 R0, R223, 0x1f, RZ ;  /* 0x0000001fdf007819 */ /* 0x000fe200000006ff */
[----:B------:R-:W-:Y:S01]  /*b050*/  IMAD R3, R23, 0x8, R2 ;  /* 0x0000000817037824 */ /* 0x000fe200078e0202 */
[----:B------:R-:W-:Y:S01]  /*b060*/  VIMNMX R4, R4, 0xb0, PT ;  /* 0x000000b004047848 */ /* 0x000fe20003fe0100 */
[----:B------:R-:W-:Y:S02]  /*b070*/  IMAD.WIDE.U32 R52, R156, R24, RZ ;  /* 0x000000189c347225 */ /* 0x000fe400078e00ff */
[----:B------:R-:W1:Y:S02]  /*b080*/  SYNCS.PHASECHK.TRANS64.TRYWAIT P3, [R3+URZ+0x34890], R0 ;  /* 0x03489000030075a7 */ /* 0x000e64000806017f */
[----:B------:R-:W-:Y:S01]  /*b090*/  IMAD.IADD R58, R45, 0x1, R53 ;  /* 0x000000012d3a7824 */ /* 0x000fe200078e0235 */
[----:B-1----:R-:W-:Y:S06]  /*b0a0*/  @!P3 BRA `(.L_x_523) ;  /* 0x000001cc0078b947 */ /* 0x002fec0003800000 */
.L_x_805:
[----:B------:R-:W-:Y:S05]  /*b0b0*/  BSYNC B1 ;  /* 0x0000000000017941 */ /* 0x000fea0003800000 */
.L_x_522:
[----:B------:R-:W-:Y:S01]  /*b0c0*/  ISETP.GE.AND P3, PT, R22, R4, PT ;  /* 0x000000041600720c */ /* 0x000fe20003f66270 */
[----:B------:R-:W-:-:S12]  /*b0d0*/  BSSY B1, `(.L_x_524) ;  /* 0x0000011000017945 */ /* 0x000fd80003800000 */
[----:B------:R-:W-:Y:S05]  /*b0e0*/  @P3 BRA `(.L_x_525) ;  /* 0x00000000003c3947 */ /* 0x000fea0003800000 */
[----:B------:R-:W2:Y:S01]  /*b0f0*/  @!P0 LDC.64 R54, c[0x0][0x2e8] ;  /* 0x0000ba00ff368b82 */ /* 0x000ea20000000a00 */
[----:B------:R-:W-:Y:S01]  /*b100*/  @!P0 IADD3 R46, P3, R20, R52, RZ ;  /* 0x00000034142e8210 */ /* 0x000fe20007f7e0ff */
[----:B0-----:R-:W-:Y:S01]  /*b110*/  @!P1 LDS.128 R48, [R5+0x23c00] ;  /* 0x023c000005309984 */ /* 0x001fe20000000c00 */
[----:B------:R-:W-:-:S03]  /*b120*/  ULDC.64 UR4, c[0x0][0x208] ;  /* 0x0000820000047ab9 */ /* 0x000fc60000000a00 */
[----:B------:R-:W-:Y:S01]  /*b130*/  @!P0 IMAD.X R47, R58, 0x1, R13, P3 ;  /* 0x000000013a2f8824 */ /* 0x000fe200018e060d */
[----:B------:R-:W-:Y:S01]  /*b140*/  @!P1 IADD3 R44, P3, R12, R52, RZ ;  /* 0x000000340c2c9210 */ /* 0x000fe20007f7e0ff */
[----:B------:R-:W0:Y:S03]  /*b150*/  @!P1 LDC.64 R56, c[0x0][0x2e8] ;  /* 0x0000ba00ff389b82 */ /* 0x000e260000000a00 */
[----:B------:R-:W-:Y:S02]  /*b160*/  @!P1 IADD3.X R45, R58, R7, RZ, P3, !PT ;  /* 0x000000073a2d9210 */ /* 0x000fe40001ffe4ff */
[----:B--2---:R-:W-:-:S04]  /*b170*/  @!P0 LEA R54, P3, R46, R54, 0x1 ;  /* 0x000000362e368211 */ /* 0x004fc800078608ff */
[----:B------:R-:W-:Y:S02]  /*b180*/  @!P0 LEA.HI.X R55, R46, R55, R47, 0x1, P3 ;  /* 0x000000372e378211 */ /* 0x000fe400018f0c2f */
[----:B0-----:R-:W-:-:S04]  /*b190*/  @!P1 LEA R56, P3, R44, R56, 0x1 ;  /* 0x000000382c389211 */ /* 0x001fc800078608ff */
[----:B------:R-:W-:Y:S02]  /*b1a0*/  @!P1 LEA.HI.X R57, R44, R57, R45, 0x1, P3 ;  /* 0x000000392c399211 */ /* 0x000fe400018f0c2d */
[----:B------:R-:W0:Y:S04]  /*b1b0*/  @!P0 LDS.128 R44, [R5+0x1e400] ;  /* 0x01e40000052c8984 */ /* 0x000e280000000c00 */
[----:B0-----:R2:W-:Y:S04]  /*b1c0*/  @!P0 STG.E.128 desc[UR4][R54.64], R44 ;  /* 0x0000002c36008986 */ /* 0x0015e8000c101d04 */
[----:B------:R2:W-:Y:S02]  /*b1d0*/  @!P1 STG.E.128 desc[UR4][R56.64], R48 ;  /* 0x0000003038009986 */ /* 0x0005e4000c101d04 */
.L_x_525:
[----:B------:R-:W-:Y:S05]  /*b1e0*/  BSYNC B1 ;  /* 0x0000000000017941 */ /* 0x000fea0003800000 */
.L_x_524:
[----:B--2---:R-:W-:Y:S01]  /*b1f0*/  VIADD R44, R22, 0x20 ;  /* 0x00000020162c7836 */ /* 0x004fe20000000000 */
[----:B------:R-:W-:Y:S04]  /*b200*/  BSSY B1, `(.L_x_526) ;  /* 0x0000014000017945 */ /* 0x000fe80003800000 */
[----:B------:R-:W-:-:S13]  /*b210*/  ISETP.GE.AND P3, PT, R44, R4, PT ;  /* 0x000000042c00720c */ /* 0x000fda0003f66270 */
[----:B------:R-:W-:Y:S05]  /*b220*/  @P3 BRA `(.L_x_527) ;  /* 0x0000000000443947 */ /* 0x000fea0003800000 */
[----:B------:R-:W2:Y:S01]  /*b230*/  @!P0 LDC.64 R54, c[0x0][0x2e8] ;  /* 0x0000ba00ff368b82 */ /* 0x000ea20000000a00 */
[----:B------:R-:W-:Y:S01]  /*b240*/  IADD3 R45, P3, R116, R52, RZ ;  /* 0x00000034742d7210 */ /* 0x000fe20007f7e0ff */
[----:B------:R-:W-:-:S04]  /*b250*/  ULDC.64 UR4, c[0x0][0x208] ;  /* 0x0000820000047ab9 */ /* 0x000fc80000000a00 */
[----:B------:R-:W-:Y:S01]  /*b260*/  IMAD.X R48, R58, 0x1, R117, P3 ;  /* 0x000000013a307824 */ /* 0x000fe200018e0675 */
[C---:B------:R-:W-:Y:S01]  /*b270*/  @!P0 IADD3 R46, P3, R45.reuse, R20, RZ ;  /* 0x000000142d2e8210 */ /* 0x040fe20007f7e0ff */
[----:B------:R-:W3:Y:S04]  /*b280*/  @!P1 LDC.64 R56, c[0x0][0x2e8] ;  /* 0x0000ba00ff389b82 */ /* 0x000ee80000000a00 */
[----:B------:R-:W-:Y:S01]  /*b290*/  @!P0 IMAD.X R47, R48, 0x1, R13, P3 ;  /* 0x00000001302f8824 */ /* 0x000fe200018e060d */
[----:B------:R-:W-:-:S05]  /*b2a0*/  @!P1 IADD3 R44, P3, R45, R12, RZ ;  /* 0x0000000c2d2c9210 */ /* 0x000fca0007f7e0ff */
[----:B------:R-:W-:Y:S02]  /*b2b0*/  @!P1 IMAD.X R45, R48, 0x1, R7, P3 ;  /* 0x00000001302d9824 */ /* 0x000fe400018e0607 */
[----:B0-----:R-:W-:Y:S01]  /*b2c0*/  @!P1 LDS.128 R48, [R5+0x24c00] ;  /* 0x024c000005309984 */ /* 0x001fe20000000c00 */
[----:B--2---:R-:W-:-:S04]  /*b2d0*/  @!P0 LEA R54, P3, R46, R54, 0x1 ;  /* 0x000000362e368211 */ /* 0x004fc800078608ff */
[----:B------:R-:W-:Y:S02]  /*b2e0*/  @!P0 LEA.HI.X R55, R46, R55, R47, 0x1, P3 ;  /* 0x000000372e378211 */ /* 0x000fe400018f0c2f */
[----:B---3--:R-:W-:-:S04]  /*b2f0*/  @!P1 LEA R56, P3, R44, R56, 0x1 ;  /* 0x000000382c389211 */ /* 0x008fc800078608ff */
[----:B------:R-:W-:Y:S02]  /*b300*/  @!P1 LEA.HI.X R57, R44, R57, R45, 0x1, P3 ;  /* 0x000000392c399211 */ /* 0x000fe400018f0c2d */
[----:B------:R-:W0:Y:S04]  /*b310*/  @!P0 LDS.128 R44, [R5+0x1f400] ;  /* 0x01f40000052c8984 */ /* 0x000e280000000c00 */
[----:B0-----:R2:W-:Y:S04]  /*b320*/  @!P0 STG.E.128 desc[UR4][R54.64], R44 ;  /* 0x0000002c36008986 */ /* 0x0015e8000c101d04 */
[----:B------:R2:W-:Y:S02]  /*b330*/  @!P1 STG.E.128 desc[UR4][R56.64], R48 ;  /* 0x0000003038009986 */ /* 0x0005e4000c101d04 */
.L_x_527:
[----:B------:R-:W-:Y:S05]  /*b340*/  BSYNC B1 ;  /* 0x0000000000017941 */ /* 0x000fea0003800000 */
.L_x_526:
[----:B--2---:R-:W-:Y:S01]  /*b350*/  VIADD R44, R22, 0x40 ;  /* 0x00000040162c7836 */ /* 0x004fe20000000000 */
[----:B------:R-:W-:Y:S04]  /*b360*/  BSSY B1, `(.L_x_528) ;  /* 0x0000014000017945 */ /* 0x000fe80003800000 */
[----:B------:R-:W-:-:S13]  /*b370*/  ISETP.GE.AND P3, PT, R44, R4, PT ;  /* 0x000000042c00720c */ /* 0x000fda0003f66270 */
[----:B------:R-:W-:Y:S05]  /*b380*/  @P3 BRA `(.L_x_529) ;  /* 0x0000000000443947 */ /* 0x000fea0003800000 */
[----:B------:R-:W2:Y:S01]  /*b390*/  @!P0 LDC.64 R54, c[0x0][0x2e8] ;  /* 0x0000ba00ff368b82 */ /* 0x000ea20000000a00 */
[----:B------:R-:W-:Y:S01]  /*b3a0*/  LEA R45, P3, R42, R52, 0x6 ;  /* 0x000000342a2d7211 */ /* 0x000fe200078630ff */
[----:B------:R-:W-:-:S03]  /*b3b0*/  ULDC.64 UR4, c[0x0][0x208] ;  /* 0x0000820000047ab9 */ /* 0x000fc60000000a00 */
[----:B------:R-:W-:Y:S02]  /*b3c0*/  IADD3.X R48, R58, R140, RZ, P3, !PT ;  /* 0x0000008c3a307210 */ /* 0x000fe40001ffe4ff */
        /* <DEDUP_REMOVED lines=13> */
.L_x_529:
[----:B------:R-:W-:Y:S05]  /*b4a0*/  BSYNC B1 ;  /* 0x0000000000017941 */ /* 0x000fea0003800000 */
.L_x_528:
[----:B--2---:R-:W-:Y:S01]  /*b4b0*/  VIADD R44, R22, 0x60 ;  /* 0x00000060162c7836 */ /* 0x004fe20000000000 */
[----:B------:R-:W-:Y:S04]  /*b4c0*/  BSSY B1, `(.L_x_530) ;  /* 0x0000018000017945 */ /* 0x000fe80003800000 */
[----:B------:R-:W-:-:S13]  /*b4d0*/  ISETP.GE.AND P3, PT, R44, R4, PT ;  /* 0x000000042c00720c */ /* 0x000fda0003f66270 */
[----:B------:R-:W-:Y:S05]  /*b4e0*/  @P3 BRA `(.L_x_531) ;  /* 0x0000000000543947 */ /* 0x000fea0003800000 */
[----:B------:R-:W2:Y:S01]  /*b4f0*/  LDC.64 R44, c[0x0][0x300] ;  /* 0x0000c000ff2c7b82 */ /* 0x000ea20000000a00 */
[----:B------:R-:W-:Y:S01]  /*b500*/  IMAD.MOV.U32 R46, RZ, RZ, R52 ;  /* 0x000000ffff2e7224 */ /* 0x000fe200078e0034 */
[----:B------:R-:W-:Y:S01]  /*b510*/  ULDC.64 UR4, c[0x0][0x208] ;  /* 0x0000820000047ab9 */ /* 0x000fe20000000a00 */
[----:B------:R-:W-:-:S05]  /*b520*/  IMAD.MOV.U32 R47, RZ, RZ, R58 ;  /* 0x000000ffff2f7224 */ /* 0x000fca00078e003a */
[----:B------:R-:W3:Y:S08]  /*b530*/  @!P0 LDC.64 R54, c[0x0][0x2e8] ;  /* 0x0000ba00ff368b82 */ /* 0x000ef00000000a00 */
[----:B------:R-:W4:Y:S01]  /*b540*/  @!P1 LDC.64 R56, c[0x0][0x2e8] ;  /* 0x0000ba00ff389b82 */ /* 0x000f220000000a00 */
[----:B--2---:R-:W-:-:S04]  /*b550*/  IMAD.WIDE.U32 R46, R44, 0x60, R46 ;  /* 0x000000602c2e7825 */ /* 0x004fc800078e002e */
[----:B------:R-:W-:-:S05]  /*b560*/  IMAD R45, R45, 0x60, RZ ;  /* 0x000000602d2d7824 */ /* 0x000fca00078e02ff */
[----:B------:R-:W-:Y:S02]  /*b570*/  IADD3 R44, R47, R45, RZ ;  /* 0x0000002d2f2c7210 */ /* 0x000fe40007ffe0ff */
[----:B------:R-:W-:-:S05]  /*b580*/  @!P0 IADD3 R45, P3, R20, R46, RZ ;  /* 0x0000002e142d8210 */ /* 0x000fca0007f7e0ff */
[----:B------:R-:W-:Y:S01]  /*b590*/  @!P0 IMAD.X R48, R44, 0x1, R13, P3 ;  /* 0x000000012c308824 */ /* 0x000fe200018e060d */
[----:B------:R-:W-:-:S05]  /*b5a0*/  @!P1 IADD3 R46, P3, R12, R46, RZ ;  /* 0x0000002e0c2e9210 */ /* 0x000fca0007f7e0ff */
[----:B------:R-:W-:Y:S01]  /*b5b0*/  @!P1 IMAD.X R44, R44, 0x1, R7, P3 ;  /* 0x000000012c2c9824 */ /* 0x000fe200018e0607 */
[----:B---3--:R-:W-:-:S04]  /*b5c0*/  @!P0 LEA R54, P3, R45, R54, 0x1 ;  /* 0x000000362d368211 */ /* 0x008fc800078608ff */
[----:B------:R-:W-:Y:S02]  /*b5d0*/  @!P0 LEA.HI.X R55, R45, R55, R48, 0x1, P3 ;  /* 0x000000372d378211 */ /* 0x000fe400018f0c30 */
[C---:B----4-:R-:W-:Y:S01]  /*b5e0*/  @!P1 LEA R56, P3, R46.reuse, R56, 0x1 ;  /* 0x000000382e389211 */ /* 0x050fe200078608ff */
[----:B0-----:R-:W-:Y:S03]  /*b5f0*/  @!P1 LDS.128 R48, [R5+0x26c00] ;  /* 0x026c000005309984 */ /* 0x001fe60000000c00 */
[----:B------:R-:W-:Y:S02]  /*b600*/  @!P1 LEA.HI.X R57, R46, R57, R44, 0x1, P3 ;  /* 0x000000392e399211 */ /* 0x000fe400018f0c2c */
[----:B------:R-:W0:Y:S04]  /*b610*/  @!P0 LDS.128 R44, [R5+0x21400] ;  /* 0x02140000052c8984 */ /* 0x000e280000000c00 */
[----:B0-----:R2:W-:Y:S04]  /*b620*/  @!P0 STG.E.128 desc[UR4][R54.64], R44 ;  /* 0x0000002c36008986 */ /* 0x0015e8000c101d04 */
[----:B------:R2:W-:Y:S02]  /*b630*/  @!P1 STG.E.128 desc[UR4][R56.64], R48 ;  /* 0x0000003038009986 */ /* 0x0005e4000c101d04 */
.L_x_531:
[----:B------:R-:W-:Y:S05]  /*b640*/  BSYNC B1 ;  /* 0x0000000000017941 */ /* 0x000fea0003800000 */
.L_x_530:
[----:B--2---:R-:W-:Y:S01]  /*b650*/  VIADD R44, R22, 0x80 ;  /* 0x00000080162c7836 */ /* 0x004fe20000000000 */
[----:B------:R-:W-:Y:S04]  /*b660*/  BSSY B1, `(.L_x_532) ;  /* 0x0000014000017945 */ /* 0x000fe80003800000 */
[----:B------:R-:W-:-:S13]  /*b670*/  ISETP.GE.AND P3, PT, R44, R4, PT ;  /* 0x000000042c00720c */ /* 0x000fda0003f66270 */
[----:B------:R-:W-:Y:S05]  /*b680*/  @P3 BRA `(.L_x_533) ;  /* 0x0000000000443947 */ /* 0x000fea0003800000 */
[----:B------:R-:W2:Y:S01]  /*b690*/  @!P0 LDC.64 R54, c[0x0][0x2e8] ;  /* 0x0000ba00ff368b82 */ /* 0x000ea20000000a00 */
[----:B------:R-:W-:Y:S01]  /*b6a0*/  LEA R45, P3, R42, R52, 0x7 ;  /* 0x000000342a2d7211 */ /* 0x000fe200078638ff */
[----:B------:R-:W-:-:S04]  /*b6b0*/  ULDC.64 UR4, c[0x0][0x208] ;  /* 0x0000820000047ab9 */ /* 0x000fc80000000a00 */
[----:B------:R-:W-:Y:S01]  /*b6c0*/  IMAD.X R48, R58, 0x1, R131, P3 ;  /* 0x000000013a307824 */ /* 0x000fe200018e0683 */
[C---:B------:R-:W-:Y:S01]  /*b6d0*/  @!P0 IADD3 R46, P3, R45.reuse, R20, RZ ;  /* 0x000000142d2e8210 */ /* 0x040fe20007f7e0ff */
[----:B------:R-:W3:Y:S04]  /*b6e0*/  @!P1 LDC.64 R56, c[0x0][0x2e8] ;  /* 0x0000ba00ff389b82 */ /* 0x000ee80000000a00 */
[----:B------:R-:W-:Y:S01]  /*b6f0*/  @!P0 IMAD.X R47, R48, 0x1, R13, P3 ;  /* 0x00000001302f8824 */ /* 0x000fe200018e060d */
[----:B------:R-:W-:-:S04]  /*b700*/  @!P1 IADD3 R44, P3, R45, R12, RZ ;  /* 0x0000000c2d2c9210 */ /* 0x000fc80007f7e0ff */
[----:B------:R-:W-:Y:S02]  /*b710*/  @!P1 IADD3.X R45, R48, R7, RZ, P3, !PT ;  /* 0x00000007302d9210 */ /* 0x000fe40001ffe4ff */
        /* <DEDUP_REMOVED lines=8> */
.L_x_533:
[----:B------:R-:W-:Y:S05]  /*b7a0*/  BSYNC B1 ;  /* 0x0000000000017941 */ /* 0x000fea0003800000 */
.L_x_532:
[----:B--2---:R-:W-:-:S05]  /*b7b0*/  VIADD R44, R22, 0xa0 ;  /* 0x000000a0162c7836 */ /* 0x004fca0000000000 */
[----:B------:R-:W-:-:S13]  /*b7c0*/  ISETP.GE.AND P3, PT, R44, R4, PT ;  /* 0x000000042c00720c */ /* 0x000fda0003f66270 */
[----:B------:R-:W-:Y:S05]  /*b7d0*/  @P3 BRA `(.L_x_485) ;  /* 0x0000000000503947 */ /* 0x000fea0003800000 */
[----:B------:R-:W2:Y:S01]  /*b7e0*/  LDC.64 R44, c[0x0][0x300] ;  /* 0x0000c000ff2c7b82 */ /* 0x000ea20000000a00 */
[----:B------:R-:W-:Y:S01]  /*b7f0*/  IMAD.MOV.U32 R53, RZ, RZ, R58 ;  /* 0x000000ffff357224 */ /* 0x000fe200078e003a */
[----:B------:R-:W-:-:S06]  /*b800*/  ULDC.64 UR4, c[0x0][0x208] ;  /* 0x0000820000047ab9 */ /* 0x000fcc0000000a00 */
[----:B------:R-:W3:Y:S01]  /*b810*/  @!P1 LDC.64 R54, c[0x0][0x2e8] ;  /* 0x0000ba00ff369b82 */ /* 0x000ee20000000a00 */
[----:B--2---:R-:W-:-:S04]  /*b820*/  IMAD.WIDE.U32 R52, R44, 0xa0, R52 ;  /* 0x000000a02c347825 */ /* 0x004fc800078e0034 */
[----:B------:R-:W-:Y:S01]  /*b830*/  IMAD R45, R45, 0xa0, RZ ;  /* 0x000000a02d2d7824 */ /* 0x000fe200078e02ff */
[----:B------:R-:W-:-:S03]  /*b840*/  @!P0 IADD3 R46, P3, R20, R52, RZ ;  /* 0x00000034142e8210 */ /* 0x000fc60007f7e0ff */
[----:B------:R-:W-:-:S04]  /*b850*/  IMAD.IADD R48, R53, 0x1, R45 ;  /* 0x0000000135307824 */ /* 0x000fc800078e022d */
[----:B------:R-:W-:Y:S01]  /*b860*/  @!P0 IMAD.X R47, R48, 0x1, R13, P3 ;  /* 0x00000001302f8824 */ /* 0x000fe200018e060d */
[----:B------:R-:W-:Y:S02]  /*b870*/  @!P1 IADD3 R44, P3, R12, R52, RZ ;  /* 0x000000340c2c9210 */ /* 0x000fe40007f7e0ff */
[----:B------:R-:W2:Y:S03]  /*b880*/  @!P0 LDC.64 R52, c[0x0][0x2e8] ;  /* 0x0000ba00ff348b82 */ /* 0x000ea60000000a00 */
        /* <DEDUP_REMOVED lines=9> */
.L_x_485:
[----:B------:R-:W-:Y:S05]  /*b920*/  BSYNC B0 ;  /* 0x0000000000007941 */ /* 0x000fea0003800000 */
.L_x_427:
[----:B0-234-:R-:W0:Y:S01]  /*b930*/  S2R R44, SR_TID.X ;  /* 0x00000000002c7919 */ /* 0x01de220000002100 */
[----:B------:R-:W-:Y:S01]  /*b940*/  @!PT LDS RZ, [RZ] ;  /* 0x00000000fffff984 */ /* 0x000fe20000000800 */
[----:B------:R-:W-:Y:S01]  /*b950*/  @!PT LDS RZ, [RZ] ;  /* 0x00000000fffff984 */ /* 0x000fe20000000800 */
[----:B------:R-:W-:Y:S01]  /*b960*/  @!PT LDS RZ, [RZ] ;  /* 0x00000000fffff984 */ /* 0x000fe20000000800 */
[----:B------:R-:W-:Y:S01]  /*b970*/  @!PT LDS RZ, [RZ] ;  /* 0x00000000fffff984 */ /* 0x000fe20000000800 */
[----:B------:R2:W-:Y:S06]  /*b980*/  MEMBAR.ALL.CTA ;  /* 0x0000000000007992 */ /* 0x0005ec0000008000 */
[----:B--2---:R-:W2:Y:S01]  /*b990*/  FENCE.VIEW.ASYNC.S ;  /* 0x00000000000073c6 */ /* 0x004ea20000000000 */
[----:B------:R-:W-:Y:S05]  /*b9a0*/  WARPSYNC.ALL ;  /* 0x0000000000007948 */ /* 0x000fea0003800000 */
[----:B------:R-:W-:Y:S01]  /*b9b0*/  BSSY B0, `(.L_x_534) ;  /* 0x0000009000007945 */ /* 0x000fe20003800000 */
[----:B0-----:R-:W-:Y:S01]  /*b9c0*/  LOP3.LUT R44, R44, 0x7f, RZ, 0xc0, !PT ;  /* 0x0000007f2c2c7812 */ /* 0x001fe200078ec0ff */
[----:B--2---:R0:W-:Y:S03]  /*b9d0*/  BAR.SYNC.DEFER_BLOCKING R163, 0x80 ;  /* 0x000200a30000751d */ /* 0x0041e60000010000 */
[----:B------:R-:W-:-:S13]  /*b9e0*/  ISETP.NE.AND P3, PT, R44, RZ, PT ;  /* 0x000000ff2c00720c */ /* 0x000fda0003f65270 */
[----:B------:R-:W-:-:S04]  /*b9f0*/  @!P3 IADD3 R44, R3, 0x348a0, RZ ;  /* 0x000348a0032cb810 */ /* 0x000fc80007ffe0ff */
[----:B------:R-:W-:-:S04]  /*ba00*/  @!P3 PRMT R44, RZ, 0x654, R44 ;  /* 0x00000654ff2cb816 */ /* 0x000fc8000000002c */
[----:B------:R0:W-:Y:S01]  /*ba10*/  @!P3 SYNCS.ARRIVE.TRANS64.RED.A1T0 RZ, [R44+URZ], RZ ;  /* 0x000000ff2cffb9a7 */ /* 0x0001e2000810043f */
[----:B------:R-:W-:Y:S05]  /*ba20*/  @!P2 BRA `(.L_x_535) ;  /* 0x000000000004a947 */ /* 0x000fea0003800000 */
[----:B------:R-:W-:Y:S01]  /*ba30*/  BPT.TRAP 0x1 ;  /* 0x000000040000795c */ /* 0x000fe20000300000 */
.L_x_535:
[----:B------:R-:W-:Y:S05]  /*ba40*/  BSYNC B0 ;  /* 0x0000000000007941 */ /* 0x000fea0003800000 */
.L_x_534:
[----:B------:R-:W2:Y:S01]  /*ba50*/  SYNCS.PHASECHK.TRANS64.TRYWAIT P2, [R3+URZ+0x348b0], R0 ;  /* 0x0348b000030075a7 */ /* 0x000ea2000804017f */
[----:B------:R-:W-:Y:S01]  /*ba60*/  ULDC UR60, c[0x0][0x2f4] ;  /* 0x0000bd00003c7ab9 */ /* 0x000fe20000000800 */
[----:B------:R-:W-:Y:S01]  /*ba70*/  ULDC.64 UR38, c[0x0][0x328] ;  /* 0x0000ca0000267ab9 */ /* 0x000fe20000000a00 */
[----:B------:R-:W-:Y:S01]  /*ba80*/  ULDC.64 UR36, c[0x0][0x318] ;  /* 0x0000c60000247ab9 */ /* 0x000fe20000000a00 */
[----:B------:R-:W-:Y:S01]  /*ba90*/  BSSY B0, `(.L_x_536) ;  /* 0x0000003000007945 */ /* 0x000fe20003800000 */
[----:B------:R-:W-:-:S03]  /*baa0*/  IMAD.WIDE R48, R24, 0xb0, R118 ;  /* 0x000000b018307825 */ /* 0x000fc600078e0276 */
[----:B--2---:R-:W-:Y:S05]  /*bab0*/  @!P2 BRA `(.L_x_537) ;  /* 0x000001c40008a947 */ /* 0x004fea0003800000 */
.L_x_806:
[----:B------:R-:W-:Y:S05]  /*bac0*/  BSYNC B0 ;  /* 0x0000000000007941 */ /* 0x000fea0003800000 */
.L_x_536:
[----:B------:R-:W-:Y:S01]  /*bad0*/  ISETP.GE.AND P2, PT, R22, R4, PT ;  /* 0x000000041600720c */ /* 0x000fe20003f46270 */
[----:B------:R-:W-:-:S12]  /*bae0*/  BSSY B0, `(.L_x_538) ;  /* 0x0000011000007945 */ /* 0x000fd80003800000 */
[----:B------:R-:W-:Y:S05]  /*baf0*/  @P2 BRA `(.L_x_539) ;  /* 0x00000000003c2947 */ /* 0x000fea0003800000 */
[----:B------:R-:W-:Y:S01]  /*bb00*/  IMAD R47, R49, UR38, RZ ;  /* 0x00000026312f7c24 */ /* 0x000fe2000f8e02ff */
[----:B------:R-:W-:Y:S01]  /*bb10*/  ULDC.64 UR4, c[0x0][0x208] ;  /* 0x0000820000047ab9 */ /* 0x000fe20000000a00 */
[----:B0-----:R-:W-:Y:S02]  /*bb20*/  IMAD.MOV.U32 R44, RZ, RZ, R102 ;  /* 0x000000ffff2c7224 */ /* 0x001fe400078e0066 */
[----:B------:R-:W-:Y:S02]  /*bb30*/  IMAD.MOV.U32 R45, RZ, RZ, R6 ;  /* 0x000000ffff2d7224 */ /* 0x000fe400078e0006 */
[C---:B------:R-:W-:Y:S02]  /*bb40*/  IMAD R47, R48.reuse, UR39, R47 ;  /* 0x00000027302f7c24 */ /* 0x040fe4000f8e022f */
[----:B------:R-:W-:-:S04]  /*bb50*/  IMAD.WIDE.U32 R44, R48, UR38, R44 ;  /* 0x00000026302c7c25 */ /* 0x000fc8000f8e002c */
[----:B------:R-:W-:Y:S01]  /*bb60*/  IMAD.IADD R45, R45, 0x1, R47 ;  /* 0x000000012d2d7824 */ /* 0x000fe200078e022f */
[----:B------:R-:W-:-:S04]  /*bb70*/  LEA R50, P2, R44, UR36, 0x1 ;  /* 0x000000242c327c11 */ /* 0x000fc8000f8408ff */
[----:B------:R-:W-:Y:S02]  /*bb80*/  LEA.HI.X R51, R44, UR37, R45, 0x1, P2 ;  /* 0x000000252c337c11 */ /* 0x000fe400090f0c2d */
[----:B------:R-:W-:-:S13]  /*bb90*/  ISETP.GE.AND P2, PT, R16, UR60, PT ;  /* 0x0000003c10007c0c */ /* 0x000fda000bf46270 */
[----:B------:R-:W0:Y:S04]  /*bba0*/  @!P2 LDS.128 R44, [R5+0x400] ;  /* 0x00040000052ca984 */ /* 0x000e280000000c00 */
[----:B0-----:R-:W-:Y:S01]  /*bbb0*/  @!P2 STG.E.128 desc[UR4][R50.64], R44 ;  /* 0x0000002c3200a986 */ /* 0x001fe2000c101d04 */
[----:B------:R-:W-:-:S13]  /*bbc0*/  ISETP.GE.AND P2, PT, R221, UR60, PT ;  /* 0x0000003cdd007c0c */ /* 0x000fda000bf46270 */
[----:B------:R-:W0:Y:S04]  /*bbd0*/  @!P2 LDS.128 R44, [R5+0x5c00] ;  /* 0x005c0000052ca984 */ /* 0x000e280000000c00 */
[----:B0-----:R3:W-:Y:S02]  /*bbe0*/  @!P2 STG.E.128 desc[UR4][R50.64+0x80], R44 ;  /* 0x0000802c3200a986 */ /* 0x0017e4000c101d04 */
.L_x_539:
[----:B------:R-:W-:Y:S05]  /*bbf0*/  BSYNC B0 ;  /* 0x0000000000007941 */ /* 0x000fea0003800000 */
.L_x_538:
[----:B-12---:R-:W-:Y:S01]  /*bc00*/  VIADD R0, R22, 0x20 ;  /* 0x0000002016007836 */ /* 0x006fe20000000000 */
[----:B------:R-:W-:Y:S04]  /*bc10*/  BSSY B0, `(.L_x_540) ;  /* 0x0000014000007945 */ /* 0x000fe80003800000 */
[----:B------:R-:W-:-:S13]  /*bc20*/  ISETP.GE.AND P2, PT, R0, R4, PT ;  /* 0x000000040000720c */ /* 0x000fda0003f46270 */
[----:B------:R-:W-:Y:S05]  /*bc30*/  @P2 BRA `(.L_x_541) ;  /* 0x0000000000442947 */ /* 0x000fea0003800000 */
[----:B---3--:R-:W-:Y:S01]  /*bc40*/  IADD3 R47, P2, R48, 0x20, RZ ;  /* 0x00000020302f7810 */ /* 0x008fe20007f5e0ff */
[----:B------:R-:W-:Y:S01]  /*bc50*/  IMAD.MOV.U32 R45, RZ, RZ, R6 ;  /* 0x000000ffff2d7224 */ /* 0x000fe200078e0006 */
[----:B0-----:R-:W-:Y:S01]  /*bc60*/  MOV R44, R102 ;  /* 0x00000066002c7202 */ /* 0x001fe20000000f00 */
[----:B------:R-:W-:Y:S02]  /*bc70*/  ULDC.64 UR4, c[0x0][0x208] ;  /* 0x0000820000047ab9 */ /* 0x000fe40000000a00 */
[----:B------:R-:W-:Y:S02]  /*bc80*/  IMAD.X R0, RZ, RZ, R49, P2 ;  /* 0x000000ffff007224 */ /* 0x000fe400010e0631 */
[----:B------:R-:W-:-:S04]  /*bc90*/  IMAD.WIDE.U32 R44, R47, UR38, R44 ;  /* 0x000000262f2c7c25 */ /* 0x000fc8000f8e002c */
[----:B------:R-:W-:Y:S01]  /*bca0*/  IMAD R0, R0, UR38, RZ ;  /* 0x0000002600007c24 */ /* 0x000fe2000f8e02ff */
[----:B------:R-:W-:-:S03]  /*bcb0*/  LEA R50, P2, R44, UR36, 0x1 ;  /* 0x000000242c327c11 */ /* 0x000fc6000f8408ff */
[----:B------:R-:W-:-:S04]  /*bcc0*/  IMAD R47, R47, UR39, R0 ;  /* 0x000000272f2f7c24 */ /* 0x000fc8000f8e0200 */
[----:B------:R-:W-:-:S05]  /*bcd0*/  IMAD.IADD R45, R45, 0x1, R47 ;  /* 0x000000012d2d7824 */ /* 0x000fca00078e022f */
[----:B------:R-:W-:Y:S02]  /*bce0*/  LEA.HI.X R51, R44, UR37, R45, 0x1, P2 ;  /* 0x000000252c337c11 */ /* 0x000fe400090f0c2d */
[----:B------:R-:W-:-:S13]  /*bcf0*/  ISETP.GE.AND P2, PT, R16, UR60, PT ;  /* 0x0000003c10007c0c */ /* 0x000fda000bf46270 */
[----:B------:R-:W0:Y:S04]  /*bd00*/  @!P2 LDS.128 R44, [R5+0x1400] ;  /* 0x00140000052ca984 */ /* 0x000e280000000c00 */
[----:B0-----:R-:W-:Y:S01]  /*bd10*/  @!P2 STG.E.128 desc[UR4][R50.64], R44 ;  /* 0x0000002c3200a986 */ /* 0x001fe2000c101d04 */
[----:B------:R-:W-:-:S13]  /*bd20*/  ISETP.GE.AND P2, PT, R221, UR60, PT ;  /* 0x0000003cdd007c0c */ /* 0x000fda000bf46270 */
[----:B------:R-:W0:Y:S04]  /*bd30*/  @!P2 LDS.128 R44, [R5+0x6c00] ;  /* 0x006c0000052ca984 */ /* 0x000e280000000c00 */
[----:B0-----:R1:W-:Y:S02]  /*bd40*/  @!P2 STG.E.128 desc[UR4][R50.64+0x80], R44 ;  /* 0x0000802c3200a986 */ /* 0x0013e4000c101d04 */
.L_x_541:
[----:B------:R-:W-:Y:S05]  /*bd50*/  BSYNC B0 ;  /* 0x0000000000007941 */ /* 0x000fea0003800000 */
.L_x_540:
[----:B------:R-:W-:Y:S01]  /*bd60*/  VIADD R0, R22, 0x40 ;  /* 0x0000004016007836 */ /* 0x000fe20000000000 */
[----:B------:R-:W-:Y:S04]  /*bd70*/  BSSY B0, `(.L_x_542) ;  /* 0x0000014000007945 */ /* 0x000fe80003800000 */
[----:B------:R-:W-:-:S13]  /*bd80*/  ISETP.GE.AND P2, PT, R0, R4, PT ;  /* 0x000000040000720c */ /* 0x000fda0003f46270 */
[----:B------:R-:W-:Y:S05]  /*bd90*/  @P2 BRA `(.L_x_543) ;  /* 0x0000000000442947 */ /* 0x000fea0003800000 */
[----:B-1-3--:R-:W-:Y:S01]  /*bda0*/  IADD3 R47, P2, R48, 0x40, RZ ;  /* 0x00000040302f7810 */ /* 0x00afe20007f5e0ff */
[----:B0-----:R-:W-:Y:S01]  /*bdb0*/  IMAD.MOV.U32 R44, RZ, RZ, R102 ;  /* 0x000000ffff2c7224 */ /* 0x001fe200078e0066 */
[----:B------:R-:W-:Y:S01]  /*bdc0*/  MOV R45, R6 ;  /* 0x00000006002d7202 */ /* 0x000fe20000000f00 */
        /* <DEDUP_REMOVED lines=14> */
.L_x_543:
[----:B------:R-:W-:Y:S05]  /*beb0*/  BSYNC B0 ;  /* 0x0000000000007941 */ /* 0x000fea0003800000 */
.L_x_542:
[----:B------:R-:W-:Y:S01]  /*bec0*/  VIADD R0, R22, 0x60 ;  /* 0x0000006016007836 */ /* 0x000fe20000000000 */
[----:B------:R-:W-:Y:S04]  /*bed0*/  BSSY B0, `(.L_x_544) ;  /* 0x0000014000007945 */ /* 0x000fe80003800000 */
[----:B------:R-:W-:-:S13]  /*bee0*/  ISETP.GE.AND P2, PT, R0, R4, PT ;  /* 0x000000040000720c */ /* 0x000fda0003f46270 */
[----:B------:R-:W-:Y:S05]  /*bef0*/  @P2 BRA `(.L_x_545) ;  /* 0x0000000000442947 */ /* 0x000fea0003800000 */
[----:B-123--:R-:W-:Y:S01]  /*bf00*/  IADD3 R47, P2, R48, 0x60, RZ ;  /* 0x00000060302f7810 */ /* 0x00efe20007f5e0ff */
[----:B0-----:R-:W-:Y:S01]  /*bf10*/  IMAD.MOV.U32 R44, RZ, RZ, R102 ;  /* 0x000000ffff2c7224 */ /* 0x001fe200078e0066 */
[----:B------:R-:W-:Y:S01]  /*bf20*/  ULDC.64 UR4, c[0x0][0x208] ;  /* 0x0000820000047ab9 */ /* 0x000fe20000000a00 */
[----:B------:R-:W-:Y:S02]  /*bf30*/  IMAD.MOV.U32 R45, RZ, RZ, R6 ;  /* 0x000000ffff2d7224 */ /* 0x000fe400078e0006 */
[----:B------:R-:W-:Y:S02]  /*bf40*/  IMAD.X R0, RZ, RZ, R49, P2 ;  /* 0x000000ffff007224 */ /* 0x000fe400010e0631 */
[----:B------:R-:W-:-:S04]  /*bf50*/  IMAD.WIDE.U32 R44, R47, UR38, R44 ;  /* 0x000000262f2c7c25 */ /* 0x000fc8000f8e002c */
[----:B------:R-:W-:Y:S01]  /*bf60*/  IMAD R0, R0, UR38, RZ ;  /* 0x0000002600007c24 */ /* 0x000fe2000f8e02ff */
[----:B------:R-:W-:-:S03]  /*bf70*/  LEA R50, P2, R44, UR36, 0x1 ;  /* 0x000000242c327c11 */ /* 0x000fc6000f8408ff */
[----:B------:R-:W-:-:S05]  /*bf80*/  IMAD R47, R47, UR39, R0 ;  /* 0x000000272f2f7c24 */ /* 0x000fca000f8e0200 */
[----:B------:R-:W-:-:S04]  /*bf90*/  IADD3 R45, R45, R47, RZ ;  /* 0x0000002f2d2d7210 */ /* 0x000fc80007ffe0ff */
[----:B------:R-:W-:Y:S02]  /*bfa0*/  LEA.HI.X R51, R44, UR37, R45, 0x1, P2 ;  /* 0x000000252c337c11 */ /* 0x000fe400090f0c2d */
[----:B------:R-:W-:-:S13]  /*bfb0*/  ISETP.GE.AND P2, PT, R16, UR60, PT ;  /* 0x0000003c10007c0c */ /* 0x000fda000bf46270 */
[----:B------:R-:W0:Y:S04]  /*bfc0*/  @!P2 LDS.128 R44, [R5+0x3400] ;  /* 0x00340000052ca984 */ /* 0x000e280000000c00 */
[----:B0-----:R-:W-:Y:S01]  /*bfd0*/  @!P2 STG.E.128 desc[UR4][R50.64], R44 ;  /* 0x0000002c3200a986 */ /* 0x001fe2000c101d04 */
[----:B------:R-:W-:-:S13]  /*bfe0*/  ISETP.GE.AND P2, PT, R221, UR60, PT ;  /* 0x0000003cdd007c0c */ /* 0x000fda000bf46270 */
[----:B------:R-:W0:Y:S04]  /*bff0*/  @!P2 LDS.128 R44, [R5+0x8c00] ;  /* 0x008c0000052ca984 */ /* 0x000e280000000c00 */
[----:B0-----:R4:W-:Y:S02]  /*c000*/  @!P2 STG.E.128 desc[UR4][R50.64+0x80], R44 ;  /* 0x0000802c3200a986 */ /* 0x0019e4000c101d04 */
.L_x_545:
[----:B------:R-:W-:Y:S05]  /*c010*/  BSYNC B0 ;  /* 0x0000000000007941 */ /* 0x000fea0003800000 */
.L_x_544:
[----:B------:R-:W-:Y:S01]  /*c020*/  VIADD R0, R22, 0x80 ;  /* 0x0000008016007836 */ /* 0x000fe20000000000 */
[----:B------:R-:W-:Y:S04]  /*c030*/  BSSY B0, `(.L_x_546) ;  /* 0x0000014000007945 */ /* 0x000fe80003800000 */
[----:B------:R-:W-:-:S13]  /*c040*/  ISETP.GE.AND P2, PT, R0, R4, PT ;  /* 0x000000040000720c */ /* 0x000fda0003f46270 */
[----:B------:R-:W-:Y:S05]  /*c050*/  @P2 BRA `(.L_x_547) ;  /* 0x0000000000442947 */ /* 0x000fea0003800000 */
[----:B-1234-:R-:W-:Y:S01]  /*c060*/  IADD3 R47, P2, R48, 0x80, RZ ;  /* 0x00000080302f7810 */ /* 0x01efe20007f5e0ff */
[----:B0-----:R-:W-:Y:S01]  /*c070*/  IMAD.MOV.U32 R44, RZ, RZ, R102 ;  /* 0x000000ffff2c7224 */ /* 0x001fe200078e0066 */
[----:B------:R-:W-:Y:S01]  /*c080*/  ULDC.64 UR4, c[0x0][0x208] ;  /* 0x0000820000047ab9 */ /* 0x000fe20000000a00 */
[----:B------:R-:W-:Y:S02]  /*c090*/  IMAD.MOV.U32 R45, RZ, RZ, R6 ;  /* 0x000000ffff2d7224 */ /* 0x000fe400078e0006 */
        /* <DEDUP_REMOVED lines=13> */
.L_x_547:
[----:B------:R-:W-:Y:S05]  /*c170*/  BSYNC B0 ;  /* 0x0000000000007941 */ /* 0x000fea0003800000 */
.L_x_546:
[----:B------:R-:W-:Y:S01]  /*c180*/  IADD3 R0, R22, 0xa0, RZ ;  /* 0x000000a016007810 */ /* 0x000fe20007ffe0ff */
[----:B------:R-:W-:Y:S03]  /*c190*/  BSSY B0, `(.L_x_548) ;  /* 0x0000014000007945 */ /* 0x000fe60003800000 */
[----:B------:R-:W-:-:S13]  /*c1a0*/  ISETP.GE.AND P2, PT, R0, R4, PT ;  /* 0x000000040000720c */ /* 0x000fda0003f46270 */
[----:B------:R-:W-:Y:S05]  /*c1b0*/  @P2 BRA `(.L_x_549) ;  /* 0x0000000000442947 */ /* 0x000fea0003800000 */
[----:B01234-:R-:W-:Y:S01]  /*c1c0*/  IADD3 R47, P2, R48, 0xa0, RZ ;  /* 0x000000a0302f7810 */ /* 0x01ffe20007f5e0ff */
[----:B------:R-:W-:Y:S01]  /*c1d0*/  IMAD.MOV.U32 R44, RZ, RZ, R102 ;  /* 0x000000ffff2c7224 */ /* 0x000fe200078e0066 */
[----:B------:R-:W-:Y:S01]  /*c1e0*/  ULDC.64 UR4, c[0x0][0x208] ;  /* 0x0000820000047ab9 */ /* 0x000fe20000000a00 */
[----:B------:R-:W-:Y:S02]  /*c1f0*/  IMAD.MOV.U32 R45, RZ, RZ, R6 ;  /* 0x000000ffff2d7224 */ /* 0x000fe400078e0006 */
[----:B------:R-:W-:Y:S02]  /*c200*/  IMAD.X R48, RZ, RZ, R49, P2 ;  /* 0x000000ffff307224 */ /* 0x000fe400010e0631 */
[----:B------:R-:W-:-:S04]  /*c210*/  IMAD.WIDE.U32 R44, R47, UR38, R44 ;  /* 0x000000262f2c7c25 */ /* 0x000fc8000f8e002c */
[----:B------:R-:W-:-:S04]  /*c220*/  IMAD R48, R48, UR38, RZ ;  /* 0x0000002630307c24 */ /* 0x000fc8000f8e02ff */
[----:B------:R-:W-:Y:S01]  /*c230*/  IMAD R47, R47, UR39, R48 ;  /* 0x000000272f2f7c24 */ /* 0x000fe2000f8e0230 */
[----:B------:R-:W-:-:S03]  /*c240*/  LEA R48, P2, R44, UR36, 0x1 ;  /* 0x000000242c307c11 */ /* 0x000fc6000f8408ff */
        /* <DEDUP_REMOVED lines=8> */
.L_x_549:
[----:B------:R-:W-:Y:S05]  /*c2d0*/  BSYNC B0 ;  /* 0x0000000000007941 */ /* 0x000fea0003800000 */
.L_x_548:
[----:B------:R-:W5:Y:S01]  /*c2e0*/  LDL R0, [R1] ;  /* 0x0000000001007983 */ /* 0x000f620000100800 */
[----:B------:R-:W-:Y:S01]  /*c2f0*/  @!P3 VIADD R3, R3, 0x348c0 ;  /* 0x000348c00303b836 */ /* 0x000fe20000000000 */
[----:B------:R-:W-:Y:S01]  /*c300*/  IADD3 R23, R23, 0x1, RZ ;  /* 0x0000000117177810 */ /* 0x000fe20007ffe0ff */
[----:B------:R-:W-:Y:S01]  /*c310*/  @!PT LDS RZ, [RZ] ;  /* 0x00000000fffff984 */ /* 0x000fe20000000800 */
[----:B------:R-:W-:Y:S01]  /*c320*/  @!PT LDS RZ, [RZ] ;  /* 0x00000000fffff984 */ /* 0x000fe20000000800 */
[----:B------:R-:W-:Y:S01]  /*c330*/  @!PT LDS RZ, [RZ] ;  /* 0x00000000fffff984 */ /* 0x000fe20000000800 */
[----:B------:R-:W-:Y:S01]  /*c340*/  @!PT LDS RZ, [RZ] ;  /* 0x00000000fffff984 */ /* 0x000fe20000000800 */
[----:B------:R1:W-:Y:S06]  /*c350*/  MEMBAR.ALL.CTA ;  /* 0x0000000000007992 */ /* 0x0003ec0000008000 */
[----:B-1----:R-:W1:Y:S02]  /*c360*/  FENCE.VIEW.ASYNC.S ;  /* 0x00000000000073c6 */ /* 0x002e640000000000 */
[----:B-1----:R1:W-:Y:S01]  /*c370*/  BAR.SYNC.DEFER_BLOCKING R163, 0x80 ;  /* 0x000200a30000751d */ /* 0x0023e20000010000 */
[----:B------:R-:W-:-:S02]  /*c380*/  ISETP.NE.AND P2, PT, R23, 0x2, PT ;  /* 0x000000021700780c */ /* 0x000fc40003f45270 */
[----:B------:R-:W-:Y:S02]  /*c390*/  @!P3 PRMT R3, RZ, 0x654, R3 ;  /* 0x00000654ff03b816 */ /* 0x000fe40000000003 */
[----:B------:R-:W-:Y:S02]  /*c3a0*/  SEL R23, R23, RZ, P2 ;  /* 0x000000ff17177207 */ /* 0x000fe40001000000 */
[----:B------:R1:W-:Y:S01]  /*c3b0*/  @!P3 SYNCS.ARRIVE.TRANS64.RED.A1T0 RZ, [R3+URZ], RZ ;  /* 0x000000ff03ffb9a7 */ /* 0x0003e2000810043f */
[----:B-----5:R-:W-:Y:S02]  /*c3c0*/  LOP3.LUT P4, RZ, R0, 0x10, RZ, 0xc0, !PT ;  /* 0x0000001000ff7812 */ /* 0x020fe4000788c0ff */
[----:B------:R-:W-:-:S04]  /*c3d0*/  SEL R0, RZ, 0x1, P2 ;  /* 0x00000001ff007807 */ /* 0x000fc80001000000 */
[----:B------:R-:W-:-:S07]  /*c3e0*/  LOP3.LUT R223, R223, R0, RZ, 0x3c, !PT ;  /* 0x00000000dfdf7212 */ /* 0x000fce00078e3cff */
[----:B-1----:R-:W-:Y:S05]  /*c3f0*/  @P4 BRA `(.L_x_550) ;  /* 0xffffff68002c4947 */ /* 0x002fea000383ffff */
[----:B------:R-:W1:Y:S01]  /*c400*/  S2R R4, SR_TID.X ;  /* 0x0000000000047919 */ /* 0x000e620000002100 */
[----:B------:R-:W-:Y:S02]  /*c410*/  PLOP3.LUT P0, PT, PT, PT, PT, 0x8, 0x0 ;  /* 0x000000000000781c */ /* 0x000fe40003f0e170 */
[----:B-1----:R-:W-:-:S04]  /*c420*/  SHF.R.U32.HI R4, RZ, 0x7, R4 ;  /* 0x00000007ff047819 */ /* 0x002fc80000011604 */
[----:B------:R-:W-:-:S13]  /*c430*/  ISETP.NE.AND P4, PT, R4, 0x1, PT ;  /* 0x000000010400780c */ /* 0x000fda0003f85270 */
[----:B------:R-:W-:Y:S06]  /*c440*/  @!P4 BAR.ARV 0x9, 0x100 ;  /* 0x024400000000cb1d */ /* 0x000fec0000002000 */
.L_x_422:
[----:B------:R-:W-:Y:S01]  /*c450*/  IMAD.MOV.U32 R3, RZ, RZ, RZ ;  /* 0x000000ffff037224 */ /* 0x000fe200078e00ff */
[----:B------:R-:W-:Y:S06]  /*c460*/  @P0 BRA `(.L_x_551) ;  /* 0x00000000000c0947 */ /* 0x000fec0003800000 */
[----:B------:R-:W1:Y:S01]  /*c470*/  FENCE.VIEW.ASYNC.G ;  /* 0x00000000000073c6 */ /* 0x000e620000000100 */
[----:B------:R-:W-:Y:S05]  /*c480*/  WARPSYNC.ALL ;  /* 0x0000000000007948 */ /* 0x000fea0003800000 */
[----:B-1----:R-:W-:Y:S06]  /*c490*/  BAR.ARV 0xc, 0x180 ;  /* 0x0306000000007b1d */ /* 0x002fec0000002000 */
.L_x_551:
[----:B------:R-:W2:Y:S01]  /*c4a0*/  LDL R0, [R1] ;  /* 0x0000000001007983 */ /* 0x000ea20000100800 */
[----:B------:R-:W-:Y:S01]  /*c4b0*/  BSSY B0, `(.L_x_552) ;  /* 0x0000021000007945 */ /* 0x000fe20003800000 */
[----:B--2---:R-:W-:-:S13]  /*c4c0*/  LOP3.LUT P0, RZ, R0, 0x40, RZ, 0xc0, !PT ;  /* 0x0000004000ff7812 */ /* 0x004fda000780c0ff */
[----:B------:R-:W-:Y:S05]  /*c4d0*/  @!P0 BRA `(.L_x_553) ;  /* 0x0000000000788947 */ /* 0x000fea0003800000 */
[----:B------:R-:W2:Y:S01]  /*c4e0*/  LDL R0, [R1+0x70] ;  /* 0x0000700001007983 */ /* 0x000ea20000100800 */
[----:B------:R-:W-:Y:S01]  /*c4f0*/  ULDC UR4, c[0x0][0x9f0] ;  /* 0x00027c0000047ab9 */ /* 0x000fe20000000800 */
[----:B--2---:R-:W-:-:S04]  /*c500*/  ISETP.NE.AND P0, PT, R0, RZ, PT ;  /* 0x000000ff0000720c */ /* 0x004fc80003f05270 */
        /* <DEDUP_REMOVED lines=19> */
[-C--:B------:R-:W-:Y:S01]  /*c640*/  @!P1 IADD3 R3, R3, -R6.reuse, RZ ;  /* 0x8000000603039210 */ /* 0x080fe20007ffe0ff */
[----:B------:R-:W-:Y:S01]  /*c650*/  @!P1 VIADD R5, R5, 0x1 ;  /* 0x0000000105059836 */ /* 0x000fe20000000000 */
[----:B------:R-:W-:Y:S02]  /*c660*/  ISETP.NE.AND P1, PT, R9, RZ, PT ;  /* 0x000000ff0900720c */ /* 0x000fe40003f25270 */
[----:B------:R-:W-:-:S13]  /*c670*/  ISETP.GE.U32.AND P0, PT, R3, R6, PT ;  /* 0x000000060300720c */ /* 0x000fda0003f06070 */
[----:B------:R-:W-:-:S04]  /*c680*/  @P0 VIADD R5, R5, 0x1 ;  /* 0x0000000105050836 */ /* 0x000fc80000000000 */
[----:B------:R-:W-:-:S04]  /*c690*/  IMAD.MOV.U32 R3, RZ, RZ, R5 ;  /* 0x000000ffff037224 */ /* 0x000fc800078e0005 */
[----:B------:R-:W-:Y:S01]  /*c6a0*/  @!P2 IMAD.MOV R3, RZ, RZ, -R3 ;  /* 0x000000ffff03a224 */ /* 0x000fe200078e0a03 */
[----:B------:R-:W-:-:S07]  /*c6b0*/  @!P1 LOP3.LUT R3, RZ, R9, RZ, 0x33, !PT ;  /* 0x00000009ff039212 */ /* 0x000fce00078e33ff */
.L_x_553:
[----:B------:R-:W-:Y:S05]  /*c6c0*/  BSYNC B0 ;  /* 0x0000000000007941 */ /* 0x000fea0003800000 */
.L_x_552:
[----:B------:R-:W2:Y:S01]  /*c6d0*/  LDL R0, [R1+0x80] ;  /* 0x0000800001007983 */ /* 0x000ea20000100800 */
[----:B------:R-:W-:Y:S02]  /*c6e0*/  PLOP3.LUT P0, PT, PT, PT, PT, 0x80, 0x0 ;  /* 0x000000000000781c */ /* 0x000fe40003f0f070 */
        /* <DEDUP_REMOVED lines=18> */
[----:B0--34-:R-:W-:Y:S02]  /*c810*/  CS2R R50, SRZ ;  /* 0x0000000000327805 */ /* 0x019fe4000001ff00 */
        /* <DEDUP_REMOVED lines=13> */
[----:B--2---:R-:W-:Y:S02]  /*c8f0*/  IMAD R4, R0, R3, RZ ;  /* 0x0000000300047224 */ /* 0x004fe400078e02ff */
[----:B------:R-:W-:-:S03]  /*c900*/  IMAD.MOV.U32 R0, RZ, RZ, RZ ;  /* 0x000000ffff007224 */ /* 0x000fc600078e00ff */
[----:B------:R0:W-:Y:S01]  /*c910*/  STL [R1+0x4], R4 ;  /* 0x0000040401007387 */ /* 0x0001e20000100800 */
[----:B------:R-:W-:Y:S02]  /*c920*/  VIADDMNMX R160, R4, R3, R160, PT ;  /* 0x0000000304a07246 */ /* 0x000fe400038001a0 */
[----:B------:R-:W-:Y:S02]  /*c930*/  MOV R3, RZ ;  /* 0x000000ff00037202 */ /* 0x000fe40000000f00 */
[----:B------:R-:W-:-:S13]  /*c940*/  ISETP.GT.AND P1, PT, R160, R4, PT ;  /* 0x00000004a000720c */ /* 0x000fda0003f24270 */
[----:B0-----:R-:W-:Y:S05]  /*c950*/  @!P1 BRA `(.L_x_554) ;  /* 0x0000010400909947 */ /* 0x001fea0003800000 */
[----:B------:R-:W0:Y:S01]  /*c960*/  S2R R4, SR_TID.X ;  /* 0x0000000000047919 */ /* 0x000e220000002100 */
[----:B------:R-:W-:Y:S01]  /*c970*/  UMOV UR4, 0xffffffff ;  /* 0xffffffff00047882 */ /* 0x000fe20000000000 */
[----:B0-----:R-:W-:-:S05]  /*c980*/  VIADD R4, R4, 0xffffff80 ;  /* 0xffffff8004047836 */ /* 0x001fca0000000000 */
[----:B------:R-:W-:-:S04]  /*c990*/  SHF.R.S32.HI R0, RZ, 0x1f, R4 ;  /* 0x0000001fff007819 */ /* 0x000fc80000011404 */
[----:B------:R-:W-:-:S04]  /*c9a0*/  LEA.HI R0, R0, R4, RZ, 0x7 ;  /* 0x0000000400007211 */ /* 0x000fc800078f38ff */
[----:B------:R-:W-:Y:S01]  /*c9b0*/  SHF.R.S32.HI R13, RZ, 0x7, R0 ;  /* 0x00000007ff0d7819 */ /* 0x000fe20000011400 */
[----:B------:R-:W-:Y:S06]  /*c9c0*/  BRA.DIV UR4, `(.L_x_555) ;  /* 0x000001b604587947 */ /* 0x000fec000b800000 */
[----:B------:R-:W0:Y:S04]  /*c9d0*/  SHFL.IDX PT, R0, R13, RZ, 0x1f ;  /* 0x00001fff0d007589 */ /* 0x000e2800000e0000 */
[----:B0-----:R0:W-:Y:S02]  /*c9e0*/  STL [R1+0x28], R0 ;  /* 0x0000280001007387 */ /* 0x0011e40000100800 */
.L_x_809:
[----:B------:R-:W0:Y:S04]  /*c9f0*/  LDL R4, [R1+0x28] ;  /* 0x0000280001047983 */ /* 0x000e280000100800 */
[----:B------:R-:W2:Y:S01]  /*ca00*/  LDL R3, [R1+0x84] ;  /* 0x0000840001037983 */ /* 0x000ea20000100800 */
[----:B0-----:R-:W-:-:S04]  /*ca10*/  LEA.HI R0, R4, R4, RZ, 0x1 ;  /* 0x0000000404007211 */ /* 0x001fc800078f08ff */
[----:B------:R-:W-:Y:S02]  /*ca20*/  LOP3.LUT R0, R0, 0x1e, RZ, 0xc0, !PT ;  /* 0x0000001e00007812 */ /* 0x000fe400078ec0ff */
[----:B--2---:R-:W-:-:S03]  /*ca30*/  LOP3.LUT P0, RZ, R3, 0x9f, RZ, 0xc0, !PT ;  /* 0x0000009f03ff7812 */ /* 0x004fc6000780c0ff */
[----:B------:R-:W-:-:S04]  /*ca40*/  IMAD.IADD R0, R4, 0x1, -R0 ;  /* 0x0000000104007824 */ /* 0x000fc800078e0a00 */
[----:B------:R-:W-:-:S05]  /*ca50*/  IMAD R0, R0, 0x2000, R3 ;  /* 0x0000200000007824 */ /* 0x000fca00078e0203 */
[----:B------:R-:W-:-:S04]  /*ca60*/  SHF.R.U32.HI R0, RZ, 0x4, R0 ;  /* 0x00000004ff007819 */ /* 0x000fc80000011600 */
[----:B------:R-:W-:Y:S01]  /*ca70*/  LOP3.LUT R28, R0, 0x3fff, RZ, 0xc0, !PT ;  /* 0x00003fff001c7812 */ /* 0x000fe200078ec0ff */
[----:B------:R-:W-:Y:S06]  /*ca80*/  @!P0 BRA `(.L_x_556) ;  /* 0x0000000000408947 */ /* 0x000fec0003800000 */
[----:B------:R-:W-:Y:S01]  /*ca90*/  MOV R0, 0x0 ;  /* 0x0000000000007802 */ /* 0x000fe20000000f00 */
[----:B------:R-:W-:Y:S01]  /*caa0*/  ULDC.64 UR4, c[0x4][0xa0] ;  /* 0x0100280000047ab9 */ /* 0x000fe20000000a00 */
[----:B------:R-:W-:Y:S01]  /*cab0*/  ULDC.64 UR6, c[0x4][0xa8] ;  /* 0x01002a0000067ab9 */ /* 0x000fe20000000a00 */
[----:B------:R-:W-:Y:S01]  /*cac0*/  IMAD.U32 R4, RZ, RZ, UR4 ;  /* 0x00000004ff047e24 */ /* 0x000fe2000f8e00ff */
[----:B-1----:R0:W1:Y:S01]  /*cad0*/  LDC.64 R14, c[0x4][R0] ;  /* 0x01000000000e7b82 */ /* 0x0020620000000a00 */
[----:B------:R-:W-:Y:S01]  /*cae0*/  IMAD.U32 R5, RZ, RZ, UR5 ;  /* 0x00000005ff057e24 */ /* 0x000fe2000f8e00ff */
[----:B------:R-:W-:Y:S01]  /*caf0*/  ULDC.64 UR4, c[0x4][0x40] ;  /* 0x0100100000047ab9 */ /* 0x000fe20000000a00 */
[----:B------:R-:W-:Y:S01]  /*cb00*/  MOV R6, UR6 ;  /* 0x0000000600067c02 */ /* 0x000fe20008000f00 */
[----:B------:R-:W-:Y:S01]  /*cb10*/  IMAD.U32 R7, RZ, RZ, UR7 ;  /* 0x00000007ff077e24 */ /* 0x000fe2000f8e00ff */
[----:B------:R-:W-:Y:S01]  /*cb20*/  MOV R13, RZ ;  /* 0x000000ff000d7202 */ /* 0x000fe20000000f00 */
[----:B------:R-:W-:-:S02]  /*cb30*/  IMAD.U32 R10, RZ, RZ, UR4 ;  /* 0x00000004ff0a7e24 */ /* 0x000fc4000f8e00ff */
[----:B------:R-:W-:Y:S02]  /*cb40*/  IMAD.U32 R11, RZ, RZ, UR5 ;  /* 0x00000005ff0b7e24 */ /* 0x000fe4000f8e00ff */
[----:B------:R-:W-:Y:S02]  /*cb50*/  IMAD.MOV.U32 R8, RZ, RZ, 0x70 ;  /* 0x00000070ff087424 */ /* 0x000fe400078e00ff */
[----:B0-----:R-:W-:-:S07]  /*cb60*/  IMAD.MOV.U32 R12, RZ, RZ, 0x1 ;  /* 0x00000001ff0c7424 */ /* 0x001fce00078e00ff */
[----:B------:R-:W-:-:S07]  /*cb70*/  LEPC R20, `(.L_x_556) ;  /* 0x000000001014794e */ /* 0x000fce0000000000 */
[----:B-1---5:R-:W-:Y:S05]  /*cb80*/  CALL.ABS.NOINC R14 ;  /* 0x000000000e007343 */ /* 0x022fea0003c00000 */
.L_x_556:
[----:B------:R-:W-:Y:S02]  /*cb90*/  ULDC UR4, c[0x0][0x3f4] ;  /* 0x0000fd0000047ab9 */ /* 0x000fe40000000800 */
[----:B------:R-:W-:-:S13]  /*cba0*/  ISETP.LT.AND P0, PT, RZ, UR4, PT ;  /* 0x00000004ff007c0c */ /* 0x000fda000bf01270 */
[----:B------:R-:W-:Y:S05]  /*cbb0*/  @P0 BRA `(.L_x_557) ;  /* 0x0000000000400947 */ /* 0x000fea0003800000 */
[----:B------:R-:W2:Y:S02]  /*cbc0*/  LDL R20, [R1+0x78] ;  /* 0x0000780001147983 */ /* 0x000ea40000100800 */
[----:B--2---:R-:W-:-:S04]  /*cbd0*/  LEA.HI R0, R20, R20, RZ, 0x1 ;  /* 0x0000001414007211 */ /* 0x004fc800078f08ff */
[----:B------:R-:W-:-:S05]  /*cbe0*/  LOP3.LUT R0, R0, 0xfffffffe, RZ, 0xc0, !PT ;  /* 0xfffffffe00007812 */ /* 0x000fca00078ec0ff */
[----:B------:R-:W-:-:S05]  /*cbf0*/  IMAD.IADD R0, R20, 0x1, -R0 ;  /* 0x0000000114007824 */ /* 0x000fca00078e0a00 */
[----:B------:R-:W-:-:S04]  /*cc00*/  SHF.L.U32 R3, R0, 0x1f, RZ ;  /* 0x0000001f00037819 */ /* 0x000fc800000006ff */
[----:B------:R0:W2:Y:S03]  /*cc10*/  SYNCS.PHASECHK.TRANS64.TRYWAIT P0, [R2+URZ+0x34800], R3 ;  /* 0x03480003020075a7 */ /* 0x0000a6000800017f */
[----:B--2---:R-:W-:Y:S05]  /*cc20*/  @!P0 NANOSLEEP.SYNCS 0x989680 ;  /* 0x009896800000895d */ /* 0x004fea0003900000 */
[----:B------:R-:W2:Y:S01]  /*cc30*/  @!P0 SYNCS.PHASECHK.TRANS64 P0, [R2+URZ+0x34800], R3 ;  /* 0x03480003020085a7 */ /* 0x000ea2000800007f */
[----:B------:R-:W-:Y:S04]  /*cc40*/  BSSY B0, `(.L_x_558) ;  /* 0x0000006000007945 */ /* 0x000fe80003800000 */
[----:B--2---:R-:W-:Y:S05]  /*cc50*/  @P0 BRA `(.L_x_559) ;  /* 0x0000000000100947 */ /* 0x004fea0003800000 */
.L_x_560:
[----:B--2---:R2:W3:Y:S02]  /*cc60*/  SYNCS.PHASECHK.TRANS64.TRYWAIT P0, [R2+URZ+0x34800], R3 ;  /* 0x03480003020075a7 */ /* 0x0044e4000800017f */
[----:B---3--:R-:W-:Y:S05]  /*cc70*/  @!P0 NANOSLEEP.SYNCS 0x989680 ;  /* 0x009896800000895d */ /* 0x008fea0003900000 */
[----:B------:R-:W3:Y:S02]  /*cc80*/  @!P0 SYNCS.PHASECHK.TRANS64 P0, [R2+URZ+0x34800], R3 ;  /* 0x03480003020085a7 */ /* 0x000ee4000800007f */
[----:B---3--:R-:W-:Y:S05]  /*cc90*/  @!P0 BRA `(.L_x_560) ;  /* 0xfffffffc00f08947 */ /* 0x008fea000383ffff */
.L_x_559:
[----:B------:R-:W-:Y:S05]  /*cca0*/  BSYNC B0 ;  /* 0x0000000000007941 */ /* 0x000fea0003800000 */
.L_x_558:
[----:B------:R-:W-:Y:S05]  /*ccb0*/  BRA `(.L_x_561) ;  /* 0x0000003c00287947 */ /* 0x000fea0003800000 */
.L_x_557:
[----:B------:R-:W2:Y:S01]  /*ccc0*/  LDL R29, [R1+0x84] ;  /* 0x00008400011d7983 */ /* 0x000ea20000100800 */
[----:B-----5:R-:W-:Y:S01]  /*ccd0*/  SHF.R.S32.HI R0, RZ, 0x1f, R147 ;  /* 0x0000001fff007819 */ /* 0x020fe20000011493 */
[----:B------:R-:W-:Y:S01]  /*cce0*/  ULDC.64 UR4, c[0x0][0x3f8] ;  /* 0x0000fe0000047ab9 */ /* 0x000fe20000000a00 */
[----:B------:R-:W-:Y:S01]  /*ccf0*/  ULDC.64 UR6, c[0x0][0x408] ;  /* 0x0001020000067ab9 */ /* 0x000fe20000000a00 */
[----:B------:R-:W-:-:S04]  /*cd00*/  IMAD.WIDE.U32 R4, R147, UR4, RZ ;  /* 0x0000000493047c25 */ /* 0x000fc8000f8e00ff */
[C---:B------:R-:W-:Y:S02]  /*cd10*/  IMAD R6, R0.reuse, UR4, RZ ;  /* 0x0000000400067c24 */ /* 0x040fe4000f8e02ff */
[----:B------:R-:W-:Y:S02]  /*cd20*/  IMAD R0, R0, UR6, RZ ;  /* 0x0000000600007c24 */ /* 0x000fe4000f8e02ff */
[C---:B------:R-:W-:Y:S01]  /*cd30*/  IMAD R25, R147.reuse, UR5, R6 ;  /* 0x0000000593197c24 */ /* 0x040fe2000f8e0206 */
[----:B------:R-:W-:Y:S01]  /*cd40*/  ULDC.64 UR4, c[0x0][0x3e8] ;  /* 0x0000fa0000047ab9 */ /* 0x000fe20000000a00 */
[C---:B------:R-:W-:Y:S01]  /*cd50*/  IMAD R27, R147.reuse, UR7, R0 ;  /* 0x00000007931b7c24 */ /* 0x040fe2000f8e0200 */
[----:B------:R-:W-:Y:S01]  /*cd60*/  LEA R24, P1, R4, UR4, 0x1 ;  /* 0x0000000404187c11 */ /* 0x000fe2000f8208ff */
[----:B------:R-:W-:Y:S01]  /*cd70*/  IMAD.WIDE.U32 R6, R147, UR6, RZ ;  /* 0x0000000693067c25 */ /* 0x000fe2000f8e00ff */
[----:B------:R-:W-:-:S03]  /*cd80*/  ULDC.64 UR6, c[0x0][0x400] ;  /* 0x0001000000067ab9 */ /* 0x000fc60000000a00 */
[----:B------:R-:W-:Y:S01]  /*cd90*/  IMAD.IADD R25, R25, 0x1, R5 ;  /* 0x0000000119197824 */ /* 0x000fe200078e0205 */
[----:B------:R-:W-:Y:S01]  /*cda0*/  LEA R26, P2, R6, UR6, 0x1 ;  /* 0x00000006061a7c11 */ /* 0x000fe2000f8408ff */
[----:B------:R-:W-:-:S03]  /*cdb0*/  IMAD.IADD R27, R27, 0x1, R7 ;  /* 0x000000011b1b7824 */ /* 0x000fc600078e0207 */
[----:B------:R-:W-:Y:S02]  /*cdc0*/  LEA.HI.X R25, R4, UR5, R25, 0x1, P1 ;  /* 0x0000000504197c11 */ /* 0x000fe400088f0c19 */
[----:B------:R-:W-:Y:S02]  /*cdd0*/  LEA.HI.X R27, R6, UR7, R27, 0x1, P2 ;  /* 0x00000007061b7c11 */ /* 0x000fe400090f0c1b */
[----:B--2---:R-:W-:-:S13]  /*cde0*/  LOP3.LUT P0, RZ, R29, 0x3ff, RZ, 0xc0, !PT ;  /* 0x000003ff1dff7812 */ /* 0x004fda000780c0ff */
[----:B------:R-:W-:Y:S05]  /*cdf0*/  @!P0 BRA `(.L_x_562) ;  /* 0x0000000000408947 */ /* 0x000fea0003800000 */
        /* <DEDUP_REMOVED lines=15> */
[----:B-1----:R-:W-:Y:S05]  /*cef0*/  CALL.ABS.NOINC R14 ;  /* 0x000000000e007343 */ /* 0x002fea0003c00000 */
.L_x_562:
[----:B------:R-:W2:Y:S01]  /*cf00*/  LDL R20, [R1+0x4c] ;  /* 0x00004c0001147983 */ /* 0x000ea20000100800 */
[----:B------:R-:W-:Y:S01]  /*cf10*/  ULDC.U8 UR4, c[0x0][0x410] ;  /* 0x0001040000047ab9 */ /* 0x000fe20000000000 */
[----:B------:R-:W-:Y:S01]  /*cf20*/  BSSY B0, `(.L_x_563) ;  /* 0x000039b000007945 */ /* 0x000fe20003800000 */
[----:B------:R-:W-:Y:S01]  /*cf30*/  ISETP.NE.AND P0, PT, RZ, UR4, PT ;  /* 0x00000004ff007c0c */ /* 0x000fe2000bf05270 */
[----:B------:R-:W-:Y:S02]  /*cf40*/  IMAD R5, R149, 0x80, R22 ;  /* 0x0000008095057824 */ /* 0x000fe400078e0216 */
[----:B--2---:R-:W-:-:S10]  /*cf50*/  IMAD R21, R20, 0x2, R29 ;  /* 0x0000000214157824 */ /* 0x004fd400078e021d */
[----:B------:R-:W-:Y:S05]  /*cf60*/  @!P0 BRA `(.L_x_564) ;  /* 0x0000001800ac8947 */ /* 0x000fea0003800000 */
[----:B------:R-:W-:-:S03]  /*cf70*/  UMOV UR4, 0xffffffff ;  /* 0xffffffff00047882 */ /* 0x000fc60000000000 */
[----:B------:R-:W-:Y:S05]  /*cf80*/  BRA.DIV UR4, `(.L_x_565) ;  /* 0x000001b204107947 */ /* 0x000fea000b800000 */
[----:B------:R0:W2:Y:S04]  /*cf90*/  SHFL.IDX PT, R0, R25, RZ, 0x181f ;  /* 0x00181fff19007589 */ /* 0x0000a800000e0000 */
[----:B------:R0:W3:Y:S04]  /*cfa0*/  SHFL.IDX PT, R3, R24, RZ, 0x181f ;  /* 0x00181fff18037589 */ /* 0x0000e800000e0000 */
[----:B------:R0:W4:Y:S04]  /*cfb0*/  SHFL.IDX PT, R4, R27, RZ, 0x181f ;  /* 0x00181fff1b047589 */ /* 0x00012800000e0000 */
[----:B-1----:R0:W1:Y:S02]  /*cfc0*/  SHFL.IDX PT, R14, R26, RZ, 0x181f ;  /* 0x00181fff1a0e7589 */ /* 0x00206400000e0000 */
.L_x_815:
[----:B------:R-:W5:Y:S01]  /*cfd0*/  LDL R7, [R1+0x78] ;  /* 0x0000780001077983 */ /* 0x000f620000100800 */
[----:B------:R-:W-:Y:S01]  /*cfe0*/  ULDC UR4, c[0x0][0x448] ;  /* 0x0001120000047ab9 */ /* 0x000fe20000000800 */
[----:B------:R-:W-:Y:S01]  /*cff0*/  BSSY B1, `(.L_x_566) ;  /* 0x0000026000017945 */ /* 0x000fe20003800000 */
[----:B------:R-:W-:Y:S01]  /*d000*/  IMAD R20, R161, UR4, RZ ;  /* 0x00000004a1147c24 */ /* 0x000fe2000f8e02ff */
[----:B------:R-:W-:Y:S02]  /*d010*/  CS2R R8, SRZ ;  /* 0x0000000000087805 */ /* 0x000fe4000001ff00 */
[----:B------:R-:W-:Y:S02]  /*d020*/  CS2R R10, SRZ ;  /* 0x00000000000a7805 */ /* 0x000fe4000001ff00 */
[----:B------:R-:W-:Y:S02]  /*d030*/  CS2R R12, SRZ ;  /* 0x00000000000c7805 */ /* 0x000fe4000001ff00 */
[----:B------:R-:W-:-:S02]  /*d040*/  ISETP.GE.AND P0, PT, R5, R20, PT ;  /* 0x000000140500720c */ /* 0x000fc40003f06270 */
[----:B-----5:R-:W-:-:S04]  /*d050*/  LEA.HI R6, R7, R7, RZ, 0x1 ;  /* 0x0000000707067211 */ /* 0x020fc800078f08ff */
[----:B------:R-:W-:-:S05]  /*d060*/  LOP3.LUT R6, R6, 0xfffffffe, RZ, 0xc0, !PT ;  /* 0xfffffffe06067812 */ /* 0x000fca00078ec0ff */
[----:B------:R-:W-:Y:S01]  /*d070*/  IMAD.IADD R5, R7, 0x1, -R6 ;  /* 0x0000000107057824 */ /* 0x000fe200078e0a06 */
[----:B------:R-:W-:-:S04]  /*d080*/  CS2R R6, SRZ ;  /* 0x0000000000067805 */ /* 0x000fc8000001ff00 */
[----:B------:R-:W-:Y:S01]  /*d090*/  SHF.L.U32 R5, R5, 0x1f, RZ ;  /* 0x0000001f05057819 */ /* 0x000fe200000006ff */
[----:B------:R-:W-:Y:S06]  /*d0a0*/  @P0 BRA `(.L_x_567) ;  /* 0x0000000000680947 */ /* 0x000fec0003800000 */
[----:B------:R-:W-:Y:S01]  /*d0b0*/  ULDC UR4, c[0x0][0x3f4] ;  /* 0x0000fd0000047ab9 */ /* 0x000fe20000000800 */
[----:B------:R-:W-:Y:S01]  /*d0c0*/  IMAD.SHL.U32 R30, R220, 0x2, RZ ;  /* 0x00000002dc1e7824 */ /* 0x000fe200078e00ff */
[----:B------:R-:W-:Y:S02]  /*d0d0*/  ISETP.GE.AND P4, PT, R18, UR4, PT ;  /* 0x0000000412007c0c */ /* 0x000fe4000bf86270 */
[----:B------:R-:W-:Y:S02]  /*d0e0*/  CS2R R12, SRZ ;  /* 0x00000000000c7805 */ /* 0x000fe4000001ff00 */
[----:B------:R-:W-:Y:S02]  /*d0f0*/  ISETP.GE.AND P5, PT, R220, UR4, PT ;  /* 0x00000004dc007c0c */ /* 0x000fe4000bfa6270 */
[----:B------:R-:W-:Y:S01]  /*d100*/  SHF.R.S32.HI R9, RZ, 0x1f, R220 ;  /* 0x0000001fff097819 */ /* 0x000fe200000114dc */
[----:B------:R-:W-:Y:S01]  /*d110*/  ULDC.64 UR6, c[0x0][0x208] ;  /* 0x0000820000067ab9 */ /* 0x000fe20000000a00 */
[----:B------:R-:W-:-:S02]  /*d120*/  SHF.R.S32.HI R7, RZ, 0x1f, R18 ;  /* 0x0000001fff077819 */ /* 0x000fc40000011412 */
[----:B------:R-:W-:-:S03]  /*d130*/  SHF.L.U64.HI R9, R220, 0x1, R9 ;  /* 0x00000001dc097819 */ /* 0x000fc60000010209 */
[----:B------:R-:W-:-:S04]  /*d140*/  @!P4 IMAD.SHL.U32 R15, R18, 0x2, RZ ;  /* 0x00000002120fc824 */ /* 0x000fc800078e00ff */
[CC--:B0--3--:R-:W-:Y:S02]  /*d150*/  @!P5 IADD3 R26, P2, R3.reuse, R30.reuse, RZ ;  /* 0x0000001e031ad210 */ /* 0x0c9fe40007f5e0ff */
[C---:B-1----:R-:W-:Y:S02]  /*d160*/  @!P5 IADD3 R30, P3, R14.reuse, R30, RZ ;  /* 0x0000001e0e1ed210 */ /* 0x042fe40007f7e0ff */
[-C--:B------:R-:W-:Y:S02]  /*d170*/  @!P4 IADD3 R24, P0, R3, R15.reuse, RZ ;  /* 0x0000000f0318c210 */ /* 0x080fe40007f1e0ff */
[----:B------:R-:W-:Y:S01]  /*d180*/  @!P4 IADD3 R14, P1, R14, R15, RZ ;  /* 0x0000000f0e0ec210 */ /* 0x000fe20007f3e0ff */
[----:B----4-:R-:W-:Y:S01]  /*d190*/  @!P5 IMAD.X R31, R4, 0x1, R9, P3 ;  /* 0x00000001041fd824 */ /* 0x010fe200018e0609 */
[----:B------:R-:W-:Y:S02]  /*d1a0*/  @!P4 SHF.L.U64.HI R3, R18, 0x1, R7 ;  /* 0x000000011203c819 */ /* 0x000fe40000010207 */
[----:B------:R-:W-:-:S02]  /*d1b0*/  CS2R R10, SRZ ;  /* 0x00000000000a7805 */ /* 0x000fc4000001ff00 */
[C---:B--2---:R-:W-:Y:S02]  /*d1c0*/  @!P5 IADD3.X R27, R0.reuse, R9, RZ, P2, !PT ;  /* 0x00000009001bd210 */ /* 0x044fe400017fe4ff */
[----:B------:R-:W-:Y:S02]  /*d1d0*/  CS2R R8, SRZ ;  /* 0x0000000000087805 */ /* 0x000fe4000001ff00 */
[----:B------:R-:W-:Y:S01]  /*d1e0*/  CS2R R6, SRZ ;  /* 0x0000000000067805 */ /* 0x000fe2000001ff00 */
[--C-:B------:R-:W-:Y:S02]  /*d1f0*/  @!P4 IMAD.X R25, R0, 0x1, R3.reuse, P0 ;  /* 0x000000010019c824 */ /* 0x100fe400000e0603 */
[----:B------:R-:W-:Y:S01]  /*d200*/  @!P4 IMAD.X R15, R4, 0x1, R3, P1 ;  /* 0x00000001040fc824 */ /* 0x000fe200008e0603 */
[----:B------:R0:W5:Y:S04]  /*d210*/  @!P5 LD.E.64 R12, desc[UR6][R26.64] ;  /* 0x000000061a0cd980 */ /* 0x000168000c101b00 */
[----:B------:R0:W5:Y:S04]  /*d220*/  @!P5 LD.E.64 R8, desc[UR6][R30.64] ;  /* 0x000000061e08d980 */ /* 0x000168000c101b00 */
[----:B------:R0:W5:Y:S04]  /*d230*/  @!P4 LD.E.64 R10, desc[UR6][R24.64] ;  /* 0x00000006180ac980 */ /* 0x000168000c101b00 */
[----:B------:R0:W5:Y:S02]  /*d240*/  @!P4 LD.E.64 R6, desc[UR6][R14.64] ;  /* 0x000000060e06c980 */ /* 0x000164000c101b00 */
.L_x_567:
[----:B------:R-:W-:Y:S05]  /*d250*/  BSYNC B1 ;  /* 0x0000000000017941 */ /* 0x000fea0003800000 */
.L_x_566:
[----:B------:R-:W4:Y:S01]  /*d260*/  SYNCS.PHASECHK.TRANS64.TRYWAIT P0, [R2+URZ+0x34800], R5 ;  /* 0x03480005020075a7 */ /* 0x000f22000800017f */
[----:B---3--:R-:W-:Y:S01]  /*d270*/  IMAD R3, R149, -0x80, R20 ;  /* 0xffffff8095037824 */ /* 0x008fe200078e0214 */
[----:B0----5:R-:W-:Y:S01]  /*d280*/  SHF.R.U64 R24, R10, 0x10, R11 ;  /* 0x000000100a187819 */ /* 0x021fe2000000120b */
[----:B--2---:R-:W-:Y:S01]  /*d290*/  IMAD.MOV.U32 R0, RZ, RZ, R10 ;  /* 0x000000ffff007224 */ /* 0x004fe200078e000a */
[----:B------:R-:W-:Y:S01]  /*d2a0*/  MOV R10, R12 ;  /* 0x0000000c000a7202 */ /* 0x000fe20000000f00 */
[----:B-1----:R-:W-:Y:S01]  /*d2b0*/  IMAD.MOV.U32 R14, RZ, RZ, R6 ;  /* 0x000000ffff0e7224 */ /* 0x002fe200078e0006 */
[----:B------:R-:W-:Y:S01]  /*d2c0*/  SHF.R.U64 R25, R12, 0x10, R13 ;  /* 0x000000100c197819 */ /* 0x000fe2000000120d */
[----:B------:R-:W-:Y:S01]  /*d2d0*/  IMAD.MOV.U32 R15, RZ, RZ, R11 ;  /* 0x000000ffff0f7224 */ /* 0x000fe200078e000b */
[----:B------:R-:W-:Y:S01]  /*d2e0*/  SHF.R.U64 R27, R6, 0x10, R7 ;  /* 0x00000010061b7819 */ /* 0x000fe20000001207 */
[----:B------:R-:W-:Y:S01]  /*d2f0*/  IMAD.MOV.U32 R20, RZ, RZ, R13 ;  /* 0x000000ffff147224 */ /* 0x000fe200078e000d */
[----:B------:R-:W-:Y:S01]  /*d300*/  SHF.R.U32.HI R11, RZ, 0x10, R11 ;  /* 0x00000010ff0b7819 */ /* 0x000fe2000001160b */
[----:B------:R-:W-:Y:S01]  /*d310*/  IMAD.MOV.U32 R12, RZ, RZ, R7 ;  /* 0x000000ffff0c7224 */ /* 0x000fe200078e0007 */
[----:B------:R-:W-:Y:S01]  /*d320*/  SHF.R.U32.HI R26, RZ, 0x10, R13 ;  /* 0x00000010ff1a7819 */ /* 0x000fe2000001160d */
[----:B----4-:R-:W-:Y:S01]  /*d330*/  IMAD.MOV.U32 R4, RZ, RZ, R8 ;  /* 0x000000ffff047224 */ /* 0x010fe200078e0008 */
[----:B------:R-:W-:Y:S01]  /*d340*/  SHF.R.U32.HI R7, RZ, 0x10, R7 ;  /* 0x00000010ff077819 */ /* 0x000fe20000011607 */
[--C-:B------:R-:W-:Y:S01]  /*d350*/  IMAD.MOV.U32 R6, RZ, RZ, R9.reuse ;  /* 0x000000ffff067224 */ /* 0x100fe200078e0009 */
[----:B------:R-:W-:Y:S01]  /*d360*/  VIMNMX R3, R3, 0x80, PT ;  /* 0x0000008003037848 */ /* 0x000fe20003fe0100 */
[----:B------:R-:W-:Y:S01]  /*d370*/  BSSY B1, `(.L_x_568) ;  /* 0x000000c000017945 */ /* 0x000fe20003800000 */
[----:B------:R-:W-:-:S02]  /*d380*/  SHF.R.U64 R29, R8, 0x10, R9 ;  /* 0x00000010081d7819 */ /* 0x000fc40000001209 */
[----:B------:R-:W-:Y:S02]  /*d390*/  SHF.R.U32.HI R30, RZ, 0x10, R9 ;  /* 0x00000010ff1e7819 */ /* 0x000fe40000011609 */
[----:B------:R-:W-:Y:S02]  /*d3a0*/  PRMT R13, R0, 0x5410, R24 ;  /* 0x00005410000d7816 */ /* 0x000fe40000000018 */
[----:B------:R-:W-:Y:S02]  /*d3b0*/  PRMT R11, R11, 0x5410, R15 ;  /* 0x000054100b0b7816 */ /* 0x000fe4000000000f */
[----:B------:R-:W-:Y:S02]  /*d3c0*/  PRMT R0, R10, 0x5410, R20 ;  /* 0x000054100a007816 */ /* 0x000fe40000000014 */
[----:B------:R-:W-:Y:S02]  /*d3d0*/  PRMT R8, R25, 0x5410, R26 ;  /* 0x0000541019087816 */ /* 0x000fe4000000001a */
[----:B------:R-:W-:-:S02]  /*d3e0*/  ISETP.GE.AND P1, PT, R22, R3, PT ;  /* 0x000000031600720c */ /* 0x000fc40003f26270 */
[----:B------:R-:W-:Y:S02]  /*d3f0*/  PRMT R12, R7, 0x5410, R12 ;  /* 0x00005410070c7816 */ /* 0x000fe4000000000c */
[----:B------:R-:W-:Y:S02]  /*d400*/  PRMT R14, R14, 0x5410, R27 ;  /* 0x000054100e0e7816 */ /* 0x000fe4000000001b */
[----:B------:R-:W-:Y:S01]  /*d410*/  PRMT R9, R4, 0x5410, R6 ;  /* 0x0000541004097816 */ /* 0x000fe20000000006 */
[----:B------:R-:W-:Y:S06]  /*d420*/  @!P0 BRA `(.L_x_569) ;  /* 0x000001ac00588947 */ /* 0x000fec0003800000 */
.L_x_816:
[----:B------:R-:W-:Y:S05]  /*d430*/  BSYNC B1 ;  /* 0x0000000000017941 */ /* 0x000fea0003800000 */
.L_x_568:
[----:B------:R-:W-:Y:S01]  /*d440*/  BSSY B1, `(.L_x_570) ;  /* 0x0000056000017945 */ /* 0x000fe20003800000 */
[----:B------:R-:W-:-:S03]  /*d450*/  PRMT R10, R29, 0x5410, R30 ;  /* 0x000054101d0a7816 */ /* 0x000fc6000000001e */
[----:B------:R-:W-:Y:S05]  /*d460*/  @P1 BRA `(.L_x_571) ;  /* 0x00000004004c1947 */ /* 0x000fea0003800000 */
[----:B0-----:R-:W0:Y:S01]  /*d470*/  LDC R5, c[0x0][0x3f4] ;  /* 0x0000fd00ff057b82 */ /* 0x001e220000000800 */
[----:B------:R-:W-:Y:S01]  /*d480*/  BSSY B2, `(.L_x_572) ;  /* 0x000002a000027945 */ /* 0x000fe20003800000 */
[-C--:B0-----:R-:W-:Y:S02]  /*d490*/  ISETP.GE.AND P0, PT, R18, R5.reuse, PT ;  /* 0x000000051200720c */ /* 0x081fe40003f06270 */
[----:B------:R-:W-:-:S11]  /*d4a0*/  ISETP.GE.AND P1, PT, R220, R5, PT ;  /* 0x00000005dc00720c */ /* 0x000fd60003f26270 */
[----:B------:R-:W-:Y:S05]  /*d4b0*/  @P0 BRA `(.L_x_573) ;  /* 0x0000000000980947 */ /* 0x000fea0003800000 */
[----:B------:R-:W0:Y:S01]  /*d4c0*/  LDS.128 R4, [R21] ;  /* 0x0000000015047984 */ /* 0x000e220000000c00 */
[--C-:B------:R-:W-:Y:S02]  /*d4d0*/  HADD2.F32 R29, -RZ, R14.reuse.H0_H0 ;  /* 0x2000000eff1d7230 */ /* 0x100fe40000004100 */
[--C-:B------:R-:W-:Y:S02]  /*d4e0*/  HADD2.F32 R26, -RZ, R13.reuse.H0_H0 ;  /* 0x2000000dff1a7230 */ /* 0x100fe40000004100 */
[----:B------:R-:W-:Y:S02]  /*d4f0*/  HADD2.F32 R27, -RZ, R13.H1_H1 ;  /* 0x3000000dff1b7230 */ /* 0x000fe40000004100 */
[----:B------:R-:W-:Y:S02]  /*d500*/  HADD2.F32 R30, -RZ, R14.H1_H1 ;  /* 0x3000000eff1e7230 */ /* 0x000fe40000004100 */
[--C-:B0-----:R-:W-:Y:S02]  /*d510*/  HADD2.F32 R15, -RZ, R4.reuse.H0_H0 ;  /* 0x20000004ff0f7230 */ /* 0x101fe40000004100 */
[----:B------:R-:W-:-:S02]  /*d520*/  HADD2.F32 R4, -RZ, R4.H1_H1 ;  /* 0x30000004ff047230 */ /* 0x000fc40000004100 */
[--C-:B------:R-:W-:Y:S02]  /*d530*/  HADD2.F32 R20, -RZ, R5.reuse.H0_H0 ;  /* 0x20000005ff147230 */ /* 0x100fe40000004100 */
[----:B------:R-:W-:Y:S02]  /*d540*/  HADD2.F32 R5, -RZ, R5.H1_H1 ;  /* 0x30000005ff057230 */ /* 0x000fe40000004100 */
[CC--:B------:R-:W-:Y:S01]  /*d550*/  FMUL.FTZ R32, R4.reuse, R29.reuse ;  /* 0x0000001d04207220 */ /* 0x0c0fe20000410000 */
[----:B------:R-:W-:Y:S01]  /*d560*/  FMUL.FTZ R4, R4, R26 ;  /* 0x0000001a04047220 */ /* 0x000fe20000410000 */
[--C-:B------:R-:W-:Y:S02]  /*d570*/  HADD2.F32 R24, -RZ, R6.reuse.H0_H0 ;  /* 0x20000006ff187230 */ /* 0x100fe40000004100 */
[----:B------:R-:W-:Y:S02]  /*d580*/  HADD2.F32 R25, -RZ, R7.H0_H0 ;  /* 0x20000007ff197230 */ /* 0x000fe40000004100 */
[----:B------:R-:W-:Y:S01]  /*d590*/  FMUL.FTZ R31, R5, R30 ;  /* 0x0000001e051f7220 */ /* 0x000fe20000410000 */
[C---:B------:R-:W-:Y:S01]  /*d5a0*/  FFMA.FTZ R32, R15.reuse, R26, -R32 ;  /* 0x0000001a0f207223 */ /* 0x040fe20000010820 */
[----:B------:R-:W-:Y:S01]  /*d5b0*/  FFMA.FTZ R29, R15, R29, R4 ;  /* 0x0000001d0f1d7223 */ /* 0x000fe20000010004 */
[----:B------:R-:W-:Y:S01]  /*d5c0*/  FMUL.FTZ R33, R5, R27 ;  /* 0x0000001b05217220 */ /* 0x000fe20000410000 */
[----:B------:R-:W-:-:S02]  /*d5d0*/  HADD2.F32 R6, -RZ, R6.H1_H1 ;  /* 0x30000006ff067230 */ /* 0x000fc40000004100 */
[C---:B------:R-:W-:Y:S01]  /*d5e0*/  FFMA.FTZ R31, R20.reuse, R27, -R31 ;  /* 0x0000001b141f7223 */ /* 0x040fe2000001081f */
[----:B------:R-:W-:Y:S02]  /*d5f0*/  HADD2.F32 R7, -RZ, R7.H1_H1 ;  /* 0x30000007ff077230 */ /* 0x000fe40000004100 */
[----:B------:R-:W-:Y:S01]  /*d600*/  FFMA.FTZ R20, R20, R30, R33 ;  /* 0x0000001e14147223 */ /* 0x000fe20000010021 */
[--C-:B------:R-:W-:Y:S02]  /*d610*/  HADD2.F32 R15, -RZ, R12.reuse.H1_H1 ;  /* 0x3000000cff0f7230 */ /* 0x100fe40000004100 */
[--C-:B------:R-:W-:Y:S02]  /*d620*/  HADD2.F32 R5, -RZ, R11.reuse.H1_H1 ;  /* 0x3000000bff057230 */ /* 0x100fe40000004100 */
[----:B------:R-:W-:Y:S02]  /*d630*/  HADD2.F32 R26, -RZ, R12.H0_H0 ;  /* 0x2000000cff1a7230 */ /* 0x000fe40000004100 */
[----:B------:R-:W-:Y:S01]  /*d640*/  FMUL.FTZ R27, R6, R15 ;  /* 0x0000000f061b7220 */ /* 0x000fe20000410000 */
[----:B------:R-:W-:-:S02]  /*d650*/  HADD2.F32 R4, -RZ, R11.H0_H0 ;  /* 0x2000000bff047230 */ /* 0x000fc40000004100 */
[-C--:B------:R-:W-:Y:S01]  /*d660*/  FMUL.FTZ R30, R6, R5.reuse ;  /* 0x00000005061e7220 */ /* 0x080fe20000410000 */
[C---:B------:R-:W-:Y:S01]  /*d670*/  FMUL.FTZ R34, R7.reuse, R26 ;  /* 0x0000001a07227220 */ /* 0x040fe20000410000 */
[C---:B------:R-:W-:Y:S01]  /*d680*/  FFMA.FTZ R6, R24.reuse, R5, -R27 ;  /* 0x0000000518067223 */ /* 0x040fe2000001081b */
[-C--:B------:R-:W-:Y:S01]  /*d690*/  FMUL.FTZ R33, R7, R4.reuse ;  /* 0x0000000407217220 */ /* 0x080fe20000410000 */
[----:B------:R-:W-:Y:S01]  /*d6a0*/  FFMA.FTZ R15, R24, R15, R30 ;  /* 0x0000000f180f7223 */ /* 0x000fe2000001001e */
[----:B------:R-:W-:Y:S01]  /*d6b0*/  FFMA.FTZ R7, R25, R4, -R34 ;  /* 0x0000000419077223 */ /* 0x000fe20000010822 */
[----:B------:R-:W-:Y:S01]  /*d6c0*/  F2FP.F16.F32.PACK_AB R4, R29, R32 ;  /* 0x000000201d04723e */ /* 0x000fe200000000ff */
[----:B------:R-:W-:Y:S01]  /*d6d0*/  FFMA.FTZ R26, R25, R26, R33 ;  /* 0x0000001a191a7223 */ /* 0x000fe20000010021 */
[----:B------:R-:W-:Y:S02]  /*d6e0*/  F2FP.F16.F32.PACK_AB R5, R20, R31 ;  /* 0x0000001f1405723e */ /* 0x000fe400000000ff */
[----:B------:R-:W-:-:S02]  /*d6f0*/  F2FP.F16.F32.PACK_AB R6, R15, R6 ;  /* 0x000000060f06723e */ /* 0x000fc400000000ff */
[----:B------:R-:W-:-:S05]  /*d700*/  F2FP.F16.F32.PACK_AB R7, R26, R7 ;  /* 0x000000071a07723e */ /* 0x000fca00000000ff */
[----:B------:R0:W-:Y:S02]  /*d710*/  STS.128 [R21], R4 ;  /* 0x0000000415007388 */ /* 0x0001e40000000c00 */
.L_x_573:
[----:B------:R-:W-:Y:S05]  /*d720*/  BSYNC B2 ;  /* 0x0000000000027941 */ /* 0x000fea0003800000 */
.L_x_572:
[----:B------:R-:W-:Y:S05]  /*d730*/  @P1 BRA `(.L_x_571) ;  /* 0x0000000000981947 */ /* 0x000fea0003800000 */
[----:B0-----:R-:W0:Y:S01]  /*d740*/  LDS.128 R4, [R21+0x4000] ;  /* 0x0040000015047984 */ /* 0x001e220000000c00 */
[----:B------:R-:W-:Y:S02]  /*d750*/  HADD2.F32 R29, -RZ, R9.H0_H0 ;  /* 0x20000009ff1d7230 */ /* 0x000fe40000004100 */
[----:B------:R-:W-:Y:S02]  /*d760*/  HADD2.F32 R26, -RZ, R0.H0_H0 ;  /* 0x20000000ff1a7230 */ /* 0x000fe40000004100 */
[----:B------:R-:W-:Y:S02]  /*d770*/  HADD2.F32 R27, -RZ, R8.H0_H0 ;  /* 0x20000008ff1b7230 */ /* 0x000fe40000004100 */
[----:B------:R-:W-:Y:S02]  /*d780*/  HADD2.F32 R30, -RZ, R10.H0_H0 ;  /* 0x2000000aff1e7230 */ /* 0x000fe40000004100 */
        /* <DEDUP_REMOVED lines=16> */
[----:B------:R-:W-:Y:S02]  /*d890*/  HADD2.F32 R15, -RZ, R9.H1_H1 ;  /* 0x30000009ff0f7230 */ /* 0x000fe40000004100 */
[----:B------:R-:W-:Y:S02]  /*d8a0*/  HADD2.F32 R5, -RZ, R0.H1_H1 ;  /* 0x30000000ff057230 */ /* 0x000fe40000004100 */
[----:B------:R-:W-:Y:S02]  /*d8b0*/  HADD2.F32 R26, -RZ, R10.H1_H1 ;  /* 0x3000000aff1a7230 */ /* 0x000fe40000004100 */
[----:B------:R-:W-:Y:S01]  /*d8c0*/  FMUL.FTZ R27, R6, R15 ;  /* 0x0000000f061b7220 */ /* 0x000fe20000410000 */
[----:B------:R-:W-:-:S02]  /*d8d0*/  HADD2.F32 R4, -RZ, R8.H1_H1 ;  /* 0x30000008ff047230 */ /* 0x000fc40000004100 */
        /* <DEDUP_REMOVED lines=11> */
[----:B------:R1:W-:Y:S02]  /*d990*/  STS.128 [R21+0x4000], R4 ;  /* 0x0040000415007388 */ /* 0x0003e40000000c00 */
.L_x_571:
[----:B------:R-:W-:Y:S05]  /*d9a0*/  BSYNC B1 ;  /* 0x0000000000017941 */ /* 0x000fea0003800000 */
.L_x_570:
[----:B01----:R-:W-:Y:S01]  /*d9b0*/  IADD3 R4, R22, 0x20, RZ ;  /* 0x0000002016047810 */ /* 0x003fe20007ffe0ff */
[----:B------:R-:W-:Y:S03]  /*d9c0*/  BSSY B1, `(.L_x_574) ;  /* 0x0000056000017945 */ /* 0x000fe60003800000 */
[----:B------:R-:W-:-:S13]  /*d9d0*/  ISETP.GE.AND P0, PT, R4, R3, PT ;  /* 0x000000030400720c */ /* 0x000fda0003f06270 */
[----:B------:R-:W-:Y:S05]  /*d9e0*/  @P0 BRA `(.L_x_575) ;  /* 0x00000004004c0947 */ /* 0x000fea0003800000 */
[----:B------:R-:W0:Y:S01]  /*d9f0*/  LDC R5, c[0x0][0x3f4] ;  /* 0x0000fd00ff057b82 */ /* 0x000e220000000800 */
[----:B------:R-:W-:Y:S01]  /*da00*/  BSSY B2, `(.L_x_576) ;  /* 0x000002a000027945 */ /* 0x000fe20003800000 */
[-C--:B0-----:R-:W-:Y:S02]  /*da10*/  ISETP.GE.AND P0, PT, R18, R5.reuse, PT ;  /* 0x000000051200720c */ /* 0x081fe40003f06270 */
[----:B------:R-:W-:-:S11]  /*da20*/  ISETP.GE.AND P1, PT, R220, R5, PT ;  /* 0x00000005dc00720c */ /* 0x000fd60003f26270 */
[----:B------:R-:W-:Y:S05]  /*da30*/  @P0 BRA `(.L_x_577) ;  /* 0x0000000000980947 */ /* 0x000fea0003800000 */
[----:B------:R-:W0:Y:S01]  /*da40*/  LDS.128 R4, [R21+0x1000] ;  /* 0x0010000015047984 */ /* 0x000e220000000c00 */
[--C-:B------:R-:W-:Y:S02]  /*da50*/  HADD2.F32 R31, -RZ, R14.reuse.H0_H0 ;  /* 0x2000000eff1f7230 */ /* 0x100fe40000004100 */
[--C-:B------:R-:W-:Y:S02]  /*da60*/  HADD2.F32 R29, -RZ, R13.reuse.H0_H0 ;  /* 0x2000000dff1d7230 */ /* 0x100fe40000004100 */
[----:B------:R-:W-:Y:S02]  /*da70*/  HADD2.F32 R34, -RZ, R14.H1_H1 ;  /* 0x3000000eff227230 */ /* 0x000fe40000004100 */
[----:B------:R-:W-:Y:S02]  /*da80*/  HADD2.F32 R32, -RZ, R13.H1_H1 ;  /* 0x3000000dff207230 */ /* 0x000fe40000004100 */
[--C-:B------:R-:W-:Y:S02]  /*da90*/  HADD2.F32 R36, -RZ, R12.reuse.H1_H1 ;  /* 0x3000000cff247230 */ /* 0x100fe40000004100 */
[----:B------:R-:W-:-:S02]  /*daa0*/  HADD2.F32 R33, -RZ, R12.H0_H0 ;  /* 0x2000000cff217230 */ /* 0x000fc40000004100 */
[--C-:B0-----:R-:W-:Y:S02]  /*dab0*/  HADD2.F32 R15, -RZ, R4.reuse.H0_H0 ;  /* 0x20000004ff0f7230 */ /* 0x101fe40000004100 */
[----:B------:R-:W-:Y:S02]  /*dac0*/  HADD2.F32 R4, -RZ, R4.H1_H1 ;  /* 0x30000004ff047230 */ /* 0x000fe40000004100 */
[--C-:B------:R-:W-:Y:S02]  /*dad0*/  HADD2.F32 R20, -RZ, R5.reuse.H0_H0 ;  /* 0x20000005ff147230 */ /* 0x100fe40000004100 */
[----:B------:R-:W-:Y:S02]  /*dae0*/  HADD2.F32 R5, -RZ, R5.H1_H1 ;  /* 0x30000005ff057230 */ /* 0x000fe40000004100 */
[-C--:B------:R-:W-:Y:S01]  /*daf0*/  FMUL.FTZ R26, R31, R4.reuse ;  /* 0x000000041f1a7220 */ /* 0x080fe20000410000 */
[----:B------:R-:W-:Y:S01]  /*db00*/  FMUL.FTZ R30, R29, R4 ;  /* 0x000000041d1e7220 */ /* 0x000fe20000410000 */
[----:B------:R-:W-:-:S02]  /*db10*/  HADD2.F32 R24, -RZ, R6.H0_H0 ;  /* 0x20000006ff187230 */ /* 0x000fc40000004100 */
[----:B------:R-:W-:Y:S01]  /*db20*/  FMUL.FTZ R27, R34, R5 ;  /* 0x00000005221b7220 */ /* 0x000fe20000410000 */
[----:B------:R-:W-:Y:S01]  /*db30*/  FFMA.FTZ R4, R29, R15, -R26 ;  /* 0x0000000f1d047223 */ /* 0x000fe2000001081a */
[C---:B------:R-:W-:Y:S01]  /*db40*/  FMUL.FTZ R29, R32.reuse, R5 ;  /* 0x00000005201d7220 */ /* 0x040fe20000410000 */
[--C-:B------:R-:W-:Y:S02]  /*db50*/  HADD2.F32 R25, -RZ, R7.reuse.H0_H0 ;  /* 0x20000007ff197230 */ /* 0x100fe40000004100 */
[----:B------:R-:W-:Y:S01]  /*db60*/  FFMA.FTZ R15, R31, R15, R30 ;  /* 0x0000000f1f0f7223 */ /* 0x000fe2000001001e */
[-C--:B------:R-:W-:Y:S01]  /*db70*/  FFMA.FTZ R5, R32, R20.reuse, -R27 ;  /* 0x0000001420057223 */ /* 0x080fe2000001081b */
[----:B------:R-:W-:Y:S02]  /*db80*/  HADD2.F32 R6, -RZ, R6.H1_H1 ;  /* 0x30000006ff067230 */ /* 0x000fe40000004100 */
[----:B------:R-:W-:Y:S01]  /*db90*/  FFMA.FTZ R20, R34, R20, R29 ;  /* 0x0000001422147223 */ /* 0x000fe2000001001d */
[----:B------:R-:W-:Y:S01]  /*dba0*/  HADD2.F32 R7, -RZ, R7.H1_H1 ;  /* 0x30000007ff077230 */ /* 0x000fe20000004100 */
[----:B------:R-:W-:Y:S01]  /*dbb0*/  F2FP.F16.F32.PACK_AB R4, R15, R4 ;  /* 0x000000040f04723e */ /* 0x000fe200000000ff */
[----:B------:R-:W-:-:S02]  /*dbc0*/  HADD2.F32 R32, -RZ, R11.H1_H1 ;  /* 0x3000000bff207230 */ /* 0x000fc40000004100 */
[-C--:B------:R-:W-:Y:S01]  /*dbd0*/  FMUL.FTZ R27, R36, R6.reuse ;  /* 0x00000006241b7220 */ /* 0x080fe20000410000 */
[----:B------:R-:W-:Y:S02]  /*dbe0*/  HADD2.F32 R31, -RZ, R11.H0_H0 ;  /* 0x2000000bff1f7230 */ /* 0x000fe40000004100 */
[----:B------:R-:W-:Y:S01]  /*dbf0*/  FMUL.FTZ R26, R33, R7 ;  /* 0x00000007211a7220 */ /* 0x000fe20000410000 */
[----:B------:R-:W-:Y:S01]  /*dc00*/  F2FP.F16.F32.PACK_AB R5, R20, R5 ;  /* 0x000000051405723e */ /* 0x000fe200000000ff */
[C---:B------:R-:W-:Y:S01]  /*dc10*/  FMUL.FTZ R29, R32.reuse, R6 ;  /* 0x00000006201d7220 */ /* 0x040fe20000410000 */
[-C--:B------:R-:W-:Y:S01]  /*dc20*/  FFMA.FTZ R6, R32, R24.reuse, -R27 ;  /* 0x0000001820067223 */ /* 0x080fe2000001081b */
[C---:B------:R-:W-:Y:S01]  /*dc30*/  FMUL.FTZ R30, R31.reuse, R7 ;  /* 0x000000071f1e7220 */ /* 0x040fe20000410000 */
[-C--:B------:R-:W-:Y:S01]  /*dc40*/  FFMA.FTZ R7, R31, R25.reuse, -R26 ;  /* 0x000000191f077223 */ /* 0x080fe2000001081a */
[----:B------:R-:W-:Y:S02]  /*dc50*/  FFMA.FTZ R29, R36, R24, R29 ;  /* 0x00000018241d7223 */ /* 0x000fe4000001001d */
[----:B------:R-:W-:-:S03]  /*dc60*/  FFMA.FTZ R30, R33, R25, R30 ;  /* 0x00000019211e7223 */ /* 0x000fc6000001001e */
[----:B------:R-:W-:Y:S02]  /*dc70*/  F2FP.F16.F32.PACK_AB R6, R29, R6 ;  /* 0x000000061d06723e */ /* 0x000fe400000000ff */
[----:B------:R-:W-:-:S05]  /*dc80*/  F2FP.F16.F32.PACK_AB R7, R30, R7 ;  /* 0x000000071e07723e */ /* 0x000fca00000000ff */
[----:B------:R0:W-:Y:S02]  /*dc90*/  STS.128 [R21+0x1000], R4 ;  /* 0x0010000415007388 */ /* 0x0001e40000000c00 */
.L_x_577:
[----:B------:R-:W-:Y:S05]  /*dca0*/  BSYNC B2 ;  /* 0x0000000000027941 */ /* 0x000fea0003800000 */
.L_x_576:
[----:B------:R-:W-:Y:S05]  /*dcb0*/  @P1 BRA `(.L_x_575) ;  /* 0x0000000000981947 */ /* 0x000fea0003800000 */
[----:B0-----:R-:W0:Y:S01]  /*dcc0*/  LDS.128 R4, [R21+0x5000] ;  /* 0x0050000015047984 */ /* 0x001e220000000c00 */
[--C-:B------:R-:W-:Y:S02]  /*dcd0*/  HADD2.F32 R31, -RZ, R9.reuse.H0_H0 ;  /* 0x20000009ff1f7230 */ /* 0x100fe40000004100 */
[----:B------:R-:W-:Y:S02]  /*dce0*/  HADD2.F32 R29, -RZ, R0.H0_H0 ;  /* 0x20000000ff1d7230 */ /* 0x000fe40000004100 */
[----:B------:R-:W-:Y:S02]  /*dcf0*/  HADD2.F32 R34, -RZ, R10.H0_H0 ;  /* 0x2000000aff227230 */ /* 0x000fe40000004100 */
[----:B------:R-:W-:Y:S02]  /*dd00*/  HADD2.F32 R32, -RZ, R8.H0_H0 ;  /* 0x20000008ff207230 */ /* 0x000fe40000004100 */
[----:B------:R-:W-:Y:S02]  /*dd10*/  HADD2.F32 R36, -RZ, R9.H1_H1 ;  /* 0x30000009ff247230 */ /* 0x000fe40000004100 */
[----:B------:R-:W-:-:S02]  /*dd20*/  HADD2.F32 R33, -RZ, R10.H1_H1 ;  /* 0x3000000aff217230 */ /* 0x000fc40000004100 */
        /* <DEDUP_REMOVED lines=19> */
[----:B------:R-:W-:Y:S02]  /*de60*/  HADD2.F32 R31, -RZ, R8.H1_H1 ;  /* 0x30000008ff1f7230 */ /* 0x000fe40000004100 */
        /* <DEDUP_REMOVED lines=11> */
.L_x_575:
[----:B------:R-:W-:Y:S05]  /*df20*/  BSYNC B1 ;  /* 0x0000000000017941 */ /* 0x000fea0003800000 */
.L_x_574:
[----:B01----:R-:W-:Y:S01]  /*df30*/  VIADD R4, R22, 0x40 ;  /* 0x0000004016047836 */ /* 0x003fe20000000000 */
[----:B------:R-:W-:Y:S04]  /*df40*/  BSSY B1, `(.L_x_578) ;  /* 0x0000056000017945 */ /* 0x000fe80003800000 */
        /* <DEDUP_REMOVED lines=45> */
.L_x_581:
[----:B------:R-:W-:Y:S05]  /*e220*/  BSYNC B2 ;  /* 0x0000000000027941 */ /* 0x000fea0003800000 */
.L_x_580:
        /* <DEDUP_REMOVED lines=39> */
.L_x_579:
[----:B------:R-:W-:Y:S05]  /*e4a0*/  BSYNC B1 ;  /* 0x0000000000017941 */ /* 0x000fea0003800000 */
.L_x_578:
[----:B01----:R-:W-:-:S05]  /*e4b0*/  VIADD R4, R22, 0x60 ;  /* 0x0000006016047836 */ /* 0x003fca0000000000 */
        /* <DEDUP_REMOVED lines=12> */
[----:B------:R-:W-:Y:S02]  /*e580*/  HADD2.F32 R30, -RZ, R12.H1_H1 ;  /* 0x3000000cff1e7230 */ /* 0x000fe40000004100 */
[----:B0-----:R-:W-:-:S02]  /*e590*/  HADD2.F32 R3, -RZ, R4.H0_H0 ;  /* 0x20000004ff037230 */ /* 0x001fc40000004100 */
[----:B------:R-:W-:Y:S02]  /*e5a0*/  HADD2.F32 R4, -RZ, R4.H1_H1 ;  /* 0x30000004ff047230 */ /* 0x000fe40000004100 */
[--C-:B------:R-:W-:Y:S02]  /*e5b0*/  HADD2.F32 R13, -RZ, R5.reuse.H0_H0 ;  /* 0x20000005ff0d7230 */ /* 0x100fe40000004100 */
[----:B------:R-:W-:Y:S02]  /*e5c0*/  HADD2.F32 R5, -RZ, R5.H1_H1 ;  /* 0x30000005ff057230 */ /* 0x000fe40000004100 */
[-C--:B------:R-:W-:Y:S01]  /*e5d0*/  FMUL.FTZ R20, R29, R4.reuse ;  /* 0x000000041d147220 */ /* 0x080fe20000410000 */
[----:B------:R-:W-:Y:S01]  /*e5e0*/  FMUL.FTZ R24, R25, R4 ;  /* 0x0000000419187220 */ /* 0x000fe20000410000 */
[----:B------:R-:W-:Y:S02]  /*e5f0*/  HADD2.F32 R14, -RZ, R6.H0_H0 ;  /* 0x20000006ff0e7230 */ /* 0x000fe40000004100 */
[----:B------:R-:W-:Y:S01]  /*e600*/  FMUL.FTZ R26, R31, R5 ;  /* 0x000000051f1a7220 */ /* 0x000fe20000410000 */
[----:B------:R-:W-:Y:S01]  /*e610*/  FFMA.FTZ R4, R25, R3, -R20 ;  /* 0x0000000319047223 */ /* 0x000fe20000010814 */
[----:B------:R-:W-:Y:S01]  /*e620*/  FMUL.FTZ R20, R27, R5 ;  /* 0x000000051b147220 */ /* 0x000fe20000410000 */
[----:B------:R-:W-:-:S02]  /*e630*/  HADD2.F32 R15, -RZ, R7.H0_H0 ;  /* 0x20000007ff0f7230 */ /* 0x000fc40000004100 */
[----:B------:R-:W-:Y:S01]  /*e640*/  FFMA.FTZ R5, R27, R13, -R26 ;  /* 0x0000000d1b057223 */ /* 0x000fe2000001081a */
[----:B------:R-:W-:Y:S02]  /*e650*/  HADD2.F32 R6, -RZ, R6.H1_H1 ;  /* 0x30000006ff067230 */ /* 0x000fe40000004100 */
[----:B------:R-:W-:Y:S01]  /*e660*/  FFMA.FTZ R3, R29, R3, R24 ;  /* 0x000000031d037223 */ /* 0x000fe20000010018 */
[----:B------:R-:W-:Y:S02]  /*e670*/  HADD2.F32 R7, -RZ, R7.H1_H1 ;  /* 0x30000007ff077230 */ /* 0x000fe40000004100 */
[----:B------:R-:W-:Y:S01]  /*e680*/  FFMA.FTZ R20, R31, R13, R20 ;  /* 0x0000000d1f147223 */ /* 0x000fe20000010014 */
[--C-:B------:R-:W-:Y:S02]  /*e690*/  HADD2.F32 R26, -RZ, R11.reuse.H1_H1 ;  /* 0x3000000bff1a7230 */ /* 0x100fe40000004100 */
[----:B------:R-:W-:Y:S01]  /*e6a0*/  HADD2.F32 R27, -RZ, R12.H0_H0 ;  /* 0x2000000cff1b7230 */ /* 0x000fe20000004100 */
[----:B------:R-:W-:Y:S01]  /*e6b0*/  F2FP.F16.F32.PACK_AB R4, R3, R4 ;  /* 0x000000040304723e */ /* 0x000fe200000000ff */
[----:B------:R-:W-:-:S02]  /*e6c0*/  HADD2.F32 R25, -RZ, R11.H0_H0 ;  /* 0x2000000bff197230 */ /* 0x000fc40000004100 */
[-C--:B------:R-:W-:Y:S01]  /*e6d0*/  FMUL.FTZ R11, R30, R6.reuse ;  /* 0x000000061e0b7220 */ /* 0x080fe20000410000 */
[----:B------:R-:W-:Y:S01]  /*e6e0*/  FMUL.FTZ R13, R26, R6 ;  /* 0x000000061a0d7220 */ /* 0x000fe20000410000 */
[----:B------:R-:W-:Y:S01]  /*e6f0*/  FMUL.FTZ R12, R27, R7 ;  /* 0x000000071b0c7220 */ /* 0x000fe20000410000 */
[----:B------:R-:W-:Y:S01]  /*e700*/  F2FP.F16.F32.PACK_AB R5, R20, R5 ;  /* 0x000000051405723e */ /* 0x000fe200000000ff */
[C---:B------:R-:W-:Y:S01]  /*e710*/  FMUL.FTZ R24, R25.reuse, R7 ;  /* 0x0000000719187220 */ /* 0x040fe20000410000 */
[-C--:B------:R-:W-:Y:S01]  /*e720*/  FFMA.FTZ R6, R26, R14.reuse, -R11 ;  /* 0x0000000e1a067223 */ /* 0x080fe2000001080b */
[----:B------:R-:W-:Y:S01]  /*e730*/  FFMA.FTZ R13, R30, R14, R13 ;  /* 0x0000000e1e0d7223 */ /* 0x000fe2000001000d */
[-C--:B------:R-:W-:Y:S01]  /*e740*/  FFMA.FTZ R7, R25, R15.reuse, -R12 ;  /* 0x0000000f19077223 */ /* 0x080fe2000001080c */
[----:B------:R-:W-:-:S03]  /*e750*/  FFMA.FTZ R24, R27, R15, R24 ;  /* 0x0000000f1b187223 */ /* 0x000fc60000010018 */
[----:B------:R-:W-:Y:S02]  /*e760*/  F2FP.F16.F32.PACK_AB R6, R13, R6 ;  /* 0x000000060d06723e */ /* 0x000fe400000000ff */
[----:B------:R-:W-:-:S05]  /*e770*/  F2FP.F16.F32.PACK_AB R7, R24, R7 ;  /* 0x000000071807723e */ /* 0x000fca00000000ff */
[----:B------:R0:W-:Y:S02]  /*e780*/  STS.128 [R21+0x3000], R4 ;  /* 0x0030000415007388 */ /* 0x0001e40000000c00 */
.L_x_584:
[----:B------:R-:W-:Y:S05]  /*e790*/  BSYNC B1 ;  /* 0x0000000000017941 */ /* 0x000fea0003800000 */
.L_x_583:
        /* <DEDUP_REMOVED lines=17> */
[----:B------:R-:W-:Y:S01]  /*e8b0*/  FFMA.FTZ R3, R27, R3, R20 ;  /* 0x000000031b037223 */ /* 0x000fe20000010014 */
[-C--:B------:R-:W-:Y:S01]  /*e8c0*/  FFMA.FTZ R5, R25, R11.reuse, -R24 ;  /* 0x0000000b19057223 */ /* 0x080fe20000010818 */
[----:B------:R-:W-:Y:S02]  /*e8d0*/  HADD2.F32 R6, -RZ, R6.H1_H1 ;  /* 0x30000006ff067230 */ /* 0x000fe40000004100 */
[----:B------:R-:W-:Y:S01]  /*e8e0*/  FFMA.FTZ R14, R29, R11, R14 ;  /* 0x0000000b1d0e7223 */ /* 0x000fe2000001000e */
[----:B------:R-:W-:Y:S01]  /*e8f0*/  HADD2.F32 R7, -RZ, R7.H1_H1 ;  /* 0x30000007ff077230 */ /* 0x000fe20000004100 */
[----:B------:R-:W-:Y:S01]  /*e900*/  F2FP.F16.F32.PACK_AB R4, R3, R4 ;  /* 0x000000040304723e */ /* 0x000fe200000000ff */
[----:B------:R-:W-:Y:S02]  /*e910*/  HADD2.F32 R24, -RZ, R9.H1_H1 ;  /* 0x30000009ff187230 */ /* 0x000fe40000004100 */
[----:B------:R-:W-:Y:S01]  /*e920*/  HADD2.F32 R20, -RZ, R0.H1_H1 ;  /* 0x30000000ff147230 */ /* 0x000fe20000004100 */
[----:B------:R-:W-:Y:S01]  /*e930*/  F2FP.F16.F32.PACK_AB R5, R14, R5 ;  /* 0x000000050e05723e */ /* 0x000fe200000000ff */
[----:B------:R-:W-:-:S02]  /*e940*/  HADD2.F32 R25, -RZ, R10.H1_H1 ;  /* 0x3000000aff197230 */ /* 0x000fc40000004100 */
[-C--:B------:R-:W-:Y:S01]  /*e950*/  FMUL.FTZ R9, R24, R6.reuse ;  /* 0x0000000618097220 */ /* 0x080fe20000410000 */
[----:B------:R-:W-:Y:S02]  /*e960*/  HADD2.F32 R15, -RZ, R8.H1_H1 ;  /* 0x30000008ff0f7230 */ /* 0x000fe40000004100 */
[C---:B------:R-:W-:Y:S01]  /*e970*/  FMUL.FTZ R11, R20.reuse, R6 ;  /* 0x00000006140b7220 */ /* 0x040fe20000410000 */
[-C--:B------:R-:W-:Y:S01]  /*e980*/  FMUL.FTZ R0, R25, R7.reuse ;  /* 0x0000000719007220 */ /* 0x080fe20000410000 */
[-C--:B------:R-:W-:Y:S01]  /*e990*/  FFMA.FTZ R6, R20, R12.reuse, -R9 ;  /* 0x0000000c14067223 */ /* 0x080fe20000010809 */
[C---:B------:R-:W-:Y:S01]  /*e9a0*/  FMUL.FTZ R8, R15.reuse, R7 ;  /* 0x000000070f087220 */ /* 0x040fe20000410000 */
[----:B------:R-:W-:Y:S01]  /*e9b0*/  FFMA.FTZ R11, R24, R12, R11 ;  /* 0x0000000c180b7223 */ /* 0x000fe2000001000b */
[-C--:B------:R-:W-:Y:S02]  /*e9c0*/  FFMA.FTZ R0, R15, R13.reuse, -R0 ;  /* 0x0000000d0f007223 */ /* 0x080fe40000010800 */
[----:B------:R-:W-:-:S02]  /*e9d0*/  FFMA.FTZ R7, R25, R13, R8 ;  /* 0x0000000d19077223 */ /* 0x000fc40000010008 */
[----:B------:R-:W-:-:S03]  /*e9e0*/  F2FP.F16.F32.PACK_AB R6, R11, R6 ;  /* 0x000000060b06723e */ /* 0x000fc600000000ff */
[----:B------:R-:W-:-:S05]  /*e9f0*/  F2FP.F16.F32.PACK_AB R7, R7, R0 ;  /* 0x000000000707723e */ /* 0x000fca00000000ff */
[----:B------:R1:W-:Y:S01]  /*ea00*/  STS.128 [R21+0x7000], R4 ;  /* 0x0070000415007388 */ /* 0x0003e20000000c00 */
[----:B------:R-:W-:Y:S05]  /*ea10*/  BRA `(.L_x_582) ;  /* 0x0000001c00ac7947 */ /* 0x000fea0003800000 */
.L_x_564:
[----:B------:R-:W-:-:S03]  /*ea20*/  UMOV UR4, 0xffffffff ;  /* 0xffffffff00047882 */ /* 0x000fc60000000000 */
[----:B------:R-:W-:Y:S05]  /*ea30*/  BRA.DIV UR4, `(.L_x_585) ;  /* 0x0000019604e87947 */ /* 0x000fea000b800000 */
[----:B------:R0:W2:Y:S04]  /*ea40*/  SHFL.IDX PT, R0, R25, RZ, 0x181f ;  /* 0x00181fff19007589 */ /* 0x0000a800000e0000 */
[----:B------:R0:W3:Y:S04]  /*ea50*/  SHFL.IDX PT, R3, R24, RZ, 0x181f ;  /* 0x00181fff18037589 */ /* 0x0000e800000e0000 */
[----:B------:R0:W4:Y:S04]  /*ea60*/  SHFL.IDX PT, R20, R27, RZ, 0x181f ;  /* 0x00181fff1b147589 */ /* 0x00012800000e0000 */
[----:B-1----:R0:W1:Y:S02]  /*ea70*/  SHFL.IDX PT, R14, R26, RZ, 0x181f ;  /* 0x00181fff1a0e7589 */ /* 0x00206400000e0000 */
.L_x_822:
[----:B------:R-:W5:Y:S01]  /*ea80*/  LDL R11, [R1+0x78] ;  /* 0x00007800010b7983 */ /* 0x000f620000100800 */
[----:B------:R-:W-:Y:S01]  /*ea90*/  ULDC UR4, c[0x0][0x448] ;  /* 0x0001120000047ab9 */ /* 0x000fe20000000800 */
[----:B------:R-:W-:Y:S01]  /*eaa0*/  BSSY B1, `(.L_x_586) ;  /* 0x0000019000017945 */ /* 0x000fe20003800000 */
[----:B0-----:R-:W-:Y:S01]  /*eab0*/  IMAD R24, R161, UR4, RZ ;  /* 0x00000004a1187c24 */ /* 0x001fe2000f8e02ff */
[----:B------:R-:W-:Y:S02]  /*eac0*/  CS2R R8, SRZ ;  /* 0x0000000000087805 */ /* 0x000fe4000001ff00 */
[----:B------:R-:W-:Y:S02]  /*ead0*/  CS2R R6, SRZ ;  /* 0x0000000000067805 */ /* 0x000fe4000001ff00 */
[----:B------:R-:W-:Y:S01]  /*eae0*/  ISETP.GE.AND P0, PT, R5, R24, PT ;  /* 0x000000180500720c */ /* 0x000fe20003f06270 */
[----:B------:R-:W-:Y:S01]  /*eaf0*/  IMAD R24, R149, -0x80, R24 ;  /* 0xffffff8095187824 */ /* 0x000fe200078e0218 */
[----:B-----5:R-:W-:-:S04]  /*eb00*/  LEA.HI R4, R11, R11, RZ, 0x1 ;  /* 0x0000000b0b047211 */ /* 0x020fc800078f08ff */
[----:B------:R-:W-:Y:S02]  /*eb10*/  LOP3.LUT R10, R4, 0xfffffffe, RZ, 0xc0, !PT ;  /* 0xfffffffe040a7812 */ /* 0x000fe400078ec0ff */
[----:B------:R-:W-:-:S03]  /*eb20*/  CS2R R4, SRZ ;  /* 0x0000000000047805 */ /* 0x000fc6000001ff00 */
[----:B------:R-:W-:Y:S01]  /*eb30*/  IMAD.IADD R27, R11, 0x1, -R10 ;  /* 0x000000010b1b7824 */ /* 0x000fe200078e0a0a */
[----:B------:R-:W-:Y:S01]  /*eb40*/  CS2R R10, SRZ ;  /* 0x00000000000a7805 */ /* 0x000fe2000001ff00 */
[----:B------:R-:W-:Y:S06]  /*eb50*/  @P0 BRA `(.L_x_587) ;  /* 0x0000000000340947 */ /* 0x000fec0003800000 */
[----:B------:R-:W-:Y:S01]  /*eb60*/  ULDC UR4, c[0x0][0x3f4] ;  /* 0x0000fd0000047ab9 */ /* 0x000fe20000000800 */
[C---:B------:R-:W-:Y:S01]  /*eb70*/  IMAD.SHL.U32 R15, R16.reuse, 0x2, RZ ;  /* 0x00000002100f7824 */ /* 0x040fe200078e00ff */
[C---:B------:R-:W-:Y:S02]  /*eb80*/  ISETP.GE.AND P2, PT, R16.reuse, UR4, PT ;  /* 0x0000000410007c0c */ /* 0x040fe4000bf46270 */
[----:B------:R-:W-:Y:S02]  /*eb90*/  SHF.L.U64.HI R9, R16, 0x1, R17 ;  /* 0x0000000110097819 */ /* 0x000fe40000010211 */
[-C--:B---3--:R-:W-:Y:S02]  /*eba0*/  IADD3 R12, P0, R3, R15.reuse, RZ ;  /* 0x0000000f030c7210 */ /* 0x088fe40007f1e0ff */
[----:B-1----:R-:W-:-:S03]  /*ebb0*/  IADD3 R14, P1, R14, R15, RZ ;  /* 0x0000000f0e0e7210 */ /* 0x002fc60007f3e0ff */
[----:B--2---:R-:W-:Y:S01]  /*ebc0*/  IMAD.X R13, R0, 0x1, R9, P0 ;  /* 0x00000001000d7824 */ /* 0x004fe200000e0609 */
[----:B----4-:R-:W-:Y:S02]  /*ebd0*/  IADD3.X R15, R20, R9, RZ, P1, !PT ;  /* 0x00000009140f7210 */ /* 0x010fe40000ffe4ff */
[----:B------:R-:W-:Y:S01]  /*ebe0*/  CS2R R8, SRZ ;  /* 0x0000000000087805 */ /* 0x000fe2000001ff00 */
[----:B------:R-:W-:Y:S06]  /*ebf0*/  @P2 BRA `(.L_x_587) ;  /* 0x00000000000c2947 */ /* 0x000fec0003800000 */
[----:B------:R-:W-:Y:S02]  /*ec00*/  ULDC.64 UR4, c[0x0][0x208] ;  /* 0x0000820000047ab9 */ /* 0x000fe40000000a00 */
[----:B------:R0:W5:Y:S04]  /*ec10*/  LD.E.128 R4, desc[UR4][R12.64] ;  /* 0x000000040c047980 */ /* 0x000168000c101d00 */
[----:B------:R0:W5:Y:S02]  /*ec20*/  LD.E.128 R8, desc[UR4][R14.64] ;  /* 0x000000040e087980 */ /* 0x000164000c101d00 */
.L_x_587:
[----:B------:R-:W-:Y:S05]  /*ec30*/  BSYNC B1 ;  /* 0x0000000000017941 */ /* 0x000fea0003800000 */
.L_x_586:
[----:B------:R-:W-:Y:S01]  /*ec40*/  SHF.L.U32 R27, R27, 0x1f, RZ ;  /* 0x0000001f1b1b7819 */ /* 0x000fe200000006ff */
[----:B---3--:R-:W3:Y:S01]  /*ec50*/  LDC R3, c[0x0][0x3f4] ;  /* 0x0000fd00ff037b82 */ /* 0x008ee20000000800 */
[--C-:B0----5:R-:W-:Y:S01]  /*ec60*/  IMAD.MOV.U32 R12, RZ, RZ, R5.reuse ;  /* 0x000000ffff0c7224 */ /* 0x121fe200078e0005 */
[--C-:B-1----:R-:W-:Y:S01]  /*ec70*/  SHF.R.U64 R14, R4, 0x10, R5.reuse ;  /* 0x00000010040e7819 */ /* 0x102fe20000001205 */
[----:B------:R-:W-:Y:S01]  /*ec80*/  IMAD.MOV.U32 R13, RZ, RZ, R6 ;  /* 0x000000ffff0d7224 */ /* 0x000fe200078e0006 */
[----:B----4-:R-:W-:Y:S01]  /*ec90*/  SHF.R.U32.HI R20, RZ, 0x10, R5 ;  /* 0x00000010ff147819 */ /* 0x010fe20000011605 */
[--C-:B------:R-:W-:Y:S01]  /*eca0*/  IMAD.MOV.U32 R5, RZ, RZ, R7.reuse ;  /* 0x000000ffff057224 */ /* 0x100fe200078e0007 */
[--C-:B------:R-:W-:Y:S01]  /*ecb0*/  SHF.R.U64 R25, R6, 0x10, R7.reuse ;  /* 0x0000001006197819 */ /* 0x100fe20000001207 */
[----:B--2---:R-:W-:Y:S01]  /*ecc0*/  IMAD.MOV.U32 R0, RZ, RZ, R4 ;  /* 0x000000ffff007224 */ /* 0x004fe200078e0004 */
[----:B------:R-:W0:Y:S01]  /*ecd0*/  SYNCS.PHASECHK.TRANS64.TRYWAIT P4, [R2+URZ+0x34800], R27 ;  /* 0x0348001b020075a7 */ /* 0x000e22000808017f */
[----:B------:R-:W-:Y:S01]  /*ece0*/  SHF.R.U32.HI R26, RZ, 0x10, R7 ;  /* 0x00000010ff1a7819 */ /* 0x000fe20000011607 */
[----:B------:R-:W-:Y:S01]  /*ecf0*/  IMAD.MOV.U32 R15, RZ, RZ, R8 ;  /* 0x000000ffff0f7224 */ /* 0x000fe200078e0008 */
[----:B------:R-:W-:Y:S01]  /*ed00*/  PRMT R13, R13, 0x5410, R5 ;  /* 0x000054100d0d7816 */ /* 0x000fe20000000005 */
[----:B------:R-:W-:Y:S01]  /*ed10*/  IMAD.MOV.U32 R6, RZ, RZ, R10 ;  /* 0x000000ffff067224 */ /* 0x000fe200078e000a */
[----:B------:R-:W-:Y:S01]  /*ed20*/  MOV R4, R9 ;  /* 0x0000000900047202 */ /* 0x000fe20000000f00 */
[----:B------:R-:W-:Y:S01]  /*ed30*/  VIADD R31, R22, 0x20 ;  /* 0x00000020161f7836 */ /* 0x000fe20000000000 */
[----:B------:R-:W-:Y:S01]  /*ed40*/  SHF.R.U64 R8, R8, 0x10, R9 ;  /* 0x0000001008087819 */ /* 0x000fe20000001209 */
[----:B------:R-:W-:Y:S01]  /*ed50*/  VIADD R30, R22, 0x40 ;  /* 0x00000040161e7836 */ /* 0x000fe20000000000 */
[--C-:B------:R-:W-:Y:S01]  /*ed60*/  SHF.R.U64 R10, R10, 0x10, R11.reuse ;  /* 0x000000100a0a7819 */ /* 0x100fe2000000120b */
[----:B------:R-:W-:Y:S01]  /*ed70*/  IMAD.MOV.U32 R7, RZ, RZ, R11 ;  /* 0x000000ffff077224 */ /* 0x000fe200078e000b */
[----:B------:R-:W-:Y:S01]  /*ed80*/  VIMNMX R5, R24, 0x80, PT ;  /* 0x0000008018057848 */ /* 0x000fe20003fe0100 */
[----:B------:R-:W-:Y:S01]  /*ed90*/  VIADD R29, R22, 0x60 ;  /* 0x00000060161d7836 */ /* 0x000fe20000000000 */
[----:B------:R-:W-:Y:S01]  /*eda0*/  SHF.R.U32.HI R9, RZ, 0x10, R9 ;  /* 0x00000010ff097819 */ /* 0x000fe20000011609 */
[----:B------:R-:W-:Y:S01]  /*edb0*/  BSSY B1, `(.L_x_588) ;  /* 0x000000f000017945 */ /* 0x000fe20003800000 */
[----:B------:R-:W-:-:S02]  /*edc0*/  SHF.R.U32.HI R11, RZ, 0x10, R11 ;  /* 0x00000010ff0b7819 */ /* 0x000fc4000001160b */
[----:B---3--:R-:W-:Y:S02]  /*edd0*/  ISETP.GE.AND P0, PT, R16, R3, PT ;  /* 0x000000031000720c */ /* 0x008fe40003f06270 */
[----:B------:R-:W-:Y:S02]  /*ede0*/  PRMT R0, R0, 0x5410, R12 ;  /* 0x0000541000007816 */ /* 0x000fe4000000000c */
[----:B------:R-:W-:Y:S02]  /*edf0*/  PRMT R12, R14, 0x5410, R20 ;  /* 0x000054100e0c7816 */ /* 0x000fe40000000014 */
[----:B------:R-:W-:Y:S02]  /*ee00*/  PRMT R14, R25, 0x5410, R26 ;  /* 0x00005410190e7816 */ /* 0x000fe4000000001a */
[-C--:B------:R-:W-:Y:S02]  /*ee10*/  ISETP.GE.OR P3, PT, R22, R5.reuse, P0 ;  /* 0x000000051600720c */ /* 0x080fe40000766670 */
[----:B------:R-:W-:-:S02]  /*ee20*/  ISETP.GE.OR P2, PT, R31, R5, P0 ;  /* 0x000000051f00720c */ /* 0x000fc40000746670 */
[-C--:B------:R-:W-:Y:S02]  /*ee30*/  ISETP.GE.OR P1, PT, R30, R5.reuse, P0 ;  /* 0x000000051e00720c */ /* 0x080fe40000726670 */
[----:B------:R-:W-:Y:S02]  /*ee40*/  PRMT R15, R15, 0x5410, R4 ;  /* 0x000054100f0f7816 */ /* 0x000fe40000000004 */
[----:B------:R-:W-:Y:S02]  /*ee50*/  ISETP.GE.OR P0, PT, R29, R5, P0 ;  /* 0x000000051d00720c */ /* 0x000fe40000706670 */
[----:B------:R-:W-:Y:S02]  /*ee60*/  PRMT R20, R8, 0x5410, R9 ;  /* 0x0000541008147816 */ /* 0x000fe40000000009 */
[----:B------:R-:W-:Y:S02]  /*ee70*/  PRMT R24, R6, 0x5410, R7 ;  /* 0x0000541006187816 */ /* 0x000fe40000000007 */
[----:B------:R-:W-:Y:S01]  /*ee80*/  PRMT R25, R10, 0x5410, R11 ;  /* 0x000054100a197816 */ /* 0x000fe2000000000b */
[----:B0-----:R-:W-:Y:S06]  /*ee90*/  @!P4 BRA `(.L_x_589) ;  /* 0x000001940040c947 */ /* 0x001fec0003800000 */
.L_x_823:
[----:B------:R-:W-:Y:S05]  /*eea0*/  BSYNC B1 ;  /* 0x0000000000017941 */ /* 0x000fea0003800000 */
.L_x_588:
[----:B------:R-:W-:Y:S04]  /*eeb0*/  BSSY B1, `(.L_x_590) ;  /* 0x0000068000017945 */ /* 0x000fe80003800000 */
[----:B------:R-:W-:Y:S05]  /*eec0*/  @P3 BRA `(.L_x_591) ;  /* 0x0000000400983947 */ /* 0x000fea0003800000 */
[----:B------:R-:W1:Y:S01]  /*eed0*/  S2R R5, SR_TID.X ;  /* 0x0000000000057919 */ /* 0x000e620000002100 */
[----:B------:R-:W-:Y:S02]  /*eee0*/  IMAD.SHL.U32 R6, R22, 0x40, RZ ;  /* 0x0000004016067824 */ /* 0x000fe400078e00ff */
[----:B------:R-:W-:Y:S01]  /*eef0*/  HADD2.F32 R38, -RZ, R15.H0_H0 ;  /* 0x2000000fff267230 */ /* 0x000fe20000004100 */
[----:B------:R-:W2:Y:S01]  /*ef00*/  S2R R8, SR_TID.X ;  /* 0x0000000000087919 */ /* 0x000ea20000002100 */
[----:B------:R-:W-:Y:S02]  /*ef10*/  HADD2.F32 R36, -RZ, R0.H0_H0 ;  /* 0x20000000ff247230 */ /* 0x000fe40000004100 */
[----:B------:R-:W-:Y:S02]  /*ef20*/  HADD2.F32 R39, -RZ, R20.H0_H0 ;  /* 0x20000014ff277230 */ /* 0x000fe40000004100 */
[----:B------:R-:W-:Y:S01]  /*ef30*/  HADD2.F32 R37, -RZ, R12.H0_H0 ;  /* 0x2000000cff257230 */ /* 0x000fe20000004100 */
[----:B-1----:R-:W-:-:S04]  /*ef40*/  IADD3 R5, R5, -0x80, RZ ;  /* 0xffffff8005057810 */ /* 0x002fc80007ffe0ff */
[----:B------:R-:W-:Y:S01]  /*ef50*/  SHF.R.S32.HI R4, RZ, 0x1f, R5 ;  /* 0x0000001fff047819 */ /* 0x000fe20000011405 */
[----:B--2---:R-:W-:-:S03]  /*ef60*/  VIADD R8, R8, 0xffffff80 ;  /* 0xffffff8008087836 */ /* 0x004fc60000000000 */
[----:B------:R-:W-:Y:S02]  /*ef70*/  LEA.HI R4, R4, R5, RZ, 0x3 ;  /* 0x0000000504047211 */ /* 0x000fe400078f18ff */
[----:B------:R-:W-:Y:S02]  /*ef80*/  SHF.R.S32.HI R10, RZ, 0x1f, R8 ;  /* 0x0000001fff0a7819 */ /* 0x000fe40000011408 */
[----:B------:R-:W-:Y:S02]  /*ef90*/  LOP3.LUT R4, R4, 0xfffffff8, RZ, 0xc0, !PT ;  /* 0xfffffff804047812 */ /* 0x000fe400078ec0ff */
[----:B------:R-:W-:-:S03]  /*efa0*/  LEA.HI R10, R10, R8, RZ, 0x6 ;  /* 0x000000080a0a7211 */ /* 0x000fc600078f30ff */
[----:B------:R-:W-:Y:S01]  /*efb0*/  IMAD.IADD R4, R5, 0x1, -R4 ;  /* 0x0000000105047824 */ /* 0x000fe200078e0a04 */
[----:B------:R-:W-:-:S04]  /*efc0*/  SHF.L.U32 R10, R10, 0x3, RZ ;  /* 0x000000030a0a7819 */ /* 0x000fc800000006ff */
[----:B------:R-:W-:Y:S02]  /*efd0*/  LEA.HI R4, R3, R4, RZ, 0x1d ;  /* 0x0000000403047211 */ /* 0x000fe400078fe8ff */
[----:B------:R-:W-:Y:S02]  /*efe0*/  LOP3.LUT R10, R10, 0xfffffe00, RZ, 0xc0, !PT ;  /* 0xfffffe000a0a7812 */ /* 0x000fe400078ec0ff */
[----:B------:R-:W-:Y:S01]  /*eff0*/  SHF.R.S32.HI R7, RZ, 0x1f, R4 ;  /* 0x0000001fff077819 */ /* 0x000fe20000011404 */
[----:B------:R-:W-:-:S03]  /*f000*/  IMAD.SHL.U32 R5, R4, 0x8, RZ ;  /* 0x0000000804057824 */ /* 0x000fc600078e00ff */
[----:B------:R-:W-:Y:S02]  /*f010*/  LEA.HI R7, R7, R4, RZ, 0x3 ;  /* 0x0000000407077211 */ /* 0x000fe400078f18ff */
[----:B------:R-:W-:-:S03]  /*f020*/  LOP3.LUT R5, R5, 0x38, RZ, 0xc0, !PT ;  /* 0x0000003805057812 */ /* 0x000fc600078ec0ff */
[----:B------:R-:W-:Y:S01]  /*f030*/  IMAD.SHL.U32 R7, R7, 0x400, RZ ;  /* 0x0000040007077824 */ /* 0x000fe200078e00ff */
[----:B------:R-:W-:Y:S02]  /*f040*/  LOP3.LUT R5, R5, 0x1c0, R6, 0xf8, !PT ;  /* 0x000001c005057812 */ /* 0x000fe400078ef806 */
[----:B------:R-:W-:Y:S02]  /*f050*/  LOP3.LUT R6, R6, 0x1c0, RZ, 0xc0, !PT ;  /* 0x000001c006067812 */ /* 0x000fe400078ec0ff */
[----:B------:R-:W-:Y:S02]  /*f060*/  LOP3.LUT R8, R7, 0x7fffe000, RZ, 0xc0, !PT ;  /* 0x7fffe00007087812 */ /* 0x000fe400078ec0ff */
[----:B------:R-:W-:-:S04]  /*f070*/  SHF.R.U32.HI R6, RZ, 0x3, R6 ;  /* 0x00000003ff067819 */ /* 0x000fc80000011606 */
[----:B------:R-:W-:Y:S02]  /*f080*/  LOP3.LUT R9, R5, R6, RZ, 0x3c, !PT ;  /* 0x0000000605097212 */ /* 0x000fe400078e3cff */
[----:B------:R-:W0:Y:S02]  /*f090*/  LDS.128 R4, [R21] ;  /* 0x0000000015047984 */ /* 0x000e240000000c00 */
[----:B------:R-:W-:-:S05]  /*f0a0*/  IADD3 R9, R9, R8, R10 ;  /* 0x0000000809097210 */ /* 0x000fca0007ffe00a */
[----:B------:R-:W-:-:S05]  /*f0b0*/  IMAD R26, R9, 0x2, R2 ;  /* 0x00000002091a7824 */ /* 0x000fca00078e0202 */
[----:B------:R-:W1:Y:S01]  /*f0c0*/  LDS.128 R8, [R26+0x16400] ;  /* 0x016400001a087984 */ /* 0x000e620000000c00 */
[--C-:B0-----:R-:W-:Y:S02]  /*f0d0*/  HADD2.F32 R27, -RZ, R4.reuse.H0_H0 ;  /* 0x20000004ff1b7230 */ /* 0x101fe40000004100 */
[----:B------:R-:W-:Y:S02]  /*f0e0*/  HADD2.F32 R4, -RZ, R4.H1_H1 ;  /* 0x30000004ff047230 */ /* 0x000fe40000004100 */
[--C-:B------:R-:W-:Y:S02]  /*f0f0*/  HADD2.F32 R29, -RZ, R5.reuse.H0_H0 ;  /* 0x20000005ff1d7230 */ /* 0x100fe40000004100 */
[----:B------:R-:W-:Y:S02]  /*f100*/  HADD2.F32 R5, -RZ, R5.H1_H1 ;  /* 0x30000005ff057230 */ /* 0x000fe40000004100 */
[--C-:B------:R-:W-:Y:S02]  /*f110*/  HADD2.F32 R30, -RZ, R6.reuse.H0_H0 ;  /* 0x20000006ff1e7230 */ /* 0x100fe40000004100 */
[----:B------:R-:W-:-:S02]  /*f120*/  HADD2.F32 R6, -RZ, R6.H1_H1 ;  /* 0x30000006ff067230 */ /* 0x000fc40000004100 */
[--C-:B-1----:R-:W-:Y:S02]  /*f130*/  HADD2.F32 R32, -RZ, R8.reuse.H0_H0 ;  /* 0x20000008ff207230 */ /* 0x102fe40000004100 */
[----:B------:R-:W-:Y:S02]  /*f140*/  HADD2.F32 R8, -RZ, R8.H1_H1 ;  /* 0x30000008ff087230 */ /* 0x000fe40000004100 */
[--C-:B------:R-:W-:Y:S02]  /*f150*/  HADD2.F32 R33, -RZ, R9.reuse.H0_H0 ;  /* 0x20000009ff217230 */ /* 0x100fe40000004100 */
[C---:B------:R-:W-:Y:S01]  /*f160*/  FMUL.FTZ R40, R32.reuse, R38 ;  /* 0x0000002620287220 */ /* 0x040fe20000410000 */
[-C--:B------:R-:W-:Y:S01]  /*f170*/  FMUL.FTZ R32, R32, R36.reuse ;  /* 0x0000002420207220 */ /* 0x080fe20000410000 */
[----:B------:R-:W-:Y:S01]  /*f180*/  FMUL.FTZ R41, R8, R39 ;  /* 0x0000002708297220 */ /* 0x000fe20000410000 */
[----:B------:R-:W-:Y:S02]  /*f190*/  HADD2.F32 R9, -RZ, R9.H1_H1 ;  /* 0x30000009ff097230 */ /* 0x000fe40000004100 */
[----:B------:R-:W-:Y:S01]  /*f1a0*/  FFMA.FTZ R40, R27, R36, -R40 ;  /* 0x000000241b287223 */ /* 0x000fe20000010828 */
[----:B------:R-:W-:-:S02]  /*f1b0*/  HADD2.F32 R36, -RZ, R15.H1_H1 ;  /* 0x3000000fff247230 */ /* 0x000fc40000004100 */
[----:B------:R-:W-:Y:S01]  /*f1c0*/  FFMA.FTZ R38, R27, R38, R32 ;  /* 0x000000261b267223 */ /* 0x000fe20000010020 */
[----:B------:R-:W-:Y:S02]  /*f1d0*/  HADD2.F32 R32, -RZ, R0.H1_H1 ;  /* 0x30000000ff207230 */ /* 0x000fe40000004100 */
[-C--:B------:R-:W-:Y:S01]  /*f1e0*/  FMUL.FTZ R27, R8, R37.reuse ;  /* 0x00000025081b7220 */ /* 0x080fe20000410000 */
[C---:B------:R-:W-:Y:S01]  /*f1f0*/  FFMA.FTZ R41, R4.reuse, R37, -R41 ;  /* 0x0000002504297223 */ /* 0x040fe20000010829 */
[C---:B------:R-:W-:Y:S01]  /*f200*/  FMUL.FTZ R42, R33.reuse, R36 ;  /* 0x00000024212a7220 */ /* 0x040fe20000410000 */
[----:B------:R-:W-:Y:S02]  /*f210*/  HADD2.F32 R8, -RZ, R20.H1_H1 ;  /* 0x30000014ff087230 */ /* 0x000fe40000004100 */
[-C--:B------:R-:W-:Y:S01]  /*f220*/  FMUL.FTZ R33, R33, R32.reuse ;  /* 0x0000002021217220 */ /* 0x080fe20000410000 */
[----:B------:R-:W-:Y:S01]  /*f230*/  FFMA.FTZ R39, R4, R39, R27 ;  /* 0x0000002704277223 */ /* 0x000fe2000001001b */
[----:B------:R-:W-:Y:S01]  /*f240*/  FFMA.FTZ R42, R29, R32, -R42 ;  /* 0x000000201d2a7223 */ /* 0x000fe2000001082a */
[----:B------:R-:W-:-:S02]  /*f250*/  HADD2.F32 R4, -RZ, R12.H1_H1 ;  /* 0x3000000cff047230 */ /* 0x000fc40000004100 */
[----:B------:R-:W-:Y:S01]  /*f260*/  FFMA.FTZ R36, R29, R36, R33 ;  /* 0x000000241d247223 */ /* 0x000fe20000010021 */
[----:B------:R-:W-:Y:S02]  /*f270*/  HADD2.F32 R34, -RZ, R10.H0_H0 ;  /* 0x2000000aff227230 */ /* 0x000fe40000004100 */
[C---:B------:R-:W-:Y:S01]  /*f280*/  FMUL.FTZ R32, R9.reuse, R8 ;  /* 0x0000000809207220 */ /* 0x040fe20000410000 */
[----:B------:R-:W-:Y:S02]  /*f290*/  HADD2.F32 R29, -RZ, R24.H0_H0 ;  /* 0x20000018ff1d7230 */ /* 0x000fe40000004100 */
[-C--:B------:R-:W-:Y:S01]  /*f2a0*/  FMUL.FTZ R44, R9, R4.reuse ;  /* 0x00000004092c7220 */ /* 0x080fe20000410000 */
[----:B------:R-:W-:Y:S02]  /*f2b0*/  HADD2.F32 R27, -RZ, R13.H0_H0 ;  /* 0x2000000dff1b7230 */ /* 0x000fe40000004100 */
[----:B------:R-:W-:Y:S01]  /*f2c0*/  FFMA.FTZ R37, R5, R4, -R32 ;  /* 0x0000000405257223 */ /* 0x000fe20000010820 */
[----:B------:R-:W-:-:S02]  /*f2d0*/  HADD2.F32 R10, -RZ, R10.H1_H1 ;  /* 0x3000000aff0a7230 */ /* 0x000fc40000004100 */
[C---:B------:R-:W-:Y:S01]  /*f2e0*/  FMUL.FTZ R45, R34.reuse, R29 ;  /* 0x0000001d222d7220 */ /* 0x040fe20000410000 */
[----:B------:R-:W-:Y:S02]  /*f2f0*/  HADD2.F32 R33, -RZ, R25.H0_H0 ;  /* 0x20000019ff217230 */ /* 0x000fe40000004100 */
[-C--:B------:R-:W-:Y:S01]  /*f300*/  FMUL.FTZ R34, R34, R27.reuse ;  /* 0x0000001b22227220 */ /* 0x080fe20000410000 */
[----:B------:R-:W-:Y:S02]  /*f310*/  HADD2.F32 R9, -RZ, R14.H0_H0 ;  /* 0x2000000eff097230 */ /* 0x000fe40000004100 */
[----:B------:R-:W-:Y:S01]  /*f320*/  FFMA.FTZ R43, R5, R8, R44 ;  /* 0x00000008052b7223 */ /* 0x000fe2000001002c */
[----:B------:R-:W-:Y:S01]  /*f330*/  FFMA.FTZ R45, R30, R27, -R45 ;  /* 0x0000001b1e2d7223 */ /* 0x000fe2000001082d */
[--C-:B------:R-:W-:Y:S02]  /*f340*/  HADD2.F32 R35, -RZ, R11.reuse.H0_H0 ;  /* 0x2000000bff237230 */ /* 0x100fe40000004100 */
[----:B------:R-:W-:Y:S01]  /*f350*/  FMUL.FTZ R5, R10, R33 ;  /* 0x000000210a057220 */ /* 0x000fe20000410000 */
[----:B------:R-:W-:Y:S01]  /*f360*/  FFMA.FTZ R34, R30, R29, R34 ;  /* 0x0000001d1e227223 */ /* 0x000fe20000010022 */
[----:B------:R-:W-:Y:S01]  /*f370*/  FMUL.FTZ R27, R10, R9 ;  /* 0x000000090a1b7220 */ /* 0x000fe20000410000 */
[----:B------:R-:W-:-:S02]  /*f380*/  HADD2.F32 R11, -RZ, R11.H1_H1 ;  /* 0x3000000bff0b7230 */ /* 0x000fc40000004100 */
[C---:B------:R-:W-:Y:S01]  /*f390*/  FFMA.FTZ R32, R6.reuse, R9, -R5 ;  /* 0x0000000906207223 */ /* 0x040fe20000010805 */
[----:B------:R-:W-:Y:S02]  /*f3a0*/  HADD2.F32 R10, -RZ, R24.H1_H1 ;  /* 0x30000018ff0a7230 */ /* 0x000fe40000004100 */
[----:B------:R-:W-:Y:S01]  /*f3b0*/  FFMA.FTZ R27, R6, R33, R27 ;  /* 0x00000021061b7223 */ /* 0x000fe2000001001b */
[----:B------:R-:W-:Y:S01]  /*f3c0*/  HADD2.F32 R30, -RZ, R25.H1_H1 ;  /* 0x30000019ff1e7230 */ /* 0x000fe20000004100 */
[----:B------:R-:W-:Y:S01]  /*f3d0*/  F2FP.F16.F32.PACK_AB R9, R43, R36 ;  /* 0x000000242b09723e */ /* 0x000fe200000000ff */
[----:B------:R-:W-:Y:S02]  /*f3e0*/  HADD2.F32 R4, -RZ, R13.H1_H1 ;  /* 0x3000000dff047230 */ /* 0x000fe40000004100 */
[----:B------:R-:W-:Y:S01]  /*f3f0*/  FMUL.FTZ R6, R35, R10 ;  /* 0x0000000a23067220 */ /* 0x000fe20000410000 */
[----:B------:R-:W-:Y:S02]  /*f400*/  HADD2.F32 R8, -RZ, R14.H1_H1 ;  /* 0x3000000eff087230 */ /* 0x000fe40000004100 */
[----:B------:R-:W-:Y:S01]  /*f410*/  FMUL.FTZ R44, R11, R30 ;  /* 0x0000001e0b2c7220 */ /* 0x000fe20000410000 */
[----:B------:R-:W-:-:S02]  /*f420*/  HADD2.F32 R31, -RZ, R7.H0_H0 ;  /* 0x20000007ff1f7230 */ /* 0x000fc40000004100 */
[----:B------:R-:W-:Y:S01]  /*f430*/  FMUL.FTZ R35, R35, R4 ;  /* 0x0000000423237220 */ /* 0x000fe20000410000 */
[----:B------:R-:W-:Y:S02]  /*f440*/  HADD2.F32 R7, -RZ, R7.H1_H1 ;  /* 0x30000007ff077230 */ /* 0x000fe40000004100 */
[----:B------:R-:W-:Y:S01]  /*f450*/  FMUL.FTZ R5, R11, R8 ;  /* 0x000000080b057220 */ /* 0x000fe20000410000 */
[C---:B------:R-:W-:Y:S01]  /*f460*/  FFMA.FTZ R11, R31.reuse, R4, -R6 ;  /* 0x000000041f0b7223 */ /* 0x040fe20000010806 */
[----:B------:R-:W-:Y:S01]  /*f470*/  FFMA.FTZ R35, R31, R10, R35 ;  /* 0x0000000a1f237223 */ /* 0x000fe20000010023 */
[C---:B------:R-:W-:Y:S01]  /*f480*/  FFMA.FTZ R44, R7.reuse, R8, -R44 ;  /* 0x00000008072c7223 */ /* 0x040fe2000001082c */
[----:B------:R-:W-:Y:S01]  /*f490*/  FFMA.FTZ R30, R7, R30, R5 ;  /* 0x0000001e071e7223 */ /* 0x000fe20000010005 */
[----:B------:R-:W-:Y:S02]  /*f4a0*/  F2FP.F16.F32.PACK_AB R4, R41, R40 ;  /* 0x000000282904723e */ /* 0x000fe400000000ff */
[----:B------:R-:W-:-:S02]  /*f4b0*/  F2FP.F16.F32.PACK_AB R5, R37, R42 ;  /* 0x0000002a2505723e */ /* 0x000fc400000000ff */
[----:B------:R-:W-:Y:S02]  /*f4c0*/  F2FP.F16.F32.PACK_AB R6, R32, R45 ;  /* 0x0000002d2006723e */ /* 0x000fe400000000ff */
[----:B------:R-:W-:Y:S02]  /*f4d0*/  F2FP.F16.F32.PACK_AB R7, R44, R11 ;  /* 0x0000000b2c07723e */ /* 0x000fe400000000ff */
[----:B------:R-:W-:Y:S02]  /*f4e0*/  F2FP.F16.F32.PACK_AB R8, R39, R38 ;  /* 0x000000262708723e */ /* 0x000fe400000000ff */
[----:B------:R-:W-:Y:S01]  /*f4f0*/  F2FP.F16.F32.PACK_AB R10, R27, R34 ;  /* 0x000000221b0a723e */ /* 0x000fe200000000ff */
[----:B------:R1:W-:Y:S01]  /*f500*/  STS.128 [R21], R4 ;  /* 0x0000000415007388 */ /* 0x0003e20000000c00 */
[----:B------:R-:W-:-:S05]  /*f510*/  F2FP.F16.F32.PACK_AB R11, R30, R35 ;  /* 0x000000231e0b723e */ /* 0x000fca00000000ff */
[----:B------:R1:W-:Y:S02]  /*f520*/  STS.128 [R26+0x16400], R8 ;  /* 0x016400081a007388 */ /* 0x0003e40000000c00 */
.L_x_591:
[----:B------:R-:W-:Y:S05]  /*f530*/  BSYNC B1 ;  /* 0x0000000000017941 */ /* 0x000fea0003800000 */
.L_x_590:
[----:B------:R-:W-:Y:S04]  /*f540*/  BSSY B1, `(.L_x_592) ;  /* 0x000006a000017945 */ /* 0x000fe80003800000 */
[----:B------:R-:W-:Y:S05]  /*f550*/  @P2 BRA `(.L_x_593) ;  /* 0x0000000400a02947 */ /* 0x000fea0003800000 */
[----:B-1----:R-:W2:Y:S04]  /*f560*/  LDL R10, [R1+0x48] ;  /* 0x00004800010a7983 */ /* 0x002ea80000100800 */
[----:B------:R-:W3:Y:S01]  /*f570*/  LDL R9, [R1+0x84] ;  /* 0x0000840001097983 */ /* 0x000ee20000100800 */
[----:B------:R-:W1:Y:S01]  /*f580*/  S2R R5, SR_TID.X ;  /* 0x0000000000057919 */ /* 0x000e620000002100 */
[C---:B------:R-:W-:Y:S02]  /*f590*/  VIADD R8, R22.reuse, 0x20 ;  /* 0x0000002016087836 */ /* 0x040fe40000000000 */
[----:B------:R-:W-:Y:S02]  /*f5a0*/  VIADD R11, R22, 0x20 ;  /* 0x00000020160b7836 */ /* 0x000fe40000000000 */
[----:B------:R-:W-:-:S03]  /*f5b0*/  IMAD.SHL.U32 R8, R8, 0x40, RZ ;  /* 0x0000004008087824 */ /* 0x000fc600078e00ff */
[----:B------:R-:W-:Y:S01]  /*f5c0*/  SHF.L.U32 R11, R11, 0x6, RZ ;  /* 0x000000060b0b7819 */ /* 0x000fe200000006ff */
[----:B-1----:R-:W-:-:S05]  /*f5d0*/  VIADD R5, R5, 0xffffff80 ;  /* 0xffffff8005057836 */ /* 0x002fca0000000000 */
[----:B------:R-:W-:-:S04]  /*f5e0*/  SHF.R.S32.HI R4, RZ, 0x1f, R5 ;  /* 0x0000001fff047819 */ /* 0x000fc80000011405 */
[----:B------:R-:W-:-:S04]  /*f5f0*/  LEA.HI R4, R4, R5, RZ, 0x3 ;  /* 0x0000000504047211 */ /* 0x000fc800078f18ff */
[----:B------:R-:W-:-:S05]  /*f600*/  LOP3.LUT R4, R4, 0xfffffff8, RZ, 0xc0, !PT ;  /* 0xfffffff804047812 */ /* 0x000fca00078ec0ff */
[----:B------:R-:W-:Y:S01]  /*f610*/  IMAD.IADD R4, R5, 0x1, -R4 ;  /* 0x0000000105047824 */ /* 0x000fe200078e0a04 */
[----:B------:R-:W-:-:S04]  /*f620*/  LOP3.LUT R11, R11, 0x1c0, RZ, 0xc0, !PT ;  /* 0x000001c00b0b7812 */ /* 0x000fc800078ec0ff */
[----:B------:R-:W-:Y:S02]  /*f630*/  LEA.HI R4, R3, R4, RZ, 0x1d ;  /* 0x0000000403047211 */ /* 0x000fe400078fe8ff */
[----:B------:R-:W-:Y:S02]  /*f640*/  LOP3.LUT R8, R8, 0x1c0, RZ, 0xc0, !PT ;  /* 0x000001c008087812 */ /* 0x000fe400078ec0ff */
[----:B------:R-:W-:Y:S01]  /*f650*/  SHF.R.S32.HI R7, RZ, 0x1f, R4 ;  /* 0x0000001fff077819 */ /* 0x000fe20000011404 */
[----:B------:R-:W-:Y:S01]  /*f660*/  IMAD.SHL.U32 R5, R4, 0x8, RZ ;  /* 0x0000000804057824 */ /* 0x000fe200078e00ff */
[----:B------:R-:W-:Y:S02]  /*f670*/  SHF.R.U32.HI R8, RZ, 0x3, R8 ;  /* 0x00000003ff087819 */ /* 0x000fe40000011608 */
[----:B------:R-:W-:Y:S02]  /*f680*/  LOP3.LUT R6, R11, 0x38, R16, 0xf8, !PT ;  /* 0x000000380b067812 */ /* 0x000fe400078ef810 */
[----:B------:R-:W-:-:S02]  /*f690*/  LEA.HI R7, R7, R4, RZ, 0x3 ;  /* 0x0000000407077211 */ /* 0x000fc400078f18ff */
[----:B------:R-:W-:-:S03]  /*f6a0*/  LOP3.LUT R4, R11, 0x38, R5, 0xf8, !PT ;  /* 0x000000380b047812 */ /* 0x000fc600078ef805 */
[----:B------:R-:W-:Y:S02]  /*f6b0*/  IMAD.SHL.U32 R7, R7, 0x400, RZ ;  /* 0x0000040007077824 */ /* 0x000fe400078e00ff */
[--C-:B------:R-:W-:Y:S02]  /*f6c0*/  HADD2.F32 R38, -RZ, R15.reuse.H0_H0 ;  /* 0x2000000fff267230 */ /* 0x100fe40000004100 */
[----:B------:R-:W-:Y:S02]  /*f6d0*/  HADD2.F32 R36, -RZ, R0.H0_H0 ;  /* 0x20000000ff247230 */ /* 0x000fe40000004100 */
[----:B------:R-:W-:Y:S02]  /*f6e0*/  HADD2.F32 R40, -RZ, R20.H0_H0 ;  /* 0x20000014ff287230 */ /* 0x000fe40000004100 */
[----:B------:R-:W-:Y:S02]  /*f6f0*/  HADD2.F32 R43, -RZ, R15.H1_H1 ;  /* 0x3000000fff2b7230 */ /* 0x000fe40000004100 */
[----:B------:R-:W-:-:S02]  /*f700*/  HADD2.F32 R41, -RZ, R0.H1_H1 ;  /* 0x30000000ff297230 */ /* 0x000fc40000004100 */
[----:B------:R-:W-:Y:S02]  /*f710*/  HADD2.F32 R45, -RZ, R20.H1_H1 ;  /* 0x30000014ff2d7230 */ /* 0x000fe40000004100 */
[----:B------:R-:W-:Y:S02]  /*f720*/  HADD2.F32 R44, -RZ, R25.H0_H0 ;  /* 0x20000019ff2c7230 */ /* 0x000fe40000004100 */
[----:B------:R-:W-:Y:S01]  /*f730*/  HADD2.F32 R42, -RZ, R14.H0_H0 ;  /* 0x2000000eff2a7230 */ /* 0x000fe20000004100 */
[----:B--2---:R-:W-:Y:S02]  /*f740*/  LOP3.LUT R6, R10, R6, R8, 0xf6, !PT ;  /* 0x000000060a067212 */ /* 0x004fe400078ef608 */
[----:B------:R-:W-:-:S03]  /*f750*/  LOP3.LUT R8, R4, R8, RZ, 0x3c, !PT ;  /* 0x0000000804087212 */ /* 0x000fc600078e3cff */
[----:B---3--:R-:W-:Y:S01]  /*f760*/  IMAD R46, R6, 0x2, R9 ;  /* 0x00000002062e7824 */ /* 0x008fe200078e0209 */
[----:B------:R-:W-:-:S04]  /*f770*/  LOP3.LUT R9, R7, 0x7fffe000, RZ, 0xc0, !PT ;  /* 0x7fffe00007097812 */ /* 0x000fc800078ec0ff */
[----:B------:R-:W-:Y:S01]  /*f780*/  IADD3 R9, R8, R9, R10 ;  /* 0x0000000908097210 */ /* 0x000fe20007ffe00a */
[----:B------:R-:W1:Y:S04]  /*f790*/  LDS.128 R4, [R46] ;  /* 0x000000002e047984 */ /* 0x000e680000000c00 */
[----:B------:R-:W-:-:S05]  /*f7a0*/  IMAD R21, R9, 0x2, R2 ;  /* 0x0000000209157824 */ /* 0x000fca00078e0202 */
[----:B------:R-:W2:Y:S01]  /*f7b0*/  LDS.128 R8, [R21+0x16400] ;  /* 0x0164000015087984 */ /* 0x000ea20000000c00 */
[----:B-1----:R-:W-:Y:S02]  /*f7c0*/  HADD2.F32 R26, -RZ, R4.H0_H0 ;  /* 0x20000004ff1a7230 */ /* 0x002fe40000004100 */
[--C-:B--2---:R-:W-:Y:S02]  /*f7d0*/  HADD2.F32 R31, -RZ, R8.reuse.H0_H0 ;  /* 0x20000008ff1f7230 */ /* 0x104fe40000004100 */
[----:B------:R-:W-:-:S03]  /*f7e0*/  HADD2.F32 R8, -RZ, R8.H1_H1 ;  /* 0x30000008ff087230 */ /* 0x000fc60000004100 */
[-C--:B------:R-:W-:Y:S01]  /*f7f0*/  FMUL.FTZ R35, R38, R31.reuse ;  /* 0x0000001f26237220 */ /* 0x080fe20000410000 */
[C---:B------:R-:W-:Y:S01]  /*f800*/  FMUL.FTZ R31, R36.reuse, R31 ;  /* 0x0000001f241f7220 */ /* 0x040fe20000410000 */
[----:B------:R-:W-:Y:S02]  /*f810*/  HADD2.F32 R4, -RZ, R4.H1_H1 ;  /* 0x30000004ff047230 */ /* 0x000fe40000004100 */
[----:B------:R-:W-:Y:S01]  /*f820*/  FFMA.FTZ R35, R36, R26, -R35 ;  /* 0x0000001a24237223 */ /* 0x000fe20000010823 */
[----:B------:R-:W-:Y:S02]  /*f830*/  HADD2.F32 R36, -RZ, R12.H0_H0 ;  /* 0x2000000cff247230 */ /* 0x000fe40000004100 */
[----:B------:R-:W-:Y:S01]  /*f840*/  FMUL.FTZ R37, R40, R8 ;  /* 0x0000000828257220 */ /* 0x000fe20000410000 */
[----:B------:R-:W-:Y:S02]  /*f850*/  HADD2.F32 R32, -RZ, R9.H0_H0 ;  /* 0x20000009ff207230 */ /* 0x000fe40000004100 */
[----:B0-----:R-:W-:-:S02]  /*f860*/  HADD2.F32 R27, -RZ, R5.H0_H0 ;  /* 0x20000005ff1b7230 */ /* 0x001fc40000004100 */
[C---:B------:R-:W-:Y:S01]  /*f870*/  FMUL.FTZ R39, R36.reuse, R8 ;  /* 0x0000000824277220 */ /* 0x040fe20000410000 */
[----:B------:R-:W-:Y:S01]  /*f880*/  FFMA.FTZ R8, R36, R4, -R37 ;  /* 0x0000000424087223 */ /* 0x000fe20000010825 */
[----:B------:R-:W-:Y:S02]  /*f890*/  HADD2.F32 R9, -RZ, R9.H1_H1 ;  /* 0x30000009ff097230 */ /* 0x000fe40000004100 */
[----:B------:R-:W-:Y:S01]  /*f8a0*/  FMUL.FTZ R36, R43, R32 ;  /* 0x000000202b247220 */ /* 0x000fe20000410000 */
[----:B------:R-:W-:Y:S02]  /*f8b0*/  HADD2.F32 R37, -RZ, R12.H1_H1 ;  /* 0x3000000cff257230 */ /* 0x000fe40000004100 */
[----:B------:R-:W-:Y:S01]  /*f8c0*/  FFMA.FTZ R31, R38, R26, R31 ;  /* 0x0000001a261f7223 */ /* 0x000fe2000001001f */
[----:B------:R-:W-:Y:S02]  /*f8d0*/  HADD2.F32 R5, -RZ, R5.H1_H1 ;  /* 0x30000005ff057230 */ /* 0x000fe40000004100 */
[C---:B------:R-:W-:Y:S01]  /*f8e0*/  FMUL.FTZ R32, R41.reuse, R32 ;  /* 0x0000002029207220 */ /* 0x040fe20000410000 */
[----:B------:R-:W-:Y:S01]  /*f8f0*/  FFMA.FTZ R26, R40, R4, R39 ;  /* 0x00000004281a7223 */ /* 0x000fe20000010027 */
[----:B------:R-:W-:Y:S01]  /*f900*/  FFMA.FTZ R36, R41, R27, -R36 ;  /* 0x0000001b29247223 */ /* 0x000fe20000010824 */
[----:B------:R-:W-:-:S02]  /*f910*/  HADD2.F32 R33, -RZ, R10.H0_H0 ;  /* 0x2000000aff217230 */ /* 0x000fc40000004100 */
[-C--:B------:R-:W-:Y:S01]  /*f920*/  FMUL.FTZ R4, R45, R9.reuse ;  /* 0x000000092d047220 */ /* 0x080fe20000410000 */
[----:B------:R-:W-:Y:S02]  /*f930*/  HADD2.F32 R39, -RZ, R13.H0_H0 ;  /* 0x2000000dff277230 */ /* 0x000fe40000004100 */
[----:B------:R-:W-:Y:S02]  /*f940*/  HADD2.F32 R41, -RZ, R24.H0_H0 ;  /* 0x20000018ff297230 */ /* 0x000fe40000004100 */
[C---:B------:R-:W-:Y:S01]  /*f950*/  FMUL.FTZ R38, R37.reuse, R9 ;  /* 0x0000000925267220 */ /* 0x040fe20000410000 */
[----:B------:R-:W-:Y:S02]  /*f960*/  HADD2.F32 R10, -RZ, R10.H1_H1 ;  /* 0x3000000aff0a7230 */ /* 0x000fe40000004100 */
[----:B------:R-:W-:Y:S01]  /*f970*/  FFMA.FTZ R9, R37, R5, -R4 ;  /* 0x0000000525097223 */ /* 0x000fe20000010804 */
[--C-:B------:R-:W-:Y:S02]  /*f980*/  HADD2.F32 R29, -RZ, R6.reuse.H0_H0 ;  /* 0x20000006ff1d7230 */ /* 0x100fe40000004100 */
[----:B------:R-:W-:Y:S01]  /*f990*/  FFMA.FTZ R32, R43, R27, R32 ;  /* 0x0000001b2b207223 */ /* 0x000fe20000010020 */
[-C--:B------:R-:W-:Y:S01]  /*f9a0*/  FMUL.FTZ R4, R41, R33.reuse ;  /* 0x0000002129047220 */ /* 0x080fe20000410000 */
[----:B------:R-:W-:Y:S01]  /*f9b0*/  FMUL.FTZ R40, R39, R33 ;  /* 0x0000002127287220 */ /* 0x000fe20000410000 */
[----:B------:R-:W-:-:S02]  /*f9c0*/  HADD2.F32 R6, -RZ, R6.H1_H1 ;  /* 0x30000006ff067230 */ /* 0x000fc40000004100 */
[----:B------:R-:W-:Y:S01]  /*f9d0*/  FFMA.FTZ R27, R45, R5, R38 ;  /* 0x000000052d1b7223 */ /* 0x000fe20000010026 */
[-C--:B------:R-:W-:Y:S01]  /*f9e0*/  FMUL.FTZ R5, R44, R10.reuse ;  /* 0x0000000a2c057220 */ /* 0x080fe20000410000 */
[-C--:B------:R-:W-:Y:S01]  /*f9f0*/  FFMA.FTZ R33, R39, R29.reuse, -R4 ;  /* 0x0000001d27217223 */ /* 0x080fe20000010804 */
[----:B------:R-:W-:Y:S01]  /*fa00*/  FFMA.FTZ R40, R41, R29, R40 ;  /* 0x0000001d29287223 */ /* 0x000fe20000010028 */
[C---:B------:R-:W-:Y:S01]  /*fa10*/  FMUL.FTZ R29, R42.reuse, R10 ;  /* 0x0000000a2a1d7220 */ /* 0x040fe20000410000 */
[----:B------:R-:W-:Y:S01]  /*fa20*/  FFMA.FTZ R10, R42, R6, -R5 ;  /* 0x000000062a0a7223 */ /* 0x000fe20000010805 */
[----:B------:R-:W-:Y:S02]  /*fa30*/  HADD2.F32 R34, -RZ, R11.H0_H0 ;  /* 0x2000000bff227230 */ /* 0x000fe40000004100 */
[----:B------:R-:W-:Y:S02]  /*fa40*/  HADD2.F32 R42, -RZ, R24.H1_H1 ;  /* 0x30000018ff2a7230 */ /* 0x000fe40000004100 */
[----:B------:R-:W-:-:S02]  /*fa50*/  HADD2.F32 R38, -RZ, R13.H1_H1 ;  /* 0x3000000dff267230 */ /* 0x000fc40000004100 */
[----:B------:R-:W-:Y:S02]  /*fa60*/  HADD2.F32 R11, -RZ, R11.H1_H1 ;  /* 0x3000000bff0b7230 */ /* 0x000fe40000004100 */
[----:B------:R-:W-:Y:S02]  /*fa70*/  HADD2.F32 R41, -RZ, R25.H1_H1 ;  /* 0x30000019ff297230 */ /* 0x000fe40000004100 */
[----:B------:R-:W-:Y:S02]  /*fa80*/  HADD2.F32 R39, -RZ, R14.H1_H1 ;  /* 0x3000000eff277230 */ /* 0x000fe40000004100 */
[-C--:B------:R-:W-:Y:S01]  /*fa90*/  FMUL.FTZ R5, R42, R34.reuse ;  /* 0x000000222a057220 */ /* 0x080fe20000410000 */
[--C-:B------:R-:W-:Y:S02]  /*faa0*/  HADD2.F32 R30, -RZ, R7.reuse.H0_H0 ;  /* 0x20000007ff1e7230 */ /* 0x100fe40000004100 */
[----:B------:R-:W-:Y:S01]  /*fab0*/  FMUL.FTZ R37, R38, R34 ;  /* 0x0000002226257220 */ /* 0x000fe20000410000 */
[----:B------:R-:W-:-:S02]  /*fac0*/  HADD2.F32 R7, -RZ, R7.H1_H1 ;  /* 0x30000007ff077230 */ /* 0x000fc40000004100 */
[----:B------:R-:W-:Y:S01]  /*fad0*/  FFMA.FTZ R29, R44, R6, R29 ;  /* 0x000000062c1d7223 */ /* 0x000fe2000001001d */
[-C--:B------:R-:W-:Y:S01]  /*fae0*/  FMUL.FTZ R4, R41, R11.reuse ;  /* 0x0000000b29047220 */ /* 0x080fe20000410000 */
[C---:B------:R-:W-:Y:S01]  /*faf0*/  FMUL.FTZ R6, R39.reuse, R11 ;  /* 0x0000000b27067220 */ /* 0x040fe20000410000 */
[-C--:B------:R-:W-:Y:S01]  /*fb00*/  FFMA.FTZ R11, R38, R30.reuse, -R5 ;  /* 0x0000001e260b7223 */ /* 0x080fe20000010805 */
[----:B------:R-:W-:Y:S01]  /*fb10*/  FFMA.FTZ R37, R42, R30, R37 ;  /* 0x0000001e2a257223 */ /* 0x000fe20000010025 */
[-C--:B------:R-:W-:Y:S01]  /*fb20*/  FFMA.FTZ R30, R39, R7.reuse, -R4 ;  /* 0x00000007271e7223 */ /* 0x080fe20000010804 */
[----:B------:R-:W-:Y:S01]  /*fb30*/  FFMA.FTZ R34, R41, R7, R6 ;  /* 0x0000000729227223 */ /* 0x000fe20000010006 */
[----:B------:R-:W-:Y:S02]  /*fb40*/  F2FP.F16.F32.PACK_AB R4, R8, R35 ;  /* 0x000000230804723e */ /* 0x000fe400000000ff */
[----:B------:R-:W-:Y:S02]  /*fb50*/  F2FP.F16.F32.PACK_AB R5, R9, R36 ;  /* 0x000000240905723e */ /* 0x000fe400000000ff */
[----:B------:R-:W-:-:S02]  /*fb60*/  F2FP.F16.F32.PACK_AB R6, R10, R33 ;  /* 0x000000210a06723e */ /* 0x000fc400000000ff */
[----:B------:R-:W-:Y:S02]  /*fb70*/  F2FP.F16.F32.PACK_AB R7, R30, R11 ;  /* 0x0000000b1e07723e */ /* 0x000fe400000000ff */
[----:B------:R-:W-:Y:S02]  /*fb80*/  F2FP.F16.F32.PACK_AB R8, R26, R31 ;  /* 0x0000001f1a08723e */ /* 0x000fe400000000ff */
[----:B------:R-:W-:Y:S02]  /*fb90*/  F2FP.F16.F32.PACK_AB R9, R27, R32 ;  /* 0x000000201b09723e */ /* 0x000fe400000000ff */
[----:B------:R-:W-:Y:S02]  /*fba0*/  F2FP.F16.F32.PACK_AB R10, R29, R40 ;  /* 0x000000281d0a723e */ /* 0x000fe400000000ff */
[----:B------:R-:W-:Y:S01]  /*fbb0*/  F2FP.F16.F32.PACK_AB R11, R34, R37 ;  /* 0x00000025220b723e */ /* 0x000fe200000000ff */
[----:B------:R2:W-:Y:S04]  /*fbc0*/  STS.128 [R46], R4 ;  /* 0x000000042e007388 */ /* 0x0005e80000000c00 */
[----:B------:R2:W-:Y:S02]  /*fbd0*/  STS.128 [R21+0x16400], R8 ;  /* 0x0164000815007388 */ /* 0x0005e40000000c00 */
.L_x_593:
[----:B------:R-:W-:Y:S05]  /*fbe0*/  BSYNC B1 ;  /* 0x0000000000017941 */ /* 0x000fea0003800000 */
.L_x_592:
[----:B------:R-:W-:Y:S04]  /*fbf0*/  BSSY B1, `(.L_x_594) ;  /* 0x0000067000017945 */ /* 0x000fe80003800000 */
[----:B------:R-:W-:Y:S05]  /*fc00*/  @P1 BRA `(.L_x_595) ;  /* 0x0000000400941947 */ /* 0x000fea0003800000 */
[----:B-12---:R-:W2:Y:S04]  /*fc10*/  LDL R10, [R1+0x54] ;  /* 0x00005400010a7983 */ /* 0x006ea80000100800 */
[----:B------:R-:W3:Y:S01]  /*fc20*/  LDL R46, [R1+0x8c] ;  /* 0x00008c00012e7983 */ /* 0x000ee20000100800 */
[----:B------:R-:W1:Y:S01]  /*fc30*/  S2R R5, SR_TID.X ;  /* 0x0000000000057919 */ /* 0x000e620000002100 */
[C---:B------:R-:W-:Y:S02]  /*fc40*/  VIADD R6, R22.reuse, 0x40 ;  /* 0x0000004016067836 */ /* 0x040fe40000000000 */
[----:B------:R-:W-:Y:S02]  /*fc50*/  VIADD R8, R22, 0x40 ;  /* 0x0000004016087836 */ /* 0x000fe40000000000 */
[----:B------:R-:W-:Y:S01]  /*fc60*/  IMAD.SHL.U32 R6, R6, 0x40, RZ ;  /* 0x0000004006067824 */ /* 0x000fe200078e00ff */
[----:B-1----:R-:W-:-:S04]  /*fc70*/  IADD3 R5, R5, -0x80, RZ ;  /* 0xffffff8005057810 */ /* 0x002fc80007ffe0ff */
[----:B------:R-:W-:-:S04]  /*fc80*/  SHF.R.S32.HI R4, RZ, 0x1f, R5 ;  /* 0x0000001fff047819 */ /* 0x000fc80000011405 */
[----:B------:R-:W-:-:S04]  /*fc90*/  LEA.HI R4, R4, R5, RZ, 0x3 ;  /* 0x0000000504047211 */ /* 0x000fc800078f18ff */
[----:B------:R-:W-:-:S05]  /*fca0*/  LOP3.LUT R4, R4, 0xfffffff8, RZ, 0xc0, !PT ;  /* 0xfffffff804047812 */ /* 0x000fca00078ec0ff */
[----:B------:R-:W-:-:S05]  /*fcb0*/  IMAD.IADD R4, R5, 0x1, -R4 ;  /* 0x0000000105047824 */ /* 0x000fca00078e0a04 */
[----:B------:R-:W-:Y:S02]  /*fcc0*/  LEA.HI R4, R3, R4, RZ, 0x1d ;  /* 0x0000000403047211 */ /* 0x000fe400078fe8ff */
[----:B------:R-:W-:Y:S02]  /*fcd0*/  SHF.L.U32 R8, R8, 0x6, RZ ;  /* 0x0000000608087819 */ /* 0x000fe400000006ff */
[----:B------:R-:W-:Y:S01]  /*fce0*/  SHF.R.S32.HI R7, RZ, 0x1f, R4 ;  /* 0x0000001fff077819 */ /* 0x000fe20000011404 */
[----:B------:R-:W-:Y:S01]  /*fcf0*/  IMAD.SHL.U32 R5, R4, 0x8, RZ ;  /* 0x0000000804057824 */ /* 0x000fe200078e00ff */
[----:B------:R-:W-:Y:S02]  /*fd00*/  LOP3.LUT R8, R8, 0x1c0, RZ, 0xc0, !PT ;  /* 0x000001c008087812 */ /* 0x000fe400078ec0ff */
[----:B------:R-:W-:Y:S02]  /*fd10*/  LEA.HI R7, R7, R4, RZ, 0x3 ;  /* 0x0000000407077211 */ /* 0x000fe400078f18ff */
[----:B------:R-:W-:-:S02]  /*fd20*/  LOP3.LUT R6, R6, 0x1c0, RZ, 0xc0, !PT ;  /* 0x000001c006067812 */ /* 0x000fc400078ec0ff */
[----:B------:R-:W-:Y:S01]  /*fd30*/  LOP3.LUT R4, R8, 0x38, R5, 0xf8, !PT ;  /* 0x0000003808047812 */ /* 0x000fe200078ef805 */
[----:B------:R-:W-:Y:S01]  /*fd40*/  IMAD.SHL.U32 R7, R7, 0x400, RZ ;  /* 0x0000040007077824 */ /* 0x000fe200078e00ff */
[----:B------:R-:W-:-:S04]  /*fd50*/  SHF.R.U32.HI R6, RZ, 0x3, R6 ;  /* 0x00000003ff067819 */ /* 0x000fc80000011606 */
[----:B------:R-:W-:Y:S02]  /*fd60*/  LOP3.LUT R8, R4, R6, RZ, 0x3c, !PT ;  /* 0x0000000604087212 */ /* 0x000fe400078e3cff */
[----:B------:R-:W-:Y:S01]  /*fd70*/  LOP3.LUT R9, R7, 0x7fffe000, RZ, 0xc0, !PT ;  /* 0x7fffe00007097812 */ /* 0x000fe200078ec0ff */
        /* <DEDUP_REMOVED lines=8> */
[----:B--2---:R-:W-:Y:S01]  /*fe00*/  IADD3 R9, R8, R9, R10 ;  /* 0x0000000908097210 */ /* 0x004fe20007ffe00a */
[----:B---3--:R-:W1:Y:S04]  /*fe10*/  LDS.128 R4, [R46] ;  /* 0x000000002e047984 */ /* 0x008e680000000c00 */
        /* <DEDUP_REMOVED lines=68> */
.L_x_595:
[----:B------:R-:W-:Y:S05]  /*10260*/  BSYNC B1 ;  /* 0x0000000000017941 */ /* 0x000fea0003800000 */
.L_x_594:
[----:B------:R-:W-:Y:S05]  /*10270*/  @P0 BRA `(.L_x_582) ;  /* 0x0000000400940947 */ /* 0x000fea0003800000 */
[----:B-123--:R-:W2:Y:S04]  /*10280*/  LDL R9, [R1+0x50] ;  /* 0x0000500001097983 */ /* 0x00eea80000100800 */
[----:B------:R-:W3:Y:S01]  /*10290*/  LDL R42, [R1+0x88] ;  /* 0x00008800012a7983 */ /* 0x000ee20000100800 */
[----:B------:R-:W1:Y:S01]  /*102a0*/  S2R R5, SR_TID.X ;  /* 0x0000000000057919 */ /* 0x000e620000002100 */
[----:B------:R-:W-:Y:S02]  /*102b0*/  VIADD R7, R22, 0x60 ;  /* 0x0000006016077836 */ /* 0x000fe40000000000 */
[----:B-1----:R-:W-:-:S05]  /*102c0*/  VIADD R5, R5, 0xffffff80 ;  /* 0xffffff8005057836 */ /* 0x002fca0000000000 */
[----:B------:R-:W-:-:S04]  /*102d0*/  SHF.R.S32.HI R4, RZ, 0x1f, R5 ;  /* 0x0000001fff047819 */ /* 0x000fc80000011405 */
[----:B------:R-:W-:-:S04]  /*102e0*/  LEA.HI R4, R4, R5, RZ, 0x3 ;  /* 0x0000000504047211 */ /* 0x000fc800078f18ff */
[----:B------:R-:W-:-:S05]  /*102f0*/  LOP3.LUT R4, R4, 0xfffffff8, RZ, 0xc0, !PT ;  /* 0xfffffff804047812 */ /* 0x000fca00078ec0ff */
[----:B------:R-:W-:Y:S01]  /*10300*/  IMAD.IADD R4, R5, 0x1, -R4 ;  /* 0x0000000105047824 */ /* 0x000fe200078e0a04 */
[----:B------:R-:W-:-:S04]  /*10310*/  IADD3 R5, R22, 0x60, RZ ;  /* 0x0000006016057810 */ /* 0x000fc80007ffe0ff */
[----:B------:R-:W-:Y:S01]  /*10320*/  LEA.HI R3, R3, R4, RZ, 0x1d ;  /* 0x0000000403037211 */ /* 0x000fe200078fe8ff */
[----:B------:R-:W-:Y:S02]  /*10330*/  IMAD.SHL.U32 R5, R5, 0x40, RZ ;  /* 0x0000004005057824 */ /* 0x000fe400078e00ff */
[----:B------:R-:W-:Y:S01]  /*10340*/  IMAD.SHL.U32 R7, R7, 0x40, RZ ;  /* 0x0000004007077824 */ /* 0x000fe200078e00ff */
[----:B------:R-:W-:Y:S01]  /*10350*/  SHF.R.S32.HI R6, RZ, 0x1f, R3 ;  /* 0x0000001fff067819 */ /* 0x000fe20000011403 */
[----:B------:R-:W-:Y:S01]  /*10360*/  IMAD.SHL.U32 R4, R3, 0x8, RZ ;  /* 0x0000000803047824 */ /* 0x000fe200078e00ff */
[----:B------:R-:W-:Y:S02]  /*10370*/  LOP3.LUT R5, R5, 0x1c0, RZ, 0xc0, !PT ;  /* 0x000001c005057812 */ /* 0x000fe400078ec0ff */
[----:B------:R-:W-:Y:S02]  /*10380*/  LEA.HI R6, R6, R3, RZ, 0x3 ;  /* 0x0000000306067211 */ /* 0x000fe400078f18ff */
[----:B------:R-:W-:-:S02]  /*10390*/  LOP3.LUT R7, R7, 0x1c0, RZ, 0xc0, !PT ;  /* 0x000001c007077812 */ /* 0x000fc400078ec0ff */
[----:B------:R-:W-:Y:S01]  /*103a0*/  SHF.R.U32.HI R5, RZ, 0x3, R5 ;  /* 0x00000003ff057819 */ /* 0x000fe20000011605 */
[----:B------:R-:W-:Y:S01]  /*103b0*/  IMAD.SHL.U32 R6, R6, 0x400, RZ ;  /* 0x0000040006067824 */ /* 0x000fe200078e00ff */
[----:B------:R-:W-:-:S04]  /*103c0*/  LOP3.LUT R3, R7, 0x38, R4, 0xf8, !PT ;  /* 0x0000003807037812 */ /* 0x000fc800078ef804 */
[----:B------:R-:W-:Y:S02]  /*103d0*/  LOP3.LUT R3, R3, R5, RZ, 0x3c, !PT ;  /* 0x0000000503037212 */ /* 0x000fe400078e3cff */
[----:B------:R-:W-:Y:S01]  /*103e0*/  LOP3.LUT R8, R6, 0x7fffe000, RZ, 0xc0, !PT ;  /* 0x7fffe00006087812 */ /* 0x000fe200078ec0ff */
[--C-:B------:R-:W-:Y:S02]  /*103f0*/  HADD2.F32 R37, -RZ, R15.reuse.H0_H0 ;  /* 0x2000000fff257230 */ /* 0x100fe40000004100 */
[----:B------:R-:W-:Y:S02]  /*10400*/  HADD2.F32 R35, -RZ, R0.H0_H0 ;  /* 0x20000000ff237230 */ /* 0x000fe40000004100 */
[----:B------:R-:W-:Y:S02]  /*10410*/  HADD2.F32 R38, -RZ, R20.H0_H0 ;  /* 0x20000014ff267230 */ /* 0x000fe40000004100 */
[----:B------:R-:W-:Y:S02]  /*10420*/  HADD2.F32 R36, -RZ, R12.H0_H0 ;  /* 0x2000000cff247230 */ /* 0x000fe40000004100 */
[----:B------:R-:W-:-:S02]  /*10430*/  HADD2.F32 R40, -RZ, R15.H1_H1 ;  /* 0x3000000fff287230 */ /* 0x000fc40000004100 */
[----:B------:R-:W-:Y:S02]  /*10440*/  HADD2.F32 R0, -RZ, R0.H1_H1 ;  /* 0x30000000ff007230 */ /* 0x000fe40000004100 */
        /* <DEDUP_REMOVED lines=9> */
[----:B------:R-:W-:Y:S02]  /*104e0*/  HADD2.F32 R8, -RZ, R8.H1_H1 ;  /* 0x30000008ff087230 */ /* 0x000fe40000004100 */
[----:B------:R-:W-:Y:S02]  /*104f0*/  HADD2.F32 R31, -RZ, R9.H0_H0 ;  /* 0x20000009ff1f7230 */ /* 0x000fe40000004100 */
[-C--:B------:R-:W-:Y:S01]  /*10500*/  FMUL.FTZ R34, R37, R30.reuse ;  /* 0x0000001e25227220 */ /* 0x080fe20000410000 */
[----:B------:R-:W-:Y:S01]  /*10510*/  FMUL.FTZ R30, R35, R30 ;  /* 0x0000001e231e7220 */ /* 0x000fe20000410000 */
[----:B------:R-:W-:-:S02]  /*10520*/  HADD2.F32 R4, -RZ, R4.H1_H1 ;  /* 0x30000004ff047230 */ /* 0x000fc40000004100 */
[-C--:B------:R-:W-:Y:S01]  /*10530*/  FMUL.FTZ R15, R38, R8.reuse ;  /* 0x00000008260f7220 */ /* 0x080fe20000410000 */
[----:B------:R-:W-:Y:S02]  /*10540*/  HADD2.F32 R26, -RZ, R5.H0_H0 ;  /* 0x20000005ff1a7230 */ /* 0x000fe40000004100 */
[-C--:B------:R-:W-:Y:S01]  /*10550*/  FFMA.FTZ R34, R35, R21.reuse, -R34 ;  /* 0x0000001523227223 */ /* 0x080fe20000010822 */
[----:B------:R-:W-:Y:S01]  /*10560*/  FFMA.FTZ R30, R37, R21, R30 ;  /* 0x00000015251e7223 */ /* 0x000fe2000001001e */
[----:B------:R-:W-:Y:S02]  /*10570*/  HADD2.F32 R9, -RZ, R9.H1_H1 ;  /* 0x30000009ff097230 */ /* 0x000fe40000004100 */
[----:B------:R-:W-:Y:S01]  /*10580*/  FMUL.FTZ R21, R36, R8 ;  /* 0x0000000824157220 */ /* 0x000fe20000410000 */
[----:B------:R-:W-:Y:S01]  /*10590*/  FMUL.FTZ R35, R40, R31 ;  /* 0x0000001f28237220 */ /* 0x000fe20000410000 */
[----:B------:R-:W-:Y:S02]  /*105a0*/  HADD2.F32 R37, -RZ, R12.H1_H1 ;  /* 0x3000000cff257230 */ /* 0x000fe40000004100 */
[----:B------:R-:W-:Y:S01]  /*105b0*/  FFMA.FTZ R15, R36, R4, -R15 ;  /* 0x00000004240f7223 */ /* 0x000fe2000001080f */
[----:B------:R-:W-:-:S02]  /*105c0*/  HADD2.F32 R32, -RZ, R10.H0_H0 ;  /* 0x2000000aff207230 */ /* 0x000fc40000004100 */
[----:B------:R-:W-:Y:S01]  /*105d0*/  FMUL.FTZ R31, R0, R31 ;  /* 0x0000001f001f7220 */ /* 0x000fe20000410000 */
[----:B------:R-:W-:Y:S02]  /*105e0*/  HADD2.F32 R5, -RZ, R5.H1_H1 ;  /* 0x30000005ff057230 */ /* 0x000fe40000004100 */
[----:B------:R-:W-:Y:S01]  /*105f0*/  FFMA.FTZ R21, R38, R4, R21 ;  /* 0x0000000426157223 */ /* 0x000fe20000010015 */
[-C--:B------:R-:W-:Y:S01]  /*10600*/  FFMA.FTZ R35, R0, R26.reuse, -R35 ;  /* 0x0000001a00237223 */ /* 0x080fe20000010823 */
[----:B------:R-:W-:Y:S02]  /*10610*/  HADD2.F32 R10, -RZ, R10.H1_H1 ;  /* 0x3000000aff0a7230 */ /* 0x000fe40000004100 */
[-C--:B------:R-:W-:Y:S01]  /*10620*/  FMUL.FTZ R0, R41, R9.reuse ;  /* 0x0000000929007220 */ /* 0x080fe20000410000 */
[----:B------:R-:W-:Y:S01]  /*10630*/  FMUL.FTZ R4, R37, R9 ;  /* 0x0000000925047220 */ /* 0x000fe20000410000 */
[----:B------:R-:W-:Y:S02]  /*10640*/  HADD2.F32 R36, -RZ, R25.H0_H0 ;  /* 0x20000019ff247230 */ /* 0x000fe40000004100 */
[----:B------:R-:W-:Y:S01]  /*10650*/  FFMA.FTZ R31, R40, R26, R31 ;  /* 0x0000001a281f7223 */ /* 0x000fe2000001001f */
[----:B0-----:R-:W-:-:S02]  /*10660*/  HADD2.F32 R27, -RZ, R6.H0_H0 ;  /* 0x20000006ff1b7230 */ /* 0x001fc40000004100 */
[-C--:B------:R-:W-:Y:S01]  /*10670*/  FMUL.FTZ R8, R43, R32.reuse ;  /* 0x000000202b087220 */ /* 0x080fe20000410000 */
[----:B------:R-:W-:Y:S02]  /*10680*/  HADD2.F32 R6, -RZ, R6.H1_H1 ;  /* 0x30000006ff067230 */ /* 0x000fe40000004100 */
[-C--:B------:R-:W-:Y:S01]  /*10690*/  FFMA.FTZ R0, R37, R5.reuse, -R0 ;  /* 0x0000000525007223 */ /* 0x080fe20000010800 */
[----:B------:R-:W-:Y:S02]  /*106a0*/  HADD2.F32 R26, -RZ, R14.H0_H0 ;  /* 0x2000000eff1a7230 */ /* 0x000fe40000004100 */
[----:B------:R-:W-:Y:S01]  /*106b0*/  FMUL.FTZ R32, R39, R32 ;  /* 0x0000002027207220 */ /* 0x000fe20000410000 */
[----:B------:R-:W-:Y:S01]  /*106c0*/  FFMA.FTZ R12, R41, R5, R4 ;  /* 0x00000005290c7223 */ /* 0x000fe20000010004 */
[----:B------:R-:W-:Y:S01]  /*106d0*/  FMUL.FTZ R5, R36, R10 ;  /* 0x0000000a24057220 */ /* 0x000fe20000410000 */
[--C-:B------:R-:W-:Y:S02]  /*106e0*/  HADD2.F32 R33, -RZ, R11.reuse.H0_H0 ;  /* 0x2000000bff217230 */ /* 0x100fe40000004100 */
[-C--:B------:R-:W-:Y:S01]  /*106f0*/  FFMA.FTZ R20, R39, R27.reuse, -R8 ;  /* 0x0000001b27147223 */ /* 0x080fe20000010808 */
[----:B------:R-:W-:Y:S01]  /*10700*/  FFMA.FTZ R32, R43, R27, R32 ;  /* 0x0000001b2b207223 */ /* 0x000fe20000010020 */
[----:B------:R-:W-:-:S02]  /*10710*/  HADD2.F32 R11, -RZ, R11.H1_H1 ;  /* 0x3000000bff0b7230 */ /* 0x000fc40000004100 */
[C---:B------:R-:W-:Y:S01]  /*10720*/  FFMA.FTZ R27, R26.reuse, R6, -R5 ;  /* 0x000000061a1b7223 */ /* 0x040fe20000010805 */
[----:B------:R-:W-:Y:S02]  /*10730*/  HADD2.F32 R37, -RZ, R24.H1_H1 ;  /* 0x30000018ff257230 */ /* 0x000fe40000004100 */
[----:B------:R-:W-:Y:S01]  /*10740*/  FMUL.FTZ R9, R26, R10 ;  /* 0x0000000a1a097220 */ /* 0x000fe20000410000 */
[----:B------:R-:W-:Y:S02]  /*10750*/  HADD2.F32 R39, -RZ, R25.H1_H1 ;  /* 0x30000019ff277230 */ /* 0x000fe40000004100 */
[----:B------:R-:W-:Y:S02]  /*10760*/  HADD2.F32 R5, -RZ, R13.H1_H1 ;  /* 0x3000000dff057230 */ /* 0x000fe40000004100 */
[----:B------:R-:W-:Y:S02]  /*10770*/  HADD2.F32 R25, -RZ, R14.H1_H1 ;  /* 0x3000000eff197230 */ /* 0x000fe40000004100 */
[----:B------:R-:W-:-:S02]  /*10780*/  HADD2.F32 R29, -RZ, R7.H0_H0 ;  /* 0x20000007ff1d7230 */ /* 0x000fc40000004100 */
[----:B------:R-:W-:Y:S01]  /*10790*/  FFMA.FTZ R13, R36, R6, R9 ;  /* 0x00000006240d7223 */ /* 0x000fe20000010009 */
[----:B------:R-:W-:Y:S02]  /*107a0*/  HADD2.F32 R7, -RZ, R7.H1_H1 ;  /* 0x30000007ff077230 */ /* 0x000fe40000004100 */
[----:B------:R-:W-:Y:S01]  /*107b0*/  FMUL.FTZ R4, R37, R33 ;  /* 0x0000002125047220 */ /* 0x000fe20000410000 */
[----:B------:R-:W-:Y:S01]  /*107c0*/  FMUL.FTZ R8, R39, R11 ;  /* 0x0000000b27087220 */ /* 0x000fe20000410000 */
[----:B------:R-:W-:Y:S01]  /*107d0*/  FMUL.FTZ R6, R5, R33 ;  /* 0x0000002105067220 */ /* 0x000fe20000410000 */
[----:B------:R-:W-:Y:S01]  /*107e0*/  FMUL.FTZ R10, R25, R11 ;  /* 0x0000000b190a7220 */ /* 0x000fe20000410000 */
[----:B------:R-:W-:Y:S01]  /*107f0*/  FFMA.FTZ R11, R5, R29, -R4 ;  /* 0x0000001d050b7223 */ /* 0x000fe20000010804 */
[----:B------:R-:W-:Y:S01]  /*10800*/  FFMA.FTZ R14, R25, R7, -R8 ;  /* 0x00000007190e7223 */ /* 0x000fe20000010808 */
[----:B------:R-:W-:Y:S01]  /*10810*/  FFMA.FTZ R29, R37, R29, R6 ;  /* 0x0000001d251d7223 */ /* 0x000fe20000010006 */
[----:B------:R-:W-:Y:S01]  /*10820*/  FFMA.FTZ R24, R39, R7, R10 ;  /* 0x0000000727187223 */ /* 0x000fe2000001000a */
[----:B------:R-:W-:-:S02]  /*10830*/  F2FP.F16.F32.PACK_AB R4, R15, R34 ;  /* 0x000000220f04723e */ /* 0x000fc400000000ff */
[----:B------:R-:W-:Y:S02]  /*10840*/  F2FP.F16.F32.PACK_AB R5, R0, R35 ;  /* 0x000000230005723e */ /* 0x000fe400000000ff */
[----:B------:R-:W-:Y:S02]  /*10850*/  F2FP.F16.F32.PACK_AB R6, R27, R20 ;  /* 0x000000141b06723e */ /* 0x000fe400000000ff */
[----:B------:R-:W-:Y:S02]  /*10860*/  F2FP.F16.F32.PACK_AB R7, R14, R11 ;  /* 0x0000000b0e07723e */ /* 0x000fe400000000ff */
[----:B------:R-:W-:Y:S02]  /*10870*/  F2FP.F16.F32.PACK_AB R8, R21, R30 ;  /* 0x0000001e1508723e */ /* 0x000fe400000000ff */
[----:B------:R-:W-:Y:S02]  /*10880*/  F2FP.F16.F32.PACK_AB R9, R12, R31 ;  /* 0x0000001f0c09723e */ /* 0x000fe400000000ff */
[----:B------:R-:W-:-:S02]  /*10890*/  F2FP.F16.F32.PACK_AB R10, R13, R32 ;  /* 0x000000200d0a723e */ /* 0x000fc400000000ff */
[----:B------:R-:W-:Y:S01]  /*108a0*/  F2FP.F16.F32.PACK_AB R11, R24, R29 ;  /* 0x0000001d180b723e */ /* 0x000fe200000000ff */
[----:B------:R4:W-:Y:S04]  /*108b0*/  STS.128 [R42], R4 ;  /* 0x000000042a007388 */ /* 0x0009e80000000c00 */
[----:B------:R4:W-:Y:S02]  /*108c0*/  STS.128 [R3+0x16400], R8 ;  /* 0x0164000803007388 */ /* 0x0009e40000000c00 */
.L_x_582:
[----:B------:R-:W-:Y:S05]  /*108d0*/  BSYNC B0 ;  /* 0x0000000000007941 */ /* 0x000fea0003800000 */
.L_x_563:
[----:B------:R-:W-:Y:S01]  /*108e0*/  @!PT LDS RZ, [RZ] ;  /* 0x00000000fffff984 */ /* 0x000fe20000000800 */
[----:B------:R-:W-:Y:S01]  /*108f0*/  @!PT LDS RZ, [RZ] ;  /* 0x00000000fffff984 */ /* 0x000fe20000000800 */
[----:B------:R-:W-:Y:S01]  /*10900*/  @!PT LDS RZ, [RZ] ;  /* 0x00000000fffff984 */ /* 0x000fe20000000800 */
[----:B------:R-:W-:Y:S01]  /*10910*/  @!PT LDS RZ, [RZ] ;  /* 0x00000000fffff984 */ /* 0x000fe20000000800 */
[----:B------:R5:W-:Y:S06]  /*10920*/  MEMBAR.ALL.CTA ;  /* 0x0000000000007992 */ /* 0x000bec0000008000 */
[----:B-----5:R-:W5:Y:S01]  /*10930*/  FENCE.VIEW.ASYNC.S ;  /* 0x00000000000073c6 */ /* 0x020f620000000000 */
[----:B------:R-:W-:Y:S05]  /*10940*/  WARPSYNC.ALL ;  /* 0x0000000000007948 */ /* 0x000fea0003800000 */
[----:B-----5:R-:W-:Y:S06]  /*10950*/  BAR.SYNC.DEFER_BLOCKING 0xd, 0x100 ;  /* 0x0344000000007b1d */ /* 0x020fec0000010000 */
.L_x_561:
[----:B------:R-:W-:-:S13]  /*10960*/  ISETP.NE.AND P0, PT, R224, 0x3, PT ;  /* 0x00000003e000780c */ /* 0x000fda0003f05270 */
[----:B------:R-:W-:Y:S05]  /*10970*/  @!P0 BRA `(.L_x_596) ;  /* 0x0000000000048947 */ /* 0x000fea0003800000 */
[----:B------:R-:W-:Y:S01]  /*10980*/  BPT.TRAP 0x1 ;  /* 0x000000040000795c */ /* 0x000fe20000300000 */
.L_x_596:
[----:B------:R-:W-:Y:S02]  /*10990*/  LEA R0, R222, R2, 0x3 ;  /* 0x00000002de007211 */ /* 0x000fe400078e18ff */
[----:B0-2-4-:R-:W-:-:S04]  /*109a0*/  SHF.L.U32 R3, R233, 0x1f, RZ ;  /* 0x0000001fe9037819 */ /* 0x015fc800000006ff */
[----:B------:R0:W2:Y:S01]  /*109b0*/  SYNCS.PHASECHK.TRANS64.TRYWAIT P2, [R0+URZ+0x34830], R3 ;  /* 0x03483003000075a7 */ /* 0x0000a2000804017f */
[----:B------:R-:W-:Y:S05]  /*109c0*/  @!P0 BRA `(.L_x_597) ;  /* 0x0000000000048947 */ /* 0x000fea0003800000 */
[----:B------:R-:W-:Y:S01]  /*109d0*/  BPT.TRAP 0x1 ;  /* 0x000000040000795c */ /* 0x000fe20000300000 */
.L_x_597:
[----:B-1-3--:R-:W1:Y:S01]  /*109e0*/  S2R R4, SR_TID.X ;  /* 0x0000000000047919 */ /* 0x00ae620000002100 */
[----:B------:R-:W-:Y:S01]  /*109f0*/  IMAD.MOV.U32 R87, RZ, RZ, RZ ;  /* 0x000000ffff577224 */ /* 0x000fe200078e00ff */
[----:B-1----:R-:W-:-:S04]  /*10a00*/  LOP3.LUT R4, R4, 0x7f, RZ, 0xc0, !PT ;  /* 0x0000007f04047812 */ /* 0x002fc800078ec0ff */
[----:B------:R-:W-:Y:S01]  /*10a10*/  ISETP.NE.AND P1, PT, R4, RZ, PT ;  /* 0x000000ff0400720c */ /* 0x000fe20003f25270 */
[----:B--2---:R-:W-:-:S12]  /*10a20*/  @P2 BRA `(.L_x_598) ;  /* 0x0000000000082947 */ /* 0x004fd80003800000 */
[----:B------:R-:W1:Y:S02]  /*10a30*/  SYNCS.PHASECHK.TRANS64.TRYWAIT P2, [R0+URZ+0x34830], R3 ;  /* 0x03483003000075a7 */ /* 0x000e64000804017f */
[----:B-1----:R-:W-:Y:S05]  /*10a40*/  @!P2 BRA `(.L_x_599) ;  /* 0x000001780068a947 */ /* 0x002fea0003800000 */
.L_x_598:
[----:B------:R-:W-:Y:S05]  /*10a50*/  WARPSYNC.ALL ;  /* 0x0000000000007948 */ /* 0x000fea0003800000 */
[----:B01----:R-:W-:Y:S01]  /*10a60*/  VIADD R3, R2, 0x1e400 ;  /* 0x0001e40002037836 */ /* 0x003fe20000000000 */
[----:B------:R-:W-:Y:S01]  /*10a70*/  R2UR UR56, R28 ;  /* 0x000000001c3872ca */ /* 0x000fe200000e0000 */
[----:B------:R-:W-:Y:S01]  /*10a80*/  IMAD.MOV.U32 R5, RZ, RZ, 0x40000040 ;  /* 0x40000040ff057424 */ /* 0x000fe200078e00ff */
[----:B------:R-:W-:Y:S01]  /*10a90*/  WARPGROUP.ARRIVE ;  /* 0x00000000000079c5 */ /* 0x000fe20000000000 */
[----:B------:R-:W-:Y:S01]  /*10aa0*/  UMOV UR9, 0x40000040 ;  /* 0x4000004000097882 */ /* 0x000fe20000000000 */
[----:B------:R-:W-:Y:S01]  /*10ab0*/  SHF.R.U32.HI R3, RZ, 0x4, R3 ;  /* 0x00000004ff037819 */ /* 0x000fe20000011603 */
[----:B------:R-:W-:Y:S01]  /*10ac0*/  IMAD.MOV.U32 R15, RZ, RZ, 0x40000040 ;  /* 0x40000040ff0f7424 */ /* 0x000fe200078e00ff */
[----:B------:R-:W-:Y:S01]  /*10ad0*/  R2UR UR11, R5 ;  /* 0x00000000050b72ca */ /* 0x000fe200000e0000 */
[----:B------:R-:W-:Y:S01]  /*10ae0*/  IMAD.MOV.U32 R21, RZ, RZ, 0x40000040 ;  /* 0x40000040ff157424 */ /* 0x000fe200078e00ff */
[----:B------:R-:W-:Y:S01]  /*10af0*/  LOP3.LUT R3, R3, 0x3fff, RZ, 0xc0, !PT ;  /* 0x00003fff03037812 */ /* 0x000fe200078ec0ff */
[----:B------:R-:W-:Y:S01]  /*10b00*/  IMAD.MOV.U32 R25, RZ, RZ, 0x40000040 ;  /* 0x40000040ff197424 */ /* 0x000fe200078e00ff */
[----:B------:R-:W-:Y:S01]  /*10b10*/  R2UR UR15, R15 ;  /* 0x000000000f0f72ca */ /* 0x000fe200000e0000 */
[----:B------:R-:W-:Y:S01]  /*10b20*/  IMAD.U32 R27, RZ, RZ, UR9 ;  /* 0x00000009ff1b7e24 */ /* 0x000fe2000f8e00ff */
[----:B------:R-:W-:Y:S01]  /*10b30*/  LOP3.LUT R4, R3, 0x10000, RZ, 0xfc, !PT ;  /* 0x0001000003047812 */ /* 0x000fe200078efcff */
[----:B------:R-:W-:Y:S01]  /*10b40*/  ULOP3.LUT UR56, UR56, 0x10000, URZ, 0xfc, !UPT ;  /* 0x0001000038387892 */ /* 0x000fe2000f8efc3f */
[----:B------:R-:W-:Y:S01]  /*10b50*/  MOV R8, UR37 ;  /* 0x0000002500087c02 */ /* 0x000fe20008000f00 */
[----:B------:R-:W-:Y:S01]  /*10b60*/  UMOV UR37, UR9 ;  /* 0x0000000900257c82 */ /* 0x000fe20008000000 */
[----:B------:R-:W-:Y:S01]  /*10b70*/  MOV R9, UR36 ;  /* 0x0000002400097c02 */ /* 0x000fe20008000f00 */
[----:B------:R0:W-:Y:S01]  /*10b80*/  STL [R1+0x2c], R4 ;  /* 0x00002c0401007387 */ /* 0x0001e20000100800 */
[----:B------:R-:W-:Y:S01]  /*10b90*/  UMOV UR13, UR37 ;  /* 0x00000025000d7c82 */ /* 0x000fe20008000000 */
[----:B------:R-:W-:Y:S01]  /*10ba0*/  R2UR UR23, R21 ;  /* 0x00000000151772ca */ /* 0x000fe200000e0000 */
[----:B------:R-:W-:Y:S01]  /*10bb0*/  UMOV UR8, UR56 ;  /* 0x0000003800087c82 */ /* 0x000fe20008000000 */
[----:B------:R-:W-:Y:S01]  /*10bc0*/  UMOV UR21, UR37 ;  /* 0x0000002500157c82 */ /* 0x000fe20008000000 */
[----:B------:R-:W-:Y:S01]  /*10bd0*/  UMOV UR36, UR8 ;  /* 0x0000000800247c82 */ /* 0x000fe20008000000 */
[----:B------:R-:W-:Y:S01]  /*10be0*/  R2UR UR55, R25 ;  /* 0x00000000193772ca */ /* 0x000fe200000e0000 */
[----:B------:R-:W-:Y:S01]  /*10bf0*/  UMOV UR12, UR36 ;  /* 0x00000024000c7c82 */ /* 0x000fe20008000000 */
[----:B------:R-:W-:Y:S01]  /*10c00*/  UMOV UR20, UR36 ;  /* 0x0000002400147c82 */ /* 0x000fe20008000000 */
[----:B------:R-:W-:Y:S01]  /*10c10*/  UMOV UR52, UR36 ;  /* 0x0000002400347c82 */ /* 0x000fe20008000000 */
[----:B0-----:R-:W-:Y:S01]  /*10c20*/  IMAD R4, R222, 0xb00, R4 ;  /* 0x00000b00de047824 */ /* 0x001fe200078e0204 */
[----:B------:R-:W-:Y:S01]  /*10c30*/  UMOV UR53, UR37 ;  /* 0x0000002500357c82 */ /* 0x000fe20008000000 */
[----:B------:R-:W-:Y:S01]  /*10c40*/  R2UR UR35, R15 ;  /* 0x000000000f2372ca */ /* 0x000fe200000e0000 */
[----:B------:R-:W-:Y:S01]  /*10c50*/  UMOV UR32, UR36 ;  /* 0x0000002400207c82 */ /* 0x000fe20008000000 */
[C---:B------:R-:W-:Y:S01]  /*10c60*/  VIADD R14, R4.reuse, 0x80 ;  /* 0x00000080040e7836 */ /* 0x040fe20000000000 */
[C---:B------:R-:W-:Y:S01]  /*10c70*/  R2UR UR10, R4.reuse ;  /* 0x00000000040a72ca */ /* 0x040fe200000e0000 */
[C---:B------:R-:W-:Y:S01]  /*10c80*/  VIADD R20, R4.reuse, 0x100 ;  /* 0x0000010004147836 */ /* 0x040fe20000000000 */
[----:B------:R-:W-:Y:S01]  /*10c90*/  IADD3 R24, R4, 0x180, RZ ;  /* 0x0000018004187810 */ /* 0x000fe20007ffe0ff */
[----:B------:R-:W-:Y:S01]  /*10ca0*/  UMOV UR33, UR37 ;  /* 0x0000002500217c82 */ /* 0x000fe20008000000 */
[----:B------:R-:W-:Y:S01]  /*10cb0*/  R2UR UR14, R14 ;  /* 0x000000000e0e72ca */ /* 0x000fe200000e0000 */
[----:B------:R-:W-:Y:S01]  /*10cc0*/  VIADD R14, R4, 0x200 ;  /* 0x00000200040e7836 */ /* 0x000fe20000000000 */
[----:B------:R-:W-:Y:S01]  /*10cd0*/  R2UR UR22, R20 ;  /* 0x00000000141672ca */ /* 0x000fe200000e0000 */
[----:B------:R-:W-:Y:S01]  /*10ce0*/  VIADD R20, R4, 0x280 ;  /* 0x0000028004147836 */ /* 0x000fe20000000000 */
[----:B------:R-:W-:Y:S01]  /*10cf0*/  R2UR UR54, R24 ;  /* 0x00000000183672ca */ /* 0x000fe200000e0000 */
[----:B------:R-:W-:Y:S01]  /*10d00*/  UMOV UR28, UR36 ;  /* 0x00000024001c7c82 */ /* 0x000fe20008000000 */
[----:B------:R-:W-:Y:S01]  /*10d10*/  R2UR UR34, R14 ;  /* 0x000000000e2272ca */ /* 0x000fe200000e0000 */
[----:B------:R-:W-:Y:S01]  /*10d20*/  UMOV UR29, UR37 ;  /* 0x00000025001d7c82 */ /* 0x000fe20008000000 */
[----:B------:R-:W-:Y:S01]  /*10d30*/  R2UR UR30, R20 ;  /* 0x00000000141e72ca */ /* 0x000fe200000e0000 */
[----:B------:R-:W-:Y:S01]  /*10d40*/  HGMMA.64x16x16.F32 R112, gdesc[UR8], RZ, !UPT, gsb0 ;  /* 0x00200000087079f0 */ /* 0x000fe2000c0008ff */
[----:B------:R-:W-:Y:S01]  /*10d50*/  R2UR UR31, R21 ;  /* 0x00000000151f72ca */ /* 0x000fe200000e0000 */
[----:B------:R-:W-:Y:S01]  /*10d60*/  UMOV UR44, UR36 ;  /* 0x00000024002c7c82 */ /* 0x000fe20008000000 */
[C---:B------:R-:W-:Y:S01]  /*10d70*/  IADD3 R24, R4.reuse, 0x300, RZ ;  /* 0x0000030004187810 */ /* 0x040fe20007ffe0ff */
[----:B------:R-:W-:Y:S01]  /*10d80*/  UMOV UR45, UR37 ;  /* 0x00000025002d7c82 */ /* 0x000fe20008000000 */
[----:B------:R-:W-:Y:S01]  /*10d90*/  R2UR UR47, R25 ;  /* 0x00000000192f72ca */ /* 0x000fe200000e0000 */
[----:B------:R-:W-:Y:S01]  /*10da0*/  VIADD R14, R4, 0x380 ;  /* 0x00000380040e7836 */ /* 0x000fe20000000000 */
[----:B------:R-:W-:Y:S01]  /*10db0*/  R2UR UR46, R24 ;  /* 0x00000000182e72ca */ /* 0x000fe200000e0000 */
[----:B------:R-:W-:Y:S01]  /*10dc0*/  UMOV UR24, UR36 ;  /* 0x0000002400187c82 */ /* 0x000fe20008000000 */
[----:B------:R-:W-:Y:S01]  /*10dd0*/  R2UR UR27, R15 ;  /* 0x000000000f1b72ca */ /* 0x000fe200000e0000 */
[----:B------:R-:W-:Y:S01]  /*10de0*/  UMOV UR25, UR37 ;  /* 0x0000002500197c82 */ /* 0x000fe20008000000 */
[----:B------:R-:W-:Y:S01]  /*10df0*/  R2UR UR26, R14 ;  /* 0x000000000e1a72ca */ /* 0x000fe200000e0000 */
[C---:B------:R-:W-:Y:S01]  /*10e00*/  VIADD R20, R4.reuse, 0x400 ;  /* 0x0000040004147836 */ /* 0x040fe20000000000 */
[----:B------:R-:W-:Y:S01]  /*10e10*/  R2UR UR19, R21 ;  /* 0x00000000151372ca */ /* 0x000fe200000e0000 */
[----:B------:R-:W-:Y:S01]  /*10e20*/  UMOV UR16, UR36 ;  /* 0x0000002400107c82 */ /* 0x000fe20008000000 */
[----:B------:R-:W-:Y:S01]  /*10e30*/  UMOV UR17, UR37 ;  /* 0x0000002500117c82 */ /* 0x000fe20008000000 */
        /* <DEDUP_REMOVED lines=8> */
[----:B------:R-:W-:Y:S01]  /*10ec0*/  IMAD.U32 R26, RZ, RZ, UR8 ;  /* 0x00000008ff1a7e24 */ /* 0x000fe2000f8e00ff */
[----:B------:R-:W-:Y:S01]  /*10ed0*/  IADD3 R24, R4, 0x82, RZ ;  /* 0x0000008204187810 */ /* 0x000fe20007ffe0ff */
[----:B------:R-:W-:Y:S01]  /*10ee0*/  IMAD.MOV.U32 R25, RZ, RZ, 0x40000040 ;  /* 0x40000040ff197424 */ /* 0x000fe200078e00ff */
[----:B------:R-:W-:Y:S01]  /*10ef0*/  R2UR UR42, R20 ;  /* 0x00000000142a72ca */ /* 0x000fe200000e0000 */
[----:B------:R-:W-:Y:S01]  /*10f00*/  UMOV UR40, UR36 ;  /* 0x0000002400287c82 */ /* 0x000fe20008000000 */
[----:B------:R-:W-:Y:S01]  /*10f10*/  STL.64 [R1+0x20], R26 ;  /* 0x0000201a01007387 */ /* 0x000fe20000100a00 */
[----:B------:R-:W-:Y:S01]  /*10f20*/  R2UR UR10, R24 ;  /* 0x00000000180a72ca */ /* 0x000fe200000e0000 */
[----:B------:R-:W-:Y:S01]  /*10f30*/  UMOV UR41, UR37 ;  /* 0x0000002500297c82 */ /* 0x000fe20008000000 */
[----:B------:R-:W-:Y:S01]  /*10f40*/  R2UR UR11, R25 ;  /* 0x00000000190b72ca */ /* 0x000fe200000e0000 */
[----:B------:R-:W-:Y:S01]  /*10f50*/  VIADD R14, R4, 0x2 ;  /* 0x00000002040e7836 */ /* 0x000fe20000000000 */
[----:B------:R-:W-:Y:S01]  /*10f60*/  MOV R6, UR39 ;  /* 0x0000002700067c02 */ /* 0x000fe20008000f00 */
[----:B------:R-:W-:Y:S01]  /*10f70*/  IMAD.MOV.U32 R15, RZ, RZ, 0x40000040 ;  /* 0x40000040ff0f7424 */ /* 0x000fe200078e00ff */
[----:B------:R-:W-:Y:S01]  /*10f80*/  MOV R7, UR38 ;  /* 0x0000002600077c02 */ /* 0x000fe20008000f00 */
[----:B------:R-:W-:Y:S01]  /*10f90*/  UIADD3 UR8, UR56, 0x2, URZ ;  /* 0x0000000238087890 */ /* 0x000fe2000fffe03f */
[----:B------:R-:W-:Y:S01]  /*10fa0*/  R2UR UR38, R14 ;  /* 0x000000000e2672ca */ /* 0x000fe200000e0000 */
[----:B------:R-:W-:Y:S01]  /*10fb0*/  UMOV UR37, 0x40000040 ;  /* 0x4000004000257882 */ /* 0x000fe20000000000 */
[----:B------:R-:W-:Y:S01]  /*10fc0*/  R2UR UR39, R15 ;  /* 0x000000000f2772ca */ /* 0x000fe200000e0000 */
[C---:B------:R-:W-:Y:S01]  /*10fd0*/  VIADD R20, R4.reuse, 0x102 ;  /* 0x0000010204147836 */ /* 0x040fe20000000000 */
[----:B------:R-:W-:Y:S01]  /*10fe0*/  MOV R21, 0x40000040 ;  /* 0x4000004000157802 */ /* 0x000fe20000000f00 */
[----:B------:R-:W-:Y:S01]  /*10ff0*/  VIADD R14, R4, 0x182 ;  /* 0x00000182040e7836 */ /* 0x000fe20000000000 */
[----:B------:R-:W-:Y:S01]  /*11000*/  UMOV UR36, UR8 ;  /* 0x0000000800247c82 */ /* 0x000fe20008000000 */
[----:B------:R-:W-:Y:S01]  /*11010*/  IMAD.MOV.U32 R15, RZ, RZ, 0x40000040 ;  /* 0x40000040ff0f7424 */ /* 0x000fe200078e00ff */
[----:B------:R-:W-:Y:S01]  /*11020*/  R2UR UR50, R20 ;  /* 0x00000000143272ca */ /* 0x000fe200000e0000 */
[C---:B------:R-:W-:Y:S01]  /*11030*/  VIADD R20, R4.reuse, 0x202 ;  /* 0x0000020204147836 */ /* 0x040fe20000000000 */
[----:B------:R-:W-:Y:S01]  /*11040*/  R2UR UR51, R21 ;  /* 0x00000000153372ca */ /* 0x000fe200000e0000 */
[----:B------:R-:W-:Y:S01]  /*11050*/  IMAD.MOV.U32 R21, RZ, RZ, 0x40000040 ;  /* 0x40000040ff157424 */ /* 0x000fe200078e00ff */
[----:B------:R-:W-:Y:S01]  /*11060*/  P2R R11, PR, RZ, 0x2 ;  /* 0x00000002ff0b7803 */ /* 0x000fe20000000000 */
[----:B------:R-:W-:Y:S01]  /*11070*/  VIADD R80, R4, 0x4 ;  /* 0x0000000404507836 */ /* 0x000fe20000000000 */
[----:B------:R-:W-:-:S02]  /*11080*/  WARPGROUP.DEPBAR.LE gsb0, 0x0 ;  /* 0x00008000000079c5 */ /* 0x000fc40000010000 */
[----:B------:R-:W-:Y:S01]  /*11090*/  WARPGROUP.ARRIVE ;  /* 0x00000000000079c5 */ /* 0x000fe20000000000 */
[----:B------:R-:W-:Y:S01]  /*110a0*/  IMAD.MOV.U32 R81, RZ, RZ, 0x40000040 ;  /* 0x40000040ff517424 */ /* 0x000fe200078e00ff */
[----:B------:R-:W-:Y:S01]  /*110b0*/  P2R R13, PR, RZ, 0x1 ;  /* 0x00000001ff0d7803 */ /* 0x000fe20000000000 */
[----:B------:R-:W-:Y:S01]  /*110c0*/  IMAD.U32 R83, RZ, RZ, UR37 ;  /* 0x00000025ff537e24 */ /* 0x000fe2000f8e00ff */
[----:B------:R-:W-:Y:S01]  /*110d0*/  ULDC UR61, c[0x0][0x988] ;  /* 0x00026200003d7ab9 */ /* 0x000fe20000000800 */
[----:B------:R-:W-:Y:S01]  /*110e0*/  IMAD.U32 R82, RZ, RZ, UR36 ;  /* 0x00000024ff527e24 */ /* 0x000fe2000f8e00ff */
[----:B------:R-:W-:Y:S01]  /*110f0*/  HGMMA.64x16x16.F32 R104, gdesc[UR12], RZ, !UPT, gsb0 ;  /* 0x002000000c6879f0 */ /* 0x000fe2000c0008ff */
[----:B------:R-:W-:Y:S01]  /*11100*/  R2UR UR14, R14 ;  /* 0x000000000e0e72ca */ /* 0x000fe200000e0000 */
[----:B------:R-:W-:Y:S01]  /*11110*/  VIADD R14, R4, 0x282 ;  /* 0x00000282040e7836 */ /* 0x000fe20000000000 */
[----:B------:R-:W-:Y:S01]  /*11120*/  R2UR UR15, R15 ;  /* 0x000000000f0f72ca */ /* 0x000fe200000e0000 */
[----:B------:R-:W-:Y:S01]  /*11130*/  IMAD.MOV.U32 R15, RZ, RZ, 0x40000040 ;  /* 0x40000040ff0f7424 */ /* 0x000fe200078e00ff */
[----:B------:R0:W-:Y:S01]  /*11140*/  STL.64 [R1+0x18], R82 ;  /* 0x0000185201007387 */ /* 0x0001e20000100a00 */
[----:B------:R-:W-:-:S02]  /*11150*/  WARPGROUP.DEPBAR.LE gsb0, 0x0 ;  /* 0x00008000000079c5 */ /* 0x000fc40000010000 */
[----:B------:R-:W-:-:S06]  /*11160*/  WARPGROUP.ARRIVE ;  /* 0x00000000000079c5 */ /* 0x000fcc0000000000 */
[----:B------:R-:W-:Y:S01]  /*11170*/  HGMMA.64x16x16.F32 R96, gdesc[UR20], RZ, !UPT, gsb0 ;  /* 0x00200000146079f0 */ /* 0x000fe2000c0008ff */
[----:B------:R-:W-:Y:S02]  /*11180*/  R2UR UR22, R20 ;  /* 0x00000000141672ca */ /* 0x000fe400000e0000 */
[----:B------:R-:W-:Y:S01]  /*11190*/  R2UR UR23, R21 ;  /* 0x00000000151772ca */ /* 0x000fe200000e0000 */
[----:B------:R-:W-:Y:S01]  /*111a0*/  IMAD.MOV.U32 R21, RZ, RZ, 0x40000040 ;  /* 0x40000040ff157424 */ /* 0x000fe200078e00ff */
[----:B------:R-:W-:Y:S01]  /*111b0*/  IADD3 R20, R4, 0x302, RZ ;  /* 0x0000030204147810 */ /* 0x000fe20007ffe0ff */
[----:B------:R-:W-:Y:S02]  /*111c0*/  WARPGROUP.DEPBAR.LE gsb0, 0x0 ;  /* 0x00008000000079c5 */ /* 0x000fe40000010000 */
[----:B------:R-:W-:-:S06]  /*111d0*/  WARPGROUP.ARRIVE ;  /* 0x00000000000079c5 */ /* 0x000fcc0000000000 */
[----:B------:R-:W-:Y:S01]  /*111e0*/  HGMMA.64x16x16.F32 R88, gdesc[UR52], RZ, !UPT, gsb0 ;  /* 0x00200000345879f0 */ /* 0x000fe2000c0008ff */
[----:B------:R-:W-:Y:S01]  /*111f0*/  R2UR UR54, R80 ;  /* 0x00000000503672ca */ /* 0x000fe200000e0000 */
[----:B------:R-:W-:Y:S01]  /*11200*/  UMOV UR53, 0x40000040 ;  /* 0x4000004000357882 */ /* 0x000fe20000000000 */
[----:B------:R-:W-:Y:S01]  /*11210*/  R2UR UR55, R81 ;  /* 0x00000000513772ca */ /* 0x000fe200000e0000 */
[----:B0-----:R-:W-:Y:S01]  /*11220*/  IMAD.U32 R83, RZ, RZ, UR53 ;  /* 0x00000035ff537e24 */ /* 0x001fe2000f8e00ff */
[----:B------:R-:W-:Y:S02]  /*11230*/  WARPGROUP.DEPBAR.LE gsb0, 0x0 ;  /* 0x00008000000079c5 */ /* 0x000fe40000010000 */
[----:B------:R-:W-:-:S06]  /*11240*/  WARPGROUP.ARRIVE ;  /* 0x00000000000079c5 */ /* 0x000fcc0000000000 */
[----:B------:R-:W-:Y:S01]  /*11250*/  HGMMA.64x16x16.F32 R72, gdesc[UR32], RZ, !UPT, gsb0 ;  /* 0x00200000204879f0 */ /* 0x000fe2000c0008ff */
[----:B------:R-:W-:Y:S01]  /*11260*/  R2UR UR34, R14 ;  /* 0x000000000e2272ca */ /* 0x000fe200000e0000 */
[----:B------:R-:W-:Y:S01]  /*11270*/  VIADD R14, R4, 0x382 ;  /* 0x00000382040e7836 */ /* 0x000fe20000000000 */
[----:B------:R-:W-:Y:S01]  /*11280*/  R2UR UR35, R15 ;  /* 0x000000000f2372ca */ /* 0x000fe200000e0000 */
[----:B------:R-:W-:Y:S01]  /*11290*/  IMAD.MOV.U32 R15, RZ, RZ, 0x40000040 ;  /* 0x40000040ff0f7424 */ /* 0x000fe200078e00ff */
[----:B------:R-:W-:Y:S02]  /*112a0*/  WARPGROUP.DEPBAR.LE gsb0, 0x0 ;  /* 0x00008000000079c5 */ /* 0x000fe40000010000 */
[----:B------:R-:W-:-:S06]  /*112b0*/  WARPGROUP.ARRIVE ;  /* 0x00000000000079c5 */ /* 0x000fcc0000000000 */
[----:B------:R-:W-:Y:S01]  /*112c0*/  HGMMA.64x16x16.F32 R64, gdesc[UR28], RZ, !UPT, gsb0 ;  /* 0x002000001c4079f0 */ /* 0x000fe2000c0008ff */
[----:B------:R-:W-:Y:S01]  /*112d0*/  R2UR UR30, R20 ;  /* 0x00000000141e72ca */ /* 0x000fe200000e0000 */
[----:B------:R-:W-:Y:S01]  /*112e0*/  VIADD R20, R4, 0x402 ;  /* 0x0000040204147836 */ /* 0x000fe20000000000 */
[----:B------:R-:W-:Y:S02]  /*112f0*/  R2UR UR31, R21 ;  /* 0x00000000151f72ca */ /* 0x000fe400000e0000 */
[----:B------:R-:W-:Y:S01]  /*11300*/  MOV R21, 0x40000040 ;  /* 0x4000004000157802 */ /* 0x000fe20000000f00 */
[----:B------:R-:W-:Y:S02]  /*11310*/  WARPGROUP.DEPBAR.LE gsb0, 0x0 ;  /* 0x00008000000079c5 */ /* 0x000fe40000010000 */
[----:B------:R-:W-:-:S06]  /*11320*/  WARPGROUP.ARRIVE ;  /* 0x00000000000079c5 */ /* 0x000fcc0000000000 */
[----:B------:R-:W-:Y:S01]  /*11330*/  HGMMA.64x16x16.F32 R56, gdesc[UR44], RZ, !UPT, gsb0 ;  /* 0x002000002c3879f0 */ /* 0x000fe2000c0008ff */
        /* <DEDUP_REMOVED lines=14> */
[----:B------:R-:W-:-:S02]  /*11420*/  WARPGROUP.DEPBAR.LE gsb0, 0x0 ;  /* 0x00008000000079c5 */ /* 0x000fc40000010000 */
[----:B------:R-:W-:-:S06]  /*11430*/  WARPGROUP.ARRIVE ;  /* 0x00000000000079c5 */ /* 0x000fcc0000000000 */
[----:B------:R-:W-:Y:S01]  /*11440*/  HGMMA.64x16x16.F32 R48, gdesc[UR24], RZ, !UPT, gsb0 ;  /* 0x00200000183079f0 */ /* 0x000fe2000c0008ff */
[----:B------:R-:W-:Y:S01]  /*11450*/  R2UR UR26, R14 ;  /* 0x000000000e1a72ca */ /* 0x000fe200000e0000 */
[----:B------:R-:W-:Y:S01]  /*11460*/  UMOV UR24, UR44 ;  /* 0x0000002c00187c82 */ /* 0x000fe20008000000 */
[----:B------:R-:W-:Y:S01]  /*11470*/  R2UR UR27, R15 ;  /* 0x000000000f1b72ca */ /* 0x000fe200000e0000 */
[----:B------:R-:W-:Y:S01]  /*11480*/  UMOV UR25, UR45 ;  /* 0x0000002d00197c82 */ /* 0x000fe20008000000 */
[----:B------:R-:W-:Y:S01]  /*11490*/  VIADD R14, R4, 0x482 ;  /* 0x00000482040e7836 */ /* 0x000fe20000000000 */
[----:B------:R-:W-:Y:S01]  /*114a0*/  MOV R15, 0x40000040 ;  /* 0x40000040000f7802 */ /* 0x000fe20000000f00 */
[----:B------:R-:W-:Y:S02]  /*114b0*/  WARPGROUP.DEPBAR.LE gsb0, 0x0 ;  /* 0x00008000000079c5 */ /* 0x000fe40000010000 */
[----:B------:R-:W-:-:S06]  /*114c0*/  WARPGROUP.ARRIVE ;  /* 0x00000000000079c5 */ /* 0x000fcc0000000000 */
[----:B------:R-:W-:Y:S01]  /*114d0*/  HGMMA.64x16x16.F32 R40, gdesc[UR16], RZ, !UPT, gsb0 ;  /* 0x00200000102879f0 */ /* 0x000fe2000c0008ff */
[----:B------:R-:W-:Y:S01]  /*114e0*/  R2UR UR18, R20 ;  /* 0x00000000141272ca */ /* 0x000fe200000e0000 */
[----:B------:R-:W-:Y:S01]  /*114f0*/  UMOV UR16, UR44 ;  /* 0x0000002c00107c82 */ /* 0x000fe20008000000 */
[----:B------:R-:W-:Y:S01]  /*11500*/  R2UR UR19, R21 ;  /* 0x00000000151372ca */ /* 0x000fe200000e0000 */
[----:B------:R-:W-:Y:S01]  /*11510*/  UMOV UR17, UR45 ;  /* 0x0000002d00117c82 */ /* 0x000fe20008000000 */
[----:B------:R-:W-:Y:S02]  /*11520*/  VIADD R20, R4, 0x502 ;  /* 0x0000050204147836 */ /* 0x000fe40000000000 */
[----:B------:R-:W-:-:S03]  /*11530*/  IMAD.MOV.U32 R21, RZ, RZ, 0x40000040 ;  /* 0x40000040ff157424 */ /* 0x000fc600078e00ff */
[----:B------:R-:W-:Y:S02]  /*11540*/  R2UR UR46, R20 ;  /* 0x00000000142e72ca */ /* 0x000fe400000e0000 */
[----:B------:R-:W-:Y:S01]  /*11550*/  R2UR UR47, R21 ;  /* 0x00000000152f72ca */ /* 0x000fe200000e0000 */
[----:B------:R-:W-:Y:S02]  /*11560*/  WARPGROUP.DEPBAR.LE gsb0, 0x0 ;  /* 0x00008000000079c5 */ /* 0x000fe40000010000 */
[----:B------:R-:W-:-:S06]  /*11570*/  WARPGROUP.ARRIVE ;  /* 0x00000000000079c5 */ /* 0x000fcc0000000000 */
[----:B------:R-:W-:Y:S01]  /*11580*/  HGMMA.64x16x16.F32 R32, gdesc[UR4], RZ, !UPT, gsb0 ;  /* 0x00200000042079f0 */ /* 0x000fe2000c0008ff */
[----:B------:R-:W-:-:S07]  /*11590*/  UIADD3 UR4, UR56, 0x4, URZ ;  /* 0x0000000438047890 */ /* 0x000fce000fffe03f */
[----:B------:R-:W-:Y:S02]  /*115a0*/  UMOV UR52, UR4 ;  /* 0x0000000400347c82 */ /* 0x000fe40008000000 */
[----:B------:R-:W-:-:S05]  /*115b0*/  IMAD.U32 R82, RZ, RZ, UR52 ;  /* 0x00000034ff527e24 */ /* 0x000fca000f8e00ff */
[----:B------:R0:W-:Y:S04]  /*115c0*/  STL.64 [R1+0x10], R82 ;  /* 0x0000105201007387 */ /* 0x0001e80000100a00 */
[----:B------:R-:W2:Y:S01]  /*115d0*/  LDL R3, [R1+0x40] ;  /* 0x0000400001037983 */ /* 0x000ea20000100800 */
        /* <DEDUP_REMOVED lines=8> */
[----:B------:R-:W-:Y:S01]  /*11660*/  IMAD.MOV.U32 R15, RZ, RZ, 0x40000040 ;  /* 0x40000040ff0f7424 */ /* 0x000fe200078e00ff */
[----:B------:R-:W-:Y:S02]  /*11670*/  WARPGROUP.DEPBAR.LE gsb0, 0x0 ;  /* 0x00008000000079c5 */ /* 0x000fe40000010000 */
[----:B------:R-:W-:-:S06]  /*11680*/  WARPGROUP.ARRIVE ;  /* 0x00000000000079c5 */ /* 0x000fcc0000000000 */
[----:B------:R-:W-:Y:S01]  /*11690*/  HGMMA.64x16x16.F32 R112, gdesc[UR36], R112, gsb0 ;  /* 0x00200000247079f0 */ /* 0x000fe20008000870 */
[----:B------:R-:W-:Y:S01]  /*116a0*/  R2UR UR39, R6 ;  /* 0x00000000062772ca */ /* 0x000fe200000e0000 */
[----:B------:R-:W-:Y:S01]  /*116b0*/  VIADD R6, R4, 0x84 ;  /* 0x0000008404067836 */ /* 0x000fe20000000000 */
[----:B------:R-:W-:Y:S01]  /*116c0*/  R2UR UR38, R7 ;  /* 0x00000000072672ca */ /* 0x000fe200000e0000 */
[----:B------:R-:W-:Y:S01]  /*116d0*/  IMAD.MOV.U32 R7, RZ, RZ, 0x40000040 ;  /* 0x40000040ff077424 */ /* 0x000fe200078e00ff */
[----:B------:R-:W-:Y:S01]  /*116e0*/  R2UR UR37, R8 ;  /* 0x00000000082572ca */ /* 0x000fe200000e0000 */
[----:B------:R-:W-:Y:S01]  /*116f0*/  VIADD R8, R4, 0x104 ;  /* 0x0000010404087836 */ /* 0x000fe20000000000 */
[----:B------:R-:W-:Y:S01]  /*11700*/  R2UR UR6, R6 ;  /* 0x00000000060672ca */ /* 0x000fe200000e0000 */
[----:B------:R-:W-:Y:S01]  /*11710*/  VIADD R6, R4, 0x184 ;  /* 0x0000018404067836 */ /* 0x000fe20000000000 */
[----:B------:R-:W-:Y:S01]  /*11720*/  R2UR UR7, R7 ;  /* 0x00000000070772ca */ /* 0x000fe200000e0000 */
[----:B------:R-:W-:Y:S01]  /*11730*/  IMAD.MOV.U32 R7, RZ, RZ, 0x40000040 ;  /* 0x40000040ff077424 */ /* 0x000fe200078e00ff */
[----:B------:R-:W-:-:S02]  /*11740*/  R2UR UR36, R9 ;  /* 0x00000000092472ca */ /* 0x000fc400000e0000 */
[----:B------:R-:W-:Y:S01]  /*11750*/  MOV R9, 0x40000040 ;  /* 0x4000004000097802 */ /* 0x000fe20000000f00 */
[----:B------:R-:W-:Y:S02]  /*11760*/  WARPGROUP.DEPBAR.LE gsb0, 0x0 ;  /* 0x00008000000079c5 */ /* 0x000fe40000010000 */
[----:B------:R-:W-:-:S06]  /*11770*/  WARPGROUP.ARRIVE ;  /* 0x00000000000079c5 */ /* 0x000fcc0000000000 */
[----:B------:R-:W-:Y:S01]  /*11780*/  HGMMA.64x16x16.F32 R104, gdesc[UR8], R104, gsb0 ;  /* 0x00200000086879f0 */ /* 0x000fe20008000868 */
[----:B------:R-:W-:Y:S01]  /*11790*/  R2UR UR10, R8 ;  /* 0x00000000080a72ca */ /* 0x000fe200000e0000 */
[----:B------:R-:W-:Y:S01]  /*117a0*/  VIADD R8, R4, 0x204 ;  /* 0x0000020404087836 */ /* 0x000fe20000000000 */
[----:B------:R-:W-:Y:S01]  /*117b0*/  R2UR UR11, R9 ;  /* 0x00000000090b72ca */ /* 0x000fe200000e0000 */
[----:B------:R-:W-:Y:S01]  /*117c0*/  IMAD.MOV.U32 R9, RZ, RZ, 0x40000040 ;  /* 0x40000040ff097424 */ /* 0x000fe200078e00ff */
[----:B------:R-:W-:Y:S02]  /*117d0*/  WARPGROUP.DEPBAR.LE gsb0, 0x0 ;  /* 0x00008000000079c5 */ /* 0x000fe40000010000 */
[----:B------:R-:W-:-:S06]  /*117e0*/  WARPGROUP.ARRIVE ;  /* 0x00000000000079c5 */ /* 0x000fcc0000000000 */
[----:B------:R-:W-:Y:S01]  /*117f0*/  HGMMA.64x16x16.F32 R96, gdesc[UR48], R96, gsb0 ;  /* 0x00200000306079f0 */ /* 0x000fe20008000860 */
[----:B------:R-:W-:Y:S01]  /*11800*/  UMOV UR49, 0x40000040 ;  /* 0x4000004000317882 */ /* 0x000fe20000000000 */
[C---:B------:R-:W-:Y:S02]  /*11810*/  VIADD R20, R4.reuse, 0x806 ;  /* 0x0000080604147836 */ /* 0x040fe40000000000 */
[----:B------:R-:W-:Y:S01]  /*11820*/  IMAD.MOV.U32 R21, RZ, RZ, 0x40000040 ;  /* 0x40000040ff157424 */ /* 0x000fe200078e00ff */
[----:B------:R-:W-:Y:S01]  /*11830*/  MOV R81, 0x40000040 ;  /* 0x4000004000517802 */ /* 0x000fe20000000f00 */
[----:B------:R-:W-:Y:S02]  /*11840*/  VIADD R80, R4, 0x886 ;  /* 0x0000088604507836 */ /* 0x000fe40000000000 */
[----:B0-----:R-:W-:Y:S01]  /*11850*/  IMAD.U32 R83, RZ, RZ, UR49 ;  /* 0x00000031ff537e24 */ /* 0x001fe2000f8e00ff */
[----:B------:R-:W-:Y:S02]  /*11860*/  WARPGROUP.DEPBAR.LE gsb0, 0x0 ;  /* 0x00008000000079c5 */ /* 0x000fe40000010000 */
[----:B------:R-:W-:-:S06]  /*11870*/  WARPGROUP.ARRIVE ;  /* 0x00000000000079c5 */ /* 0x000fcc0000000000 */
[----:B------:R-:W-:Y:S01]  /*11880*/  HGMMA.64x16x16.F32 R88, gdesc[UR12], R88, gsb0 ;  /* 0x002000000c5879f0 */ /* 0x000fe20008000858 */
[----:B------:R-:W-:Y:S01]  /*11890*/  R2UR UR14, R6 ;  /* 0x00000000060e72ca */ /* 0x000fe200000e0000 */
[----:B------:R-:W-:Y:S01]  /*118a0*/  VIADD R6, R4, 0x284 ;  /* 0x0000028404067836 */ /* 0x000fe20000000000 */
[----:B------:R-:W-:Y:S02]  /*118b0*/  R2UR UR15, R7 ;  /* 0x00000000070f72ca */ /* 0x000fe400000e0000 */
        /* <DEDUP_REMOVED lines=10> */
[----:B------:R-:W-:Y:S03]  /*11960*/  HGMMA.64x16x16.F32 R64, gdesc[UR32], R64, gsb0 ;  /* 0x00200000204079f0 */ /* 0x000fe60008000840 */
        /* <DEDUP_REMOVED lines=10> */
[----:B------:R-:W-:Y:S02]  /*11a10*/  R2UR UR26, R8 ;  /* 0x00000000081a72ca */ /* 0x000fe400000e0000 */
[----:B------:R-:W-:Y:S02]  /*11a20*/  R2UR UR27, R9 ;  /* 0x00000000091b72ca */ /* 0x000fe400000e0000 */
[----:B------:R-:W-:Y:S02]  /*11a30*/  IADD3 R8, R4, 0x484, RZ ;  /* 0x0000048404087810 */ /* 0x000fe40007ffe0ff */
[----:B------:R-:W-:Y:S02]  /*11a40*/  MOV R9, 0x40000040 ;  /* 0x4000004000097802 */ /* 0x000fe40000000f00 */
[----:B------:R-:W-:Y:S01]  /*11a50*/  R2UR UR34, R8 ;  /* 0x00000000082272ca */ /* 0x000fe200000e0000 */
[----:B------:R-:W-:Y:S01]  /*11a60*/  VIADD R8, R4, 0x106 ;  /* 0x0000010604087836 */ /* 0x000fe20000000000 */
[----:B------:R-:W-:Y:S01]  /*11a70*/  R2UR UR35, R9 ;  /* 0x00000000092372ca */ /* 0x000fe200000e0000 */
[----:B------:R-:W-:Y:S01]  /*11a80*/  IMAD.MOV.U32 R9, RZ, RZ, 0x40000040 ;  /* 0x40000040ff097424 */ /* 0x000fe200078e00ff */
[----:B------:R-:W-:-:S02]  /*11a90*/  WARPGROUP.DEPBAR.LE gsb0, 0x0 ;  /* 0x00008000000079c5 */ /* 0x000fc40000010000 */
        /* <DEDUP_REMOVED lines=27> */
[----:B------:R-:W-:Y:S01]  /*11c50*/  R2UR UR42, R14 ;  /* 0x000000000e2a72ca */ /* 0x000fe200000e0000 */
[----:B------:R-:W-:Y:S01]  /*11c60*/  VIADD R14, R4, 0x406 ;  /* 0x00000406040e7836 */ /* 0x000fe20000000000 */
[----:B------:R-:W-:Y:S01]  /*11c70*/  R2UR UR43, R15 ;  /* 0x000000000f2b72ca */ /* 0x000fe200000e0000 */
[----:B------:R-:W-:-:S02]  /*11c80*/  WARPGROUP.DEPBAR.LE gsb0, 0x0 ;  /* 0x00008000000079c5 */ /* 0x000fc40000010000 */
[----:B------:R-:W-:-:S06]  /*11c90*/  WARPGROUP.ARRIVE ;  /* 0x00000000000079c5 */ /* 0x000fcc0000000000 */
[----:B------:R-:W-:Y:S01]  /*11ca0*/  HGMMA.64x16x16.F32 R24, gdesc[UR44], R24, gsb0 ;  /* 0x002000002c1879f0 */ /* 0x000fe20008000818 */
[----:B------:R-:W-:Y:S01]  /*11cb0*/  R2UR UR46, R6 ;  /* 0x00000000062e72ca */ /* 0x000fe200000e0000 */
[----:B------:R-:W-:Y:S01]  /*11cc0*/  UMOV UR44, UR40 ;  /* 0x00000028002c7c82 */ /* 0x000fe20008000000 */
[----:B------:R-:W-:Y:S01]  /*11cd0*/  R2UR UR47, R7 ;  /* 0x00000000072f72ca */ /* 0x000fe200000e0000 */
[----:B------:R-:W-:Y:S01]  /*11ce0*/  UMOV UR45, UR41 ;  /* 0x00000029002d7c82 */ /* 0x000fe20008000000 */
[----:B------:R-:W-:Y:S02]  /*11cf0*/  VIADD R6, R4, 0x6 ;  /* 0x0000000604067836 */ /* 0x000fe40000000000 */
[----:B------:R-:W-:-:S03]  /*11d00*/  IMAD.MOV.U32 R7, RZ, RZ, 0x40000040 ;  /* 0x40000040ff077424 */ /* 0x000fc600078e00ff */
        /* <DEDUP_REMOVED lines=10> */
[----:B------:R-:W-:Y:S01]  /*11db0*/  UIADD3 UR4, UR56, 0x6, URZ ;  /* 0x0000000638047890 */ /* 0x000fe2000fffe03f */
[----:B------:R-:W-:Y:S02]  /*11dc0*/  R2UR UR6, R6 ;  /* 0x00000000060672ca */ /* 0x000fe400000e0000 */
[----:B------:R-:W-:Y:S01]  /*11dd0*/  R2UR UR7, R7 ;  /* 0x00000000070772ca */ /* 0x000fe200000e0000 */
[----:B------:R-:W-:Y:S01]  /*11de0*/  IMAD.MOV.U32 R7, RZ, RZ, 0x40000040 ;  /* 0x40000040ff077424 */ /* 0x000fe200078e00ff */
[----:B------:R-:W-:Y:S02]  /*11df0*/  IADD3 R6, R4, 0x186, RZ ;  /* 0x0000018604067810 */ /* 0x000fe40007ffe0ff */
[----:B------:R-:W-:Y:S01]  /*11e00*/  UMOV UR48, UR4 ;  /* 0x0000000400307c82 */ /* 0x000fe20008000000 */
[----:B------:R-:W-:Y:S01]  /*11e10*/  IMAD.MOV.U32 R15, RZ, RZ, 0x40000040 ;  /* 0x40000040ff0f7424 */ /* 0x000fe200078e00ff */
[----:B--2---:R-:W-:Y:S01]  /*11e20*/  IADD3 R3, R162, 0xb0, -R3 ;  /* 0x000000b0a2037810 */ /* 0x004fe20007ffe803 */
[----:B------:R-:W-:Y:S01]  /*11e30*/  IMAD.U32 R82, RZ, RZ, UR48 ;  /* 0x00000030ff527e24 */ /* 0x000fe2000f8e00ff */
        /* <DEDUP_REMOVED lines=47> */
[----:B------:R-:W-:Y:S01]  /*12130*/  UMOV UR5, UR45 ;  /* 0x0000002d00057c82 */ /* 0x000fe20008000000 */
[----:B------:R-:W-:Y:S02]  /*12140*/  WARPGROUP.DEPBAR.LE gsb0, 0x0 ;  /* 0x00008000000079c5 */ /* 0x000fe40000010000 */
[----:B------:R-:W-:-:S06]  /*12150*/  WARPGROUP.ARRIVE ;  /* 0x00000000000079c5 */ /* 0x000fcc0000000000 */
[----:B------:R-:W-:Y:S01]  /*12160*/  HGMMA.64x16x16.F32 R104, gdesc[UR4], R104, gsb0 ;  /* 0x00200000046879f0 */ /* 0x000fe20008000868 */
        /* <DEDUP_REMOVED lines=17> */
[----:B------:R-:W-:Y:S01]  /*12280*/  MOV R7, 0x40000040 ;  /* 0x4000004000077802 */ /* 0x000fe20000000f00 */
[----:B------:R-:W-:Y:S02]  /*12290*/  WARPGROUP.DEPBAR.LE gsb0, 0x0 ;  /* 0x00008000000079c5 */ /* 0x000fe40000010000 */
[----:B------:R-:W-:-:S06]  /*122a0*/  WARPGROUP.ARRIVE ;  /* 0x00000000000079c5 */ /* 0x000fcc0000000000 */
[----:B------:R-:W-:Y:S01]  /*122b0*/  HGMMA.64x16x16.F32 R64, gdesc[UR20], R64, gsb0 ;  /* 0x00200000144079f0 */ /* 0x000fe20008000840 */
[----:B------:R-:W-:Y:S02]  /*122c0*/  R2UR UR42, R6 ;  /* 0x00000000062a72ca */ /* 0x000fe400000e0000 */
[----:B------:R-:W-:Y:S01]  /*122d0*/  R2UR UR43, R7 ;  /* 0x00000000072b72ca */ /* 0x000fe200000e0000 */
[----:B------:R-:W-:Y:S01]  /*122e0*/  UMOV UR40, UR44 ;  /* 0x0000002c00287c82 */ /* 0x000fe20008000000 */
[----:B------:R-:W-:Y:S01]  /*122f0*/  UMOV UR41, UR45 ;  /* 0x0000002d00297c82 */ /* 0x000fe20008000000 */
[----:B------:R-:W-:Y:S02]  /*12300*/  WARPGROUP.DEPBAR.LE gsb0, 0x0 ;  /* 0x00008000000079c5 */ /* 0x000fe40000010000 */
[----:B------:R-:W-:-:S08]  /*12310*/  WARPGROUP.ARRIVE ;  /* 0x00000000000079c5 */ /* 0x000fd00000000000 */
[----:B------:R-:W-:Y:S01]  /*12320*/  HGMMA.64x16x16.F32 R56, gdesc[UR40], R56, gsb0 ;  /* 0x00200000283879f0 */ /* 0x000fe20008000838 */
[----:B------:R-:W-:Y:S01]  /*12330*/  IMAD.MOV.U32 R9, RZ, RZ, 0x40000040 ;  /* 0x40000040ff097424 */ /* 0x000fe200078e00ff */
[----:B------:R-:W-:-:S04]  /*12340*/  R2UR UR26, R8 ;  /* 0x00000000081a72ca */ /* 0x000fc800000e0000 */
[----:B------:R-:W-:Y:S01]  /*12350*/  R2UR UR27, R9 ;  /* 0x00000000091b72ca */ /* 0x000fe200000e0000 */
[----:B------:R-:W-:Y:S01]  /*12360*/  UMOV UR24, UR44 ;  /* 0x0000002c00187c82 */ /* 0x000fe20008000000 */
[----:B------:R-:W-:Y:S01]  /*12370*/  UMOV UR25, UR45 ;  /* 0x0000002d00197c82 */ /* 0x000fe20008000000 */
[----:B------:R-:W-:Y:S02]  /*12380*/  WARPGROUP.DEPBAR.LE gsb0, 0x0 ;  /* 0x00008000000079c5 */ /* 0x000fe40000010000 */
[----:B------:R-:W-:-:S08]  /*12390*/  WARPGROUP.ARRIVE ;  /* 0x00000000000079c5 */ /* 0x000fd00000000000 */
        /* <DEDUP_REMOVED lines=8> */
[----:B------:R-:W-:Y:S02]  /*12420*/  VIADD R6, R4, 0x486 ;  /* 0x0000048604067836 */ /* 0x000fe40000000000 */
[----:B------:R-:W-:-:S03]  /*12430*/  IMAD.MOV.U32 R7, RZ, RZ, 0x40000040 ;  /* 0x40000040ff077424 */ /* 0x000fc600078e00ff */
        /* <DEDUP_REMOVED lines=17> */
[----:B------:R-:W-:-:S04]  /*12550*/  IADD3 R8, R4, 0x580, RZ ;  /* 0x0000058004087810 */ /* 0x000fc80007ffe0ff */
[----:B------:R-:W-:Y:S02]  /*12560*/  R2UR UR46, R8 ;  /* 0x00000000082e72ca */ /* 0x000fe400000e0000 */
[----:B------:R-:W-:Y:S01]  /*12570*/  R2UR UR47, R9 ;  /* 0x00000000092f72ca */ /* 0x000fe200000e0000 */
[----:B------:R-:W-:Y:S01]  /*12580*/  UIADD3 UR8, UR56, 0x400, URZ ;  /* 0x0000040038087890 */ /* 0x000fe2000fffe03f */
[----:B------:R-:W-:-:S06]  /*12590*/  UMOV UR45, 0x40000040 ;  /* 0x40000040002d7882 */ /* 0x000fcc0000000000 */
[----:B------:R-:W-:Y:S01]  /*125a0*/  UMOV UR44, UR8 ;  /* 0x00000008002c7c82 */ /* 0x000fe20008000000 */
[----:B------:R-:W-:Y:S02]  /*125b0*/  WARPGROUP.DEPBAR.LE gsb0, 0x0 ;  /* 0x00008000000079c5 */ /* 0x000fe40000010000 */
[----:B------:R-:W-:-:S06]  /*125c0*/  WARPGROUP.ARRIVE ;  /* 0x00000000000079c5 */ /* 0x000fcc0000000000 */
[----:B------:R-:W-:Y:S01]  /*125d0*/  HGMMA.64x16x16.F32 R112, gdesc[UR44], R112, gsb0 ;  /* 0x002000002c7079f0 */ /* 0x000fe20008000870 */
[----:B------:R-:W-:Y:S02]  /*125e0*/  VIADD R6, R4, 0x600 ;  /* 0x0000060004067836 */ /* 0x000fe40000000000 */
[----:B------:R-:W-:-:S03]  /*125f0*/  IMAD.MOV.U32 R7, RZ, RZ, 0x40000040 ;  /* 0x40000040ff077424 */ /* 0x000fc600078e00ff */
[----:B------:R-:W-:Y:S02]  /*12600*/  R2UR UR10, R6 ;  /* 0x00000000060a72ca */ /* 0x000fe400000e0000 */
[----:B------:R-:W-:Y:S01]  /*12610*/  R2UR UR11, R7 ;  /* 0x00000000070b72ca */ /* 0x000fe200000e0000 */
[----:B------:R-:W-:Y:S01]  /*12620*/  UMOV UR40, UR44 ;  /* 0x0000002c00287c82 */ /* 0x000fe20008000000 */
[----:B------:R-:W-:Y:S01]  /*12630*/  UMOV UR41, UR45 ;  /* 0x0000002d00297c82 */ /* 0x000fe20008000000 */
[----:B------:R-:W-:Y:S01]  /*12640*/  UMOV UR8, UR40 ;  /* 0x0000002800087c82 */ /* 0x000fe20008000000 */
[----:B------:R-:W-:Y:S01]  /*12650*/  UMOV UR9, UR41 ;  /* 0x0000002900097c82 */ /* 0x000fe20008000000 */
[----:B------:R-:W-:Y:S02]  /*12660*/  WARPGROUP.DEPBAR.LE gsb0, 0x0 ;  /* 0x00008000000079c5 */ /* 0x000fe40000010000 */
[----:B------:R-:W-:-:S06]  /*12670*/  WARPGROUP.ARRIVE ;  /* 0x00000000000079c5 */ /* 0x000fcc0000000000 */
[----:B------:R-:W-:Y:S01]  /*12680*/  HGMMA.64x16x16.F32 R104, gdesc[UR8], R104, gsb0 ;  /* 0x00200000086879f0 */ /* 0x000fe20008000868 */
[----:B------:R-:W-:Y:S01]  /*12690*/  VIADD R8, R4, 0x680 ;  /* 0x0000068004087836 */ /* 0x000fe20000000000 */
[----:B------:R-:W-:-:S04]  /*126a0*/  MOV R9, 0x40000040 ;  /* 0x4000004000097802 */ /* 0x000fc80000000f00 */
        /* <DEDUP_REMOVED lines=186> */
[----:B------:R-:W-:Y:S01]  /*13250*/  UMOV UR5, 0x40000040 ;  /* 0x4000004000057882 */ /* 0x000fe20000000000 */
        /* <DEDUP_REMOVED lines=61> */
[----:B------:R-:W-:Y:S02]  /*13630*/  WARPGROUP.DEPBAR.LE gsb0, 0x0 ;  /* 0x00008000000079c5 */ /* 0x000fe40000010000 */
[----:B------:R-:W-:-:S10]  /*13640*/  WARPGROUP.ARRIVE ;  /* 0x00000000000079c5 */ /* 0x000fd40000000000 */
[----:B------:R-:W-:Y:S01]  /*13650*/  HGMMA.64x16x16.F32 R48, gdesc[UR4], R48, gsb0 ;  /* 0x00200000043079f0 */ /* 0x000fe20008000830 */
[----:B------:R-:W-:Y:S01]  /*13660*/  VIADD R6, R4, 0x984 ;  /* 0x0000098404067836 */ /* 0x000fe20000000000 */
[----:B------:R-:W-:Y:S01]  /*13670*/  UMOV UR8, UR4 ;  /* 0x0000000400087c82 */ /* 0x000fe20008000000 */
[----:B------:R-:W-:Y:S01]  /*13680*/  IMAD.MOV.U32 R7, RZ, RZ, 0x40000040 ;  /* 0x40000040ff077424 */ /* 0x000fe200078e00ff */
[----:B------:R-:W-:Y:S01]  /*13690*/  UMOV UR9, UR5 ;  /* 0x0000000500097c82 */ /* 0x000fe20008000000 */
[----:B------:R-:W-:Y:S01]  /*136a0*/  IMAD.MOV.U32 R9, RZ, RZ, 0x40000040 ;  /* 0x40000040ff097424 */ /* 0x000fe200078e00ff */
[----:B------:R-:W-:Y:S02]  /*136b0*/  R2UR UR10, R6 ;  /* 0x00000000060a72ca */ /* 0x000fe400000e0000 */
[----:B------:R-:W-:Y:S01]  /*136c0*/  IADD3 R8, R4, 0xa04, RZ ;  /* 0x00000a0404087810 */ /* 0x000fe20007ffe0ff */
[----:B------:R-:W-:Y:S01]  /*136d0*/  UMOV UR12, UR4 ;  /* 0x00000004000c7c82 */ /* 0x000fe20008000000 */
[----:B------:R-:W-:Y:S01]  /*136e0*/  R2UR UR11, R7 ;  /* 0x00000000070b72ca */ /* 0x000fe200000e0000 */
[----:B------:R-:W-:Y:S01]  /*136f0*/  UMOV UR13, UR5 ;  /* 0x00000005000d7c82 */ /* 0x000fe20008000000 */
[----:B------:R-:W-:Y:S01]  /*13700*/  UMOV UR16, UR4 ;  /* 0x0000000400107c82 */ /* 0x000fe20008000000 */
[----:B------:R-:W-:Y:S01]  /*13710*/  UMOV UR17, UR5 ;  /* 0x0000000500117c82 */ /* 0x000fe20008000000 */
[----:B------:R-:W-:Y:S01]  /*13720*/  UIADD3 UR20, UR56, 0x406, URZ ;  /* 0x0000040638147890 */ /* 0x000fe2000fffe03f */
[----:B------:R-:W-:Y:S01]  /*13730*/  UMOV UR21, 0x40000040 ;  /* 0x4000004000157882 */ /* 0x000fe20000000000 */
[----:B------:R-:W-:Y:S01]  /*13740*/  IMAD R3, R160, -0xb0, R3 ;  /* 0xffffff50a0037824 */ /* 0x000fe200078e0203 */
[----:B------:R0:W-:Y:S01]  /*13750*/  STL.64 [R1+0x8], R82 ;  /* 0x0000085201007387 */ /* 0x0001e20000100a00 */
[----:B------:R-:W-:Y:S01]  /*13760*/  ULDC UR6, c[0x0][0x988] ;  /* 0x0002620000067ab9 */ /* 0x000fe20000000800 */
[----:B------:R-:W-:-:S02]  /*13770*/  WARPGROUP.DEPBAR.LE gsb0, 0x0 ;  /* 0x00008000000079c5 */ /* 0x000fc40000010000 */
[----:B------:R-:W-:Y:S01]  /*13780*/  WARPGROUP.ARRIVE ;  /* 0x00000000000079c5 */ /* 0x000fe20000000000 */
[----:B------:R-:W-:Y:S02]  /*13790*/  R2UR UR14, R8 ;  /* 0x00000000080e72ca */ /* 0x000fe400000e0000 */
[----:B------:R-:W-:Y:S01]  /*137a0*/  R2UR UR15, R9 ;  /* 0x00000000090f72ca */ /* 0x000fe200000e0000 */
[----:B------:R-:W-:Y:S02]  /*137b0*/  VIADD R6, R4, 0xa84 ;  /* 0x00000a8404067836 */ /* 0x000fe40000000000 */
[----:B------:R-:W-:Y:S01]  /*137c0*/  IMAD.MOV.U32 R7, RZ, RZ, 0x40000040 ;  /* 0x40000040ff077424 */ /* 0x000fe200078e00ff */
[----:B------:R-:W-:Y:S01]  /*137d0*/  HGMMA.64x16x16.F32 R40, gdesc[UR8], R40, gsb0 ;  /* 0x00200000082879f0 */ /* 0x000fe20008000828 */
[----:B------:R-:W-:Y:S01]  /*137e0*/  ISETP.GT.AND P2, PT, R3, RZ, PT ;  /* 0x000000ff0300720c */ /* 0x000fe20003f44270 */
[----:B------:R-:W2:Y:S01]  /*137f0*/  LDL R121, [R1+0x4] ;  /* 0x0000040001797983 */ /* 0x000ea20000100800 */
[----:B------:R-:W-:-:S02]  /*13800*/  WARPGROUP.DEPBAR.LE gsb0, 0x0 ;  /* 0x00008000000079c5 */ /* 0x000fc40000010000 */
[----:B------:R-:W-:-:S06]  /*13810*/  WARPGROUP.ARRIVE ;  /* 0x00000000000079c5 */ /* 0x000fcc0000000000 */
[----:B------:R-:W-:Y:S01]  /*13820*/  HGMMA.64x16x16.F32 R32, gdesc[UR12], R32, gsb0 ;  /* 0x002000000c2079f0 */ /* 0x000fe20008000820 */
[----:B------:R-:W-:Y:S02]  /*13830*/  R2UR UR18, R6 ;  /* 0x00000000061272ca */ /* 0x000fe400000e0000 */
[----:B------:R-:W-:Y:S01]  /*13840*/  R2UR UR19, R7 ;  /* 0x00000000071372ca */ /* 0x000fe200000e0000 */
[----:B------:R-:W-:Y:S01]  /*13850*/  VIADD R8, R4, 0x586 ;  /* 0x0000058604087836 */ /* 0x000fe20000000000 */
[----:B------:R-:W-:Y:S02]  /*13860*/  WARPGROUP.DEPBAR.LE gsb0, 0x0 ;  /* 0x00008000000079c5 */ /* 0x000fe40000010000 */
[----:B------:R-:W-:-:S09]  /*13870*/  WARPGROUP.ARRIVE ;  /* 0x00000000000079c5 */ /* 0x000fd20000000000 */
[----:B------:R-:W-:Y:S01]  /*13880*/  HGMMA.64x16x16.F32 R24, gdesc[UR16], R24, gsb0 ;  /* 0x00200000101879f0 */ /* 0x000fe20008000818 */
[----:B------:R-:W-:Y:S02]  /*13890*/  MOV R9, 0x40000040 ;  /* 0x4000004000097802 */ /* 0x000fe40000000f00 */
[----:B------:R-:W-:Y:S02]  /*138a0*/  R2UR UR22, R8 ;  /* 0x00000000081672ca */ /* 0x000fe400000e0000 */
[----:B------:R-:W-:Y:S01]  /*138b0*/  R2UR UR23, R9 ;  /* 0x00000000091772ca */ /* 0x000fe200000e0000 */
[----:B------:R-:W-:Y:S02]  /*138c0*/  WARPGROUP.DEPBAR.LE gsb0, 0x0 ;  /* 0x00008000000079c5 */ /* 0x000fe40000010000 */
[----:B------:R-:W-:-:S10]  /*138d0*/  WARPGROUP.ARRIVE ;  /* 0x00000000000079c5 */ /* 0x000fd40000000000 */
        /* <DEDUP_REMOVED lines=16> */
[----:B------:R-:W-:-:S04]  /*139e0*/  MOV R7, 0x40000040 ;  /* 0x4000004000077802 */ /* 0x000fc80000000f00 */
        /* <DEDUP_REMOVED lines=21> */
[----:B------:R-:W-:Y:S01]  /*13b40*/  VIADD R80, R4, 0x906 ;  /* 0x0000090604507836 */ /* 0x000fe20000000000 */
[----:B------:R-:W-:Y:S02]  /*13b50*/  WARPGROUP.DEPBAR.LE gsb0, 0x0 ;  /* 0x00008000000079c5 */ /* 0x000fe40000010000 */
[----:B------:R-:W-:-:S09]  /*13b60*/  WARPGROUP.ARRIVE ;  /* 0x00000000000079c5 */ /* 0x000fd20000000000 */
[----:B------:R-:W-:Y:S01]  /*13b70*/  HGMMA.64x16x16.F32 R56, gdesc[UR20], R56, gsb0 ;  /* 0x00200000143879f0 */ /* 0x000fe20008000838 */
[----:B------:R-:W-:Y:S01]  /*13b80*/  IMAD.MOV.U32 R81, RZ, RZ, 0x40000040 ;  /* 0x40000040ff517424 */ /* 0x000fe200078e00ff */
[----:B------:R-:W-:-:S04]  /*13b90*/  R2UR UR14, R80 ;  /* 0x00000000500e72ca */ /* 0x000fc800000e0000 */
[----:B------:R-:W-:Y:S01]  /*13ba0*/  R2UR UR15, R81 ;  /* 0x00000000510f72ca */ /* 0x000fe200000e0000 */
[----:B------:R-:W-:Y:S01]  /*13bb0*/  UMOV UR12, UR20 ;  /* 0x00000014000c7c82 */ /* 0x000fe20008000000 */
[----:B------:R-:W-:Y:S01]  /*13bc0*/  UMOV UR13, UR21 ;  /* 0x00000015000d7c82 */ /* 0x000fe20008000000 */
[----:B------:R-:W-:Y:S02]  /*13bd0*/  ISETP.GT.AND P3, PT, R3, 0x1, PT ;  /* 0x000000010300780c */ /* 0x000fe40003f64270 */
[----:B------:R-:W-:Y:S02]  /*13be0*/  FSEL R114, R114, -INF , P2 ;  /* 0xff80000072727808 */ /* 0x000fe40001000000 */
[----:B------:R-:W-:Y:S02]  /*13bf0*/  FSEL R112, R112, -INF , P2 ;  /* 0xff80000070707808 */ /* 0x000fe40001000000 */
[----:B------:R-:W-:Y:S02]  /*13c00*/  FSEL R115, R115, -INF , P3 ;  /* 0xff80000073737808 */ /* 0x000fe40001800000 */
[----:B------:R-:W-:-:S02]  /*13c10*/  FSEL R113, R113, -INF , P3 ;  /* 0xff80000071717808 */ /* 0x000fc40001800000 */
[----:B------:R-:W-:Y:S01]  /*13c20*/  ISETP.GT.AND P2, PT, R3, 0x10, PT ;  /* 0x000000100300780c */ /* 0x000fe20003f44270 */
[----:B------:R-:W-:Y:S02]  /*13c30*/  WARPGROUP.DEPBAR.LE gsb0, 0x0 ;  /* 0x00008000000079c5 */ /* 0x000fe40000010000 */
[----:B------:R-:W-:-:S06]  /*13c40*/  WARPGROUP.ARRIVE ;  /* 0x00000000000079c5 */ /* 0x000fcc0000000000 */
[----:B------:R-:W-:Y:S01]  /*13c50*/  HGMMA.64x16x16.F32 R48, gdesc[UR12], R48, gsb0 ;  /* 0x002000000c3079f0 */ /* 0x000fe20008000830 */
[----:B------:R-:W-:Y:S02]  /*13c60*/  ISETP.GT.AND P3, PT, R3, 0x11, PT ;  /* 0x000000110300780c */ /* 0x000fe40003f64270 */
[----:B------:R-:W-:Y:S02]  /*13c70*/  FSEL R106, R106, -INF , P2 ;  /* 0xff8000006a6a7808 */ /* 0x000fe40001000000 */
[----:B------:R-:W-:Y:S02]  /*13c80*/  FSEL R104, R104, -INF , P2 ;  /* 0xff80000068687808 */ /* 0x000fe40001000000 */
[----:B------:R-:W-:Y:S02]  /*13c90*/  FSEL R8, R107, -INF , P3 ;  /* 0xff8000006b087808 */ /* 0x000fe40001800000 */
[----:B------:R-:W-:Y:S02]  /*13ca0*/  FSEL R86, R105, -INF , P3 ;  /* 0xff80000069567808 */ /* 0x000fe40001800000 */
[----:B------:R-:W-:-:S02]  /*13cb0*/  ISETP.GT.AND P2, PT, R3, 0x20, PT ;  /* 0x000000200300780c */ /* 0x000fc40003f44270 */
[----:B------:R-:W-:Y:S02]  /*13cc0*/  ISETP.GT.AND P3, PT, R3, 0x21, PT ;  /* 0x000000210300780c */ /* 0x000fe40003f64270 */
[----:B------:R-:W-:Y:S02]  /*13cd0*/  FSEL R98, R98, -INF , P2 ;  /* 0xff80000062627808 */ /* 0x000fe40001000000 */
[----:B------:R-:W-:Y:S02]  /*13ce0*/  FSEL R96, R96, -INF , P2 ;  /* 0xff80000060607808 */ /* 0x000fe40001000000 */
[----:B------:R-:W-:Y:S02]  /*13cf0*/  FSEL R12, R99, -INF , P3 ;  /* 0xff800000630c7808 */ /* 0x000fe40001800000 */
[----:B------:R-:W-:Y:S02]  /*13d00*/  FSEL R122, R97, -INF , P3 ;  /* 0xff800000617a7808 */ /* 0x000fe40001800000 */
[----:B------:R-:W-:-:S02]  /*13d10*/  ISETP.GT.AND P2, PT, R3, 0x30, PT ;  /* 0x000000300300780c */ /* 0x000fc40003f44270 */
[----:B------:R-:W-:Y:S02]  /*13d20*/  ISETP.GT.AND P3, PT, R3, 0x31, PT ;  /* 0x000000310300780c */ /* 0x000fe40003f64270 */
[----:B------:R-:W-:Y:S01]  /*13d30*/  FSEL R126, R88, -INF , P2 ;  /* 0xff800000587e7808 */ /* 0x000fe20001000000 */
[----:B------:R-:W-:Y:S01]  /*13d40*/  VIADD R88, R4, 0x986 ;  /* 0x0000098604587836 */ /* 0x000fe20000000000 */
[----:B------:R-:W-:Y:S01]  /*13d50*/  FSEL R128, R89, -INF , P3 ;  /* 0xff80000059807808 */ /* 0x000fe20001800000 */
        /* <DEDUP_REMOVED lines=8> */
[C---:B------:R-:W-:Y:S02]  /*13de0*/  ISETP.GT.AND P4, PT, R3.reuse, 0x8, PT ;  /* 0x000000080300780c */ /* 0x040fe40003f84270 */
[----:B------:R-:W-:Y:S02]  /*13df0*/  ISETP.GT.AND P5, PT, R3, 0x9, PT ;  /* 0x000000090300780c */ /* 0x000fe40003fa4270 */
[----:B------:R-:W-:Y:S02]  /*13e00*/  FSEL R116, R116, -INF , P4 ;  /* 0xff80000074747808 */ /* 0x000fe40002000000 */
[----:B------:R-:W-:Y:S02]  /*13e10*/  FMNMX.FTZ R5, R112, R113, !PT ;  /* 0x0000007170057209 */ /* 0x000fe40007810000 */
[----:B0-----:R-:W-:Y:S02]  /*13e20*/  FSEL R82, R117, -INF , P5 ;  /* 0xff80000075527808 */ /* 0x001fe40002800000 */
[----:B------:R-:W-:-:S04]  /*13e30*/  FMNMX.FTZ R5, R116, R5, !PT ;  /* 0x0000000574057209 */ /* 0x000fc80007810000 */
[----:B------:R-:W-:Y:S02]  /*13e40*/  FMNMX.FTZ R5, R82, R5, !PT ;  /* 0x0000000552057209 */ /* 0x000fe40007810000 */
[----:B------:R-:W-:Y:S02]  /*13e50*/  FSEL R118, R118, -INF , P4 ;  /* 0xff80000076767808 */ /* 0x000fe40002000000 */
[----:B------:R-:W-:Y:S02]  /*13e60*/  ISETP.GT.AND P4, PT, R3, 0x18, PT ;  /* 0x000000180300780c */ /* 0x000fe40003f84270 */
[----:B------:R-:W-:Y:S02]  /*13e70*/  FMNMX.FTZ R5, R104, R5, !PT ;  /* 0x0000000568057209 */ /* 0x000fe40007810000 */
[----:B------:R-:W-:Y:S02]  /*13e80*/  FSEL R6, R119, -INF , P5 ;  /* 0xff80000077067808 */ /* 0x000fe40002800000 */
[----:B------:R-:W-:-:S02]  /*13e90*/  ISETP.GT.AND P5, PT, R3, 0x19, PT ;  /* 0x000000190300780c */ /* 0x000fc40003fa4270 */
[----:B------:R-:W-:Y:S02]  /*13ea0*/  FSEL R108, R108, -INF , P4 ;  /* 0xff8000006c6c7808 */ /* 0x000fe40002000000 */
[----:B------:R-:W-:Y:S02]  /*13eb0*/  FMNMX.FTZ R5, R86, R5, !PT ;  /* 0x0000000556057209 */ /* 0x000fe40007810000 */
[----:B------:R-:W-:Y:S02]  /*13ec0*/  FSEL R120, R109, -INF , P5 ;  /* 0xff8000006d787808 */ /* 0x000fe40002800000 */
[----:B------:R-:W-:Y:S01]  /*13ed0*/  FMNMX.FTZ R5, R108, R5, !PT ;  /* 0x000000056c057209 */ /* 0x000fe20007810000 */
[----:B------:R-:W-:Y:S01]  /*13ee0*/  VIADD R80, R4, 0xa06 ;  /* 0x00000a0604507836 */ /* 0x000fe20000000000 */
[----:B------:R-:W-:Y:S02]  /*13ef0*/  MOV R81, 0x40000040 ;  /* 0x4000004000517802 */ /* 0x000fe40000000f00 */
[----:B------:R-:W-:-:S02]  /*13f00*/  FMNMX.FTZ R5, R120, R5, !PT ;  /* 0x0000000578057209 */ /* 0x000fc40007810000 */
[----:B------:R-:W-:Y:S02]  /*13f10*/  FSEL R110, R110, -INF , P4 ;  /* 0xff8000006e6e7808 */ /* 0x000fe40002000000 */
[----:B------:R-:W-:Y:S02]  /*13f20*/  ISETP.GT.AND P4, PT, R3, 0x28, PT ;  /* 0x000000280300780c */ /* 0x000fe40003f84270 */
[----:B------:R-:W-:Y:S02]  /*13f30*/  FMNMX.FTZ R5, R96, R5, !PT ;  /* 0x0000000560057209 */ /* 0x000fe40007810000 */
[----:B------:R-:W-:Y:S02]  /*13f40*/  R2UR UR22, R80 ;  /* 0x00000000501672ca */ /* 0x000fe400000e0000 */
[----:B------:R-:W-:Y:S02]  /*13f50*/  R2UR UR23, R81 ;  /* 0x00000000511772ca */ /* 0x000fe400000e0000 */
[----:B------:R-:W-:-:S02]  /*13f60*/  FSEL R10, R111, -INF , P5 ;  /* 0xff8000006f0a7808 */ /* 0x000fc40002800000 */
[----:B------:R-:W-:Y:S02]  /*13f70*/  ISETP.GT.AND P5, PT, R3, 0x29, PT ;  /* 0x000000290300780c */ /* 0x000fe40003fa4270 */
[----:B------:R-:W-:Y:S02]  /*13f80*/  FSEL R100, R100, -INF , P4 ;  /* 0xff80000064647808 */ /* 0x000fe40002000000 */
[----:B------:R-:W-:Y:S01]  /*13f90*/  FMNMX.FTZ R5, R122, R5, !PT ;  /* 0x000000057a057209 */ /* 0x000fe20007810000 */
[----:B------:R-:W-:Y:S02]  /*13fa0*/  WARPGROUP.DEPBAR.LE gsb0, 0x0 ;  /* 0x00008000000079c5 */ /* 0x000fe40000010000 */
[----:B------:R-:W-:Y:S01]  /*13fb0*/  WARPGROUP.ARRIVE ;  /* 0x00000000000079c5 */ /* 0x000fe20000000000 */
[----:B------:R-:W-:Y:S02]  /*13fc0*/  FSEL R124, R101, -INF , P5 ;  /* 0xff800000657c7808 */ /* 0x000fe40002800000 */
[----:B------:R-:W-:-:S03]  /*13fd0*/  FMNMX.FTZ R5, R100, R5, !PT ;  /* 0x0000000564057209 */ /* 0x000fc60007810000 */
[----:B------:R-:W-:Y:S01]  /*13fe0*/  HGMMA.64x16x16.F32 R32, gdesc[UR20], R32, gsb0 ;  /* 0x00200000142079f0 */ /* 0x000fe20008000820 */
        /* <DEDUP_REMOVED lines=9> */
[----:B------:R-:W-:Y:S02]  /*14080*/  FSEL R130, R93, -INF , P5 ;  /* 0xff8000005d827808 */ /* 0x000fe40002800000 */
[----:B------:R-:W-:Y:S02]  /*14090*/  ISETP.GT.AND P2, PT, R3, 0x40, PT ;  /* 0x000000400300780c */ /* 0x000fe40003f44270 */
[----:B------:R-:W-:-:S02]  /*140a0*/  FMNMX.FTZ R5, R92, R5, !PT ;  /* 0x000000055c057209 */ /* 0x000fc40007810000 */
[----:B------:R-:W-:Y:S02]  /*140b0*/  FSEL R20, R91, -INF , P3 ;  /* 0xff8000005b147808 */ /* 0x000fe40001800000 */
[C---:B------:R-:W-:Y:S02]  /*140c0*/  ISETP.GT.AND P3, PT, R3.reuse, 0x41, PT ;  /* 0x000000410300780c */ /* 0x040fe40003f64270 */
[----:B------:R-:W-:Y:S02]  /*140d0*/  FSEL R88, R72, -INF , P2 ;  /* 0xff80000048587808 */ /* 0x000fe40001000000 */
[----:B------:R-:W-:Y:S02]  /*140e0*/  FMNMX.FTZ R5, R130, R5, !PT ;  /* 0x0000000582057209 */ /* 0x000fe40007810000 */
[----:B------:R-:W-:Y:S02]  /*140f0*/  FSEL R94, R94, -INF , P4 ;  /* 0xff8000005e5e7808 */ /* 0x000fe40002000000 */
[----:B------:R-:W-:-:S02]  /*14100*/  ISETP.GT.AND P4, PT, R3, 0x48, PT ;  /* 0x000000480300780c */ /* 0x000fc40003f84270 */
[----:B------:R-:W-:Y:S02]  /*14110*/  FSEL R132, R73, -INF , P3 ;  /* 0xff80000049847808 */ /* 0x000fe40001800000 */
[----:B------:R-:W-:Y:S02]  /*14120*/  FMNMX.FTZ R5, R88, R5, !PT ;  /* 0x0000000558057209 */ /* 0x000fe40007810000 */
[----:B------:R-:W-:Y:S02]  /*14130*/  FSEL R84, R95, -INF , P5 ;  /* 0xff8000005f547808 */ /* 0x000fe40002800000 */
[----:B------:R-:W-:Y:S02]  /*14140*/  ISETP.GT.AND P5, PT, R3, 0x49, PT ;  /* 0x000000490300780c */ /* 0x000fe40003fa4270 */
[----:B------:R-:W-:Y:S02]  /*14150*/  FSEL R134, R76, -INF , P4 ;  /* 0xff8000004c867808 */ /* 0x000fe40002000000 */
[----:B------:R-:W-:-:S02]  /*14160*/  FMNMX.FTZ R5, R132, R5, !PT ;  /* 0x0000000584057209 */ /* 0x000fc40007810000 */
[----:B------:R-:W-:Y:S02]  /*14170*/  FSEL R74, R74, -INF , P2 ;  /* 0xff8000004a4a7808 */ /* 0x000fe40001000000 */
        /* <DEDUP_REMOVED lines=12> */
[----:B------:R-:W-:Y:S02]  /*14240*/  ISETP.GT.AND P5, PT, R3, 0x59, PT ;  /* 0x000000590300780c */ /* 0x000fe40003fa4270 */
[----:B------:R-:W-:Y:S02]  /*14250*/  FSEL R140, R68, -INF , P4 ;  /* 0xff800000448c7808 */ /* 0x000fe40002000000 */
[----:B------:R-:W-:Y:S01]  /*14260*/  FMNMX.FTZ R7, R138, R5, !PT ;  /* 0x000000058a077209 */ /* 0x000fe20007810000 */
[----:B------:R-:W-:Y:S01]  /*14270*/  VIADD R4, R4, 0xa86 ;  /* 0x00000a8604047836 */ /* 0x000fe20000000000 */
[----:B------:R-:W-:Y:S01]  /*14280*/  FSEL R68, R71, -INF , P5 ;  /* 0xff80000047447808 */ /* 0x000fe20002800000 */
[----:B------:R-:W-:Y:S01]  /*14290*/  IMAD.MOV.U32 R5, RZ, RZ, 0x40000040 ;  /* 0x40000040ff057424 */ /* 0x000fe200078e00ff */
[----:B------:R-:W-:-:S02]  /*142a0*/  FSEL R142, R69, -INF , P5 ;  /* 0xff800000458e7808 */ /* 0x000fc40002800000 */
[----:B------:R-:W-:Y:S02]  /*142b0*/  ISETP.GT.AND P5, PT, R3, 0x60, PT ;  /* 0x000000600300780c */ /* 0x000fe40003fa4270 */
[----:B------:R-:W-:Y:S02]  /*142c0*/  FMNMX.FTZ R7, R140, R7, !PT ;  /* 0x000000078c077209 */ /* 0x000fe40007810000 */
[----:B------:R-:W-:Y:S02]  /*142d0*/  FSEL R70, R70, -INF , P4 ;  /* 0xff80000046467808 */ /* 0x000fe40002000000 */
[----:B------:R-:W-:Y:S02]  /*142e0*/  R2UR UR22, R4 ;  /* 0x00000000041672ca */ /* 0x000fe400000e0000 */
[----:B------:R-:W-:Y:S02]  /*142f0*/  R2UR UR23, R5 ;  /* 0x00000000051772ca */ /* 0x000fe400000e0000 */
[----:B------:R-:W-:-:S02]  /*14300*/  ISETP.GT.AND P4, PT, R3, 0x61, PT ;  /* 0x000000610300780c */ /* 0x000fc40003f84270 */
[----:B------:R-:W-:Y:S02]  /*14310*/  FSEL R146, R56, -INF , P5 ;  /* 0xff80000038927808 */ /* 0x000fe40002800000 */
[----:B------:R-:W-:Y:S02]  /*14320*/  FMNMX.FTZ R7, R142, R7, !PT ;  /* 0x000000078e077209 */ /* 0x000fe40007810000 */
[----:B------:R-:W-:Y:S01]  /*14330*/  FSEL R64, R67, -INF , P3 ;  /* 0xff80000043407808 */ /* 0x000fe20001800000 */
[----:B------:R-:W-:Y:S02]  /*14340*/  WARPGROUP.DEPBAR.LE gsb0, 0x0 ;  /* 0x00008000000079c5 */ /* 0x000fe40000010000 */
[----:B------:R-:W-:Y:S02]  /*14350*/  ISETP.GT.AND P3, PT, R3, 0x68, PT ;  /* 0x000000680300780c */ /* 0x000fe40003f64270 */
[----:B------:R-:W-:Y:S02]  /*14360*/  FSEL R144, R57, -INF , P4 ;  /* 0xff80000039907808 */ /* 0x000fe40002000000 */
[----:B------:R-:W-:Y:S01]  /*14370*/  FMNMX.FTZ R7, R146, R7, !PT ;  /* 0x0000000792077209 */ /* 0x000fe20007810000 */
[----:B------:R-:W-:Y:S01]  /*14380*/  WARPGROUP.ARRIVE ;  /* 0x00000000000079c5 */ /* 0x000fe20000000000 */
[----:B------:R-:W-:-:S02]  /*14390*/  FSEL R66, R66, -INF , P2 ;  /* 0xff80000042427808 */ /* 0x000fc40001000000 */
[C---:B------:R-:W-:Y:S02]  /*143a0*/  ISETP.GT.AND P2, PT, R3.reuse, 0x69, PT ;  /* 0x000000690300780c */ /* 0x040fe40003f44270 */
[----:B------:R-:W-:Y:S01]  /*143b0*/  FSEL R152, R60, -INF , P3 ;  /* 0xff8000003c987808 */ /* 0x000fe20001800000 */
[----:B------:R-:W-:Y:S01]  /*143c0*/  HGMMA.64x16x16.F32 R24, gdesc[UR20], R24, gsb0 ;  /* 0x00200000141879f0 */ /* 0x000fe20008000818 */
[----:B------:R-:W-:Y:S02]  /*143d0*/  FMNMX.FTZ R7, R144, R7, !PT ;  /* 0x0000000790077209 */ /* 0x000fe40007810000 */
[----:B------:R-:W-:Y:S02]  /*143e0*/  FSEL R58, R58, -INF , P5 ;  /* 0xff8000003a3a7808 */ /* 0x000fe40002800000 */
[----:B------:R-:W-:Y:S02]  /*143f0*/  ISETP.GT.AND P5, PT, R3, 0x70, PT ;  /* 0x000000700300780c */ /* 0x000fe40003fa4270 */
[----:B------:R-:W-:-:S02]  /*14400*/  FSEL R154, R61, -INF , P2 ;  /* 0xff8000003d9a7808 */ /* 0x000fc40001000000 */
[----:B------:R-:W-:Y:S02]  /*14410*/  FMNMX.FTZ R7, R152, R7, !PT ;  /* 0x0000000798077209 */ /* 0x000fe40007810000 */
[----:B------:R-:W-:Y:S02]  /*14420*/  FSEL R4, R59, -INF , P4 ;  /* 0xff8000003b047808 */ /* 0x000fe40002000000 */
[----:B------:R-:W-:Y:S02]  /*14430*/  ISETP.GT.AND P4, PT, R3, 0x71, PT ;  /* 0x000000710300780c */ /* 0x000fe40003f84270 */
[----:B------:R-:W-:Y:S02]  /*14440*/  FSEL R148, R48, -INF , P5 ;  /* 0xff80000030947808 */ /* 0x000fe40002800000 */
[----:B------:R-:W-:Y:S02]  /*14450*/  FMNMX.FTZ R7, R154, R7, !PT ;  /* 0x000000079a077209 */ /* 0x000fe40007810000 */
[----:B------:R-:W-:-:S02]  /*14460*/  FSEL R62, R62, -INF , P3 ;  /* 0xff8000003e3e7808 */ /* 0x000fc40001800000 */
[----:B------:R-:W-:Y:S02]  /*14470*/  ISETP.GT.AND P3, PT, R3, 0x78, PT ;  /* 0x000000780300780c */ /* 0x000fe40003f64270 */
[----:B------:R-:W-:Y:S02]  /*14480*/  FSEL R60, R49, -INF , P4 ;  /* 0xff800000313c7808 */ /* 0x000fe40002000000 */
        /* <DEDUP_REMOVED lines=10> */
[C---:B------:R-:W-:Y:S02]  /*14530*/  ISETP.GT.AND P4, PT, R3.reuse, 0x81, PT ;  /* 0x000000810300780c */ /* 0x040fe40003f84270 */
[----:B------:R-:W-:Y:S02]  /*14540*/  FSEL R156, R40, -INF , P5 ;  /* 0xff800000289c7808 */ /* 0x000fe40002800000 */
[----:B------:R-:W-:Y:S02]  /*14550*/  FMNMX.FTZ R7, R150, R7, !PT ;  /* 0x0000000796077209 */ /* 0x000fe40007810000 */
[----:B------:R-:W-:Y:S02]  /*14560*/  FSEL R54, R54, -INF , P3 ;  /* 0xff80000036367808 */ /* 0x000fe40001800000 */
[----:B------:R-:W-:Y:S02]  /*14570*/  ISETP.GT.AND P3, PT, R3, 0x88, PT ;  /* 0x000000880300780c */ /* 0x000fe40003f64270 */
[----:B------:R-:W-:-:S02]  /*14580*/  FSEL R158, R41, -INF , P4 ;  /* 0xff800000299e7808 */ /* 0x000fc40002000000 */
[----:B------:R-:W-:Y:S02]  /*14590*/  FMNMX.FTZ R7, R156, R7, !PT ;  /* 0x000000079c077209 */ /* 0x000fe40007810000 */
[----:B------:R-:W-:Y:S02]  /*145a0*/  FSEL R40, R55, -INF , P2 ;  /* 0xff80000037287808 */ /* 0x000fe40001000000 */
[C---:B------:R-:W-:Y:S02]  /*145b0*/  ISETP.GT.AND P2, PT, R3.reuse, 0x89, PT ;  /* 0x000000890300780c */ /* 0x040fe40003f44270 */
[----:B------:R-:W-:Y:S02]  /*145c0*/  FSEL R162, R44, -INF , P3 ;  /* 0xff8000002ca27808 */ /* 0x000fe40001800000 */
[----:B------:R-:W-:Y:S02]  /*145d0*/  FMNMX.FTZ R7, R158, R7, !PT ;  /* 0x000000079e077209 */ /* 0x000fe40007810000 */
[----:B------:R-:W-:-:S02]  /*145e0*/  ISETP.GT.AND P6, PT, R3, 0x90, PT ;  /* 0x000000900300780c */ /* 0x000fc40003fc4270 */
[----:B------:R-:W-:Y:S02]  /*145f0*/  FSEL R164, R45, -INF , P2 ;  /* 0xff8000002da47808 */ /* 0x000fe40001000000 */
[----:B------:R-:W-:Y:S02]  /*14600*/  FMNMX.FTZ R7, R162, R7, !PT ;  /* 0x00000007a2077209 */ /* 0x000fe40007810000 */
[C---:B------:R-:W-:Y:S02]  /*14610*/  ISETP.GT.AND P1, PT, R3.reuse, 0x91, PT ;  /* 0x000000910300780c */ /* 0x040fe40003f24270 */
[----:B------:R-:W-:Y:S02]  /*14620*/  FSEL R166, R32, -INF , P6 ;  /* 0xff80000020a67808 */ /* 0x000fe40003000000 */
[----:B------:R-:W-:Y:S02]  /*14630*/  FMNMX.FTZ R7, R164, R7, !PT ;  /* 0x00000007a4077209 */ /* 0x000fe40007810000 */
        /* <DEDUP_REMOVED lines=9> */
[----:B------:R-:W-:Y:S02]  /*146d0*/  FMNMX.FTZ R7, R174, R7, !PT ;  /* 0x00000007ae077209 */ /* 0x000fe40007810000 */
[----:B------:R-:W-:Y:S01]  /*146e0*/  ISETP.GT.AND P3, PT, R3, 0xa0, PT ;  /* 0x000000a00300780c */ /* 0x000fe20003f64270 */
[----:B------:R-:W-:Y:S02]  /*146f0*/  WARPGROUP.DEPBAR.LE gsb0, 0x0 ;  /* 0x00008000000079c5 */ /* 0x000fe40000010000 */
[----:B------:R-:W-:Y:S02]  /*14700*/  FSEL R44, R43, -INF , P4 ;  /* 0xff8000002b2c7808 */ /* 0x000fe40002000000 */
[----:B------:R-:W-:-:S02]  /*14710*/  FSEL R172, R24, -INF , P3 ;  /* 0xff80000018ac7808 */ /* 0x000fc40001800000 */
[----:B------:R-:W-:Y:S02]  /*14720*/  FMNMX.FTZ R7, R206, R7, !PT ;  /* 0x00000007ce077209 */ /* 0x000fe40007810000 */
[----:B------:R-:W-:Y:S02]  /*14730*/  ISETP.GT.AND P4, PT, R3, 0xa1, PT ;  /* 0x000000a10300780c */ /* 0x000fe40003f84270 */
[----:B------:R-:W-:Y:S02]  /*14740*/  FSEL R42, R42, -INF , P5 ;  /* 0xff8000002a2a7808 */ /* 0x000fe40002800000 */
[----:B------:R-:W-:Y:S02]  /*14750*/  FSEL R204, R25, -INF , P4 ;  /* 0xff80000019cc7808 */ /* 0x000fe40002000000 */
[----:B------:R-:W-:Y:S02]  /*14760*/  FMNMX.FTZ R7, R172, R7, !PT ;  /* 0x00000007ac077209 */ /* 0x000fe40007810000 */
[----:B------:R-:W-:-:S02]  /*14770*/  ISETP.GT.AND P5, PT, R3, 0xa8, PT ;  /* 0x000000a80300780c */ /* 0x000fc40003fa4270 */
[----:B------:R-:W-:Y:S02]  /*14780*/  FMNMX.FTZ R7, R204, R7, !PT ;  /* 0x00000007cc077209 */ /* 0x000fe40007810000 */
[----:B------:R-:W-:Y:S02]  /*14790*/  FSEL R170, R28, -INF , P5 ;  /* 0xff8000001caa7808 */ /* 0x000fe40002800000 */
[----:B------:R-:W-:Y:S02]  /*147a0*/  ISETP.GT.AND P6, PT, R3, 0xa9, PT ;  /* 0x000000a90300780c */ /* 0x000fe40003fc4270 */
[----:B------:R-:W-:Y:S02]  /*147b0*/  FMNMX.FTZ R7, R170, R7, !PT ;  /* 0x00000007aa077209 */ /* 0x000fe40007810000 */
[----:B------:R-:W-:-:S04]  /*147c0*/  FSEL R36, R29, -INF , P6 ;  /* 0xff8000001d247808 */ /* 0x000fc80003000000 */
[----:B------:R-:W-:-:S05]  /*147d0*/  FMNMX.FTZ R5, R36, R7, !PT ;  /* 0x0000000724057209 */ /* 0x000fca0007810000 */
[----:B------:R-:W0:Y:S02]  /*147e0*/  SHFL.BFLY PT, R24, R5, 0x2, 0x1f ;  /* 0x0c401f0005187f89 */ /* 0x000e2400000e0000 */
[----:B0-----:R-:W-:-:S05]  /*147f0*/  FMNMX.FTZ R15, R5, R24, !PT ;  /* 0x00000018050f7209 */ /* 0x001fca0007810000 */
[----:B------:R-:W0:Y:S01]  /*14800*/  SHFL.BFLY PT, R24, R15, 0x1, 0x1f ;  /* 0x0c201f000f187f89 */ /* 0x000e2200000e0000 */
[----:B------:R-:W-:Y:S01]  /*14810*/  IMAD.U32 R9, RZ, RZ, UR6 ;  /* 0x00000006ff097e24 */ /* 0x000fe2000f8e00ff */
[----:B------:R-:W-:Y:S02]  /*14820*/  P2R R21, PR, RZ, 0x1 ;  /* 0x00000001ff157803 */ /* 0x000fe40000000000 */
[----:B0-----:R-:W-:-:S04]  /*14830*/  FMNMX.FTZ R7, R15, R24, !PT ;  /* 0x000000180f077209 */ /* 0x001fc80007810000 */
[C---:B------:R-:W-:Y:S01]  /*14840*/  FSETP.NEU.FTZ.AND P0, PT, R7.reuse, -INF , PT ;  /* 0xff8000000700780b */ /* 0x040fe20003f1d000 */
[----:B------:R-:W-:-:S05]  /*14850*/  FMUL.FTZ R45, R7, R9 ;  /* 0x00000009072d7220 */ /* 0x000fca0000410000 */
[----:B------:R-:W-:Y:S02]  /*14860*/  FSEL R45, R45, RZ, P0 ;  /* 0x000000ff2d2d7208 */ /* 0x000fe40000000000 */
[----:B------:R-:W-:Y:S02]  /*14870*/  ISETP.NE.AND P0, PT, R21, RZ, PT ;  /* 0x000000ff1500720c */ /* 0x000fe40003f05270 */
        /* <DEDUP_REMOVED lines=9> */
[----:B------:R-:W-:Y:S02]  /*14910*/  FMNMX.FTZ R29, R102, R29, !PT ;  /* 0x0000001d661d7209 */ /* 0x000fe40007810000 */
[----:B------:R-:W-:Y:S02]  /*14920*/  P2R R33, PR, RZ, 0x2 ;  /* 0x00000002ff217803 */ /* 0x000fe40000000000 */
[----:B------:R-:W-:Y:S02]  /*14930*/  FMNMX.FTZ R29, R14, R29, !PT ;  /* 0x0000001d0e1d7209 */ /* 0x000fe40007810000 */
[----:B------:R-:W-:Y:S02]  /*14940*/  ISETP.GT.AND P1, PT, R3, 0x90, PT ;  /* 0x000000900300780c */ /* 0x000fe40003f24270 */
[----:B------:R-:W-:Y:S02]  /*14950*/  FMNMX.FTZ R29, R90, R29, !PT ;  /* 0x0000001d5a1d7209 */ /* 0x000fe40007810000 */
[----:B------:R-:W-:-:S02]  /*14960*/  FSEL R34, R34, -INF , P1 ;  /* 0xff80000022227808 */ /* 0x000fc40000800000 */
[----:B------:R-:W-:Y:S02]  /*14970*/  ISETP.NE.AND P1, PT, R33, RZ, PT ;  /* 0x000000ff2100720c */ /* 0x000fe40003f25270 */
[----:B------:R-:W-:-:S04]  /*14980*/  FMNMX.FTZ R33, R20, R29, !PT ;  /* 0x0000001d14217209 */ /* 0x000fc80007810000 */
[----:B------:R-:W-:-:S04]  /*14990*/  FMNMX.FTZ R33, R94, R33, !PT ;  /* 0x000000215e217209 */ /* 0x000fc80007810000 */
[----:B------:R-:W-:-:S04]  /*149a0*/  FMNMX.FTZ R33, R84, R33, !PT ;  /* 0x0000002154217209 */ /* 0x000fc80007810000 */
[----:B------:R-:W-:Y:S02]  /*149b0*/  FMNMX.FTZ R33, R74, R33, !PT ;  /* 0x000000214a217209 */ /* 0x000fe40007810000 */
[----:B------:R-:W-:Y:S02]  /*149c0*/  FSEL R24, R35, -INF , P1 ;  /* 0xff80000023187808 */ /* 0x000fe40000800000 */
        /* <DEDUP_REMOVED lines=22> */
[----:B------:R-:W-:Y:S01]  /*14b30*/  FMNMX.FTZ R47, R24, R43, !PT ;  /* 0x0000002b182f7209 */ /* 0x000fe20007810000 */
[----:B------:R-:W-:-:S03]  /*14b40*/  FFMA.FTZ R196, R80, R9, -R45 ;  /* 0x0000000950c47223 */ /* 0x000fc6000001082d */
[----:B------:R-:W-:Y:S02]  /*14b50*/  FMNMX.FTZ R47, R38, R47, !PT ;  /* 0x0000002f262f7209 */ /* 0x000fe40007810000 */
[----:B------:R-:W-:Y:S02]  /*14b60*/  FSEL R80, R26, -INF , P3 ;  /* 0xff8000001a507808 */ /* 0x000fe40001800000 */
[----:B------:R-:W-:Y:S01]  /*14b70*/  FMNMX.FTZ R47, R28, R47, !PT ;  /* 0x0000002f1c2f7209 */ /* 0x000fe20007810000 */
[--C-:B------:R-:W-:Y:S01]  /*14b80*/  FFMA.FTZ R5, R82, R9, -R45.reuse ;  /* 0x0000000952057223 */ /* 0x100fe2000001082d */
[----:B------:R-:W-:Y:S02]  /*14b90*/  FSEL R82, R27, -INF , P4 ;  /* 0xff8000001b527808 */ /* 0x000fe40002000000 */
[----:B------:R-:W-:Y:S02]  /*14ba0*/  FMNMX.FTZ R47, R80, R47, !PT ;  /* 0x0000002f502f7209 */ /* 0x000fe40007810000 */
[----:B------:R-:W-:Y:S01]  /*14bb0*/  ISETP.NE.AND P1, PT, R11, RZ, PT ;  /* 0x000000ff0b00720c */ /* 0x000fe20003f25270 */
[----:B------:R-:W-:Y:S01]  /*14bc0*/  FFMA.FTZ R11, R86, R9, -R45 ;  /* 0x00000009560b7223 */ /* 0x000fe2000001082d */
[----:B------:R-:W-:-:S02]  /*14bd0*/  FSEL R86, R30, -INF , P5 ;  /* 0xff8000001e567808 */ /* 0x000fc40002800000 */
[----:B------:R-:W-:Y:S01]  /*14be0*/  FMNMX.FTZ R47, R82, R47, !PT ;  /* 0x0000002f522f7209 */ /* 0x000fe20007810000 */
[----:B------:R-:W-:Y:S01]  /*14bf0*/  FFMA.FTZ R27, R60, R9, -R45 ;  /* 0x000000093c1b7223 */ /* 0x000fe2000001082d */
[----:B------:R-:W-:Y:S02]  /*14c00*/  FSEL R60, R31, -INF , P6 ;  /* 0xff8000001f3c7808 */ /* 0x000fe40003000000 */
[----:B------:R-:W-:-:S04]  /*14c10*/  FMNMX.FTZ R47, R86, R47, !PT ;  /* 0x0000002f562f7209 */ /* 0x000fc80007810000 */
[----:B------:R-:W-:Y:S01]  /*14c20*/  FMNMX.FTZ R51, R60, R47, !PT ;  /* 0x0000002f3c337209 */ /* 0x000fe20007810000 */
[----:B------:R-:W-:-:S04]  /*14c30*/  FFMA.FTZ R30, R56, R9, -R45 ;  /* 0x00000009381e7223 */ /* 0x000fc8000001082d */
[----:B------:R-:W0:Y:S01]  /*14c40*/  SHFL.BFLY PT, R56, R51, 0x2, 0x1f ;  /* 0x0c401f0033387f89 */ /* 0x000e2200000e0000 */
[-CC-:B------:R-:W-:Y:S01]  /*14c50*/  FFMA.FTZ R176, R112, R9.reuse, -R45.reuse ;  /* 0x0000000970b07223 */ /* 0x180fe2000001082d */
[----:B------:R-:W-:Y:S01]  /*14c60*/  FFMA.FTZ R3, R113, R9, -R45 ;  /* 0x0000000971037223 */ /* 0x000fe2000001082d */
[----:B0-----:R-:W-:-:S05]  /*14c70*/  FMNMX.FTZ R56, R51, R56, !PT ;  /* 0x0000003833387209 */ /* 0x001fca0007810000 */
[----:B------:R-:W0:Y:S01]  /*14c80*/  SHFL.BFLY PT, R55, R56, 0x1, 0x1f ;  /* 0x0c201f0038377f89 */ /* 0x000e2200000e0000 */
[-CC-:B------:R-:W-:Y:S01]  /*14c90*/  FFMA.FTZ R178, R116, R9.reuse, -R45.reuse ;  /* 0x0000000974b27223 */ /* 0x180fe2000001082d */
[----:B------:R-:W-:Y:S01]  /*14ca0*/  MUFU.EX2 R176, R176 ;  /* 0x000000b000b07308 */ /* 0x000fe20000000800 */
[-CC-:B------:R-:W-:Y:S01]  /*14cb0*/  FFMA.FTZ R190, R92, R9.reuse, -R45.reuse ;  /* 0x000000095cbe7223 */ /* 0x180fe2000001082d */
[----:B------:R-:W-:-:S06]  /*14cc0*/  FFMA.FTZ R180, R104, R9, -R45 ;  /* 0x0000000968b47223 */ /* 0x000fcc000001082d */
[----:B------:R-:W1:Y:S08]  /*14cd0*/  MUFU.EX2 R3, R3 ;  /* 0x0000000300037308 */ /* 0x000e700000000800 */
[----:B------:R-:W3:Y:S01]  /*14ce0*/  MUFU.EX2 R178, R178 ;  /* 0x000000b200b27308 */ /* 0x000ee20000000800 */
[----:B0-----:R-:W-:-:S07]  /*14cf0*/  FMNMX.FTZ R92, R56, R55, !PT ;  /* 0x00000037385c7209 */ /* 0x001fce0007810000 */
[----:B------:R-:W0:Y:S01]  /*14d00*/  MUFU.EX2 R5, R5 ;  /* 0x0000000500057308 */ /* 0x000e220000000800 */
[C---:B------:R-:W-:Y:S01]  /*14d10*/  FSETP.NEU.FTZ.AND P2, PT, R92.reuse, -INF , PT ;  /* 0xff8000005c00780b */ /* 0x040fe20003f5d000 */
[-C--:B------:R-:W-:Y:S01]  /*14d20*/  FMUL.FTZ R57, R92, R9.reuse ;  /* 0x000000095c397220 */ /* 0x080fe20000410000 */
[----:B------:R-:W-:-:S05]  /*14d30*/  FFMA.FTZ R182, R108, R9, -R45 ;  /* 0x000000096cb67223 */ /* 0x000fca000001082d */
[----:B------:R-:W4:Y:S01]  /*14d40*/  MUFU.EX2 R180, R180 ;  /* 0x000000b400b47308 */ /* 0x000f220000000800 */
[----:B------:R-:W-:Y:S01]  /*14d50*/  FSEL R57, R57, RZ, P2 ;  /* 0x000000ff39397208 */ /* 0x000fe20001000000 */
[----:B-1----:R-:W-:Y:S01]  /*14d60*/  FADD.FTZ R59, R176, R3 ;  /* 0x00000003b03b7221 */ /* 0x002fe20000010000 */
[----:B------:R-:W-:Y:S01]  /*14d70*/  ISETP.NE.AND P0, PT, R13, RZ, PT ;  /* 0x000000ff0d00720c */ /* 0x000fe20003f05270 */
[-CC-:B------:R-:W-:Y:S01]  /*14d80*/  FFMA.FTZ R13, R120, R9.reuse, -R45.reuse ;  /* 0x00000009780d7223 */ /* 0x180fe2000001082d */
[-CC-:B------:R-:W-:Y:S01]  /*14d90*/  FFMA.FTZ R184, R96, R9.reuse, -R45.reuse ;  /* 0x0000000960b87223 */ /* 0x180fe2000001082d */
[-CC-:B------:R-:W-:Y:S02]  /*14da0*/  FFMA.FTZ R15, R122, R9.reuse, -R45.reuse ;  /* 0x000000097a0f7223 */ /* 0x180fe4000001082d */
[----:B------:R-:W1:Y:S01]  /*14db0*/  MUFU.EX2 R11, R11 ;  /* 0x0000000b000b7308 */ /* 0x000e620000000800 */
[-CC-:B------:R-:W-:Y:S01]  /*14dc0*/  FFMA.FTZ R186, R100, R9.reuse, -R45.reuse ;  /* 0x0000000964ba7223 */ /* 0x180fe2000001082d */
        /* <DEDUP_REMOVED lines=28> */
[-C--:B------:R-:W-:Y:S01]  /*14f90*/  FFMA.FTZ R45, R36, R9.reuse, -R45 ;  /* 0x00000009242d7223 */ /* 0x080fe2000001082d */
[----:B------:R-:W2:Y:S01]  /*14fa0*/  MUFU.EX2 R182, R182 ;  /* 0x000000b600b67308 */ /* 0x000ea20000000800 */
[-CC-:B------:R-:W-:Y:S01]  /*14fb0*/  FFMA.FTZ R177, R114, R9.reuse, -R57.reuse ;  /* 0x0000000972b17223 */ /* 0x180fe20000010839 */
[-CC-:B------:R-:W-:Y:S01]  /*14fc0*/  FFMA.FTZ R36, R115, R9.reuse, -R57.reuse ;  /* 0x0000000973247223 */ /* 0x180fe20000010839 */
[-C--:B------:R-:W-:Y:S01]  /*14fd0*/  FFMA.FTZ R197, R66, R9.reuse, -R57 ;  /* 0x0000000942c57223 */ /* 0x080fe20000010839 */
[----:B---3--:R-:W-:Y:S01]  /*14fe0*/  FADD.FTZ R66, R178, R59 ;  /* 0x0000003bb2427221 */ /* 0x008fe20000010000 */
[----:B------:R-:W-:-:S03]  /*14ff0*/  FFMA.FTZ R179, R118, R9, -R57 ;  /* 0x0000000976b37223 */ /* 0x000fc60000010839 */
[----:B------:R-:W3:Y:S01]  /*15000*/  MUFU.EX2 R13, R13 ;  /* 0x0000000d000d7308 */ /* 0x000ee20000000800 */
[----:B0-----:R-:W-:Y:S01]  /*15010*/  FADD.FTZ R59, R5, R66 ;  /* 0x00000042053b7221 */ /* 0x001fe20000010000 */
[----:B------:R-:W-:-:S03]  /*15020*/  FFMA.FTZ R6, R6, R9, -R57 ;  /* 0x0000000906067223 */ /* 0x000fc60000010839 */
[----:B----4-:R-:W-:-:S03]  /*15030*/  FADD.FTZ R66, R180, R59 ;  /* 0x0000003bb4427221 */ /* 0x010fc60000010000 */
[----:B------:R-:W-:Y:S01]  /*15040*/  MUFU.EX2 R177, R177 ;  /* 0x000000b100b17308 */ /* 0x000fe20000000800 */
[----:B------:R-:W-:-:S07]  /*15050*/  FFMA.FTZ R181, R106, R9, -R57 ;  /* 0x000000096ab57223 */ /* 0x000fce0000010839 */
[----:B------:R-:W0:Y:S01]  /*15060*/  MUFU.EX2 R36, R36 ;  /* 0x0000002400247308 */ /* 0x000e220000000800 */
[----:B-1----:R-:W-:-:S07]  /*15070*/  FADD.FTZ R59, R11, R66 ;  /* 0x000000420b3b7221 */ /* 0x002fce0000010000 */
[----:B------:R-:W1:Y:S01]  /*15080*/  MUFU.EX2 R184, R184 ;  /* 0x000000b800b87308 */ /* 0x000e620000000800 */
[-CC-:B------:R-:W-:Y:S01]  /*15090*/  FFMA.FTZ R8, R8, R9.reuse, -R57.reuse ;  /* 0x0000000908087223 */ /* 0x180fe20000010839 */
[----:B------:R-:W-:-:S06]  /*150a0*/  FFMA.FTZ R66, R68, R9, -R57 ;  /* 0x0000000944427223 */ /* 0x000fcc0000010839 */
[----:B------:R-:W4:Y:S01]  /*150b0*/  MUFU.EX2 R179, R179 ;  /* 0x000000b300b37308 */ /* 0x000f220000000800 */
[----:B--2---:R-:W-:-:S07]  /*150c0*/  FADD.FTZ R68, R182, R59 ;  /* 0x0000003bb6447221 */ /* 0x004fce0000010000 */
[----:B------:R-:W2:Y:S01]  /*150d0*/  MUFU.EX2 R15, R15 ;  /* 0x0000000f000f7308 */ /* 0x000ea20000000800 */
[----:B------:R-:W-:-:S07]  /*150e0*/  FFMA.FTZ R183, R110, R9, -R57 ;  /* 0x000000096eb77223 */ /* 0x000fce0000010839 */
[----:B------:R-:W2:Y:S01]  /*150f0*/  MUFU.EX2 R6, R6 ;  /* 0x0000000600067308 */ /* 0x000ea20000000800 */
[----:B---3--:R-:W-:Y:S01]  /*15100*/  FADD.FTZ R59, R13, R68 ;  /* 0x000000440d3b7221 */ /* 0x008fe20000010000 */
[----:B------:R-:W-:-:S06]  /*15110*/  FFMA.FTZ R201, R58, R9, -R57 ;  /* 0x000000093ac97223 */ /* 0x000fcc0000010839 */
[----:B------:R-:W3:Y:S01]  /*15120*/  MUFU.EX2 R186, R186 ;  /* 0x000000ba00ba7308 */ /* 0x000ee20000000800 */
[----:B0-----:R-:W-:Y:S01]  /*15130*/  FADD.FTZ R58, R177, R36 ;  /* 0x00000024b13a7221 */ /* 0x001fe20000010000 */
[----:B------:R-:W-:-:S06]  /*15140*/  FFMA.FTZ R10, R10, R9, -R57 ;  /* 0x000000090a0a7223 */ /* 0x000fcc0000010839 */
[----:B------:R-:W0:Y:S01]  /*15150*/  MUFU.EX2 R181, R181 ;  /* 0x000000b500b57308 */ /* 0x000e220000000800 */
[----:B-1----:R-:W-:-:S07]  /*15160*/  FADD.FTZ R68, R184, R59 ;  /* 0x0000003bb8447221 */ /* 0x002fce0000010000 */
[----:B------:R-:W1:Y:S01]  /*15170*/  MUFU.EX2 R21, R124 ;  /* 0x0000007c00157308 */ /* 0x000e620000000800 */
[----:B----4-:R-:W-:Y:S01]  /*15180*/  FADD.FTZ R59, R179, R58 ;  /* 0x0000003ab33b7221 */ /* 0x010fe20000010000 */
[----:B------:R-:W-:-:S06]  /*15190*/  FFMA.FTZ R185, R98, R9, -R57 ;  /* 0x0000000962b97223 */ /* 0x000fcc0000010839 */
[----:B------:R-:W4:Y:S01]  /*151a0*/  MUFU.EX2 R8, R8 ;  /* 0x0000000800087308 */ /* 0x000f220000000800 */
[----:B--2---:R-:W-:-:S07]  /*151b0*/  FADD.FTZ R61, R15, R68 ;  /* 0x000000440f3d7221 */ /* 0x004fce0000010000 */
[----:B------:R-:W2:Y:S01]  /*151c0*/  MUFU.EX2 R188, R188 ;  /* 0x000000bc00bc7308 */ /* 0x000ea20000000800 */
[----:B------:R-:W-:Y:S01]  /*151d0*/  FADD.FTZ R58, R6, R59 ;  /* 0x0000003b063a7221 */ /* 0x000fe20000010000 */
[----:B------:R-:W-:-:S06]  /*151e0*/  FFMA.FTZ R12, R12, R9, -R57 ;  /* 0x000000090c0c7223 */ /* 0x000fcc0000010839 */
[----:B------:R-:W2:Y:S01]  /*151f0*/  MUFU.EX2 R183, R183 ;  /* 0x000000b700b77308 */ /* 0x000ea20000000800 */
[----:B---3--:R-:W-:-:S07]  /*15200*/  FADD.FTZ R68, R186, R61 ;  /* 0x0000003dba447221 */ /* 0x008fce0000010000 */
        /* <DEDUP_REMOVED lines=9> */
[----:B------:R-:W-:Y:S01]  /*152a0*/  FFMA.FTZ R203, R62, R9, -R57 ;  /* 0x000000093ecb7223 */ /* 0x000fe20000010839 */
[----:B--2---:R-:W-:-:S06]  /*152b0*/  FADD.FTZ R62, R188, R61 ;  /* 0x0000003dbc3e7221 */ /* 0x004fcc0000010000 */
        /* <DEDUP_REMOVED lines=14> */
[----:B--2---:R-:W-:Y:S01]  /*153a0*/  FADD.FTZ R61, R29, R62 ;  /* 0x0000003e1d3d7221 */ /* 0x004fe20000010000 */
[----:B------:R-:W-:-:S06]  /*153b0*/  FFMA.FTZ R205, R50, R9, -R57 ;  /* 0x0000000932cd7223 */ /* 0x000fcc0000010839 */
        /* <DEDUP_REMOVED lines=9> */
[----:B-1----:R-:W-:Y:S01]  /*15450*/  FADD.FTZ R61, R33, R58 ;  /* 0x0000003a213d7221 */ /* 0x002fe20000010000 */
[----:B------:R-:W-:-:S06]  /*15460*/  @!P1 VIADD R0, R0, 0x34840 ;  /* 0x0003484000009836 */ /* 0x000fcc0000000000 */
[----:B------:R-:W1:Y:S01]  /*15470*/  MUFU.EX2 R196, R196 ;  /* 0x000000c400c47308 */ /* 0x000e620000000800 */
[----:B----4-:R-:W-:Y:S01]  /*15480*/  FADD.FTZ R58, R14, R59 ;  /* 0x0000003b0e3a7221 */ /* 0x010fe20000010000 */
[----:B------:R-:W-:-:S06]  /*15490*/  FFMA.FTZ R72, R72, R9, -R57 ;  /* 0x0000000948487223 */ /* 0x000fcc0000010839 */
[----:B------:R-:W4:Y:S01]  /*154a0*/  MUFU.EX2 R191, R191 ;  /* 0x000000bf00bf7308 */ /* 0x000f220000000800 */
[----:B--2---:R-:W-:Y:S01]  /*154b0*/  FADD.FTZ R62, R194, R61 ;  /* 0x0000003dc23e7221 */ /* 0x004fe20000010000 */
[----:B------:R-:W-:-:S06]  /*154c0*/  @!P1 PRMT R50, RZ, 0x654, R0 ;  /* 0x00000654ff329816 */ /* 0x000fcc0000000000 */
[----:B------:R-:W2:Y:S01]  /*154d0*/  MUFU.EX2 R37, R138 ;  /* 0x0000008a00257308 */ /* 0x000ea20000000800 */
[----:B------:R-:W-:Y:S01]  /*154e0*/  FADD.FTZ R59, R189, R58 ;  /* 0x0000003abd3b7221 */ /* 0x000fe20000010000 */
[----:B------:R-:W-:-:S06]  /*154f0*/  FFMA.FTZ R195, R78, R9, -R57 ;  /* 0x000000094ec37223 */ /* 0x000fcc0000010839 */
[----:B------:R-:W2:Y:S01]  /*15500*/  MUFU.EX2 R56, R56 ;  /* 0x0000003800387308 */ /* 0x000ea20000000800 */
[----:B---3--:R-:W-:Y:S01]  /*15510*/  FADD.FTZ R61, R35, R62 ;  /* 0x0000003e233d7221 */ /* 0x008fe20000010000 */
[----:B------:R0:W-:Y:S06]  /*15520*/  @!P1 SYNCS.ARRIVE.TRANS64.RED.A1T0 RZ, [R50+URZ], RZ ;  /* 0x000000ff32ff99a7 */ /* 0x0001ec000810043f */
[----:B------:R-:W3:Y:S01]  /*15530*/  MUFU.EX2 R198, R198 ;  /* 0x000000c600c67308 */ /* 0x000ee20000000800 */
[----:B------:R-:W-:Y:S01]  /*15540*/  FFMA.FTZ R74, R76, R9, -R57 ;  /* 0x000000094c4a7223 */ /* 0x000fe20000010839 */
[----:B0-----:R-:W-:-:S06]  /*15550*/  FADD.FTZ R50, R20, R59 ;  /* 0x0000003b14327221 */ /* 0x001fcc0000010000 */
[----:B------:R-:W0:Y:S01]  /*15560*/  MUFU.EX2 R193, R193 ;  /* 0x000000c100c17308 */ /* 0x000e220000000800 */
[----:B------:R-:W-:Y:S01]  /*15570*/  FFMA.FTZ R207, R54, R9, -R57 ;  /* 0x0000000936cf7223 */ /* 0x000fe20000010839 */
[----:B-1----:R-:W-:-:S06]  /*15580*/  FADD.FTZ R54, R196, R61 ;  /* 0x0000003dc4367221 */ /* 0x002fcc0000010000 */
[----:B------:R-:W1:Y:S01]  /*15590*/  MUFU.EX2 R39, R142 ;  /* 0x0000008e00277308 */ /* 0x000e620000000800 */
[----:B----4-:R-:W-:-:S07]  /*155a0*/  FADD.FTZ R59, R191, R50 ;  /* 0x00000032bf3b7221 */ /* 0x010fce0000010000 */
        /* <DEDUP_REMOVED lines=13> */
[----:B------:R-:W-:Y:S01]  /*15680*/  FFMA.FTZ R42, R24, R9, -R57 ;  /* 0x00000009182a7223 */ /* 0x000fe20000010839 */
[----:B----4-:R-:W-:-:S05]  /*15690*/  FADD.FTZ R24, R72, R59 ;  /* 0x0000003b48187221 */ /* 0x010fca0000010000 */
[----:B------:R-:W1:Y:S01]  /*156a0*/  MUFU.EX2 R197, R197 ;  /* 0x000000c500c57308 */ /* 0x000e620000000800 */
[----:B------:R-:W-:Y:S01]  /*156b0*/  FFMA.FTZ R211, R46, R9, -R57 ;  /* 0x000000092ed37223 */ /* 0x000fe20000010839 */
[----:B--2---:R-:W-:Y:S01]  /*156c0*/  FADD.FTZ R46, R200, R61 ;  /* 0x0000003dc82e7221 */ /* 0x004fe20000010000 */
[----:B------:R-:W-:-:S05]  /*156d0*/  FADD.FTZ R59, R195, R24 ;  /* 0x00000018c33b7221 */ /* 0x000fca0000010000 */
[----:B------:R-:W2:Y:S01]  /*156e0*/  MUFU.EX2 R64, R64 ;  /* 0x0000004000407308 */ /* 0x000ea20000000800 */
[----:B---3--:R-:W-:Y:S01]  /*156f0*/  FADD.FTZ R61, R41, R46 ;  /* 0x0000002e293d7221 */ /* 0x008fe20000010000 */
[----:B------:R-:W-:Y:S01]  /*15700*/  FFMA.FTZ R46, R28, R9, -R57 ;  /* 0x000000091c2e7223 */ /* 0x000fe20000010839 */
[----:B0-----:R-:W-:-:S05]  /*15710*/  FADD.FTZ R28, R74, R59 ;  /* 0x0000003b4a1c7221 */ /* 0x001fca0000010000 */
[----:B------:R-:W0:Y:S01]  /*15720*/  MUFU.EX2 R199, R199 ;  /* 0x000000c700c77308 */ /* 0x000e220000000800 */
[----:B------:R-:W-:Y:S01]  /*15730*/  FFMA.FTZ R4, R4, R9, -R57 ;  /* 0x0000000904047223 */ /* 0x000fe20000010839 */
[----:B-1----:R-:W-:-:S06]  /*15740*/  FADD.FTZ R59, R197, R28 ;  /* 0x0000001cc53b7221 */ /* 0x002fcc0000010000 */
[----:B------:R-:W1:Y:S01]  /*15750*/  MUFU.EX2 R66, R66 ;  /* 0x0000004200427308 */ /* 0x000e620000000800 */
[----:B--2---:R-:W-:Y:S01]  /*15760*/  FADD.FTZ R28, R64, R59 ;  /* 0x0000003b401c7221 */ /* 0x004fe20000010000 */
[----:B------:R-:W-:-:S06]  /*15770*/  FFMA.FTZ R48, R48, R9, -R57 ;  /* 0x0000000930307223 */ /* 0x000fcc0000010839 */
[----:B------:R-:W2:Y:S01]  /*15780*/  MUFU.EX2 R201, R201 ;  /* 0x000000c900c97308 */ /* 0x000ea20000000800 */
[----:B------:R-:W-:Y:S01]  /*15790*/  FFMA.FTZ R44, R44, R9, -R57 ;  /* 0x000000092c2c7223 */ /* 0x000fe20000010839 */
[----:B------:R-:W-:Y:S01]  /*157a0*/  F2FP.F16.F32.PACK_AB R176, R3, R176 ;  /* 0x000000b003b0723e */ /* 0x000fe200000000ff */
[----:B0-----:R-:W-:-:S05]  /*157b0*/  FADD.FTZ R3, R199, R28 ;  /* 0x0000001cc7037221 */ /* 0x001fca0000010000 */
[----:B------:R-:W0:Y:S08]  /*157c0*/  MUFU.EX2 R4, R4 ;  /* 0x0000000400047308 */ /* 0x000e300000000800 */
[----:B------:R-:W3:Y:S01]  /*157d0*/  MUFU.EX2 R203, R203 ;  /* 0x000000cb00cb7308 */ /* 0x000ee20000000800 */
[----:B------:R-:W-:-:S07]  /*157e0*/  FFMA.FTZ R52, R52, R9, -R57 ;  /* 0x0000000934347223 */ /* 0x000fce0000010839 */
[----:B------:R-:W-:Y:S08]  /*157f0*/  MUFU.EX2 R48, R48 ;  /* 0x0000003000307308 */ /* 0x000ff00000000800 */
[----:B------:R1:W-:Y:S02]  /*15800*/  MUFU.EX2 R24, R44 ;  /* 0x0000002c00187308 */ /* 0x0003e40000000800 */
[----:B-1----:R-:W-:-:S06]  /*15810*/  FADD.FTZ R44, R66, R3 ;  /* 0x00000003422c7221 */ /* 0x002fcc0000010000 */
[----:B------:R-:W-:Y:S01]  /*15820*/  MUFU.EX2 R205, R205 ;  /* 0x000000cd00cd7308 */ /* 0x000fe20000000800 */
[----:B--2---:R-:W-:Y:S01]  /*15830*/  FADD.FTZ R3, R201, R44 ;  /* 0x0000002cc9037221 */ /* 0x004fe20000010000 */
[----:B------:R-:W-:-:S06]  /*15840*/  FFMA.FTZ R40, R40, R9, -R57 ;  /* 0x0000000928287223 */ /* 0x000fcc0000010839 */
[----:B------:R-:W1:Y:S01]  /*15850*/  MUFU.EX2 R202, R202 ;  /* 0x000000ca00ca7308 */ /* 0x000e620000000800 */
[----:B0-----:R-:W-:Y:S01]  /*15860*/  FADD.FTZ R44, R4, R3 ;  /* 0x00000003042c7221 */ /* 0x001fe20000010000 */
[----:B------:R-:W-:-:S06]  /*15870*/  FFMA.FTZ R32, R32, R9, -R57 ;  /* 0x0000000920207223 */ /* 0x000fcc0000010839 */
[----:B------:R-:W-:Y:S01]  /*15880*/  MUFU.EX2 R0, R52 ;  /* 0x0000003400007308 */ /* 0x000fe20000000800 */
[----:B---3--:R-:W-:-:S07]  /*15890*/  FADD.FTZ R3, R203, R44 ;  /* 0x0000002ccb037221 */ /* 0x008fce0000010000 */
[----:B------:R-:W0:Y:S08]  /*158a0*/  MUFU.EX2 R43, R154 ;  /* 0x0000009a002b7308 */ /* 0x000e300000000800 */
[----:B------:R-:W2:Y:S08]  /*158b0*/  MUFU.EX2 R207, R207 ;  /* 0x000000cf00cf7308 */ /* 0x000eb00000000800 */
[----:B------:R-:W3:Y:S08]  /*158c0*/  MUFU.EX2 R26, R26 ;  /* 0x0000001a001a7308 */ /* 0x000ef00000000800 */
[----:B------:R-:W4:Y:S08]  /*158d0*/  MUFU.EX2 R27, R27 ;  /* 0x0000001b001b7308 */ /* 0x000f300000000800 */
[----:B------:R-:W4:Y:S08]  /*158e0*/  MUFU.EX2 R40, R40 ;  /* 0x0000002800287308 */ /* 0x000f300000000800 */
[----:B------:R0:W-:Y:S01]  /*158f0*/  MUFU.EX2 R28, R32 ;  /* 0x00000020001c7308 */ /* 0x0001e20000000800 */
[----:B-1----:R-:W-:Y:S01]  /*15900*/  FADD.FTZ R50, R202, R61 ;  /* 0x0000003dca327221 */ /* 0x002fe20000010000 */
[----:B0-----:R-:W-:-:S06]  /*15910*/  FADD.FTZ R32, R48, R3 ;  /* 0x0000000330207221 */ /* 0x001fcc0000010000 */
[----:B------:R-:W0:Y:S01]  /*15920*/  MUFU.EX2 R209, R209 ;  /* 0x000000d100d17308 */ /* 0x000e220000000800 */
[----:B------:R-:W-:Y:S01]  /*15930*/  FADD.FTZ R3, R205, R32 ;  /* 0x00000020cd037221 */ /* 0x000fe20000010000 */
[----:B------:R-:W-:-:S03]  /*15940*/  FADD.FTZ R61, R43, R50 ;  /* 0x000000322b3d7221 */ /* 0x000fc60000010000 */
[----:B------:R-:W-:-:S03]  /*15950*/  FADD.FTZ R32, R0, R3 ;  /* 0x0000000300207221 */ /* 0x000fc60000010000 */
[----:B------:R-:W1:Y:S01]  /*15960*/  MUFU.EX2 R211, R211 ;  /* 0x000000d300d37308 */ /* 0x000e620000000800 */
[----:B------:R-:W-:Y:S01]  /*15970*/  FFMA.FTZ R34, R34, R9, -R57 ;  /* 0x0000000922227223 */ /* 0x000fe20000010839 */
[----:B--2---:R-:W-:Y:S01]  /*15980*/  FADD.FTZ R3, R207, R32 ;  /* 0x00000020cf037221 */ /* 0x004fe20000010000 */
[----:B---3--:R-:W-:-:S05]  /*15990*/  FADD.FTZ R50, R26, R61 ;  /* 0x0000003d1a327221 */ /* 0x008fca0000010000 */
[----:B------:R4:W-:Y:S01]  /*159a0*/  MUFU.EX2 R55, R204 ;  /* 0x000000cc00377308 */ /* 0x0009e20000000800 */
[----:B------:R-:W-:-:S07]  /*159b0*/  FFMA.FTZ R38, R38, R9, -R57 ;  /* 0x0000000926267223 */ /* 0x000fce0000010839 */
[----:B------:R-:W2:Y:S01]  /*159c0*/  MUFU.EX2 R30, R30 ;  /* 0x0000001e001e7308 */ /* 0x000ea20000000800 */
[----:B----4-:R-:W-:Y:S01]  /*159d0*/  F2FP.F16.F32.PACK_AB R204, R27, R26 ;  /* 0x0000001a1bcc723e */ /* 0x010fe200000000ff */
[----:B------:R-:W-:-:S04]  /*159e0*/  FADD.FTZ R26, R40, R3 ;  /* 0x00000003281a7221 */ /* 0x000fc80000010000 */
[----:B0-----:R-:W-:Y:S02]  /*159f0*/  FADD.FTZ R3, R209, R26 ;  /* 0x0000001ad1037221 */ /* 0x001fe40000010000 */
[----:B------:R-:W0:Y:S02]  /*15a00*/  MUFU.EX2 R31, R31 ;  /* 0x0000001f001f7308 */ /* 0x000e240000000800 */
[----:B------:R-:W-:-:S06]  /*15a10*/  FADD.FTZ R26, R24, R3 ;  /* 0x00000003181a7221 */ /* 0x000fcc0000010000 */
[----:B------:R-:W3:Y:S01]  /*15a20*/  MUFU.EX2 R34, R34 ;  /* 0x0000002200227308 */ /* 0x000ee20000000800 */
[----:B------:R-:W-:Y:S01]  /*15a30*/  FADD.FTZ R59, R27, R50 ;  /* 0x000000321b3b7221 */ /* 0x000fe20000010000 */
[----:B-1----:R-:W-:-:S06]  /*15a40*/  FADD.FTZ R3, R211, R26 ;  /* 0x0000001ad3037221 */ /* 0x002fcc0000010000 */
[----:B------:R-:W1:Y:S01]  /*15a50*/  MUFU.EX2 R208, R208 ;  /* 0x000000d000d07308 */ /* 0x000e620000000800 */
[----:B------:R-:W-:-:S07]  /*15a60*/  FFMA.FTZ R80, R80, R9, -R57 ;  /* 0x0000000950507223 */ /* 0x000fce0000010839 */
[----:B------:R-:W4:Y:S01]  /*15a70*/  MUFU.EX2 R213, R42 ;  /* 0x0000002a00d57308 */ /* 0x000f220000000800 */
[----:B--2---:R-:W-:Y:S01]  /*15a80*/  FADD.FTZ R50, R30, R59 ;  /* 0x0000003b1e327221 */ /* 0x004fe20000010000 */
[----:B------:R-:W-:-:S06]  /*15a90*/  FADD.FTZ R3, R28, R3 ;  /* 0x000000031c037221 */ /* 0x000fcc0000010000 */
[----:B------:R-:W2:Y:S08]  /*15aa0*/  MUFU.EX2 R47, R47 ;  /* 0x0000002f002f7308 */ /* 0x000eb00000000800 */
[----:B------:R-:W2:Y:S01]  /*15ab0*/  MUFU.EX2 R38, R38 ;  /* 0x0000002600267308 */ /* 0x000ea20000000800 */
[----:B------:R-:W-:Y:S01]  /*15ac0*/  FFMA.FTZ R82, R82, R9, -R57 ;  /* 0x0000000952527223 */ /* 0x000fe20000010839 */
[----:B------:R-:W-:Y:S01]  /*15ad0*/  F2FP.F16.F32.PACK_AB R178, R5, R178 ;  /* 0x000000b205b2723e */ /* 0x000fe200000000ff */
[----:B0-----:R-:W-:Y:S01]  /*15ae0*/  FADD.FTZ R5, R31, R50 ;  /* 0x000000321f057221 */ /* 0x001fe20000010000 */
[----:B------:R-:W-:-:S04]  /*15af0*/  F2FP.F16.F32.PACK_AB R179, R6, R179 ;  /* 0x000000b306b3723e */ /* 0x000fc800000000ff */
[----:B------:R-:W0:Y:S01]  /*15b00*/  MUFU.EX2 R210, R210 ;  /* 0x000000d200d27308 */ /* 0x000e220000000800 */
[----:B---3--:R-:W-:Y:S01]  /*15b10*/  FADD.FTZ R6, R34, R3 ;  /* 0x0000000322067221 */ /* 0x008fe20000010000 */
[----:B------:R-:W-:-:S06]  /*15b20*/  FFMA.FTZ R86, R86, R9, -R57 ;  /* 0x0000000956567223 */ /* 0x000fcc0000010839 */
[----:B------:R-:W3:Y:S01]  /*15b30*/  MUFU.EX2 R215, R46 ;  /* 0x0000002e00d77308 */ /* 0x000ee20000000800 */
[----:B-1----:R-:W-:Y:S01]  /*15b40*/  FADD.FTZ R50, R208, R5 ;  /* 0x00000005d0327221 */ /* 0x002fe20000010000 */
[----:B----4-:R-:W-:-:S06]  /*15b50*/  FADD.FTZ R3, R213, R6 ;  /* 0x00000006d5037221 */ /* 0x010fcc0000010000 */
[----:B------:R-:W1:Y:S01]  /*15b60*/  MUFU.EX2 R49, R49 ;  /* 0x0000003100317308 */ /* 0x000e620000000800 */
[----:B------:R-:W-:-:S07]  /*15b70*/  FFMA.FTZ R57, R60, R9, -R57 ;  /* 0x000000093c397223 */ /* 0x000fce0000010839 */
[----:B------:R-:W4:Y:S01]  /*15b80*/  MUFU.EX2 R80, R80 ;  /* 0x0000005000507308 */ /* 0x000f220000000800 */
[----:B--2---:R-:W-:Y:S01]  /*15b90*/  FADD.FTZ R5, R47, R50 ;  /* 0x000000322f057221 */ /* 0x004fe20000010000 */
[----:B------:R-:W-:-:S06]  /*15ba0*/  FADD.FTZ R6, R38, R3 ;  /* 0x0000000326067221 */ /* 0x000fcc0000010000 */
[----:B------:R-:W2:Y:S08]  /*15bb0*/  MUFU.EX2 R212, R212 ;  /* 0x000000d400d47308 */ /* 0x000eb00000000800 */
[----:B------:R-:W2:Y:S01]  /*15bc0*/  MUFU.EX2 R217, R82 ;  /* 0x0000005200d97308 */ /* 0x000ea20000000800 */
[----:B0-----:R-:W-:Y:S01]  /*15bd0*/  FADD.FTZ R44, R210, R5 ;  /* 0x00000005d22c7221 */ /* 0x001fe20000010000 */
[----:B---3--:R-:W-:-:S06]  /*15be0*/  FADD.FTZ R3, R215, R6 ;  /* 0x00000006d7037221 */ /* 0x008fcc0000010000 */
[----:B------:R-:W0:Y:S08]  /*15bf0*/  MUFU.EX2 R51, R51 ;  /* 0x0000003300337308 */ /* 0x000e300000000800 */
[----:B------:R-:W3:Y:S01]  /*15c00*/  MUFU.EX2 R86, R86 ;  /* 0x0000005600567308 */ /* 0x000ee20000000800 */
[----:B-1----:R-:W-:Y:S01]  /*15c10*/  FADD.FTZ R5, R49, R44 ;  /* 0x0000002c31057221 */ /* 0x002fe20000010000 */
[----:B----4-:R-:W-:-:S06]  /*15c20*/  FADD.FTZ R6, R80, R3 ;  /* 0x0000000350067221 */ /* 0x010fcc0000010000 */
[----:B------:R-:W1:Y:S08]  /*15c30*/  MUFU.EX2 R214, R214 ;  /* 0x000000d600d67308 */ /* 0x000e700000000800 */
[----:B------:R-:W4:Y:S01]  /*15c40*/  MUFU.EX2 R57, R57 ;  /* 0x0000003900397308 */ /* 0x000f220000000800 */
[----:B--2---:R-:W-:Y:S01]  /*15c50*/  FADD.FTZ R44, R212, R5 ;  /* 0x00000005d42c7221 */ /* 0x004fe20000010000 */
[----:B------:R-:W-:-:S06]  /*15c60*/  FADD.FTZ R3, R217, R6 ;  /* 0x00000006d9037221 */ /* 0x000fcc0000010000 */
[----:B------:R-:W2:Y:S01]  /*15c70*/  MUFU.EX2 R53, R53 ;  /* 0x0000003500357308 */ /* 0x000ea20000000800 */
[----:B------:R-:W-:Y:S01]  /*15c80*/  F2FP.F16.F32.PACK_AB R205, R0, R205 ;  /* 0x000000cd00cd723e */ /* 0x000fe200000000ff */
[----:B0-----:R-:W-:Y:S01]  /*15c90*/  FADD.FTZ R5, R51, R44 ;  /* 0x0000002c33057221 */ /* 0x001fe20000010000 */
[----:B---3--:R-:W-:-:S05]  /*15ca0*/  FADD.FTZ R0, R86, R3 ;  /* 0x0000000356007221 */ /* 0x008fca0000010000 */
[----:B------:R-:W0:Y:S01]  /*15cb0*/  MUFU.EX2 R216, R216 ;  /* 0x000000d800d87308 */ /* 0x000e220000000800 */
[----:B-1----:R-:W-:Y:S01]  /*15cc0*/  FADD.FTZ R32, R214, R5 ;  /* 0x00000005d6207221 */ /* 0x002fe20000010000 */
[----:B----4-:R-:W-:Y:S01]  /*15cd0*/  FADD.FTZ R225, R57, R0 ;  /* 0x0000000039e17221 */ /* 0x010fe20000010000 */
[----:B------:R-:W-:-:S05]  /*15ce0*/  VIADD R0, R160, 0xfffffffe ;  /* 0xfffffffea0007836 */ /* 0x000fca0000000000 */
[----:B------:R-:W1:Y:S01]  /*15cf0*/  MUFU.EX2 R218, R218 ;  /* 0x000000da00da7308 */ /* 0x000e620000000800 */
[----:B--2---:R-:W-:Y:S01]  /*15d00*/  FADD.FTZ R5, R53, R32 ;  /* 0x0000002035057221 */ /* 0x004fe20000010000 */
[----:B------:R-:W-:Y:S02]  /*15d10*/  ISETP.GE.AND P2, PT, R0, R121, PT ;  /* 0x000000790000720c */ /* 0x000fe40003f46270 */
[----:B------:R-:W-:-:S04]  /*15d20*/  F2FP.F16.F32.PACK_AB R206, R31, R30 ;  /* 0x0000001e1fce723e */ /* 0x000fc800000000ff */
[----:B------:R-:W2:Y:S01]  /*15d30*/  MUFU.EX2 R45, R45 ;  /* 0x0000002d002d7308 */ /* 0x000ea20000000800 */
[----:B0-----:R-:W-:-:S04]  /*15d40*/  FADD.FTZ R30, R216, R5 ;  /* 0x00000005d81e7221 */ /* 0x001fc80000010000 */
[----:B------:R-:W-:Y:S01]  /*15d50*/  FADD.FTZ R5, R55, R30 ;  /* 0x0000001e37057221 */ /* 0x000fe20000010000 */
[----:B------:R-:W-:Y:S01]  /*15d60*/  IMAD.U32 R236, RZ, RZ, UR44 ;  /* 0x0000002cffec7e24 */ /* 0x000fe2000f8e00ff */
[----:B------:R-:W-:Y:S02]  /*15d70*/  MOV R235, UR41 ;  /* 0x0000002900eb7c02 */ /* 0x000fe40008000f00 */
[----:B-1----:R-:W-:Y:S01]  /*15d80*/  FADD.FTZ R226, R218, R5 ;  /* 0x00000005dae27221 */ /* 0x002fe20000010000 */
[----:B------:R-:W-:Y:S02]  /*15d90*/  IMAD.U32 R237, RZ, RZ, UR45 ;  /* 0x0000002dffed7e24 */ /* 0x000fe4000f8e00ff */
[----:B------:R-:W-:Y:S01]  /*15da0*/  IMAD.U32 R234, RZ, RZ, UR40 ;  /* 0x00000028ffea7e24 */ /* 0x000fe2000f8e00ff */
[----:B------:R-:W-:Y:S01]  /*15db0*/  F2FP.F16.F32.PACK_AB R188, R25, R188 ;  /* 0x000000bc19bc723e */ /* 0x000fe200000000ff */
[--C-:B------:R-:W-:Y:S01]  /*15dc0*/  IMAD.MOV.U32 R85, RZ, RZ, R87.reuse ;  /* 0x000000ffff557224 */ /* 0x100fe200078e0057 */
[----:B------:R-:W-:Y:S01]  /*15dd0*/  F2FP.F16.F32.PACK_AB R190, R29, R190 ;  /* 0x000000be1dbe723e */ /* 0x000fe200000000ff */
[--C-:B------:R-:W-:Y:S01]  /*15de0*/  IMAD.MOV.U32 R84, RZ, RZ, R87.reuse ;  /* 0x000000ffff547224 */ /* 0x100fe200078e0057 */
[----:B------:R-:W-:Y:S01]  /*15df0*/  F2FP.F16.F32.PACK_AB R192, R33, R192 ;  /* 0x000000c021c0723e */ /* 0x000fe200000000ff */
[----:B--2---:R-:W-:Y:S01]  /*15e00*/  FADD.FTZ R226, R45, R226 ;  /* 0x000000e22de27221 */ /* 0x004fe20000010000 */
[----:B------:R-:W-:Y:S01]  /*15e10*/  F2FP.F16.F32.PACK_AB R194, R35, R194 ;  /* 0x000000c223c2723e */ /* 0x000fe200000000ff */
[--C-:B------:R-:W-:Y:S01]  /*15e20*/  IMAD.MOV.U32 R83, RZ, RZ, R87.reuse ;  /* 0x000000ffff537224 */ /* 0x100fe200078e0057 */
        /* <DEDUP_REMOVED lines=68> */
[-C--:B------:R-:W-:Y:S01]  /*16270*/  MOV R86, R87.reuse ;  /* 0x0000005700567202 */ /* 0x080fe20000000f00 */
        /* <DEDUP_REMOVED lines=19> */
[----:B------:R-:W-:Y:S01]  /*163b0*/  MOV R26, R87 ;  /* 0x00000057001a7202 */ /* 0x000fe20000000f00 */
[----:B------:R-:W-:-:S02]  /*163c0*/  IMAD.MOV.U32 R29, RZ, RZ, R87 ;  /* 0x000000ffff1d7224 */ /* 0x000fc400078e0057 */
[--C-:B------:R-:W-:Y:S02]  /*163d0*/  IMAD.MOV.U32 R28, RZ, RZ, R87.reuse ;  /* 0x000000ffff1c7224 */ /* 0x100fe400078e0057 */
[--C-:B------:R-:W-:Y:S02]  /*163e0*/  IMAD.MOV.U32 R27, RZ, RZ, R87.reuse ;  /* 0x000000ffff1b7224 */ /* 0x100fe400078e0057 */
[--C-:B------:R-:W-:Y:S02]  /*163f0*/  IMAD.MOV.U32 R25, RZ, RZ, R87.reuse ;  /* 0x000000ffff197224 */ /* 0x100fe400078e0057 */
[----:B------:R-:W-:Y:S01]  /*16400*/  IMAD.MOV.U32 R24, RZ, RZ, R87 ;  /* 0x000000ffff187224 */ /* 0x000fe200078e0057 */
[----:B------:R-:W-:Y:S06]  /*16410*/  @!P2 BRA `(.L_x_600) ;  /* 0x0000005c00d8a947 */ /* 0x000fec0003800000 */
[----:B------:R-:W-:Y:S01]  /*16420*/  IMAD.MOV.U32 R3, RZ, RZ, R92 ;  /* 0x000000ffff037224 */ /* 0x000fe200078e005c */
[----:B------:R-:W-:Y:S01]  /*16430*/  MOV R6, R222 ;  /* 0x000000de00067202 */ /* 0x000fe20000000f00 */
[----:B------:R-:W-:Y:S01]  /*16440*/  IMAD.MOV.U32 R4, RZ, RZ, R7 ;  /* 0x000000ffff047224 */ /* 0x000fe200078e0007 */
[----:B------:R-:W-:Y:S01]  /*16450*/  CS2R R86, SRZ ;  /* 0x0000000000567805 */ /* 0x000fe2000001ff00 */
[----:B------:R-:W-:Y:S01]  /*16460*/  IMAD.MOV.U32 R5, RZ, RZ, R233 ;  /* 0x000000ffff057224 */ /* 0x000fe200078e00e9 */
        /* <DEDUP_REMOVED lines=31> */
.L_x_610:
[----:B------:R-:W2:Y:S01]  /*16660*/  LDL R7, [R1+0x28] ;  /* 0x0000280001077983 */ /* 0x000ea20000100800 */
[----:B------:R-:W-:Y:S01]  /*16670*/  VIADD R222, R6, 0x1 ;  /* 0x0000000106de7836 */ /* 0x000fe20000000000 */
[----:B------:R-:W-:Y:S05]  /*16680*/  YIELD ;  /* 0x0000000000007946 */ /* 0x000fea0003800000 */
[----:B------:R-:W-:-:S04]  /*16690*/  ISETP.NE.AND P3, PT, R222, 0x2, PT ;  /* 0x00000002de00780c */ /* 0x000fc80003f65270 */
[----:B------:R-:W-:Y:S02]  /*166a0*/  SEL R8, RZ, 0x1, P3 ;  /* 0x00000001ff087807 */ /* 0x000fe40001800000 */
[----:B------:R-:W-:Y:S02]  /*166b0*/  SEL R222, R222, RZ, P3 ;  /* 0x000000ffdede7207 */ /* 0x000fe40001800000 */
[----:B------:R-:W-:Y:S02]  /*166c0*/  LOP3.LUT R233, R5, R8, RZ, 0x3c, !PT ;  /* 0x0000000805e97212 */ /* 0x000fe400078e3cff */
[----:B--2---:R-:W-:-:S13]  /*166d0*/  ISETP.NE.AND P2, PT, R7, RZ, PT ;  /* 0x000000ff0700720c */ /* 0x004fda0003f45270 */
[----:B------:R-:W-:Y:S05]  /*166e0*/  @P2 BRA `(.L_x_601) ;  /* 0x0000000000302947 */ /* 0x000fea0003800000 */
[----:B------:R-:W-:Y:S05]  /*166f0*/  @!P0 BRA `(.L_x_602) ;  /* 0x0000000000048947 */ /* 0x000fea0003800000 */
[----:B------:R-:W-:Y:S01]  /*16700*/  BPT.TRAP 0x1 ;  /* 0x000000040000795c */ /* 0x000fe20000300000 */
.L_x_602:
[----:B------:R-:W-:Y:S01]  /*16710*/  IMAD R7, R222, 0x8, R2 ;  /* 0x00000008de077824 */ /* 0x000fe200078e0202 */
[----:B------:R-:W-:-:S04]  /*16720*/  SHF.L.U32 R8, R233, 0x1f, RZ ;  /* 0x0000001fe9087819 */ /* 0x000fc800000006ff */
[----:B------:R0:W1:Y:S01]  /*16730*/  SYNCS.PHASECHK.TRANS64.TRYWAIT P3, [R7+URZ+0x34830], R8 ;  /* 0x03483008070075a7 */ /* 0x000062000806017f */
[----:B------:R-:W-:Y:S05]  /*16740*/  @!P0 BRA `(.L_x_603) ;  /* 0x0000000000048947 */ /* 0x000fea0003800000 */
[----:B------:R-:W-:Y:S01]  /*16750*/  BPT.TRAP 0x1 ;  /* 0x000000040000795c */ /* 0x000fe20000300000 */
.L_x_603:
[----:B------:R-:W-:Y:S04]  /*16760*/  BSSY B0, `(.L_x_601) ;  /* 0x0000004000007945 */ /* 0x000fe80003800000 */
[----:B-1----:R-:W-:Y:S05]  /*16770*/  @P3 BRA `(.L_x_604) ;  /* 0x0000000000083947 */ /* 0x002fea0003800000 */
[----:B------:R-:W1:Y:S02]  /*16780*/  SYNCS.PHASECHK.TRANS64.TRYWAIT P3, [R7+URZ+0x34830], R8 ;  /* 0x03483008070075a7 */ /* 0x000e64000806017f */
[----:B-1----:R-:W-:Y:S05]  /*16790*/  @!P3 BRA `(.L_x_605) ;  /* 0x0000011c0028b947 */ /* 0x002fea0003800000 */
.L_x_604:
[----:B------:R-:W-:Y:S05]  /*167a0*/  BSYNC B0 ;  /* 0x0000000000007941 */ /* 0x000fea0003800000 */
.L_x_601:
[----:B01----:R-:W2:Y:S04]  /*167b0*/  LDL R8, [R1+0x2c] ;  /* 0x00002c0001087983 */ /* 0x003ea80000100800 */
[----:B------:R-:W3:Y:S01]  /*167c0*/  LDL.64 R20, [R1+0x20] ;  /* 0x0000200001147983 */ /* 0x000ee20000100a00 */
[----:B------:R-:W0:Y:S01]  /*167d0*/  S2R R7, SR_TID.X ;  /* 0x0000000000077919 */ /* 0x000e220000002100 */
[----:B------:R-:W-:Y:S05]  /*167e0*/  WARPSYNC.ALL ;  /* 0x0000000000007948 */ /* 0x000fea0003800000 */
[----:B------:R-:W-:-:S02]  /*167f0*/  MOV R11, 0x40000040 ;  /* 0x40000040000b7802 */ /* 0x000fc40000000f00 */
[----:B0-----:R-:W-:-:S05]  /*16800*/  SHF.R.U32.HI R7, RZ, 0x7, R7 ;  /* 0x00000007ff077819 */ /* 0x001fca0000011607 */
[----:B------:R-:W-:-:S05]  /*16810*/  VIADD R7, R7, 0x8 ;  /* 0x0000000807077836 */ /* 0x000fca0000000000 */
[----:B------:R0:W-:Y:S01]  /*16820*/  BAR.SYNC.DEFER_BLOCKING R7, 0x100 ;  /* 0x000400070000751d */ /* 0x0001e20000010000 */
[----:B------:R-:W-:-:S05]  /*16830*/  R2UR UR35, R11 ;  /* 0x000000000b2372ca */ /* 0x000fca00000e0000 */
[----:B------:R-:W-:Y:S01]  /*16840*/  WARPGROUP.ARRIVE ;  /* 0x00000000000079c5 */ /* 0x000fe20000000000 */
[----:B------:R-:W-:-:S05]  /*16850*/  IMAD.MOV.U32 R13, RZ, RZ, 0x40000040 ;  /* 0x40000040ff0d7424 */ /* 0x000fca00078e00ff */
[----:B------:R-:W-:Y:S01]  /*16860*/  R2UR UR43, R13 ;  /* 0x000000000d2b72ca */ /* 0x000fe200000e0000 */
[----:B------:R-:W-:-:S05]  /*16870*/  IMAD.MOV.U32 R15, RZ, RZ, 0x40000040 ;  /* 0x40000040ff0f7424 */ /* 0x000fca00078e00ff */
[----:B------:R-:W-:Y:S01]  /*16880*/  R2UR UR47, R15 ;  /* 0x000000000f2f72ca */ /* 0x000fe200000e0000 */
[----:B------:R-:W-:-:S05]  /*16890*/  IMAD.MOV.U32 R9, RZ, RZ, 0x40000040 ;  /* 0x40000040ff097424 */ /* 0x000fca00078e00ff */
[----:B------:R-:W-:Y:S01]  /*168a0*/  R2UR UR51, R9 ;  /* 0x00000000093372ca */ /* 0x000fe200000e0000 */
[----:B--2---:R-:W-:Y:S01]  /*168b0*/  IMAD R10, R222, 0xb00, R8 ;  /* 0x00000b00de0a7824 */ /* 0x004fe200078e0208 */
[----:B---3--:R-:W-:Y:S02]  /*168c0*/  R2UR UR8, R20 ;  /* 0x00000000140872ca */ /* 0x008fe400000e0000 */
[----:B------:R-:W-:Y:S02]  /*168d0*/  R2UR UR9, R21 ;  /* 0x00000000150972ca */ /* 0x000fe400000e0000 */
[----:B------:R-:W-:-:S09]  /*168e0*/  R2UR UR34, R10 ;  /* 0x000000000a2272ca */ /* 0x000fd200000e0000 */
[----:B------:R-:W-:Y:S02]  /*168f0*/  UMOV UR32, UR8 ;  /* 0x0000000800207c82 */ /* 0x000fe40008000000 */
[----:B------:R-:W-:Y:S02]  /*16900*/  UMOV UR33, UR9 ;  /* 0x0000000900217c82 */ /* 0x000fe40008000000 */
[----:B------:R-:W-:Y:S01]  /*16910*/  HGMMA.64x16x16.F32 R168, gdesc[UR32], RZ, !UPT, gsb0 ;  /* 0x0020000020a879f0 */ /* 0x000fe2000c0008ff */
[----:B------:R-:W-:-:S05]  /*16920*/  VIADD R12, R10, 0x80 ;  /* 0x000000800a0c7836 */ /* 0x000fca0000000000 */
[----:B------:R-:W-:Y:S01]  /*16930*/  R2UR UR42, R12 ;  /* 0x000000000c2a72ca */ /* 0x000fe200000e0000 */
[----:B------:R-:W-:Y:S01]  /*16940*/  UMOV UR40, UR8 ;  /* 0x0000000800287c82 */ /* 0x000fe20008000000 */
[----:B------:R-:W-:Y:S01]  /*16950*/  UMOV UR41, UR9 ;  /* 0x0000000900297c82 */ /* 0x000fe20008000000 */
[----:B------:R-:W-:Y:S02]  /*16960*/  WARPGROUP.DEPBAR.LE gsb0, 0x0 ;  /* 0x00008000000079c5 */ /* 0x000fe40000010000 */
[----:B------:R-:W-:-:S08]  /*16970*/  WARPGROUP.ARRIVE ;  /* 0x00000000000079c5 */ /* 0x000fd00000000000 */
        /* <DEDUP_REMOVED lines=13> */
[----:B-----5:R-:W-:-:S08]  /*16a50*/  WARPGROUP.ARRIVE ;  /* 0x00000000000079c5 */ /* 0x020fd00000000000 */
[----:B------:R-:W-:Y:S01]  /*16a60*/  HGMMA.64x16x16.F32 R144, gdesc[UR48], RZ, !UPT, gsb0 ;  /* 0x00200000309079f0 */ /* 0x000fe2000c0008ff */
[----:B------:R-:W-:Y:S01]  /*16a70*/  VIADD R12, R10, 0x200 ;  /* 0x000002000a0c7836 */ /* 0x000fe20000000000 */
[----:B------:R-:W-:-:S04]  /*16a80*/  R2UR UR55, R13 ;  /* 0x000000000d3772ca */ /* 0x000fc800000e0000 */
[----:B------:R-:W-:Y:S01]  /*16a90*/  R2UR UR54, R12 ;  /* 0x000000000c3672ca */ /* 0x000fe200000e0000 */
[----:B------:R-:W-:Y:S01]  /*16aa0*/  UMOV UR52, UR8 ;  /* 0x0000000800347c82 */ /* 0x000fe20008000000 */
[----:B------:R-:W-:Y:S01]  /*16ab0*/  UMOV UR53, UR9 ;  /* 0x0000000900357c82 */ /* 0x000fe20008000000 */
[----:B------:R-:W-:Y:S02]  /*16ac0*/  WARPGROUP.DEPBAR.LE gsb0, 0x0 ;  /* 0x00008000000079c5 */ /* 0x000fe40000010000 */
[----:B------:R-:W-:-:S08]  /*16ad0*/  WARPGROUP.ARRIVE ;  /* 0x00000000000079c5 */ /* 0x000fd00000000000 */
[----:B------:R-:W-:Y:S01]  /*16ae0*/  HGMMA.64x16x16.F32 R136, gdesc[UR52], RZ, !UPT, gsb0 ;  /* 0x00200000348879f0 */ /* 0x000fe2000c0008ff */
[----:B------:R-:W-:Y:S02]  /*16af0*/  IADD3 R8, R10, 0x280, RZ ;  /* 0x000002800a087810 */ /* 0x000fe40007ffe0ff */
[----:B------:R-:W-:Y:S02]  /*16b00*/  R2UR UR23, R9 ;  /* 0x00000000091772ca */ /* 0x000fe400000e0000 */
[----:B------:R-:W-:Y:S02]  /*16b10*/  R2UR UR22, R8 ;  /* 0x00000000081672ca */ /* 0x000fe400000e0000 */
[----:B------:R-:W-:Y:S01]  /*16b20*/  MOV R21, UR21 ;  /* 0x0000001500157c02 */ /* 0x000fe20008000f00 */
[----:B------:R-:W-:Y:S01]  /*16b30*/  UMOV UR21, UR9 ;  /* 0x0000000900157c82 */ /* 0x000fe20008000000 */
[----:B------:R-:W-:Y:S01]  /*16b40*/  MOV R20, UR20 ;  /* 0x0000001400147c02 */ /* 0x000fe20008000f00 */
[----:B------:R-:W-:Y:S01]  /*16b50*/  UMOV UR20, UR8 ;  /* 0x0000000800147c82 */ /* 0x000fe20008000000 */
[----:B------:R-:W-:-:S02]  /*16b60*/  WARPGROUP.DEPBAR.LE gsb0, 0x0 ;  /* 0x00008000000079c5 */ /* 0x000fc40000010000 */
[----:B------:R-:W-:-:S06]  /*16b70*/  WARPGROUP.ARRIVE ;  /* 0x00000000000079c5 */ /* 0x000fcc0000000000 */
[----:B------:R-:W-:Y:S01]  /*16b80*/  HGMMA.64x16x16.F32 R128, gdesc[UR20], RZ, !UPT, gsb0 ;  /* 0x00200000148079f0 */ /* 0x000fe2000c0008ff */
[----:B------:R1:W-:Y:S01]  /*16b90*/  STL.64 [R1+0xa0], R2 ;  /* 0x0000a00201007387 */ /* 0x0003e20000100a00 */
[----:B------:R-:W-:Y:S01]  /*16ba0*/  VIADD R14, R10, 0x300 ;  /* 0x000003000a0e7836 */ /* 0x000fe20000000000 */
[----:B------:R-:W-:Y:S02]  /*16bb0*/  R2UR UR7, R15 ;  /* 0x000000000f0772ca */ /* 0x000fe400000e0000 */
[----:B-1----:R-:W2:Y:S02]  /*16bc0*/  LDL.64 R2, [R1+0x18] ;  /* 0x0000180001027983 */ /* 0x002ea40000100a00 */
        /* <DEDUP_REMOVED lines=8> */
[C---:B------:R-:W-:Y:S02]  /*16c50*/  VIADD R8, R10.reuse, 0x400 ;  /* 0x000004000a087836 */ /* 0x040fe40000000000 */
[----:B------:R-:W-:Y:S01]  /*16c60*/  VIADD R12, R10, 0x380 ;  /* 0x000003800a0c7836 */ /* 0x000fe20000000000 */
[----:B------:R-:W-:Y:S02]  /*16c70*/  R2UR UR59, R9 ;  /* 0x00000000093b72ca */ /* 0x000fe400000e0000 */
[----:B------:R-:W-:Y:S02]  /*16c80*/  R2UR UR58, R8 ;  /* 0x00000000083a72ca */ /* 0x000fe400000e0000 */
[----:B------:R-:W-:Y:S02]  /*16c90*/  R2UR UR10, R12 ;  /* 0x000000000c0a72ca */ /* 0x000fe400000e0000 */
[----:B------:R-:W-:Y:S01]  /*16ca0*/  R2UR UR11, R13 ;  /* 0x000000000d0b72ca */ /* 0x000fe200000e0000 */
[----:B------:R-:W-:Y:S01]  /*16cb0*/  UMOV UR56, UR8 ;  /* 0x0000000800387c82 */ /* 0x000fe20008000000 */
[----:B------:R-:W-:-:S05]  /*16cc0*/  UMOV UR57, UR9 ;  /* 0x0000000900397c82 */ /* 0x000fca0008000000 */
[----:B------:R-:W-:Y:S02]  /*16cd0*/  MOV R11, UR59 ;  /* 0x0000003b000b7c02 */ /* 0x000fe40008000f00 */
[----:B0-----:R-:W-:Y:S02]  /*16ce0*/  MOV R7, UR58 ;  /* 0x0000003a00077c02 */ /* 0x001fe40008000f00 */
[----:B------:R-:W-:Y:S02]  /*16cf0*/  UMOV UR58, UR10 ;  /* 0x0000000a003a7c82 */ /* 0x000fe40008000000 */
[----:B------:R-:W-:Y:S01]  /*16d00*/  UMOV UR59, UR11 ;  /* 0x0000000b003b7c82 */ /* 0x000fe20008000000 */
[----:B------:R-:W-:Y:S02]  /*16d10*/  WARPGROUP.DEPBAR.LE gsb0, 0x0 ;  /* 0x00008000000079c5 */ /* 0x000fe40000010000 */
[----:B------:R-:W-:-:S06]  /*16d20*/  WARPGROUP.ARRIVE ;  /* 0x00000000000079c5 */ /* 0x000fcc0000000000 */
[----:B------:R-:W-:Y:S01]  /*16d30*/  HGMMA.64x16x16.F32 R112, gdesc[UR56], RZ, !UPT, gsb0 ;  /* 0x00200000387079f0 */ /* 0x000fe2000c0008ff */
[----:B------:R-:W-:Y:S02]  /*16d40*/  R2UR UR59, R11 ;  /* 0x000000000b3b72ca */ /* 0x000fe400000e0000 */
[----:B------:R-:W-:Y:S01]  /*16d50*/  R2UR UR58, R7 ;  /* 0x00000000073a72ca */ /* 0x000fe200000e0000 */
[----:B------:R-:W-:Y:S01]  /*16d60*/  UMOV UR56, UR8 ;  /* 0x0000000800387c82 */ /* 0x000fe20008000000 */
[----:B------:R-:W-:Y:S01]  /*16d70*/  UMOV UR57, UR9 ;  /* 0x0000000900397c82 */ /* 0x000fe20008000000 */
[----:B------:R-:W-:-:S04]  /*16d80*/  IADD3 R8, R10, 0x2, RZ ;  /* 0x000000020a087810 */ /* 0x000fc80007ffe0ff */
[----:B------:R-:W-:Y:S01]  /*16d90*/  R2UR UR14, R8 ;  /* 0x00000000080e72ca */ /* 0x000fe200000e0000 */
[----:B------:R-:W-:Y:S01]  /*16da0*/  VIADD R8, R10, 0x102 ;  /* 0x000001020a087836 */ /* 0x000fe20000000000 */
[----:B------:R-:W-:-:S04]  /*16db0*/  MOV R231, UR38 ;  /* 0x0000002600e77c02 */ /* 0x000fc80008000f00 */
[----:B------:R-:W-:Y:S01]  /*16dc0*/  R2UR UR38, R8 ;  /* 0x00000000082672ca */ /* 0x000fe200000e0000 */
[----:B------:R-:W-:Y:S01]  /*16dd0*/  VIADD R8, R10, 0x282 ;  /* 0x000002820a087836 */ /* 0x000fe20000000000 */
[----:B------:R-:W-:Y:S02]  /*16de0*/  MOV R232, UR39 ;  /* 0x0000002700e87c02 */ /* 0x000fe40008000f00 */
[C---:B------:R-:W-:Y:S02]  /*16df0*/  R2UR UR15, R9.reuse ;  /* 0x00000000090f72ca */ /* 0x040fe400000e0000 */
[----:B------:R-:W-:Y:S01]  /*16e00*/  R2UR UR34, R8 ;  /* 0x00000000082272ca */ /* 0x000fe200000e0000 */
[----:B------:R-:W-:Y:S01]  /*16e10*/  VIADD R8, R10, 0x382 ;  /* 0x000003820a087836 */ /* 0x000fe20000000000 */
[----:B------:R-:W-:Y:S01]  /*16e20*/  R2UR UR39, R9 ;  /* 0x00000000092772ca */ /* 0x000fe200000e0000 */
[----:B------:R-:W-:Y:S02]  /*16e30*/  WARPGROUP.DEPBAR.LE gsb0, 0x0 ;  /* 0x00008000000079c5 */ /* 0x000fe40000010000 */
[----:B------:R-:W-:-:S06]  /*16e40*/  WARPGROUP.ARRIVE ;  /* 0x00000000000079c5 */ /* 0x000fcc0000000000 */
[----:B------:R-:W-:Y:S01]  /*16e50*/  HGMMA.64x16x16.F32 R104, gdesc[UR56], RZ, !UPT, gsb0 ;  /* 0x00200000386879f0 */ /* 0x000fe2000c0008ff */
[----:B------:R-:W-:Y:S01]  /*16e60*/  R2UR UR35, R9 ;  /* 0x00000000092372ca */ /* 0x000fe200000e0000 */
[----:B------:R-:W-:Y:S01]  /*16e70*/  IMAD.MOV.U32 R9, RZ, RZ, 0x40000040 ;  /* 0x40000040ff097424 */ /* 0x000fe200078e00ff */
[----:B------:R-:W-:Y:S01]  /*16e80*/  R2UR UR46, R8 ;  /* 0x00000000082e72ca */ /* 0x000fe200000e0000 */
[----:B------:R-:W-:-:S03]  /*16e90*/  VIADD R8, R10, 0x482 ;  /* 0x000004820a087836 */ /* 0x000fc60000000000 */
[----:B------:R-:W-:Y:S01]  /*16ea0*/  R2UR UR47, R9 ;  /* 0x00000000092f72ca */ /* 0x000fe200000e0000 */
[----:B------:R-:W-:Y:S01]  /*16eb0*/  IMAD.MOV.U32 R9, RZ, RZ, 0x40000040 ;  /* 0x40000040ff097424 */ /* 0x000fe200078e00ff */
[----:B------:R-:W-:Y:S01]  /*16ec0*/  R2UR UR54, R8 ;  /* 0x00000000083672ca */ /* 0x000fe200000e0000 */
[----:B------:R-:W-:-:S03]  /*16ed0*/  VIADD R8, R10, 0x4 ;  /* 0x000000040a087836 */ /* 0x000fc60000000000 */
[----:B------:R-:W-:Y:S02]  /*16ee0*/  R2UR UR55, R9 ;  /* 0x00000000093772ca */ /* 0x000fe400000e0000 */
[----:B------:R-:W-:Y:S02]  /*16ef0*/  MOV R9, 0x40000040 ;  /* 0x4000004000097802 */ /* 0x000fe40000000f00 */
[----:B------:R-:W-:Y:S01]  /*16f00*/  R2UR UR6, R8 ;  /* 0x00000000080672ca */ /* 0x000fe200000e0000 */
[C---:B------:R-:W-:Y:S01]  /*16f10*/  VIADD R8, R10.reuse, 0x104 ;  /* 0x000001040a087836 */ /* 0x040fe20000000000 */
[----:B------:R-:W-:Y:S01]  /*16f20*/  R2UR UR7, R9 ;  /* 0x00000000090772ca */ /* 0x000fe200000e0000 */
[----:B------:R-:W-:Y:S02]  /*16f30*/  IMAD.MOV.U32 R9, RZ, RZ, 0x40000040 ;  /* 0x40000040ff097424 */ /* 0x000fe400078e00ff */
[----:B------:R-:W-:Y:S01]  /*16f40*/  VIADD R12, R10, 0x480 ;  /* 0x000004800a0c7836 */ /* 0x000fe20000000000 */
[----:B------:R-:W-:-:S02]  /*16f50*/  R2UR UR58, R8 ;  /* 0x00000000083a72ca */ /* 0x000fc400000e0000 */
[----:B------:R-:W-:Y:S02]  /*16f60*/  R2UR UR59, R9 ;  /* 0x00000000093b72ca */ /* 0x000fe400000e0000 */
[----:B------:R-:W-:Y:S02]  /*16f70*/  R2UR UR12, R12 ;  /* 0x000000000c0c72ca */ /* 0x000fe400000e0000 */
[----:B------:R-:W-:Y:S01]  /*16f80*/  R2UR UR13, R13 ;  /* 0x000000000d0d72ca */ /* 0x000fe200000e0000 */
[----:B------:R-:W-:Y:S01]  /*16f90*/  UMOV UR56, UR8 ;  /* 0x0000000800387c82 */ /* 0x000fe20008000000 */
[----:B------:R-:W-:-:S05]  /*16fa0*/  UMOV UR57, UR9 ;  /* 0x0000000900397c82 */ /* 0x000fca0008000000 */
[----:B------:R-:W-:Y:S02]  /*16fb0*/  MOV R8, UR58 ;  /* 0x0000003a00087c02 */ /* 0x000fe40008000f00 */
[----:B------:R-:W-:Y:S02]  /*16fc0*/  MOV R7, UR59 ;  /* 0x0000003b00077c02 */ /* 0x000fe40008000f00 */
[----:B------:R-:W-:Y:S02]  /*16fd0*/  UMOV UR58, UR12 ;  /* 0x0000000c003a7c82 */ /* 0x000fe40008000000 */
[----:B------:R-:W-:Y:S01]  /*16fe0*/  UMOV UR59, UR13 ;  /* 0x0000000d003b7c82 */ /* 0x000fe20008000000 */
[----:B------:R-:W-:Y:S02]  /*16ff0*/  WARPGROUP.DEPBAR.LE gsb0, 0x0 ;  /* 0x00008000000079c5 */ /* 0x000fe40000010000 */
[----:B------:R-:W-:-:S06]  /*17000*/  WARPGROUP.ARRIVE ;  /* 0x00000000000079c5 */ /* 0x000fcc0000000000 */
[----:B------:R-:W-:Y:S01]  /*17010*/  HGMMA.64x16x16.F32 R96, gdesc[UR56], RZ, !UPT, gsb0 ;  /* 0x00200000386079f0 */ /* 0x000fe2000c0008ff */
[----:B------:R-:W-:Y:S01]  /*17020*/  VIADD R14, R10, 0x500 ;  /* 0x000005000a0e7836 */ /* 0x000fe20000000000 */
[----:B------:R-:W-:-:S04]  /*17030*/  R2UR UR11, R15 ;  /* 0x000000000f0b72ca */ /* 0x000fc800000e0000 */
[----:B------:R-:W-:Y:S01]  /*17040*/  R2UR UR10, R14 ;  /* 0x000000000e0a72ca */ /* 0x000fe200000e0000 */
[----:B------:R-:W-:Y:S02]  /*17050*/  WARPGROUP.DEPBAR.LE gsb0, 0x0 ;  /* 0x00008000000079c5 */ /* 0x000fe40000010000 */
[----:B------:R-:W-:-:S10]  /*17060*/  WARPGROUP.ARRIVE ;  /* 0x00000000000079c5 */ /* 0x000fd40000000000 */
[----:B------:R-:W-:Y:S01]  /*17070*/  HGMMA.64x16x16.F32 R88, gdesc[UR8], RZ, !UPT, gsb0 ;  /* 0x00200000085879f0 */ /* 0x000fe2000c0008ff */
[----:B--2---:R-:W-:Y:S02]  /*17080*/  R2UR UR4, R2 ;  /* 0x00000000020472ca */ /* 0x004fe400000e0000 */
[----:B------:R-:W-:Y:S01]  /*17090*/  R2UR UR5, R3 ;  /* 0x00000000030572ca */ /* 0x000fe200000e0000 */
[C---:B------:R-:W-:Y:S01]  /*170a0*/  VIADD R12, R10.reuse, 0x82 ;  /* 0x000000820a0c7836 */ /* 0x040fe20000000000 */
[C---:B------:R-:W-:Y:S02]  /*170b0*/  R2UR UR19, R13.reuse ;  /* 0x000000000d1372ca */ /* 0x040fe400000e0000 */
[----:B------:R-:W-:Y:S02]  /*170c0*/  MOV R230, UR37 ;  /* 0x0000002500e67c02 */ /* 0x000fe40008000f00 */
[----:B------:R-:W-:Y:S02]  /*170d0*/  MOV R229, UR36 ;  /* 0x0000002400e57c02 */ /* 0x000fe40008000f00 */
[----:B------:R-:W-:Y:S01]  /*170e0*/  R2UR UR31, R13 ;  /* 0x000000000d1f72ca */ /* 0x000fe200000e0000 */
[----:B------:R-:W-:Y:S01]  /*170f0*/  VIADD R14, R10, 0x182 ;  /* 0x000001820a0e7836 */ /* 0x000fe20000000000 */
[----:B------:R-:W-:Y:S01]  /*17100*/  R2UR UR27, R15 ;  /* 0x000000000f1b72ca */ /* 0x000fe200000e0000 */
[----:B------:R-:W-:Y:S01]  /*17110*/  UMOV UR12, UR4 ;  /* 0x00000004000c7c82 */ /* 0x000fe20008000000 */
[----:B------:R-:W-:-:S02]  /*17120*/  WARPGROUP.DEPBAR.LE gsb0, 0x0 ;  /* 0x00008000000079c5 */ /* 0x000fc40000010000 */
[----:B------:R-:W-:Y:S01]  /*17130*/  WARPGROUP.ARRIVE ;  /* 0x00000000000079c5 */ /* 0x000fe20000000000 */
[----:B------:R-:W-:Y:S01]  /*17140*/  UMOV UR13, UR5 ;  /* 0x00000005000d7c82 */ /* 0x000fe20008000000 */
[----:B------:R-:W-:Y:S01]  /*17150*/  UMOV UR16, UR4 ;  /* 0x0000000400107c82 */ /* 0x000fe20008000000 */
[----:B------:R-:W-:Y:S01]  /*17160*/  UMOV UR28, UR4 ;  /* 0x00000004001c7c82 */ /* 0x000fe20008000000 */
[----:B------:R-:W-:Y:S01]  /*17170*/  UMOV UR32, UR4 ;  /* 0x0000000400207c82 */ /* 0x000fe20008000000 */
[----:B------:R-:W2:Y:S01]  /*17180*/  LDL.64 R2, [R1+0x10] ;  /* 0x0000100001027983 */ /* 0x000ea20000100a00 */
[----:B------:R-:W-:Y:S01]  /*17190*/  HGMMA.64x16x16.F32 R168, gdesc[UR12], R168, gsb0 ;  /* 0x002000000ca879f0 */ /* 0x000fe200080008a8 */
[----:B------:R-:W-:Y:S01]  /*171a0*/  R2UR UR18, R12 ;  /* 0x000000000c1272ca */ /* 0x000fe200000e0000 */
[----:B------:R-:W-:Y:S01]  /*171b0*/  UMOV UR17, UR5 ;  /* 0x0000000500117c82 */ /* 0x000fe20008000000 */
[----:B------:R-:W-:Y:S02]  /*171c0*/  WARPGROUP.DEPBAR.LE gsb0, 0x0 ;  /* 0x00008000000079c5 */ /* 0x000fe40000010000 */
[----:B------:R-:W-:-:S09]  /*171d0*/  WARPGROUP.ARRIVE ;  /* 0x00000000000079c5 */ /* 0x000fd20000000000 */
[----:B------:R-:W-:Y:S01]  /*171e0*/  HGMMA.64x16x16.F32 R160, gdesc[UR16], R160, gsb0 ;  /* 0x0020000010a079f0 */ /* 0x000fe200080008a0 */
[----:B------:R-:W-:Y:S01]  /*171f0*/  UMOV UR36, UR4 ;  /* 0x0000000400247c82 */ /* 0x000fe20008000000 */
[----:B------:R-:W-:Y:S01]  /*17200*/  UMOV UR37, UR5 ;  /* 0x0000000500257c82 */ /* 0x000fe20008000000 */
[----:B------:R-:W-:Y:S02]  /*17210*/  VIADD R12, R10, 0x202 ;  /* 0x000002020a0c7836 */ /* 0x000fe40000000000 */
[----:B------:R-:W-:-:S03]  /*17220*/  IMAD.MOV.U32 R13, RZ, RZ, 0x40000040 ;  /* 0x40000040ff0d7424 */ /* 0x000fc600078e00ff */
[----:B------:R-:W-:Y:S02]  /*17230*/  R2UR UR30, R12 ;  /* 0x000000000c1e72ca */ /* 0x000fe400000e0000 */
[----:B------:R-:W-:Y:S02]  /*17240*/  IADD3 R12, R10, 0x302, RZ ;  /* 0x000003020a0c7810 */ /* 0x000fe40007ffe0ff */
[----:B------:R-:W-:Y:S02]  /*17250*/  R2UR UR43, R13 ;  /* 0x000000000d2b72ca */ /* 0x000fe400000e0000 */
[----:B------:R-:W-:Y:S01]  /*17260*/  R2UR UR42, R12 ;  /* 0x000000000c2a72ca */ /* 0x000fe200000e0000 */
[----:B------:R-:W-:Y:S01]  /*17270*/  VIADD R12, R10, 0x402 ;  /* 0x000004020a0c7836 */ /* 0x000fe20000000000 */
[----:B------:R-:W-:-:S04]  /*17280*/  MOV R13, 0x40000040 ;  /* 0x40000040000d7802 */ /* 0x000fc80000000f00 */
[----:B------:R-:W-:Y:S01]  /*17290*/  R2UR UR51, R13 ;  /* 0x000000000d3372ca */ /* 0x000fe200000e0000 */
[----:B------:R-:W-:Y:S01]  /*172a0*/  IMAD.MOV.U32 R13, RZ, RZ, 0x40000040 ;  /* 0x40000040ff0d7424 */ /* 0x000fe200078e00ff */
[----:B------:R-:W-:Y:S01]  /*172b0*/  R2UR UR50, R12 ;  /* 0x000000000c3272ca */ /* 0x000fe200000e0000 */
[----:B------:R-:W-:Y:S01]  /*172c0*/  VIADD R12, R10, 0x502 ;  /* 0x000005020a0c7836 */ /* 0x000fe20000000000 */
[----:B------:R-:W-:Y:S02]  /*172d0*/  WARPGROUP.DEPBAR.LE gsb0, 0x0 ;  /* 0x00008000000079c5 */ /* 0x000fe40000010000 */
[----:B------:R-:W-:-:S06]  /*172e0*/  WARPGROUP.ARRIVE ;  /* 0x00000000000079c5 */ /* 0x000fcc0000000000 */
[----:B------:R-:W-:Y:S01]  /*172f0*/  HGMMA.64x16x16.F32 R152, gdesc[UR36], R152, gsb0 ;  /* 0x00200000249879f0 */ /* 0x000fe20008000898 */
        /* <DEDUP_REMOVED lines=8> */
[----:B------:R-:W-:Y:S01]  /*17380*/  R2UR UR25, R13 ;  /* 0x000000000d1972ca */ /* 0x000fe200000e0000 */
[----:B------:R-:W-:Y:S01]  /*17390*/  IMAD.MOV.U32 R13, RZ, RZ, 0x40000040 ;  /* 0x40000040ff0d7424 */ /* 0x000fe200078e00ff */
[----:B------:R-:W-:Y:S02]  /*173a0*/  R2UR UR24, R12 ;  /* 0x000000000c1872ca */ /* 0x000fe400000e0000 */
[----:B------:R-:W-:Y:S02]  /*173b0*/  IADD3 R12, R10, 0x204, RZ ;  /* 0x000002040a0c7810 */ /* 0x000fe40007ffe0ff */
[----:B------:R-:W-:Y:S02]  /*173c0*/  R2UR UR11, R13 ;  /* 0x000000000d0b72ca */ /* 0x000fe400000e0000 */
[----:B------:R-:W-:Y:S02]  /*173d0*/  R2UR UR10, R12 ;  /* 0x000000000c0a72ca */ /* 0x000fe400000e0000 */
[----:B------:R-:W-:-:S09]  /*173e0*/  R2UR UR26, R14 ;  /* 0x000000000e1a72ca */ /* 0x000fd200000e0000 */
[----:B------:R-:W-:Y:S01]  /*173f0*/  MOV R15, UR11 ;  /* 0x0000000b000f7c02 */ /* 0x000fe20008000f00 */
[----:B------:R-:W-:Y:S01]  /*17400*/  UMOV UR11, UR25 ;  /* 0x00000019000b7c82 */ /* 0x000fe20008000000 */
[----:B------:R-:W-:Y:S01]  /*17410*/  MOV R14, UR10 ;  /* 0x0000000a000e7c02 */ /* 0x000fe20008000f00 */
[----:B------:R-:W-:Y:S01]  /*17420*/  UMOV UR10, UR24 ;  /* 0x00000018000a7c82 */ /* 0x000fe20008000000 */
[----:B------:R-:W-:Y:S01]  /*17430*/  UMOV UR24, UR4 ;  /* 0x0000000400187c82 */ /* 0x000fe20008000000 */
[----:B------:R-:W-:Y:S01]  /*17440*/  UMOV UR25, UR5 ;  /* 0x0000000500197c82 */ /* 0x000fe20008000000 */
[----:B------:R-:W-:Y:S02]  /*17450*/  WARPGROUP.DEPBAR.LE gsb0, 0x0 ;  /* 0x00008000000079c5 */ /* 0x000fe40000010000 */
[----:B------:R-:W-:-:S06]  /*17460*/  WARPGROUP.ARRIVE ;  /* 0x00000000000079c5 */ /* 0x000fcc0000000000 */
[----:B------:R-:W-:Y:S01]  /*17470*/  HGMMA.64x16x16.F32 R144, gdesc[UR24], R144, gsb0 ;  /* 0x00200000189079f0 */ /* 0x000fe20008000890 */
[----:B------:R-:W-:Y:S02]  /*17480*/  UMOV UR29, UR5 ;  /* 0x00000005001d7c82 */ /* 0x000fe40008000000 */
[----:B------:R-:W-:Y:S02]  /*17490*/  WARPGROUP.DEPBAR.LE gsb0, 0x0 ;  /* 0x00008000000079c5 */ /* 0x000fe40000010000 */
[----:B------:R-:W-:-:S06]  /*174a0*/  WARPGROUP.ARRIVE ;  /* 0x00000000000079c5 */ /* 0x000fcc0000000000 */
[----:B------:R-:W-:Y:S01]  /*174b0*/  HGMMA.64x16x16.F32 R136, gdesc[UR28], R136, gsb0 ;  /* 0x002000001c8879f0 */ /* 0x000fe20008000888 */
[----:B------:R-:W-:Y:S02]  /*174c0*/  UMOV UR33, UR5 ;  /* 0x0000000500217c82 */ /* 0x000fe40008000000 */
        /* <DEDUP_REMOVED lines=25> */
[----:B------:R-:W-:Y:S01]  /*17660*/  UMOV UR20, UR4 ;  /* 0x0000000400147c82 */ /* 0x000fe20008000000 */
[----:B------:R-:W-:Y:S01]  /*17670*/  UMOV UR21, UR5 ;  /* 0x0000000500157c82 */ /* 0x000fe20008000000 */
[----:B------:R-:W-:Y:S02]  /*17680*/  VIADD R12, R10, 0x284 ;  /* 0x000002840a0c7836 */ /* 0x000fe40000000000 */
[----:B------:R-:W-:Y:S01]  /*17690*/  IMAD.MOV.U32 R13, RZ, RZ, 0x40000040 ;  /* 0x40000040ff0d7424 */ /* 0x000fe200078e00ff */
[----:B------:R-:W-:Y:S02]  /*176a0*/  WARPGROUP.DEPBAR.LE gsb0, 0x0 ;  /* 0x00008000000079c5 */ /* 0x000fe40000010000 */
[----:B------:R-:W-:-:S06]  /*176b0*/  WARPGROUP.ARRIVE ;  /* 0x00000000000079c5 */ /* 0x000fcc0000000000 */
[----:B------:R-:W-:Y:S01]  /*176c0*/  HGMMA.64x16x16.F32 R88, gdesc[UR20], R88, gsb0 ;  /* 0x00200000145879f0 */ /* 0x000fe20008000858 */
[----:B------:R-:W-:Y:S02]  /*176d0*/  R2UR UR14, R12 ;  /* 0x000000000c0e72ca */ /* 0x000fe400000e0000 */
[----:B------:R-:W-:Y:S02]  /*176e0*/  R2UR UR15, R13 ;  /* 0x000000000d0f72ca */ /* 0x000fe400000e0000 */
[----:B--2---:R-:W-:Y:S02]  /*176f0*/  R2UR UR36, R2 ;  /* 0x00000000022472ca */ /* 0x004fe400000e0000 */
[----:B------:R-:W-:Y:S02]  /*17700*/  R2UR UR37, R3 ;  /* 0x00000000032572ca */ /* 0x000fe400000e0000 */
[----:B------:R0:W5:Y:S05]  /*17710*/  LDL.LU.64 R2, [R1+0xa0] ;  /* 0x0000a00001027983 */ /* 0x00016a0000300a00 */
[----:B------:R-:W-:Y:S01]  /*17720*/  MOV R9, UR14 ;  /* 0x0000000e00097c02 */ /* 0x000fe20008000f00 */
[----:B------:R-:W-:Y:S01]  /*17730*/  UMOV UR14, UR6 ;  /* 0x00000006000e7c82 */ /* 0x000fe20008000000 */
[----:B------:R-:W-:Y:S01]  /*17740*/  MOV R11, UR15 ;  /* 0x0000000f000b7c02 */ /* 0x000fe20008000f00 */
[----:B------:R-:W-:Y:S01]  /*17750*/  UMOV UR15, UR7 ;  /* 0x00000007000f7c82 */ /* 0x000fe20008000000 */
[----:B------:R-:W-:-:S02]  /*17760*/  UMOV UR12, UR36 ;  /* 0x00000024000c7c82 */ /* 0x000fc40008000000 */
        /* <DEDUP_REMOVED lines=25> */
[----:B------:R-:W-:Y:S01]  /*17900*/  R2UR UR15, R11 ;  /* 0x000000000b0f72ca */ /* 0x000fe200000e0000 */
[----:B------:R-:W-:Y:S01]  /*17910*/  UMOV UR12, UR36 ;  /* 0x00000024000c7c82 */ /* 0x000fe20008000000 */
[----:B------:R-:W-:Y:S01]  /*17920*/  R2UR UR14, R9 ;  /* 0x00000000090e72ca */ /* 0x000fe200000e0000 */
[----:B------:R-:W-:Y:S01]  /*17930*/  UMOV UR13, UR37 ;  /* 0x00000025000d7c82 */ /* 0x000fe20008000000 */
[----:B------:R-:W2:Y:S01]  /*17940*/  LDL.64 R14, [R1+0x8] ;  /* 0x00000800010e7983 */ /* 0x000ea20000100a00 */
[----:B------:R-:W-:-:S02]  /*17950*/  WARPGROUP.DEPBAR.LE gsb0, 0x0 ;  /* 0x00008000000079c5 */ /* 0x000fc40000010000 */
[----:B------:R-:W-:-:S06]  /*17960*/  WARPGROUP.ARRIVE ;  /* 0x00000000000079c5 */ /* 0x000fcc0000000000 */
[----:B------:R-:W-:Y:S01]  /*17970*/  HGMMA.64x16x16.F32 R136, gdesc[UR8], R136, gsb0 ;  /* 0x00200000088879f0 */ /* 0x000fe20008000888 */
[----:B------:R-:W-:Y:S02]  /*17980*/  VIADD R12, R10, 0x304 ;  /* 0x000003040a0c7836 */ /* 0x000fe40000000000 */
[----:B------:R-:W-:Y:S01]  /*17990*/  IMAD.MOV.U32 R13, RZ, RZ, 0x40000040 ;  /* 0x40000040ff0d7424 */ /* 0x000fe200078e00ff */
[----:B------:R-:W-:Y:S02]  /*179a0*/  WARPGROUP.DEPBAR.LE gsb0, 0x0 ;  /* 0x00008000000079c5 */ /* 0x000fe40000010000 */
[----:B------:R-:W-:-:S06]  /*179b0*/  WARPGROUP.ARRIVE ;  /* 0x00000000000079c5 */ /* 0x000fcc0000000000 */
[----:B------:R-:W-:Y:S01]  /*179c0*/  HGMMA.64x16x16.F32 R128, gdesc[UR12], R128, gsb0 ;  /* 0x002000000c8079f0 */ /* 0x000fe20008000880 */
[----:B------:R-:W-:Y:S02]  /*179d0*/  R2UR UR18, R12 ;  /* 0x000000000c1272ca */ /* 0x000fe400000e0000 */
[----:B------:R-:W-:Y:S01]  /*179e0*/  R2UR UR19, R13 ;  /* 0x000000000d1372ca */ /* 0x000fe200000e0000 */
[----:B------:R-:W-:Y:S01]  /*179f0*/  UMOV UR16, UR36 ;  /* 0x0000002400107c82 */ /* 0x000fe20008000000 */
[----:B------:R-:W-:Y:S01]  /*17a00*/  UMOV UR17, UR37 ;  /* 0x0000002500117c82 */ /* 0x000fe20008000000 */
[----:B------:R-:W-:Y:S01]  /*17a10*/  VIADD R8, R10, 0x386 ;  /* 0x000003860a087836 */ /* 0x000fe20000000000 */
[----:B------:R-:W-:Y:S02]  /*17a20*/  WARPGROUP.DEPBAR.LE gsb0, 0x0 ;  /* 0x00008000000079c5 */ /* 0x000fe40000010000 */
[----:B------:R-:W-:-:S07]  /*17a30*/  WARPGROUP.ARRIVE ;  /* 0x00000000000079c5 */ /* 0x000fce0000000000 */
[----:B------:R-:W-:Y:S01]  /*17a40*/  HGMMA.64x16x16.F32 R120, gdesc[UR16], R120, gsb0 ;  /* 0x00200000107879f0 */ /* 0x000fe20008000878 */
[----:B------:R-:W-:Y:S01]  /*17a50*/  IMAD.MOV.U32 R9, RZ, RZ, 0x40000040 ;  /* 0x40000040ff097424 */ /* 0x000fe200078e00ff */
[----:B------:R-:W-:Y:S01]  /*17a60*/  IADD3 R12, R10, 0x384, RZ ;  /* 0x000003840a0c7810 */ /* 0x000fe20007ffe0ff */
[----:B------:R-:W-:Y:S01]  /*17a70*/  IMAD.MOV.U32 R13, RZ, RZ, 0x40000040 ;  /* 0x40000040ff0d7424 */ /* 0x000fe200078e00ff */
[----:B------:R-:W-:Y:S02]  /*17a80*/  R2UR UR58, R8 ;  /* 0x00000000083a72ca */ /* 0x000fe400000e0000 */
        /* <DEDUP_REMOVED lines=40> */
[----:B------:R-:W-:Y:S01]  /*17d10*/  IMAD.MOV.U32 R13, RZ, RZ, 0x40000040 ;  /* 0x40000040ff0d7424 */ /* 0x000fe200078e00ff */
[----:B--2---:R-:W-:Y:S02]  /*17d20*/  R2UR UR12, R14 ;  /* 0x000000000e0c72ca */ /* 0x004fe400000e0000 */
[----:B------:R-:W-:Y:S02]  /*17d30*/  R2UR UR13, R15 ;  /* 0x000000000f0d72ca */ /* 0x000fe400000e0000 */
[----:B------:R-:W-:Y:S02]  /*17d40*/  R2UR UR42, R12 ;  /* 0x000000000c2a72ca */ /* 0x000fe400000e0000 */
[----:B------:R-:W-:-:S07]  /*17d50*/  R2UR UR43, R13 ;  /* 0x000000000d2b72ca */ /* 0x000fce00000e0000 */
        /* <DEDUP_REMOVED lines=29> */
[----:B------:R-:W-:Y:S02]  /*17f30*/  IMAD.MOV.U32 R13, RZ, RZ, 0x40000040 ;  /* 0x40000040ff0d7424 */ /* 0x000fe400078e00ff */
[----:B------:R-:W-:-:S03]  /*17f40*/  VIADD R12, R10, 0x206 ;  /* 0x000002060a0c7836 */ /* 0x000fc60000000000 */
[----:B------:R-:W-:Y:S01]  /*17f50*/  R2UR UR23, R13 ;  /* 0x000000000d1772ca */ /* 0x000fe200000e0000 */
[----:B------:R-:W-:Y:S01]  /*17f60*/  IMAD.MOV.U32 R13, RZ, RZ, 0x40000040 ;  /* 0x40000040ff0d7424 */ /* 0x000fe200078e00ff */
[----:B------:R-:W-:Y:S01]  /*17f70*/  R2UR UR22, R12 ;  /* 0x000000000c1672ca */ /* 0x000fe200000e0000 */
[----:B------:R-:W-:Y:S02]  /*17f80*/  WARPGROUP.DEPBAR.LE gsb0, 0x0 ;  /* 0x00008000000079c5 */ /* 0x000fe40000010000 */
[----:B------:R-:W-:-:S06]  /*17f90*/  WARPGROUP.ARRIVE ;  /* 0x00000000000079c5 */ /* 0x000fcc0000000000 */
[----:B------:R-:W-:Y:S01]  /*17fa0*/  HGMMA.64x16x16.F32 R144, gdesc[UR52], R144, gsb0 ;  /* 0x00200000349079f0 */ /* 0x000fe20008000890 */
[----:B------:R-:W-:Y:S02]  /*17fb0*/  IADD3 R12, R10, 0x286, RZ ;  /* 0x000002860a0c7810 */ /* 0x000fe40007ffe0ff */
        /* <DEDUP_REMOVED lines=9> */
[----:B------:R-:W-:-:S11]  /*18050*/  R2UR UR38, R12 ;  /* 0x000000000c2672ca */ /* 0x000fd600000e0000 */
        /* <DEDUP_REMOVED lines=51> */
[----:B------:R-:W-:Y:S01]  /*18390*/  IMAD.MOV.U32 R13, RZ, RZ, 0x40000040 ;  /* 0x40000040ff0d7424 */ /* 0x000fe200078e00ff */
[----:B------:R-:W-:Y:S02]  /*183a0*/  IADD3 R12, R10, 0x580, RZ ;  /* 0x000005800a0c7810 */ /* 0x000fe40007ffe0ff */
[----:B------:R-:W-:Y:S02]  /*183b0*/  R2UR UR38, R236 ;  /* 0x00000000ec2672ca */ /* 0x000fe400000e0000 */
        /* <DEDUP_REMOVED lines=8> */
[----:B------:R-:W-:Y:S01]  /*18440*/  IMAD.MOV.U32 R9, RZ, RZ, 0x40000040 ;  /* 0x40000040ff097424 */ /* 0x000fe200078e00ff */
[C---:B------:R-:W-:Y:S01]  /*18450*/  IADD3 R8, R10.reuse, 0x602, RZ ;  /* 0x000006020a087810 */ /* 0x040fe20007ffe0ff */
[----:B------:R-:W-:Y:S02]  /*18460*/  VIADD R12, R10, 0x600 ;  /* 0x000006000a0c7836 */ /* 0x000fe40000000000 */
[----:B------:R-:W-:Y:S01]  /*18470*/  IMAD.MOV.U32 R13, RZ, RZ, 0x40000040 ;  /* 0x40000040ff0d7424 */ /* 0x000fe200078e00ff */
[----:B------:R-:W-:Y:S02]  /*18480*/  R2UR UR58, R8 ;  /* 0x00000000083a72ca */ /* 0x000fe400000e0000 */
[----:B------:R-:W-:Y:S02]  /*18490*/  R2UR UR59, R9 ;  /* 0x00000000093b72ca */ /* 0x000fe400000e0000 */
[----:B------:R-:W-:-:S02]  /*184a0*/  R2UR UR6, R12 ;  /* 0x000000000c0672ca */ /* 0x000fc400000e0000 */
        /* <DEDUP_REMOVED lines=70> */
[----:B------:R-:W-:Y:S01]  /*18910*/  IMAD.MOV.U32 R13, RZ, RZ, 0x40000040 ;  /* 0x40000040ff0d7424 */ /* 0x000fe200078e00ff */
[----:B------:R-:W-:Y:S01]  /*18920*/  IADD3 R12, R10, 0xa00, RZ ;  /* 0x00000a000a0c7810 */ /* 0x000fe20007ffe0ff */
[----:B------:R-:W-:Y:S02]  /*18930*/  WARPGROUP.DEPBAR.LE gsb0, 0x0 ;  /* 0x00008000000079c5 */ /* 0x000fe40000010000 */
[----:B------:R-:W-:-:S06]  /*18940*/  WARPGROUP.ARRIVE ;  /* 0x00000000000079c5 */ /* 0x000fcc0000000000 */
[----:B------:R-:W-:Y:S01]  /*18950*/  HGMMA.64x16x16.F32 R104, gdesc[UR52], R104, gsb0 ;  /* 0x00200000346879f0 */ /* 0x000fe20008000868 */
[----:B------:R-:W-:Y:S01]  /*18960*/  R2UR UR22, R12 ;  /* 0x000000000c1672ca */ /* 0x000fe200000e0000 */
[----:B------:R-:W-:Y:S01]  /*18970*/  VIADD R12, R10, 0xa80 ;  /* 0x00000a800a0c7836 */ /* 0x000fe20000000000 */
[----:B------:R-:W-:Y:S01]  /*18980*/  R2UR UR23, R13 ;  /* 0x000000000d1772ca */ /* 0x000fe200000e0000 */
[----:B------:R-:W-:-:S03]  /*18990*/  IMAD.MOV.U32 R13, RZ, RZ, 0x40000040 ;  /* 0x40000040ff0d7424 */ /* 0x000fc600078e00ff */
[----:B------:R-:W-:Y:S01]  /*189a0*/  R2UR UR4, R12 ;  /* 0x000000000c0472ca */ /* 0x000fe200000e0000 */
[----:B------:R-:W-:Y:S01]  /*189b0*/  VIADD R12, R10, 0x582 ;  /* 0x000005820a0c7836 */ /* 0x000fe20000000000 */
[----:B------:R-:W-:Y:S01]  /*189c0*/  R2UR UR5, R13 ;  /* 0x000000000d0572ca */ /* 0x000fe200000e0000 */
[----:B------:R-:W-:-:S03]  /*189d0*/  IMAD.MOV.U32 R13, RZ, RZ, 0x40000040 ;  /* 0x40000040ff0d7424 */ /* 0x000fc600078e00ff */
[----:B------:R-:W-:Y:S02]  /*189e0*/  R2UR UR20, R12 ;  /* 0x000000000c1472ca */ /* 0x000fe400000e0000 */
[----:B------:R-:W-:-:S11]  /*189f0*/  R2UR UR21, R13 ;  /* 0x000000000d1572ca */ /* 0x000fd600000e0000 */
        /* <DEDUP_REMOVED lines=9> */
[----:B------:R-:W-:Y:S01]  /*18a90*/  R2UR UR6, R12 ;  /* 0x000000000c0672ca */ /* 0x000fe200000e0000 */
[----:B------:R-:W-:Y:S01]  /*18aa0*/  VIADD R12, R10, 0x702 ;  /* 0x000007020a0c7836 */ /* 0x000fe20000000000 */
[----:B------:R-:W-:Y:S01]  /*18ab0*/  R2UR UR7, R13 ;  /* 0x000000000d0772ca */ /* 0x000fe200000e0000 */
[----:B------:R-:W-:-:S03]  /*18ac0*/  IMAD.MOV.U32 R13, RZ, RZ, 0x40000040 ;  /* 0x40000040ff0d7424 */ /* 0x000fc600078e00ff */
[----:B------:R-:W-:Y:S02]  /*18ad0*/  R2UR UR10, R12 ;  /* 0x000000000c0a72ca */ /* 0x000fe400000e0000 */
[----:B------:R-:W-:Y:S01]  /*18ae0*/  R2UR UR11, R13 ;  /* 0x000000000d0b72ca */ /* 0x000fe200000e0000 */
[----:B------:R-:W-:Y:S01]  /*18af0*/  UMOV UR8, UR38 ;  /* 0x0000002600087c82 */ /* 0x000fe20008000000 */
[----:B------:R-:W-:-:S09]  /*18b00*/  UMOV UR9, UR39 ;  /* 0x0000002700097c82 */ /* 0x000fd20008000000 */
[----:B------:R-:W-:Y:S01]  /*18b10*/  MOV R9, UR10 ;  /* 0x0000000a00097c02 */ /* 0x000fe20008000f00 */
[----:B------:R-:W-:Y:S01]  /*18b20*/  UMOV UR10, UR4 ;  /* 0x00000004000a7c82 */ /* 0x000fe20008000000 */
[----:B------:R-:W-:Y:S01]  /*18b30*/  MOV R11, UR11 ;  /* 0x0000000b000b7c02 */ /* 0x000fe20008000f00 */
[----:B------:R-:W-:Y:S01]  /*18b40*/  UMOV UR11, UR5 ;  /* 0x00000005000b7c82 */ /* 0x000fe20008000000 */
[----:B------:R-:W-:Y:S02]  /*18b50*/  WARPGROUP.DEPBAR.LE gsb0, 0x0 ;  /* 0x00008000000079c5 */ /* 0x000fe40000010000 */
[----:B------:R-:W-:-:S06]  /*18b60*/  WARPGROUP.ARRIVE ;  /* 0x00000000000079c5 */ /* 0x000fcc0000000000 */
[----:B------:R-:W-:Y:S01]  /*18b70*/  HGMMA.64x16x16.F32 R88, gdesc[UR8], R88, gsb0 ;  /* 0x00200000085879f0 */ /* 0x000fe20008000858 */
[----:B------:R-:W-:Y:S02]  /*18b80*/  R2UR UR36, R234 ;  /* 0x00000000ea2472ca */ /* 0x000fe400000e0000 */
[----:B------:R-:W-:-:S11]  /*18b90*/  R2UR UR37, R235 ;  /* 0x00000000eb2572ca */ /* 0x000fd600000e0000 */
[----:B------:R-:W-:Y:S02]  /*18ba0*/  UMOV UR56, UR36 ;  /* 0x0000002400387c82 */ /* 0x000fe40008000000 */
[----:B------:R-:W-:Y:S01]  /*18bb0*/  UMOV UR57, UR37 ;  /* 0x0000002500397c82 */ /* 0x000fe20008000000 */
[----:B------:R-:W-:Y:S01]  /*18bc0*/  IMAD.MOV.U32 R13, RZ, RZ, 0x40000040 ;  /* 0x40000040ff0d7424 */ /* 0x000fe200078e00ff */
[----:B------:R-:W-:-:S04]  /*18bd0*/  IADD3 R12, R10, 0x782, RZ ;  /* 0x000007820a0c7810 */ /* 0x000fc80007ffe0ff */
[----:B------:R-:W-:Y:S01]  /*18be0*/  R2UR UR15, R13 ;  /* 0x000000000d0f72ca */ /* 0x000fe200000e0000 */
[----:B------:R-:W-:Y:S02]  /*18bf0*/  WARPGROUP.DEPBAR.LE gsb0, 0x0 ;  /* 0x00008000000079c5 */ /* 0x000fe40000010000 */
[----:B------:R-:W-:-:S06]  /*18c00*/  WARPGROUP.ARRIVE ;  /* 0x00000000000079c5 */ /* 0x000fcc0000000000 */
[----:B------:R-:W-:Y:S01]  /*18c10*/  HGMMA.64x16x16.F32 R168, gdesc[UR56], R168, gsb0 ;  /* 0x0020000038a879f0 */ /* 0x000fe200080008a8 */
        /* <DEDUP_REMOVED lines=11> */
[----:B------:R-:W-:Y:S01]  /*18cd0*/  R2UR UR27, R13 ;  /* 0x000000000d1b72ca */ /* 0x000fe200000e0000 */
[----:B------:R-:W-:Y:S01]  /*18ce0*/  IMAD.MOV.U32 R13, RZ, RZ, 0x40000040 ;  /* 0x40000040ff0d7424 */ /* 0x000fe200078e00ff */
[----:B------:R-:W-:Y:S01]  /*18cf0*/  R2UR UR26, R12 ;  /* 0x000000000c1a72ca */ /* 0x000fe200000e0000 */
[----:B------:R-:W-:Y:S01]  /*18d00*/  VIADD R12, R10, 0x982 ;  /* 0x000009820a0c7836 */ /* 0x000fe20000000000 */
[----:B------:R-:W-:-:S02]  /*18d10*/  R2UR UR59, R8 ;  /* 0x00000000083b72ca */ /* 0x000fc400000e0000 */
[----:B------:R-:W-:Y:S02]  /*18d20*/  R2UR UR58, R7 ;  /* 0x00000000073a72ca */ /* 0x000fe400000e0000 */
[----:B------:R-:W-:Y:S01]  /*18d30*/  R2UR UR31, R13 ;  /* 0x000000000d1f72ca */ /* 0x000fe200000e0000 */
[----:B------:R-:W-:Y:S01]  /*18d40*/  IMAD.MOV.U32 R13, RZ, RZ, 0x40000040 ;  /* 0x40000040ff0d7424 */ /* 0x000fe200078e00ff */
[----:B------:R-:W-:Y:S01]  /*18d50*/  R2UR UR30, R12 ;  /* 0x000000000c1e72ca */ /* 0x000fe200000e0000 */
[----:B------:R-:W-:-:S03]  /*18d60*/  VIADD R12, R10, 0xa02 ;  /* 0x00000a020a0c7836 */ /* 0x000fc60000000000 */
[----:B------:R-:W-:Y:S01]  /*18d70*/  R2UR UR35, R13 ;  /* 0x000000000d2372ca */ /* 0x000fe200000e0000 */
[----:B------:R-:W-:Y:S01]  /*18d80*/  IMAD.MOV.U32 R13, RZ, RZ, 0x40000040 ;  /* 0x40000040ff0d7424 */ /* 0x000fe200078e00ff */
[----:B------:R-:W-:Y:S01]  /*18d90*/  R2UR UR34, R12 ;  /* 0x000000000c2272ca */ /* 0x000fe200000e0000 */
[----:B------:R-:W-:Y:S01]  /*18da0*/  UMOV UR56, UR36 ;  /* 0x0000002400387c82 */ /* 0x000fe20008000000 */
[----:B------:R-:W-:Y:S01]  /*18db0*/  IADD3 R12, R10, 0xa82, RZ ;  /* 0x00000a820a0c7810 */ /* 0x000fe20007ffe0ff */
[----:B------:R-:W-:Y:S01]  /*18dc0*/  UMOV UR57, UR37 ;  /* 0x0000002500397c82 */ /* 0x000fe20008000000 */
[----:B------:R-:W-:Y:S01]  /*18dd0*/  R2UR UR43, R13 ;  /* 0x000000000d2b72ca */ /* 0x000fe200000e0000 */
[----:B------:R-:W-:Y:S01]  /*18de0*/  IMAD.MOV.U32 R13, RZ, RZ, 0x40000040 ;  /* 0x40000040ff0d7424 */ /* 0x000fe200078e00ff */
[----:B------:R-:W-:Y:S01]  /*18df0*/  R2UR UR42, R12 ;  /* 0x000000000c2a72ca */ /* 0x000fe200000e0000 */
[----:B------:R-:W-:Y:S01]  /*18e00*/  VIADD R12, R10, 0x584 ;  /* 0x000005840a0c7836 */ /* 0x000fe20000000000 */
[----:B------:R-:W-:-:S02]  /*18e10*/  WARPGROUP.DEPBAR.LE gsb0, 0x0 ;  /* 0x00008000000079c5 */ /* 0x000fc40000010000 */
        /* <DEDUP_REMOVED lines=26> */
[----:B------:R-:W-:Y:S02]  /*18fc0*/  R2UR UR59, R13 ;  /* 0x000000000d3b72ca */ /* 0x000fe400000e0000 */
[----:B------:R-:W-:Y:S02]  /*18fd0*/  R2UR UR58, R12 ;  /* 0x000000000c3a72ca */ /* 0x000fe400000e0000 */
[----:B------:R-:W-:Y:S02]  /*18fe0*/  R2UR UR11, R11 ;  /* 0x000000000b0b72ca */ /* 0x000fe400000e0000 */
[----:B------:R-:W-:Y:S01]  /*18ff0*/  R2UR UR10, R9 ;  /* 0x00000000090a72ca */ /* 0x000fe200000e0000 */
[----:B------:R-:W-:Y:S02]  /*19000*/  WARPGROUP.DEPBAR.LE gsb0, 0x0 ;  /* 0x00008000000079c5 */ /* 0x000fe40000010000 */
[----:B------:R-:W-:-:S04]  /*19010*/  WARPGROUP.ARRIVE ;  /* 0x00000000000079c5 */ /* 0x000fc80000000000 */
[----:B------:R-:W-:Y:S01]  /*19020*/  MOV R11, UR59 ;  /* 0x0000003b000b7c02 */ /* 0x000fe20008000f00 */
[----:B------:R-:W-:Y:S01]  /*19030*/  UMOV UR59, UR5 ;  /* 0x00000005003b7c82 */ /* 0x000fe20008000000 */
[----:B------:R-:W-:Y:S01]  /*19040*/  MOV R9, UR58 ;  /* 0x0000003a00097c02 */ /* 0x000fe20008000f00 */
[----:B------:R-:W-:Y:S01]  /*19050*/  UMOV UR58, UR4 ;  /* 0x00000004003a7c82 */ /* 0x000fe20008000000 */
[----:B------:R-:W-:Y:S01]  /*19060*/  UMOV UR4, UR36 ;  /* 0x0000002400047c82 */ /* 0x000fe20008000000 */
[----:B------:R-:W-:Y:S02]  /*19070*/  UMOV UR5, UR37 ;  /* 0x0000002500057c82 */ /* 0x000fe40008000000 */
[----:B------:R-:W-:Y:S01]  /*19080*/  HGMMA.64x16x16.F32 R152, gdesc[UR4], R152, gsb0 ;  /* 0x00200000049879f0 */ /* 0x000fe20008000898 */
[----:B------:R-:W-:Y:S01]  /*19090*/  UMOV UR8, UR36 ;  /* 0x0000002400087c82 */ /* 0x000fe20008000000 */
[----:B------:R-:W-:Y:S01]  /*190a0*/  UMOV UR9, UR37 ;  /* 0x0000002500097c82 */ /* 0x000fe20008000000 */
[----:B------:R-:W-:-:S02]  /*190b0*/  WARPGROUP.DEPBAR.LE gsb0, 0x0 ;  /* 0x00008000000079c5 */ /* 0x000fc40000010000 */
        /* <DEDUP_REMOVED lines=119> */
[----:B------:R-:W-:Y:S02]  /*19830*/  IADD3 R12, R10, 0x586, RZ ;  /* 0x000005860a0c7810 */ /* 0x000fe40007ffe0ff */
[----:B------:R-:W-:Y:S02]  /*19840*/  R2UR UR21, R21 ;  /* 0x00000000151572ca */ /* 0x000fe400000e0000 */
[----:B------:R-:W-:Y:S02]  /*19850*/  R2UR UR20, R20 ;  /* 0x00000000141472ca */ /* 0x000fe400000e0000 */
[----:B------:R-:W-:Y:S02]  /*19860*/  R2UR UR22, R12 ;  /* 0x000000000c1672ca */ /* 0x000fe400000e0000 */
[----:B------:R-:W-:Y:S01]  /*19870*/  R2UR UR23, R13 ;  /* 0x000000000d1772ca */ /* 0x000fe200000e0000 */
[----:B------:R-:W-:-:S02]  /*19880*/  WARPGROUP.DEPBAR.LE gsb0, 0x0 ;  /* 0x00008000000079c5 */ /* 0x000fc40000010000 */
[----:B------:R-:W-:-:S10]  /*19890*/  WARPGROUP.ARRIVE ;  /* 0x00000000000079c5 */ /* 0x000fd40000000000 */
        /* <DEDUP_REMOVED lines=92> */
[----:B------:R-:W-:Y:S02]  /*19e60*/  R2UR UR38, R231 ;  /* 0x00000000e72672ca */ /* 0x000fe400000e0000 */
[----:B------:R-:W-:Y:S02]  /*19e70*/  R2UR UR37, R230 ;  /* 0x00000000e62572ca */ /* 0x000fe400000e0000 */
[----:B------:R-:W-:Y:S01]  /*19e80*/  R2UR UR36, R229 ;  /* 0x00000000e52472ca */ /* 0x000fe200000e0000 */
[----:B------:R-:W-:Y:S02]  /*19e90*/  WARPGROUP.DEPBAR.LE gsb0, 0x0 ;  /* 0x00008000000079c5 */ /* 0x000fe40000010000 */
[----:B0-----:R-:W-:-:S12]  /*19ea0*/  @P2 BRA `(.L_x_606) ;  /* 0x0000000000282947 */ /* 0x001fd80003800000 */
[----:B------:R-:W-:Y:S05]  /*19eb0*/  @!P0 BRA `(.L_x_607) ;  /* 0x0000000000048947 */ /* 0x000fea0003800000 */
[----:B------:R-:W-:Y:S01]  /*19ec0*/  BPT.TRAP 0x1 ;  /* 0x000000040000795c */ /* 0x000fe20000300000 */
.L_x_607:
[----:B------:R-:W-:Y:S01]  /*19ed0*/  SHF.L.U32 R5, R5, 0x1f, RZ ;  /* 0x0000001f05057819 */ /* 0x000fe200000006ff */
[----:B-----5:R-:W-:-:S04]  /*19ee0*/  IMAD R7, R6, 0x8, R2 ;  /* 0x0000000806077824 */ /* 0x020fc800078e0202 */
[----:B------:R0:W1:Y:S01]  /*19ef0*/  SYNCS.PHASECHK.TRANS64.TRYWAIT P2, [R7+URZ+0x34850], R5 ;  /* 0x03485005070075a7 */ /* 0x000062000804017f */
[----:B------:R-:W-:Y:S05]  /*19f00*/  @!P0 BRA `(.L_x_608) ;  /* 0x0000000000048947 */ /* 0x000fea0003800000 */
[----:B------:R-:W-:Y:S01]  /*19f10*/  BPT.TRAP 0x1 ;  /* 0x000000040000795c */ /* 0x000fe20000300000 */
.L_x_608:
[----:B-1----:R-:W-:Y:S05]  /*19f20*/  @P2 BRA `(.L_x_606) ;  /* 0x0000000000082947 */ /* 0x002fea0003800000 */
[----:B------:R-:W1:Y:S02]  /*19f30*/  SYNCS.PHASECHK.TRANS64.TRYWAIT P2, [R7+URZ+0x34850], R5 ;  /* 0x03485005070075a7 */ /* 0x000e64000804017f */
[----:B-1----:R-:W-:Y:S05]  /*19f40*/  @!P2 BRA `(.L_x_609) ;  /* 0x000000e40050a947 */ /* 0x002fea0003800000 */
.L_x_606:
[----:B01---5:R-:W-:Y:S01]  /*19f50*/  VIADD R5, R2, 0x400 ;  /* 0x0000040002057836 */ /* 0x023fe20000000000 */
[----:B------:R-:W-:Y:S01]  /*19f60*/  MOV R9, 0x40000040 ;  /* 0x4000004000097802 */ /* 0x000fe20000000f00 */
[----:B------:R-:W-:Y:S05]  /*19f70*/  WARPSYNC.ALL ;  /* 0x0000000000007948 */ /* 0x000fea0003800000 */
[----:B------:R-:W-:Y:S01]  /*19f80*/  SHF.R.U32.HI R5, RZ, 0x4, R5 ;  /* 0x00000004ff057819 */ /* 0x000fe20000011605 */
[----:B------:R-:W-:Y:S01]  /*19f90*/  WARPGROUP.ARRIVE ;  /* 0x00000000000079c5 */ /* 0x000fe20000000000 */
[----:B------:R-:W-:Y:S01]  /*19fa0*/  R2UR UR7, R9 ;  /* 0x00000000090772ca */ /* 0x000fe200000e0000 */
[----:B------:R-:W-:Y:S01]  /*19fb0*/  IMAD.MOV.U32 R11, RZ, RZ, 0x40000040 ;  /* 0x40000040ff0b7424 */ /* 0x000fe200078e00ff */
[----:B------:R-:W-:Y:S01]  /*19fc0*/  LOP3.LUT R5, R5, 0x3fff, RZ, 0xc0, !PT ;  /* 0x00003fff05057812 */ /* 0x000fe200078ec0ff */
[----:B------:R-:W-:Y:S01]  /*19fd0*/  IMAD.MOV.U32 R15, RZ, RZ, 0x40000040 ;  /* 0x40000040ff0f7424 */ /* 0x000fe200078e00ff */
[----:B------:R-:W-:Y:S01]  /*19fe0*/  FMNMX.FTZ R13, R170, R3, !PT ;  /* 0x00000003aa0d7209 */ /* 0x000fe20007810000 */
[----:B------:R-:W-:Y:S01]  /*19ff0*/  IMAD.U32 R9, RZ, RZ, UR61 ;  /* 0x0000003dff097e24 */ /* 0x000fe2000f8e00ff */
[----:B------:R-:W-:Y:S01]  /*1a000*/  LOP3.LUT R5, R5, 0x5800000, RZ, 0xfc, !PT ;  /* 0x0580000005057812 */ /* 0x000fe200078efcff */
[----:B------:R-:W0:Y:S01]  /*1a010*/  S2R R227, SR_TID.X ;  /* 0x0000000000e37919 */ /* 0x000e220000002100 */
[----:B------:R-:W-:-:S03]  /*1a020*/  FMNMX.FTZ R13, R171, R13, !PT ;  /* 0x0000000dab0d7209 */ /* 0x000fc60007810000 */
[----:B------:R-:W-:Y:S01]  /*1a030*/  IMAD R8, R6, 0xb00, R5 ;  /* 0x00000b0006087824 */ /* 0x000fe200078e0205 */
[----:B------:R-:W-:Y:S02]  /*1a040*/  FMNMX.FTZ R5, R168, R4, !PT ;  /* 0x00000004a8057209 */ /* 0x000fe40007810000 */
[----:B------:R-:W-:Y:S01]  /*1a050*/  FMNMX.FTZ R13, R174, R13, !PT ;  /* 0x0000000dae0d7209 */ /* 0x000fe20007810000 */
[C---:B------:R-:W-:Y:S01]  /*1a060*/  VIADD R10, R8.reuse, 0x80 ;  /* 0x00000080080a7836 */ /* 0x040fe20000000000 */
[C---:B------:R-:W-:Y:S02]  /*1a070*/  R2UR UR6, R8.reuse ;  /* 0x00000000080672ca */ /* 0x040fe400000e0000 */
[----:B------:R-:W-:Y:S02]  /*1a080*/  FMNMX.FTZ R5, R169, R5, !PT ;  /* 0x00000005a9057209 */ /* 0x000fe40007810000 */
[----:B------:R-:W-:Y:S02]  /*1a090*/  IADD3 R14, R8, 0x300, RZ ;  /* 0x00000300080e7810 */ /* 0x000fe40007ffe0ff */
[----:B------:R-:W-:-:S04]  /*1a0a0*/  FMNMX.FTZ R5, R172, R5, !PT ;  /* 0x00000005ac057209 */ /* 0x000fc80007810000 */
[----:B------:R-:W-:-:S03]  /*1a0b0*/  FMNMX.FTZ R5, R173, R5, !PT ;  /* 0x00000005ad057209 */ /* 0x000fc60007810000 */
[----:B------:R-:W-:Y:S01]  /*1a0c0*/  HGMMA.64x128x16.F32 R24, R176, gdesc[UR4].tnspB, R24, gsb0 ;  /* 0x41e00004b0187df0 */ /* 0x000fe20008000818 */
[----:B------:R-:W-:Y:S01]  /*1a0d0*/  R2UR UR6, R10 ;  /* 0x000000000a0672ca */ /* 0x000fe200000e0000 */
[----:B------:R-:W-:Y:S01]  /*1a0e0*/  VIADD R10, R8, 0x100 ;  /* 0x00000100080a7836 */ /* 0x000fe20000000000 */
[----:B------:R-:W-:Y:S01]  /*1a0f0*/  R2UR UR7, R11 ;  /* 0x000000000b0772ca */ /* 0x000fe200000e0000 */
[----:B------:R-:W-:Y:S01]  /*1a100*/  IMAD.MOV.U32 R11, RZ, RZ, 0x40000040 ;  /* 0x40000040ff0b7424 */ /* 0x000fe200078e00ff */
[----:B------:R-:W-:-:S04]  /*1a110*/  FMNMX.FTZ R5, R160, R5, !PT ;  /* 0x00000005a0057209 */ /* 0x000fc80007810000 */
[----:B------:R-:W-:Y:S02]  /*1a120*/  FMNMX.FTZ R5, R161, R5, !PT ;  /* 0x00000005a1057209 */ /* 0x000fe40007810000 */
[----:B0-----:R-:W-:Y:S02]  /*1a130*/  SHF.R.U32.HI R227, RZ, 0x7, R227 ;  /* 0x00000007ffe37819 */ /* 0x001fe400000116e3 */
        /* <DEDUP_REMOVED lines=35> */
[----:B------:R-:W-:-:S04]  /*1a370*/  FMNMX.FTZ R5, R101, R5, !PT ;  /* 0x0000000565057209 */ /* 0x000fc80007810000 */
[----:B------:R-:W-:Y:S01]  /*1a380*/  FMNMX.FTZ R5, R88, R5, !PT ;  /* 0x0000000558057209 */ /* 0x000fe20007810000 */
[----:B------:R-:W-:Y:S01]  /*1a390*/  HGMMA.64x128x16.F32 R24, R180, gdesc[UR4].tnspB, R24, gsb0 ;  /* 0x41e00004b4187df0 */ /* 0x000fe20008000818 */
[----:B------:R-:W-:Y:S01]  /*1a3a0*/  R2UR UR6, R10 ;  /* 0x000000000a0672ca */ /* 0x000fe200000e0000 */
[----:B------:R-:W-:Y:S01]  /*1a3b0*/  VIADD R10, R8, 0x180 ;  /* 0x00000180080a7836 */ /* 0x000fe20000000000 */
[----:B------:R-:W-:Y:S02]  /*1a3c0*/  R2UR UR7, R11 ;  /* 0x000000000b0772ca */ /* 0x000fe400000e0000 */
[----:B------:R-:W-:Y:S02]  /*1a3d0*/  MOV R11, 0x40000040 ;  /* 0x40000040000b7802 */ /* 0x000fe40000000f00 */
[----:B------:R-:W-:-:S04]  /*1a3e0*/  FMNMX.FTZ R5, R89, R5, !PT ;  /* 0x0000000559057209 */ /* 0x000fc80007810000 */
[----:B------:R-:W-:-:S04]  /*1a3f0*/  FMNMX.FTZ R5, R92, R5, !PT ;  /* 0x000000055c057209 */ /* 0x000fc80007810000 */
[----:B------:R-:W-:-:S05]  /*1a400*/  FMNMX.FTZ R5, R93, R5, !PT ;  /* 0x000000055d057209 */ /* 0x000fca0007810000 */
[----:B------:R-:W0:Y:S02]  /*1a410*/  SHFL.BFLY PT, R7, R5, 0x2, 0x1f ;  /* 0x0c401f0005077f89 */ /* 0x000e2400000e0000 */
[----:B0-----:R-:W-:-:S05]  /*1a420*/  FMNMX.FTZ R7, R5, R7, !PT ;  /* 0x0000000705077209 */ /* 0x001fca0007810000 */
[----:B------:R-:W0:Y:S02]  /*1a430*/  SHFL.BFLY PT, R5, R7, 0x1, 0x1f ;  /* 0x0c201f0007057f89 */ /* 0x000e2400000e0000 */
[----:B0-----:R-:W-:-:S05]  /*1a440*/  FMNMX.FTZ R7, R7, R5, !PT ;  /* 0x0000000507077209 */ /* 0x001fca0007810000 */
[----:B------:R-:W-:-:S04]  /*1a450*/  FADD.FTZ R4, -R7, R4 ;  /* 0x0000000407047221 */ /* 0x000fc80000010100 */
[----:B------:R-:W-:-:S06]  /*1a460*/  FMUL.FTZ R4, R4, R9 ;  /* 0x0000000904047220 */ /* 0x000fcc0000410000 */
[----:B------:R-:W-:Y:S01]  /*1a470*/  MUFU.EX2 R4, R4 ;  /* 0x0000000400047308 */ /* 0x000fe20000000800 */
        /* <DEDUP_REMOVED lines=18> */
[----:B------:R-:W-:Y:S01]  /*1a5a0*/  FMUL.FTZ R10, R7, R9 ;  /* 0x00000009070a7220 */ /* 0x000fe20000410000 */
[----:B------:R-:W-:-:S03]  /*1a5b0*/  R2UR UR7, R11 ;  /* 0x000000000b0772ca */ /* 0x000fc600000e0000 */
        /* <DEDUP_REMOVED lines=24> */
[----:B------:R-:W-:Y:S01]  /*1a740*/  FFMA.FTZ R101, R101, R9, -R10 ;  /* 0x0000000965657223 */ /* 0x000fe2000001080a */
[----:B------:R-:W0:Y:S08]  /*1a750*/  MUFU.EX2 R176, R176 ;  /* 0x000000b000b07308 */ /* 0x000e300000000800 */
[----:B------:R-:W-:Y:S08]  /*1a760*/  MUFU.EX2 R5, R5 ;  /* 0x0000000500057308 */ /* 0x000ff00000000800 */
[----:B------:R-:W-:Y:S01]  /*1a770*/  MUFU.EX2 R178, R178 ;  /* 0x000000b200b27308 */ /* 0x000fe20000000800 */
[----:B------:R-:W-:-:S02]  /*1a780*/  WARPGROUP.DEPBAR.LE gsb0, 0x0 ;  /* 0x00008000000079c5 */ /* 0x000fc40000010000 */
[----:B------:R-:W-:Y:S01]  /*1a790*/  WARPGROUP.ARRIVE ;  /* 0x00000000000079c5 */ /* 0x000fe20000000000 */
[-CC-:B------:R-:W-:Y:S01]  /*1a7a0*/  FFMA.FTZ R192, R136, R9.reuse, -R10.reuse ;  /* 0x0000000988c07223 */ /* 0x180fe2000001080a */
[----:B------:R-:W-:-:S03]  /*1a7b0*/  FFMA.FTZ R194, R140, R9, -R10 ;  /* 0x000000098cc27223 */ /* 0x000fc6000001080a */
[----:B------:R-:W-:Y:S01]  /*1a7c0*/  MUFU.EX2 R12, R12 ;  /* 0x0000000c000c7308 */ /* 0x000fe20000000800 */
[----:B------:R-:W-:Y:S01]  /*1a7d0*/  HGMMA.64x128x16.F32 R24, R196, gdesc[UR4].tnspB, R24, gsb0 ;  /* 0x41e00004c4187df0 */ /* 0x000fe20008000818 */
[----:B------:R-:W-:Y:S02]  /*1a7e0*/  R2UR UR6, R14 ;  /* 0x000000000e0672ca */ /* 0x000fe400000e0000 */
[----:B------:R-:W-:Y:S02]  /*1a7f0*/  R2UR UR7, R15 ;  /* 0x000000000f0772ca */ /* 0x000fe400000e0000 */
[----:B------:R-:W-:Y:S02]  /*1a800*/  FMNMX.FTZ R14, R175, R13, !PT ;  /* 0x0000000daf0e7209 */ /* 0x000fe40007810000 */
[----:B------:R-:W-:Y:S02]  /*1a810*/  MUFU.EX2 R180, R180 ;  /* 0x000000b400b47308 */ /* 0x000fe40000000800 */
[----:B------:R-:W-:-:S04]  /*1a820*/  FMNMX.FTZ R14, R162, R14, !PT ;  /* 0x0000000ea20e7209 */ /* 0x000fc80007810000 */
[----:B------:R-:W-:Y:S01]  /*1a830*/  FMNMX.FTZ R14, R163, R14, !PT ;  /* 0x0000000ea30e7209 */ /* 0x000fe20007810000 */
[----:B0-----:R-:W-:Y:S01]  /*1a840*/  FFMA.FTZ R226, R4, R226, R176 ;  /* 0x000000e204e27223 */ /* 0x001fe200000100b0 */
        /* <DEDUP_REMOVED lines=12> */
[----:B------:R-:W-:Y:S01]  /*1a910*/  VIADD R14, R8, 0x380 ;  /* 0x00000380080e7836 */ /* 0x000fe20000000000 */
[----:B------:R-:W-:Y:S02]  /*1a920*/  MUFU.EX2 R21, R21 ;  /* 0x0000001500157308 */ /* 0x000fe40000000800 */
[----:B------:R-:W-:-:S04]  /*1a930*/  FMNMX.FTZ R15, R150, R15, !PT ;  /* 0x0000000f960f7209 */ /* 0x000fc80007810000 */
[----:B------:R-:W-:Y:S01]  /*1a940*/  FMNMX.FTZ R136, R151, R15, !PT ;  /* 0x0000000f97887209 */ /* 0x000fe20007810000 */
[----:B------:R-:W-:Y:S01]  /*1a950*/  IMAD.MOV.U32 R15, RZ, RZ, 0x40000040 ;  /* 0x40000040ff0f7424 */ /* 0x000fe200078e00ff */
[----:B------:R-:W-:Y:S02]  /*1a960*/  MUFU.EX2 R186, R186 ;  /* 0x000000ba00ba7308 */ /* 0x000fe40000000800 */
[----:B------:R-:W-:-:S04]  /*1a970*/  FMNMX.FTZ R136, R138, R136, !PT ;  /* 0x000000888a887209 */ /* 0x000fc80007810000 */
[----:B------:R-:W-:Y:S02]  /*1a980*/  FMNMX.FTZ R136, R139, R136, !PT ;  /* 0x000000888b887209 */ /* 0x000fe40007810000 */
[----:B------:R-:W-:Y:S02]  /*1a990*/  MUFU.EX2 R13, R157 ;  /* 0x0000009d000d7308 */ /* 0x000fe40000000800 */
[----:B------:R-:W-:-:S06]  /*1a9a0*/  FMNMX.FTZ R136, R142, R136, !PT ;  /* 0x000000888e887209 */ /* 0x000fcc0007810000 */
        /* <DEDUP_REMOVED lines=12> */
[-CC-:B------:R-:W-:Y:S01]  /*1aa70*/  FFMA.FTZ R128, R129, R9.reuse, -R10.reuse ;  /* 0x0000000981807223 */ /* 0x180fe2000001080a */
[----:B------:R-:W-:Y:S02]  /*1aa80*/  FFMA.FTZ R198, R132, R9, -R10 ;  /* 0x0000000984c67223 */ /* 0x000fe4000001080a */
[----:B------:R-:W-:Y:S01]  /*1aa90*/  MUFU.EX2 R100, R100 ;  /* 0x0000006400647308 */ /* 0x000fe20000000800 */
[----:B------:R-:W-:Y:S01]  /*1aaa0*/  HGMMA.64x128x16.F32 R24, R200, gdesc[UR4].tnspB, R24, gsb0 ;  /* 0x41e00004c8187df0 */ /* 0x000fe20008000818 */
[----:B------:R-:W-:Y:S02]  /*1aab0*/  R2UR UR6, R14 ;  /* 0x000000000e0672ca */ /* 0x000fe400000e0000 */
[----:B------:R-:W-:Y:S02]  /*1aac0*/  R2UR UR7, R15 ;  /* 0x000000000f0772ca */ /* 0x000fe400000e0000 */
[----:B------:R-:W-:-:S02]  /*1aad0*/  FMNMX.FTZ R15, R143, R136, !PT ;  /* 0x000000888f0f7209 */ /* 0x000fc40007810000 */
        /* <DEDUP_REMOVED lines=23> */
[----:B------:R-:W-:Y:S01]  /*1ac50*/  FMNMX.FTZ R129, R98, R129, !PT ;  /* 0x0000008162817209 */ /* 0x000fe20007810000 */
[----:B------:R-:W-:Y:S02]  /*1ac60*/  WARPGROUP.DEPBAR.LE gsb0, 0x0 ;  /* 0x00008000000079c5 */ /* 0x000fe40000010000 */
[----:B------:R-:W-:Y:S01]  /*1ac70*/  WARPGROUP.ARRIVE ;  /* 0x00000000000079c5 */ /* 0x000fe20000000000 */
[--C-:B------:R-:W-:Y:S01]  /*1ac80*/  FFMA.FTZ R200, R120, R9, -R10.reuse ;  /* 0x0000000978c87223 */ /* 0x100fe2000001080a */
[----:B------:R-:W-:Y:S01]  /*1ac90*/  FMNMX.FTZ R120, R99, R129, !PT ;  /* 0x0000008163787209 */ /* 0x000fe20007810000 */
[-CC-:B------:R-:W-:Y:S01]  /*1aca0*/  FFMA.FTZ R202, R124, R9.reuse, -R10.reuse ;  /* 0x000000097cca7223 */ /* 0x180fe2000001080a */
[----:B------:R-:W-:Y:S02]  /*1acb0*/  FFMA.FTZ R124, R125, R9, -R10 ;  /* 0x000000097d7c7223 */ /* 0x000fe4000001080a */
[----:B------:R-:W-:Y:S01]  /*1acc0*/  HGMMA.64x128x16.F32 R24, R204, gdesc[UR4].tnspB, R24, gsb0 ;  /* 0x41e00004cc187df0 */ /* 0x000fe20008000818 */
[----:B------:R-:W-:Y:S01]  /*1acd0*/  FMNMX.FTZ R120, R102, R120, !PT ;  /* 0x0000007866787209 */ /* 0x000fe20007810000 */
[----:B------:R-:W-:Y:S03]  /*1ace0*/  MUFU.EX2 R200, R200 ;  /* 0x000000c800c87308 */ /* 0x000fe60000000800 */
[----:B------:R-:W-:-:S04]  /*1acf0*/  FMNMX.FTZ R125, R103, R120, !PT ;  /* 0x00000078677d7209 */ /* 0x000fc80007810000 */
[----:B------:R-:W-:Y:S01]  /*1ad00*/  FMNMX.FTZ R125, R90, R125, !PT ;  /* 0x0000007d5a7d7209 */ /* 0x000fe20007810000 */
[----:B------:R0:W-:Y:S03]  /*1ad10*/  MUFU.EX2 R120, R113 ;  /* 0x0000007100787308 */ /* 0x0001e60000000800 */
[----:B------:R-:W-:-:S05]  /*1ad20*/  FMNMX.FTZ R125, R91, R125, !PT ;  /* 0x0000007d5b7d7209 */ /* 0x000fca0007810000 */
[----:B------:R-:W-:Y:S01]  /*1ad30*/  MUFU.EX2 R202, R202 ;  /* 0x000000ca00ca7308 */ /* 0x000fe20000000800 */
[----:B0-----:R-:W-:-:S05]  /*1ad40*/  IMAD.MOV.U32 R113, RZ, RZ, 0x40000040 ;  /* 0x40000040ff717424 */ /* 0x001fca00078e00ff */
[----:B------:R-:W-:Y:S02]  /*1ad50*/  R2UR UR7, R113 ;  /* 0x00000000710772ca */ /* 0x000fe400000e0000 */
[----:B------:R-:W-:Y:S01]  /*1ad60*/  FMNMX.FTZ R113, R94, R125, !PT ;  /* 0x0000007d5e717209 */ /* 0x000fe20007810000 */
[----:B------:R-:W-:Y:S03]  /*1ad70*/  MUFU.EX2 R124, R124 ;  /* 0x0000007c007c7308 */ /* 0x000fe60000000800 */
[----:B------:R-:W-:Y:S01]  /*1ad80*/  FMNMX.FTZ R113, R95, R113, !PT ;  /* 0x000000715f717209 */ /* 0x000fe20007810000 */
[----:B------:R-:W-:Y:S02]  /*1ad90*/  WARPGROUP.DEPBAR.LE gsb0, 0x0 ;  /* 0x00008000000079c5 */ /* 0x000fe40000010000 */
[-CC-:B------:R-:W-:Y:S01]  /*1ada0*/  FFMA.FTZ R204, R112, R9.reuse, -R10.reuse ;  /* 0x0000000970cc7223 */ /* 0x180fe2000001080a */
[----:B------:R-:W-:Y:S01]  /*1adb0*/  VIADD R112, R8, 0x400 ;  /* 0x0000040008707836 */ /* 0x000fe20000000000 */
[----:B------:R-:W-:Y:S01]  /*1adc0*/  WARPGROUP.ARRIVE ;  /* 0x00000000000079c5 */ /* 0x000fe20000000000 */
[----:B------:R-:W-:-:S02]  /*1add0*/  FFMA.FTZ R206, R116, R9, -R10 ;  /* 0x0000000974ce7223 */ /* 0x000fc4000001080a */
[----:B------:R-:W0:Y:S01]  /*1ade0*/  SHFL.BFLY PT, R116, R113, 0x2, 0x1f ;  /* 0x0c401f0071747f89 */ /* 0x000e2200000e0000 */
[----:B------:R-:W-:Y:S01]  /*1adf0*/  R2UR UR6, R112 ;  /* 0x00000000700672ca */ /* 0x000fe200000e0000 */
[----:B------:R-:W-:Y:S01]  /*1ae00*/  FFMA.FTZ R112, R117, R9, -R10 ;  /* 0x0000000975707223 */ /* 0x000fe2000001080a */
[----:B------:R-:W-:Y:S08]  /*1ae10*/  MUFU.EX2 R204, R204 ;  /* 0x000000cc00cc7308 */ /* 0x000ff00000000800 */
[----:B------:R-:W-:Y:S03]  /*1ae20*/  MUFU.EX2 R206, R206 ;  /* 0x000000ce00ce7308 */ /* 0x000fe60000000800 */
[----:B------:R-:W-:Y:S05]  /*1ae30*/  HGMMA.64x128x16.F32 R24, R208, gdesc[UR4].tnspB, R24, gsb0 ;  /* 0x41e00004d0187df0 */ /* 0x000fea0008000818 */
[----:B------:R-:W-:Y:S01]  /*1ae40*/  MUFU.EX2 R112, R112 ;  /* 0x0000007000707308 */ /* 0x000fe20000000800 */
[----:B0-----:R-:W-:-:S05]  /*1ae50*/  FMNMX.FTZ R113, R113, R116, !PT ;  /* 0x0000007471717209 */ /* 0x001fca0007810000 */
[----:B------:R-:W0:Y:S01]  /*1ae60*/  SHFL.BFLY PT, R116, R113, 0x1, 0x1f ;  /* 0x0c201f0071747f89 */ /* 0x000e2200000e0000 */
[----:B------:R-:W-:Y:S02]  /*1ae70*/  WARPGROUP.DEPBAR.LE gsb0, 0x0 ;  /* 0x00008000000079c5 */ /* 0x000fe40000010000 */
[-CC-:B------:R-:W-:Y:S01]  /*1ae80*/  FFMA.FTZ R210, R108, R9.reuse, -R10.reuse ;  /* 0x000000096cd27223 */ /* 0x180fe2000001080a */
[-CC-:B------:R-:W-:Y:S01]  /*1ae90*/  FFMA.FTZ R108, R88, R9.reuse, -R10.reuse ;  /* 0x00000009586c7223 */ /* 0x180fe2000001080a */
[-CC-:B------:R-:W-:Y:S01]  /*1aea0*/  FFMA.FTZ R88, R92, R9.reuse, -R10.reuse ;  /* 0x000000095c587223 */ /* 0x180fe2000001080a */
[-CC-:B------:R-:W-:Y:S01]  /*1aeb0*/  FFMA.FTZ R208, R104, R9.reuse, -R10.reuse ;  /* 0x0000000968d07223 */ /* 0x180fe2000001080a */
[----:B0-----:R-:W-:Y:S01]  /*1aec0*/  FMNMX.FTZ R92, R113, R116, !PT ;  /* 0x00000074715c7209 */ /* 0x001fe20007810000 */
[-CC-:B------:R-:W-:Y:S01]  /*1aed0*/  FFMA.FTZ R104, R105, R9.reuse, -R10.reuse ;  /* 0x0000000969687223 */ /* 0x180fe2000001080a */
[-CC-:B------:R-:W-:Y:S01]  /*1aee0*/  FFMA.FTZ R105, R109, R9.reuse, -R10.reuse ;  /* 0x000000096d697223 */ /* 0x180fe2000001080a */
[-CC-:B------:R-:W-:Y:S01]  /*1aef0*/  FFMA.FTZ R109, R89, R9.reuse, -R10.reuse ;  /* 0x00000009596d7223 */ /* 0x180fe2000001080a */
[----:B------:R0:W-:Y:S01]  /*1af00*/  MUFU.EX2 R113, R88 ;  /* 0x0000005800717308 */ /* 0x0001e20000000800 */
[-C--:B------:R-:W-:Y:S01]  /*1af10*/  FFMA.FTZ R10, R93, R9.reuse, -R10 ;  /* 0x000000095d0a7223 */ /* 0x080fe2000001080a */
[----:B------:R-:W-:Y:S01]  /*1af20*/  IMAD.MOV.U32 R89, RZ, RZ, 0x40000040 ;  /* 0x40000040ff597424 */ /* 0x000fe200078e00ff */
[----:B------:R-:W-:Y:S01]  /*1af30*/  WARPGROUP.ARRIVE ;  /* 0x00000000000079c5 */ /* 0x000fe20000000000 */
[----:B------:R-:W-:-:S03]  /*1af40*/  FMUL.FTZ R116, R92, R9 ;  /* 0x000000095c747220 */ /* 0x000fc60000410000 */
[----:B------:R-:W-:Y:S01]  /*1af50*/  R2UR UR7, R89 ;  /* 0x00000000590772ca */ /* 0x000fe200000e0000 */
[-CC-:B------:R-:W-:Y:S01]  /*1af60*/  FFMA.FTZ R199, R134, R9.reuse, -R116.reuse ;  /* 0x0000000986c77223 */ /* 0x180fe20000010874 */
[----:B0-----:R-:W-:Y:S01]  /*1af70*/  FADD.FTZ R88, -R92, R3 ;  /* 0x000000035c587221 */ /* 0x001fe20000010100 */
[----:B------:R-:W2:Y:S01]  /*1af80*/  LDL R134, [R1+0x4] ;  /* 0x0000040001867983 */ /* 0x000ea20000100800 */
[----:B------:R0:W-:Y:S01]  /*1af90*/  MUFU.EX2 R3, R10 ;  /* 0x0000000a00037308 */ /* 0x0001e20000000800 */
[----:B------:R-:W-:Y:S02]  /*1afa0*/  IMAD.MOV.U32 R89, RZ, RZ, 0x40000040 ;  /* 0x40000040ff597424 */ /* 0x000fe400078e00ff */
[-CC-:B------:R-:W-:Y:S01]  /*1afb0*/  FFMA.FTZ R177, R170, R9.reuse, -R116.reuse ;  /* 0x00000009aab17223 */ /* 0x180fe20000010874 */
[-CC-:B------:R-:W-:Y:S01]  /*1afc0*/  FFMA.FTZ R93, R171, R9.reuse, -R116.reuse ;  /* 0x00000009ab5d7223 */ /* 0x180fe20000010874 */
[-CC-:B------:R-:W-:Y:S01]  /*1afd0*/  FFMA.FTZ R179, R174, R9.reuse, -R116.reuse ;  /* 0x00000009aeb37223 */ /* 0x180fe20000010874 */
[-CC-:B------:R-:W-:Y:S01]  /*1afe0*/  FFMA.FTZ R117, R175, R9.reuse, -R116.reuse ;  /* 0x00000009af757223 */ /* 0x180fe20000010874 */
[-CC-:B------:R-:W-:Y:S01]  /*1aff0*/  FFMA.FTZ R181, R162, R9.reuse, -R116.reuse ;  /* 0x00000009a2b57223 */ /* 0x180fe20000010874 */
[-CC-:B------:R-:W-:Y:S01]  /*1b000*/  FFMA.FTZ R197, R130, R9.reuse, -R116.reuse ;  /* 0x0000000982c57223 */ /* 0x180fe20000010874 */
[----:B------:R-:W-:Y:S01]  /*1b010*/  MUFU.EX2 R177, R177 ;  /* 0x000000b100b17308 */ /* 0x000fe20000000800 */
[-C--:B0-----:R-:W-:Y:S01]  /*1b020*/  FMUL.FTZ R10, R88, R9.reuse ;  /* 0x00000009580a7220 */ /* 0x081fe20000410000 */
[----:B------:R-:W-:Y:S01]  /*1b030*/  IADD3 R88, R8, 0x480, RZ ;  /* 0x0000048008587810 */ /* 0x000fe20007ffe0ff */
[-CC-:B------:R-:W-:Y:S01]  /*1b040*/  FFMA.FTZ R125, R163, R9.reuse, -R116.reuse ;  /* 0x00000009a37d7223 */ /* 0x180fe20000010874 */
[-CC-:B------:R-:W-:Y:S01]  /*1b050*/  FFMA.FTZ R201, R122, R9.reuse, -R116.reuse ;  /* 0x000000097ac97223 */ /* 0x180fe20000010874 */
[-CC-:B------:R-:W-:Y:S01]  /*1b060*/  FFMA.FTZ R183, R166, R9.reuse, -R116.reuse ;  /* 0x00000009a6b77223 */ /* 0x180fe20000010874 */
[----:B------:R-:W-:Y:S01]  /*1b070*/  R2UR UR6, R88 ;  /* 0x00000000580672ca */ /* 0x000fe200000e0000 */
[----:B------:R-:W-:Y:S01]  /*1b080*/  VIADD R88, R8, 0x500 ;  /* 0x0000050008587836 */ /* 0x000fe20000000000 */
        /* <DEDUP_REMOVED lines=10> */
[-C--:B------:R-:W-:Y:S01]  /*1b130*/  FFMA.FTZ R207, R118, R9.reuse, -R116 ;  /* 0x0000000976cf7223 */ /* 0x080fe20000010874 */
[----:B------:R-:W-:Y:S01]  /*1b140*/  HGMMA.64x128x16.F32 R24, R212, gdesc[UR4].tnspB, R24, gsb0 ;  /* 0x41e00004d4187df0 */ /* 0x000fe20008000818 */
[----:B------:R-:W-:Y:S01]  /*1b150*/  R2UR UR6, R88 ;  /* 0x00000000580672ca */ /* 0x000fe200000e0000 */
[----:B------:R-:W-:Y:S01]  /*1b160*/  @!P1 IMAD R88, R222, 0x8, R2 ;  /* 0x00000008de589824 */ /* 0x000fe200078e0202 */
[----:B------:R-:W-:Y:S01]  /*1b170*/  R2UR UR7, R89 ;  /* 0x00000000590772ca */ /* 0x000fe200000e0000 */
[-CC-:B------:R-:W-:Y:S01]  /*1b180*/  FFMA.FTZ R191, R150, R9.reuse, -R116.reuse ;  /* 0x0000000996bf7223 */ /* 0x180fe20000010874 */
[----:B------:R-:W3:Y:S01]  /*1b190*/  MUFU.EX2 R179, R179 ;  /* 0x000000b300b37308 */ /* 0x000ee20000000800 */
[----:B------:R-:W-:Y:S01]  /*1b1a0*/  @!P1 VIADD R88, R88, 0x34840 ;  /* 0x0003484058589836 */ /* 0x000fe20000000000 */
[----:B------:R-:W-:Y:S01]  /*1b1b0*/  IADD3 R89, -R227, 0xb, RZ ;  /* 0x0000000be3597810 */ /* 0x000fe20007ffe1ff */
[-CC-:B------:R-:W-:Y:S01]  /*1b1c0*/  FFMA.FTZ R205, R114, R9.reuse, -R116.reuse ;  /* 0x0000000972cd7223 */ /* 0x180fe20000010874 */
[-CC-:B------:R-:W-:Y:S01]  /*1b1d0*/  FFMA.FTZ R133, R151, R9.reuse, -R116.reuse ;  /* 0x0000000997857223 */ /* 0x180fe20000010874 */
[-C--:B------:R-:W-:Y:S01]  /*1b1e0*/  FFMA.FTZ R209, R106, R9.reuse, -R116 ;  /* 0x000000096ad17223 */ /* 0x080fe20000010874 */
[----:B------:R-:W-:Y:S01]  /*1b1f0*/  @!P1 PRMT R130, RZ, 0x654, R88 ;  /* 0x00000654ff829816 */ /* 0x000fe20000000058 */
[----:B------:R-:W-:Y:S01]  /*1b200*/  FFMA.FTZ R193, R138, R9, -R116 ;  /* 0x000000098ac17223 */ /* 0x000fe20000010874 */
[----:B------:R-:W4:Y:S01]  /*1b210*/  MUFU.EX2 R117, R117 ;  /* 0x0000007500757308 */ /* 0x000f220000000800 */
[----:B0-----:R-:W-:Y:S01]  /*1b220*/  FFMA.FTZ R122, R10, R225, R177 ;  /* 0x000000e10a7a7223 */ /* 0x001fe200000100b1 */
[----:B------:R-:W-:Y:S01]  /*1b230*/  FADD.FTZ R131, R5, R226 ;  /* 0x000000e205837221 */ /* 0x000fe20000010000 */
[-CC-:B------:R-:W-:Y:S01]  /*1b240*/  FFMA.FTZ R211, R110, R9.reuse, -R116.reuse ;  /* 0x000000096ed37223 */ /* 0x180fe20000010874 */
[-CC-:B------:R-:W-:Y:S01]  /*1b250*/  FFMA.FTZ R137, R139, R9.reuse, -R116.reuse ;  /* 0x000000098b897223 */ /* 0x180fe20000010874 */
[-CC-:B------:R-:W-:Y:S01]  /*1b260*/  FFMA.FTZ R195, R142, R9.reuse, -R116.reuse ;  /* 0x000000098ec37223 */ /* 0x180fe20000010874 */
[-CC-:B------:R-:W-:Y:S01]  /*1b270*/  FFMA.FTZ R115, R115, R9.reuse, -R116.reuse ;  /* 0x0000000973737223 */ /* 0x180fe20000010874 */
[----:B------:R-:W-:Y:S01]  /*1b280*/  FFMA.FTZ R135, R135, R9, -R116 ;  /* 0x0000000987877223 */ /* 0x000fe20000010874 */
[----:B------:R-:W0:Y:S01]  /*1b290*/  MUFU.EX2 R181, R181 ;  /* 0x000000b500b57308 */ /* 0x000e220000000800 */
[----:B-1----:R-:W-:Y:S01]  /*1b2a0*/  FADD.FTZ R122, R93, R122 ;  /* 0x0000007a5d7a7221 */ /* 0x002fe20000010000 */
[----:B------:R-:W-:-:S06]  /*1b2b0*/  FADD.FTZ R131, R178, R131 ;  /* 0x00000083b2837221 */ /* 0x000fcc0000010000 */
[----:B------:R-:W1:Y:S08]  /*1b2c0*/  MUFU.EX2 R125, R125 ;  /* 0x0000007d007d7308 */ /* 0x000e700000000800 */
        /* <DEDUP_REMOVED lines=8> */
[----:B------:R-:W-:Y:S08]  /*1b350*/  MUFU.EX2 R197, R197 ;  /* 0x000000c500c57308 */ /* 0x000ff00000000800 */
[----:B------:R-:W-:Y:S08]  /*1b360*/  MUFU.EX2 R8, R8 ;  /* 0x0000000800087308 */ /* 0x000ff00000000800 */
[----:B------:R-:W-:Y:S01]  /*1b370*/  MUFU.EX2 R199, R199 ;  /* 0x000000c700c77308 */ /* 0x000fe20000000800 */
[----:B------:R-:W-:-:S07]  /*1b380*/  F2FP.F16.F32.PACK_AB R176, R5, R176 ;  /* 0x000000b005b0723e */ /* 0x000fce00000000ff */
[----:B------:R-:W-:Y:S08]  /*1b390*/  MUFU.EX2 R208, R208 ;  /* 0x000000d000d07308 */ /* 0x000ff00000000800 */
[----:B------:R-:W-:Y:S08]  /*1b3a0*/  MUFU.EX2 R104, R104 ;  /* 0x0000006800687308 */ /* 0x000ff00000000800 */
[----:B------:R-:W-:Y:S01]  /*1b3b0*/  MUFU.EX2 R210, R210 ;  /* 0x000000d200d27308 */ /* 0x000fe20000000800 */
[----:B------:R-:W-:-:S02]  /*1b3c0*/  WARPGROUP.DEPBAR.LE gsb0, 0x0 ;  /* 0x00008000000079c5 */ /* 0x000fc40000010000 */
[----:B------:R-:W-:Y:S01]  /*1b3d0*/  WARPGROUP.ARRIVE ;  /* 0x00000000000079c5 */ /* 0x000fe20000000000 */
[-CC-:B------:R-:W-:Y:S01]  /*1b3e0*/  FFMA.FTZ R114, R107, R9.reuse, -R116.reuse ;  /* 0x000000096b727223 */ /* 0x180fe20000010874 */
[----:B------:R-:W-:-:S03]  /*1b3f0*/  FFMA.FTZ R138, R143, R9, -R116 ;  /* 0x000000098f8a7223 */ /* 0x000fc60000010874 */
[----:B------:R-:W2:Y:S01]  /*1b400*/  MUFU.EX2 R191, R191 ;  /* 0x000000bf00bf7308 */ /* 0x000ea20000000800 */
[----:B------:R-:W-:Y:S01]  /*1b410*/  HGMMA.64x128x16.F32 R24, R216, gdesc[UR4].tnspB, R24, gsb0 ;  /* 0x41e00004d8187df0 */ /* 0x000fe20008000818 */
[----:B---3--:R-:W-:Y:S01]  /*1b420*/  FADD.FTZ R122, R179, R122 ;  /* 0x0000007ab37a7221 */ /* 0x008fe20000010000 */
[----:B------:R-:W-:-:S03]  /*1b430*/  FADD.FTZ R131, R12, R131 ;  /* 0x000000830c837221 */ /* 0x000fc60000010000 */
[----:B----4-:R-:W-:Y:S02]  /*1b440*/  FADD.FTZ R122, R117, R122 ;  /* 0x0000007a757a7221 */ /* 0x010fe40000010000 */
[----:B------:R-:W3:Y:S02]  /*1b450*/  MUFU.EX2 R133, R133 ;  /* 0x0000008500857308 */ /* 0x000ee40000000800 */
[----:B0-----:R-:W-:-:S04]  /*1b460*/  FADD.FTZ R122, R181, R122 ;  /* 0x0000007ab57a7221 */ /* 0x001fc80000010000 */
[----:B-1----:R-:W-:Y:S02]  /*1b470*/  FADD.FTZ R122, R125, R122 ;  /* 0x0000007a7d7a7221 */ /* 0x002fe40000010000 */
[----:B------:R-:W0:Y:S02]  /*1b480*/  MUFU.EX2 R193, R193 ;  /* 0x000000c100c17308 */ /* 0x000e240000000800 */
[----:B------:R-:W-:-:S04]  /*1b490*/  FADD.FTZ R122, R183, R122 ;  /* 0x0000007ab77a7221 */ /* 0x000fc80000010000 */
[----:B------:R-:W-:Y:S02]  /*1b4a0*/  FADD.FTZ R122, R141, R122 ;  /* 0x0000007a8d7a7221 */ /* 0x000fe40000010000 */
[----:B------:R-:W1:Y:S02]  /*1b4b0*/  MUFU.EX2 R137, R137 ;  /* 0x0000008900897308 */ /* 0x000e640000000800 */
[----:B------:R-:W-:-:S04]  /*1b4c0*/  FADD.FTZ R122, R185, R122 ;  /* 0x0000007ab97a7221 */ /* 0x000fc80000010000 */
[----:B------:R-:W-:Y:S02]  /*1b4d0*/  FADD.FTZ R122, R129, R122 ;  /* 0x0000007a817a7221 */ /* 0x000fe40000010000 */
[----:B------:R-:W4:Y:S08]  /*1b4e0*/  MUFU.EX2 R195, R195 ;  /* 0x000000c300c37308 */ /* 0x000f300000000800 */
[----:B------:R-:W4:Y:S01]  /*1b4f0*/  MUFU.EX2 R138, R138 ;  /* 0x0000008a008a7308 */ /* 0x000f220000000800 */
[----:B------:R-:W-:-:S02]  /*1b500*/  F2FP.F16.F32.PACK_AB R177, R93, R177 ;  /* 0x000000b15db1723e */ /* 0x000fc400000000ff */
[----:B------:R-:W-:-:S05]  /*1b510*/  F2FP.F16.F32.PACK_AB R178, R12, R178 ;  /* 0x000000b20cb2723e */ /* 0x000fca00000000ff */
[----:B------:R-:W4:Y:S01]  /*1b520*/  MUFU.EX2 R88, R135 ;  /* 0x0000008700587308 */ /* 0x000f220000000800 */
[----:B------:R-:W-:-:S07]  /*1b530*/  FFMA.FTZ R203, R126, R9, -R116 ;  /* 0x000000097ecb7223 */ /* 0x000fce0000010874 */
[----:B------:R-:W4:Y:S08]  /*1b540*/  MUFU.EX2 R201, R201 ;  /* 0x000000c900c97308 */ /* 0x000f300000000800 */
[----:B------:R-:W-:Y:S08]  /*1b550*/  MUFU.EX2 R105, R105 ;  /* 0x0000006900697308 */ /* 0x000ff00000000800 */
[----:B------:R-:W-:Y:S08]  /*1b560*/  MUFU.EX2 R108, R108 ;  /* 0x0000006c006c7308 */ /* 0x000ff00000000800 */
[----:B------:R-:W-:Y:S01]  /*1b570*/  MUFU.EX2 R109, R109 ;  /* 0x0000006d006d7308 */ /* 0x000fe20000000800 */
[----:B------:R-:W-:-:S02]  /*1b580*/  WARPGROUP.DEPBAR.LE gsb0, 0x0 ;  /* 0x00008000000079c5 */ /* 0x000fc40000010000 */
[----:B------:R3:W-:Y:S06]  /*1b590*/  BAR.ARV R89, 0x100 ;  /* 0x000400590000751d */ /* 0x0007ec0000002000 */
[----:B------:R0:W-:Y:S02]  /*1b5a0*/  @!P1 SYNCS.ARRIVE.TRANS64.RED.A1T0 RZ, [R130+URZ], RZ ;  /* 0x000000ff82ff99a7 */ /* 0x0001e4000810043f */
[----:B0-----:R-:W-:-:S05]  /*1b5b0*/  @!P1 LEA R130, R6, R2, 0x3 ;  /* 0x0000000206829211 */ /* 0x001fca00078e18ff */
[----:B------:R-:W-:-:S05]  /*1b5c0*/  @!P1 VIADD R130, R130, 0x34860 ;  /* 0x0003486082829836 */ /* 0x000fca0000000000 */
[----:B------:R-:W-:-:S04]  /*1b5d0*/  @!P1 PRMT R130, RZ, 0x654, R130 ;  /* 0x00000654ff829816 */ /* 0x000fc80000000082 */
[----:B------:R0:W-:Y:S01]  /*1b5e0*/  @!P1 SYNCS.ARRIVE.TRANS64.RED.A1T0 RZ, [R130+URZ], RZ ;  /* 0x000000ff82ff99a7 */ /* 0x0001e2000810043f */
[----:B------:R-:W-:Y:S01]  /*1b5f0*/  FFMA.FTZ R6, R123, R9, -R116 ;  /* 0x000000097b067223 */ /* 0x000fe20000010874 */
[----:B0-----:R-:W-:-:S04]  /*1b600*/  FADD.FTZ R130, R180, R131 ;  /* 0x00000083b4827221 */ /* 0x001fc80000010000 */
[----:B------:R-:W-:-:S04]  /*1b610*/  FADD.FTZ R123, R11, R130 ;  /* 0x000000820b7b7221 */ /* 0x000fc80000010000 */
[----:B------:R-:W-:-:S04]  /*1b620*/  FADD.FTZ R123, R182, R123 ;  /* 0x0000007bb67b7221 */ /* 0x000fc80000010000 */
[----:B------:R-:W-:-:S04]  /*1b630*/  FADD.FTZ R123, R20, R123 ;  /* 0x0000007b147b7221 */ /* 0x000fc80000010000 */
[----:B------:R-:W-:-:S04]  /*1b640*/  FADD.FTZ R118, R184, R123 ;  /* 0x0000007bb8767221 */ /* 0x000fc80000010000 */
[----:B------:R-:W-:Y:S01]  /*1b650*/  FADD.FTZ R107, R21, R118 ;  /* 0x00000076156b7221 */ /* 0x000fe20000010000 */
[----:B------:R-:W-:-:S03]  /*1b660*/  FADD.FTZ R123, R187, R122 ;  /* 0x0000007abb7b7221 */ /* 0x000fc60000010000 */
[----:B------:R-:W-:Y:S01]  /*1b670*/  FADD.FTZ R106, R186, R107 ;  /* 0x0000006bba6a7221 */ /* 0x000fe20000010000 */
[-C--:B---3--:R-:W-:Y:S01]  /*1b680*/  FFMA.FTZ R89, R127, R9.reuse, -R116 ;  /* 0x000000097f597223 */ /* 0x088fe20000010874 */
[----:B------:R-:W-:Y:S02]  /*1b690*/  FADD.FTZ R110, R132, R123 ;  /* 0x0000007b846e7221 */ /* 0x000fe40000010000 */
[----:B------:R-:W-:Y:S01]  /*1b6a0*/  FADD.FTZ R127, R13, R106 ;  /* 0x0000006a0d7f7221 */ /* 0x000fe20000010000 */
[----:B------:R-:W-:Y:S01]  /*1b6b0*/  FFMA.FTZ R106, R99, R9, -R116 ;  /* 0x00000009636a7223 */ /* 0x000fe20000010874 */
[----:B------:R-:W-:Y:S02]  /*1b6c0*/  FADD.FTZ R99, R189, R110 ;  /* 0x0000006ebd637221 */ /* 0x000fe40000010000 */
[----:B------:R-:W-:Y:S02]  /*1b6d0*/  FADD.FTZ R127, R188, R127 ;  /* 0x0000007fbc7f7221 */ /* 0x000fe40000010000 */
[----:B------:R-:W-:-:S02]  /*1b6e0*/  FADD.FTZ R110, R140, R99 ;  /* 0x000000638c6e7221 */ /* 0x000fc40000010000 */
[----:B------:R-:W-:Y:S01]  /*1b6f0*/  FADD.FTZ R127, R144, R127 ;  /* 0x0000007f907f7221 */ /* 0x000fe20000010000 */
[-C--:B------:R-:W-:Y:S01]  /*1b700*/  FFMA.FTZ R99, R90, R9.reuse, -R116 ;  /* 0x000000095a637223 */ /* 0x080fe20000010874 */
[----:B--2---:R-:W-:Y:S02]  /*1b710*/  FADD.FTZ R110, R191, R110 ;  /* 0x0000006ebf6e7221 */ /* 0x004fe40000010000 */
[----:B------:R-:W-:Y:S01]  /*1b720*/  FADD.FTZ R90, R190, R127 ;  /* 0x0000007fbe5a7221 */ /* 0x000fe20000010000 */
[----:B------:R-:W-:Y:S02]  /*1b730*/  FFMA.FTZ R107, R98, R9, -R116 ;  /* 0x00000009626b7223 */ /* 0x000fe40000010874 */
[----:B------:R0:W-:Y:S01]  /*1b740*/  MUFU.EX2 R98, R115 ;  /* 0x0000007300627308 */ /* 0x0001e20000000800 */
[----:B------:R-:W-:Y:S01]  /*1b750*/  FADD.FTZ R110, R133, R110 ;  /* 0x0000006e856e7221 */ /* 0x000fe20000010000 */
[----:B0-----:R-:W-:-:S03]  /*1b760*/  FADD.FTZ R115, R145, R90 ;  /* 0x0000005a91737221 */ /* 0x001fc60000010000 */
[----:B------:R-:W-:Y:S01]  /*1b770*/  FADD.FTZ R110, R193, R110 ;  /* 0x0000006ec16e7221 */ /* 0x000fe20000010000 */
[----:B------:R-:W-:-:S03]  /*1b780*/  FADD.FTZ R115, R192, R115 ;  /* 0x00000073c0737221 */ /* 0x000fc60000010000 */
[----:B-1----:R-:W-:Y:S01]  /*1b790*/  FADD.FTZ R110, R137, R110 ;  /* 0x0000006e896e7221 */ /* 0x002fe20000010000 */
[----:B------:R-:W-:-:S03]  /*1b7a0*/  FADD.FTZ R115, R14, R115 ;  /* 0x000000730e737221 */ /* 0x000fc60000010000 */
[----:B----4-:R-:W-:Y:S01]  /*1b7b0*/  FADD.FTZ R93, R195, R110 ;  /* 0x0000006ec35d7221 */ /* 0x010fe20000010000 */
[----:B------:R-:W-:-:S03]  /*1b7c0*/  FADD.FTZ R115, R194, R115 ;  /* 0x00000073c2737221 */ /* 0x000fc60000010000 */
[----:B------:R-:W-:Y:S01]  /*1b7d0*/  FADD.FTZ R12, R138, R93 ;  /* 0x0000005d8a0c7221 */ /* 0x000fe20000010000 */
[----:B------:R-:W-:Y:S01]  /*1b7e0*/  FADD.FTZ R115, R136, R115 ;  /* 0x0000007388737221 */ /* 0x000fe20000010000 */
[----:B------:R-:W-:Y:S02]  /*1b7f0*/  F2FP.F16.F32.PACK_AB R180, R11, R180 ;  /* 0x000000b40bb4723e */ /* 0x000fe400000000ff */
[----:B------:R-:W-:Y:S01]  /*1b800*/  FADD.FTZ R11, R197, R12 ;  /* 0x0000000cc50b7221 */ /* 0x000fe20000010000 */
[----:B------:R-:W-:Y:S01]  /*1b810*/  FADD.FTZ R115, R196, R115 ;  /* 0x00000073c4737221 */ /* 0x000fe20000010000 */
[----:B------:R-:W0:Y:S02]  /*1b820*/  MUFU.EX2 R6, R6 ;  /* 0x0000000600067308 */ /* 0x000e240000000800 */
[----:B------:R-:W-:Y:S01]  /*1b830*/  FADD.FTZ R12, R8, R11 ;  /* 0x0000000b080c7221 */ /* 0x000fe20000010000 */
[----:B------:R-:W-:Y:S01]  /*1b840*/  FADD.FTZ R115, R128, R115 ;  /* 0x0000007380737221 */ /* 0x000fe20000010000 */
[----:B------:R-:W-:-:S02]  /*1b850*/  F2FP.F16.F32.PACK_AB R182, R20, R182 ;  /* 0x000000b614b6723e */ /* 0x000fc400000000ff */
[----:B------:R-:W-:Y:S01]  /*1b860*/  FADD.FTZ R11, R199, R12 ;  /* 0x0000000cc70b7221 */ /* 0x000fe20000010000 */
[----:B------:R-:W-:Y:S01]  /*1b870*/  FADD.FTZ R20, R198, R115 ;  /* 0x00000073c6147221 */ /* 0x000fe20000010000 */
[----:B------:R-:W1:Y:S01]  /*1b880*/  MUFU.EX2 R203, R203 ;  /* 0x000000cb00cb7308 */ /* 0x000e620000000800 */
[----:B------:R-:W-:Y:S01]  /*1b890*/  F2FP.F16.F32.PACK_AB R186, R13, R186 ;  /* 0x000000ba0dba723e */ /* 0x000fe200000000ff */
[----:B------:R-:W-:Y:S01]  /*1b8a0*/  FADD.FTZ R12, R88, R11 ;  /* 0x0000000b580c7221 */ /* 0x000fe20000010000 */
[----:B------:R-:W-:-:S05]  /*1b8b0*/  FADD.FTZ R13, R15, R20 ;  /* 0x000000140f0d7221 */ /* 0x000fca0000010000 */
[----:B------:R-:W2:Y:S01]  /*1b8c0*/  MUFU.EX2 R89, R89 ;  /* 0x0000005900597308 */ /* 0x000ea20000000800 */
[----:B------:R-:W-:Y:S01]  /*1b8d0*/  FADD.FTZ R20, R200, R13 ;  /* 0x0000000dc8147221 */ /* 0x000fe20000010000 */
[----:B------:R-:W-:-:S06]  /*1b8e0*/  FADD.FTZ R11, R201, R12 ;  /* 0x0000000cc90b7221 */ /* 0x000fcc0000010000 */
[----:B------:R-:W3:Y:S01]  /*1b8f0*/  MUFU.EX2 R205, R205 ;  /* 0x000000cd00cd7308 */ /* 0x000ee20000000800 */
[----:B------:R-:W-:Y:S01]  /*1b900*/  FADD.FTZ R13, R121, R20 ;  /* 0x00000014790d7221 */ /* 0x000fe20000010000 */
[----:B0-----:R-:W-:Y:S01]  /*1b910*/  FADD.FTZ R12, R6, R11 ;  /* 0x0000000b060c7221 */ /* 0x001fe20000010000 */
[----:B------:R-:W-:Y:S02]  /*1b920*/  FFMA.FTZ R119, R119, R9, -R116 ;  /* 0x0000000977777223 */ /* 0x000fe40000010874 */
[----:B------:R-:W-:Y:S01]  /*1b930*/  FADD.FTZ R13, R202, R13 ;  /* 0x0000000dca0d7221 */ /* 0x000fe20000010000 */
[----:B-1----:R-:W-:Y:S02]  /*1b940*/  FADD.FTZ R12, R203, R12 ;  /* 0x0000000ccb0c7221 */ /* 0x002fe40000010000 */
[----:B------:R-:W0:Y:S01]  /*1b950*/  MUFU.EX2 R207, R207 ;  /* 0x000000cf00cf7308 */ /* 0x000e220000000800 */
[----:B------:R-:W-:Y:S01]  /*1b960*/  FADD.FTZ R13, R124, R13 ;  /* 0x0000000d7c0d7221 */ /* 0x000fe20000010000 */
[----:B--2---:R-:W-:-:S06]  /*1b970*/  FADD.FTZ R12, R89, R12 ;  /* 0x0000000c590c7221 */ /* 0x004fcc0000010000 */
[----:B------:R-:W1:Y:S01]  /*1b980*/  MUFU.EX2 R90, R119 ;  /* 0x00000077005a7308 */ /* 0x000e620000000800 */
[----:B------:R-:W-:Y:S01]  /*1b990*/  FADD.FTZ R13, R204, R13 ;  /* 0x0000000dcc0d7221 */ /* 0x000fe20000010000 */
[----:B---3--:R-:W-:-:S06]  /*1b9a0*/  FADD.FTZ R11, R205, R12 ;  /* 0x0000000ccd0b7221 */ /* 0x008fcc0000010000 */
[----:B------:R-:W2:Y:S01]  /*1b9b0*/  MUFU.EX2 R209, R209 ;  /* 0x000000d100d17308 */ /* 0x000ea20000000800 */
[----:B------:R-:W-:Y:S01]  /*1b9c0*/  FADD.FTZ R13, R120, R13 ;  /* 0x0000000d780d7221 */ /* 0x000fe20000010000 */
[----:B------:R-:W-:Y:S01]  /*1b9d0*/  FADD.FTZ R12, R98, R11 ;  /* 0x0000000b620c7221 */ /* 0x000fe20000010000 */
[----:B------:R-:W-:-:S05]  /*1b9e0*/  FFMA.FTZ R111, R111, R9, -R116 ;  /* 0x000000096f6f7223 */ /* 0x000fca0000010874 */
[----:B------:R-:W3:Y:S01]  /*1b9f0*/  MUFU.EX2 R5, R114 ;  /* 0x0000007200057308 */ /* 0x000ee20000000800 */
[----:B------:R-:W-:Y:S01]  /*1ba00*/  FADD.FTZ R13, R206, R13 ;  /* 0x0000000dce0d7221 */ /* 0x000fe20000010000 */
[----:B0-----:R-:W-:Y:S01]  /*1ba10*/  FADD.FTZ R11, R207, R12 ;  /* 0x0000000ccf0b7221 */ /* 0x001fe20000010000 */
[----:B------:R-:W-:-:S05]  /*1ba20*/  F2FP.F16.F32.PACK_AB R197, R8, R197 ;  /* 0x000000c508c5723e */ /* 0x000fca00000000ff */
[----:B------:R-:W0:Y:S01]  /*1ba30*/  MUFU.EX2 R211, R211 ;  /* 0x000000d300d37308 */ /* 0x000e220000000800 */
[----:B------:R-:W-:Y:S01]  /*1ba40*/  FADD.FTZ R13, R112, R13 ;  /* 0x0000000d700d7221 */ /* 0x000fe20000010000 */
[----:B-1----:R-:W-:-:S06]  /*1ba50*/  FADD.FTZ R8, R90, R11 ;  /* 0x0000000b5a087221 */ /* 0x002fcc0000010000 */
[----:B------:R-:W1:Y:S01]  /*1ba60*/  MUFU.EX2 R111, R111 ;  /* 0x0000006f006f7308 */ /* 0x000e620000000800 */
[----:B------:R-:W-:Y:S01]  /*1ba70*/  FADD.FTZ R13, R208, R13 ;  /* 0x0000000dd00d7221 */ /* 0x000fe20000010000 */
[----:B--2---:R-:W-:Y:S01]  /*1ba80*/  FADD.FTZ R8, R209, R8 ;  /* 0x00000008d1087221 */ /* 0x004fe20000010000 */
[----:B------:R-:W-:-:S05]  /*1ba90*/  FFMA.FTZ R102, R102, R9, -R116 ;  /* 0x0000000966667223 */ /* 0x000fca0000010874 */
[----:B------:R-:W2:Y:S01]  /*1baa0*/  MUFU.EX2 R107, R107 ;  /* 0x0000006b006b7308 */ /* 0x000ea20000000800 */
[----:B------:R-:W-:Y:S01]  /*1bab0*/  FADD.FTZ R13, R104, R13 ;  /* 0x0000000d680d7221 */ /* 0x000fe20000010000 */
[----:B---3--:R-:W-:Y:S01]  /*1bac0*/  FADD.FTZ R8, R5, R8 ;  /* 0x0000000805087221 */ /* 0x008fe20000010000 */
[----:B------:R-:W-:Y:S01]  /*1bad0*/  FFMA.FTZ R103, R103, R9, -R116 ;  /* 0x0000000967677223 */ /* 0x000fe20000010874 */
[----:B------:R-:W-:-:S04]  /*1bae0*/  F2FP.F16.F32.PACK_AB R201, R6, R201 ;  /* 0x000000c906c9723e */ /* 0x000fc800000000ff */
[----:B------:R-:W3:Y:S01]  /*1baf0*/  MUFU.EX2 R106, R106 ;  /* 0x0000006a006a7308 */ /* 0x000ee20000000800 */
[----:B------:R-:W-:Y:S01]  /*1bb00*/  FADD.FTZ R6, R210, R13 ;  /* 0x0000000dd2067221 */ /* 0x000fe20000010000 */
[----:B0-----:R-:W-:-:S06]  /*1bb10*/  FADD.FTZ R8, R211, R8 ;  /* 0x00000008d3087221 */ /* 0x001fcc0000010000 */
[----:B------:R-:W0:Y:S01]  /*1bb20*/  MUFU.EX2 R102, R102 ;  /* 0x0000006600667308 */ /* 0x000e220000000800 */
[----:B------:R-:W-:Y:S01]  /*1bb30*/  FADD.FTZ R11, R105, R6 ;  /* 0x00000006690b7221 */ /* 0x000fe20000010000 */
[----:B-1----:R-:W-:Y:S01]  /*1bb40*/  FADD.FTZ R8, R111, R8 ;  /* 0x000000086f087221 */ /* 0x002fe20000010000 */
[----:B------:R-:W-:-:S05]  /*1bb50*/  FFMA.FTZ R91, R91, R9, -R116 ;  /* 0x000000095b5b7223 */ /* 0x000fca0000010874 */
[----:B------:R-:W1:Y:S01]  /*1bb60*/  MUFU.EX2 R103, R103 ;  /* 0x0000006700677308 */ /* 0x000e620000000800 */
[----:B------:R-:W-:Y:S01]  /*1bb70*/  FADD.FTZ R6, R96, R11 ;  /* 0x0000000b60067221 */ /* 0x000fe20000010000 */
[----:B--2---:R-:W-:Y:S01]  /*1bb80*/  FADD.FTZ R11, R107, R8 ;  /* 0x000000086b0b7221 */ /* 0x004fe20000010000 */
[----:B------:R-:W-:-:S05]  /*1bb90*/  FFMA.FTZ R94, R94, R9, -R116 ;  /* 0x000000095e5e7223 */ /* 0x000fca0000010874 */
[----:B------:R-:W2:Y:S01]  /*1bba0*/  MUFU.EX2 R99, R99 ;  /* 0x0000006300637308 */ /* 0x000ea20000000800 */
[----:B------:R-:W-:Y:S01]  /*1bbb0*/  FADD.FTZ R13, R97, R6 ;  /* 0x00000006610d7221 */ /* 0x000fe20000010000 */
[----:B---3--:R-:W-:Y:S01]  /*1bbc0*/  FADD.FTZ R11, R106, R11 ;  /* 0x0000000b6a0b7221 */ /* 0x008fe20000010000 */
[----:B------:R-:W-:-:S05]  /*1bbd0*/  FFMA.FTZ R95, R95, R9, -R116 ;  /* 0x000000095f5f7223 */ /* 0x000fca0000010874 */
[----:B------:R-:W3:Y:S01]  /*1bbe0*/  MUFU.EX2 R91, R91 ;  /* 0x0000005b005b7308 */ /* 0x000ee20000000800 */
[----:B------:R-:W-:Y:S01]  /*1bbf0*/  FADD.FTZ R6, R100, R13 ;  /* 0x0000000d64067221 */ /* 0x000fe20000010000 */
[----:B0-----:R-:W-:Y:S01]  /*1bc00*/  FADD.FTZ R8, R102, R11 ;  /* 0x0000000b66087221 */ /* 0x001fe20000010000 */
[----:B------:R-:W-:-:S05]  /*1bc10*/  F2FP.F16.F32.PACK_AB R209, R5, R209 ;  /* 0x000000d105d1723e */ /* 0x000fca00000000ff */
[----:B------:R-:W0:Y:S01]  /*1bc20*/  MUFU.EX2 R219, R94 ;  /* 0x0000005e00db7308 */ /* 0x000e220000000800 */
[----:B------:R-:W-:Y:S01]  /*1bc30*/  FADD.FTZ R5, R101, R6 ;  /* 0x0000000665057221 */ /* 0x000fe20000010000 */
[----:B-1----:R-:W-:Y:S01]  /*1bc40*/  FADD.FTZ R8, R103, R8 ;  /* 0x0000000867087221 */ /* 0x002fe20000010000 */
[----:B------:R-:W-:-:S05]  /*1bc50*/  ISETP.GT.AND P2, PT, R0, R134, PT ;  /* 0x000000860000720c */ /* 0x000fca0003f44270 */
[----:B------:R-:W1:Y:S01]  /*1bc60*/  MUFU.EX2 R95, R95 ;  /* 0x0000005f005f7308 */ /* 0x000e620000000800 */
[----:B------:R-:W-:Y:S01]  /*1bc70*/  FADD.FTZ R6, R108, R5 ;  /* 0x000000056c067221 */ /* 0x000fe20000010000 */
[----:B--2---:R-:W-:-:S03]  /*1bc80*/  FADD.FTZ R8, R99, R8 ;  /* 0x0000000863087221 */ /* 0x004fc60000010000 */
[----:B------:R-:W-:Y:S01]  /*1bc90*/  FADD.FTZ R6, R109, R6 ;  /* 0x000000066d067221 */ /* 0x000fe20000010000 */
[----:B---3--:R-:W-:-:S03]  /*1bca0*/  FADD.FTZ R8, R91, R8 ;  /* 0x000000085b087221 */ /* 0x008fc60000010000 */
[----:B------:R-:W-:Y:S01]  /*1bcb0*/  FADD.FTZ R6, R113, R6 ;  /* 0x0000000671067221 */ /* 0x000fe20000010000 */
[----:B0-----:R-:W-:Y:S01]  /*1bcc0*/  FADD.FTZ R8, R219, R8 ;  /* 0x00000008db087221 */ /* 0x001fe20000010000 */
[C---:B------:R-:W-:Y:S01]  /*1bcd0*/  F2FP.F16.F32.PACK_AB R218, R3.reuse, R113 ;  /* 0x0000007103da723e */ /* 0x040fe200000000ff */
[-C--:B------:R-:W-:Y:S01]  /*1bce0*/  FMUL.FTZ R24, R24, R4.reuse ;  /* 0x0000000418187220 */ /* 0x080fe20000410000 */
        /* <DEDUP_REMOVED lines=32> */
[----:B------:R-:W-:Y:S01]  /*1bef0*/  F2FP.F16.F32.PACK_AB R179, R117, R179 ;  /* 0x000000b375b3723e */ /* 0x000fe200000000ff */
[----:B-1----:R-:W-:Y:S01]  /*1bf00*/  FADD.FTZ R225, R95, R8 ;  /* 0x000000085fe17221 */ /* 0x002fe20000010000 */
[----:B------:R-:W-:Y:S01]  /*1bf10*/  F2FP.F16.F32.PACK_AB R181, R125, R181 ;  /* 0x000000b57db5723e */ /* 0x000fe200000000ff */
[----:B------:R-:W-:Y:S01]  /*1bf20*/  VIADD R0, R0, 0xffffffff ;  /* 0xffffffff00007836 */ /* 0x000fe20000000000 */
[----:B------:R-:W-:Y:S01]  /*1bf30*/  F2FP.F16.F32.PACK_AB R183, R141, R183 ;  /* 0x000000b78db7723e */ /* 0x000fe200000000ff */
[----:B------:R-:W-:Y:S01]  /*1bf40*/  FMUL.FTZ R26, R26, R10 ;  /* 0x0000000a1a1a7220 */ /* 0x000fe20000410000 */
[----:B------:R-:W-:Y:S01]  /*1bf50*/  F2FP.F16.F32.PACK_AB R184, R21, R184 ;  /* 0x000000b815b8723e */ /* 0x000fe200000000ff */
[-C--:B------:R-:W-:Y:S01]  /*1bf60*/  FMUL.FTZ R27, R27, R10.reuse ;  /* 0x0000000a1b1b7220 */ /* 0x080fe20000410000 */
[----:B------:R-:W-:Y:S01]  /*1bf70*/  F2FP.F16.F32.PACK_AB R185, R129, R185 ;  /* 0x000000b981b9723e */ /* 0x000fe200000000ff */
[-C--:B------:R-:W-:Y:S01]  /*1bf80*/  FMUL.FTZ R30, R30, R10.reuse ;  /* 0x0000000a1e1e7220 */ /* 0x080fe20000410000 */
[----:B------:R-:W-:Y:S01]  /*1bf90*/  F2FP.F16.F32.PACK_AB R187, R132, R187 ;  /* 0x000000bb84bb723e */ /* 0x000fe200000000ff */
[----:B------:R-:W-:Y:S01]  /*1bfa0*/  FMUL.FTZ R31, R31, R10 ;  /* 0x0000000a1f1f7220 */ /* 0x000fe20000410000 */
        /* <DEDUP_REMOVED lines=56> */
[----:B------:R-:W-:Y:S01]  /*1c330*/  IMAD.MOV.U32 R5, RZ, RZ, R233 ;  /* 0x000000ffff057224 */ /* 0x000fe200078e00e9 */
[----:B------:R-:W-:Y:S01]  /*1c340*/  MOV R4, R7 ;  /* 0x0000000700047202 */ /* 0x000fe20000000f00 */
[----:B------:R-:W-:-:S02]  /*1c350*/  IMAD.MOV.U32 R6, RZ, RZ, R222 ;  /* 0x000000ffff067224 */ /* 0x000fc400078e00de */
[----:B------:R-:W-:Y:S01]  /*1c360*/  IMAD.MOV.U32 R3, RZ, RZ, R92 ;  /* 0x000000ffff037224 */ /* 0x000fe200078e005c */
[----:B------:R-:W-:Y:S06]  /*1c370*/  @P2 BRA `(.L_x_610) ;  /* 0xffffffa000b82947 */ /* 0x000fec000383ffff */
.L_x_600:
[----:B------:R-:W-:Y:S05]  /*1c380*/  WARPSYNC.ALL ;  /* 0x0000000000007948 */ /* 0x000fea0003800000 */
[----:B------:R-:W-:Y:S06]  /*1c390*/  BAR.ARV 0x8, 0x180 ;  /* 0x0206000000007b1d */ /* 0x000fec0000002000 */
[----:B------:R-:W-:Y:S05]  /*1c3a0*/  @!P0 BRA `(.L_x_611) ;  /* 0x0000000000048947 */ /* 0x000fea0003800000 */
[----:B------:R-:W-:Y:S01]  /*1c3b0*/  BPT.TRAP 0x1 ;  /* 0x000000040000795c */ /* 0x000fe20000300000 */
.L_x_611:
[----:B------:R-:W-:Y:S01]  /*1c3c0*/  IMAD R11, R222, 0x8, R2 ;  /* 0x00000008de0b7824 */ /* 0x000fe200078e0202 */
[----:B------:R-:W-:-:S04]  /*1c3d0*/  SHF.L.U32 R0, R233, 0x1f, RZ ;  /* 0x0000001fe9007819 */ /* 0x000fc800000006ff */
[----:B------:R0:W1:Y:S01]  /*1c3e0*/  SYNCS.PHASECHK.TRANS64.TRYWAIT P2, [R11+URZ+0x34850], R0 ;  /* 0x034850000b0075a7 */ /* 0x000062000804017f */
[----:B------:R-:W-:Y:S05]  /*1c3f0*/  @!P0 BRA `(.L_x_612) ;  /* 0x0000000000048947 */ /* 0x000fea0003800000 */
[----:B------:R-:W-:Y:S01]  /*1c400*/  BPT.TRAP 0x1 ;  /* 0x000000040000795c */ /* 0x000fe20000300000 */
.L_x_612:
[----:B------:R-:W-:-:S05]  /*1c410*/  VIADD R2, R2, 0x400 ;  /* 0x0000040002027836 */ /* 0x000fca0000000000 */
[----:B------:R-:W-:-:S04]  /*1c420*/  SHF.R.U32.HI R2, RZ, 0x4, R2 ;  /* 0x00000004ff027819 */ /* 0x000fc80000011602 */
[----:B------:R-:W-:-:S04]  /*1c430*/  LOP3.LUT R2, R2, 0x3fff, RZ, 0xc0, !PT ;  /* 0x00003fff02027812 */ /* 0x000fc800078ec0ff */
[----:B------:R-:W-:Y:S01]  /*1c440*/  LOP3.LUT R3, R2, 0x5800000, RZ, 0xfc, !PT ;  /* 0x0580000002037812 */ /* 0x000fe200078efcff */
[----:B-1----:R-:W-:Y:S06]  /*1c450*/  @P2 BRA `(.L_x_613) ;  /* 0x0000000000082947 */ /* 0x002fec0003800000 */
[----:B------:R-:W1:Y:S02]  /*1c460*/  SYNCS.PHASECHK.TRANS64.TRYWAIT P0, [R11+URZ+0x34850], R0 ;  /* 0x034850000b0075a7 */ /* 0x000e64000800017f */
[----:B-1----:R-:W-:Y:S05]  /*1c470*/  @!P0 BRA `(.L_x_614) ;  /* 0x000000c000188947 */ /* 0x002fea0003800000 */
.L_x_613:
[----:B------:R-:W-:Y:S01]  /*1c480*/  IMAD R2, R222, 0xb00, R3 ;  /* 0x00000b00de027824 */ /* 0x000fe200078e0203 */
[----:B------:R-:W2:Y:S01]  /*1c490*/  LDL.LU R15, [R1+0x78] ;  /* 0x00007800010f7983 */ /* 0x000ea20000300800 */
[----:B------:R-:W-:Y:S01]  /*1c4a0*/  IMAD.MOV.U32 R3, RZ, RZ, 0x40000040 ;  /* 0x40000040ff037424 */ /* 0x000fe200078e00ff */
[----:B------:R-:W-:Y:S05]  /*1c4b0*/  WARPSYNC.ALL ;  /* 0x0000000000007948 */ /* 0x000fea0003800000 */
[C---:B------:R-:W-:Y:S01]  /*1c4c0*/  R2UR UR6, R2.reuse ;  /* 0x00000000020672ca */ /* 0x040fe200000e0000 */
[----:B------:R-:W-:Y:S01]  /*1c4d0*/  WARPGROUP.ARRIVE ;  /* 0x00000000000079c5 */ /* 0x000fe20000000000 */
[----:B------:R-:W-:Y:S01]  /*1c4e0*/  R2UR UR7, R3 ;  /* 0x00000000030772ca */ /* 0x000fe200000e0000 */
[----:B------:R-:W-:Y:S01]  /*1c4f0*/  VIADD R4, R2, 0x80 ;  /* 0x0000008002047836 */ /* 0x000fe20000000000 */
[----:B01----:R-:W0:Y:S01]  /*1c500*/  SHFL.BFLY PT, R0, R225, 0x2, 0x1f ;  /* 0x0c401f00e1007f89 */ /* 0x003e2200000e0000 */
[----:B------:R-:W-:Y:S01]  /*1c510*/  IMAD.MOV.U32 R5, RZ, RZ, 0x40000040 ;  /* 0x40000040ff057424 */ /* 0x000fe200078e00ff */
[----:B------:R-:W-:Y:S01]  /*1c520*/  IADD3 R222, R222, 0x1, RZ ;  /* 0x00000001dede7810 */ /* 0x000fe20007ffe0ff */
[----:B------:R-:W-:-:S02]  /*1c530*/  IMAD.MOV.U32 R3, RZ, RZ, 0x40000040 ;  /* 0x40000040ff037424 */ /* 0x000fc400078e00ff */
[----:B------:R-:W-:Y:S01]  /*1c540*/  @!P1 VIADD R10, R11, 0x34860 ;  /* 0x000348600b0a9836 */ /* 0x000fe20000000000 */
[----:B------:R-:W-:Y:S01]  /*1c550*/  ISETP.NE.AND P2, PT, R222, 0x2, PT ;  /* 0x00000002de00780c */ /* 0x000fe20003f45270 */
[----:B------:R-:W-:Y:S02]  /*1c560*/  IMAD.MOV.U32 R93, RZ, RZ, RZ ;  /* 0x000000ffff5d7224 */ /* 0x000fe400078e00ff */
[----:B------:R-:W-:Y:S01]  /*1c570*/  IMAD.MOV.U32 R6, RZ, RZ, RZ ;  /* 0x000000ffff067224 */ /* 0x000fe200078e00ff */
[----:B------:R-:W-:Y:S01]  /*1c580*/  @!P1 PRMT R10, RZ, 0x654, R10 ;  /* 0x00000654ff0a9816 */ /* 0x000fe2000000000a */
[----:B------:R-:W-:Y:S01]  /*1c590*/  HGMMA.64x128x16.F32 R24, R176, gdesc[UR4].tnspB, R24, gsb0 ;  /* 0x41e00004b0187df0 */ /* 0x000fe20008000818 */
[----:B------:R-:W-:Y:S02]  /*1c5a0*/  R2UR UR6, R4 ;  /* 0x00000000040672ca */ /* 0x000fe400000e0000 */
[----:B------:R-:W-:Y:S01]  /*1c5b0*/  R2UR UR7, R5 ;  /* 0x00000000050772ca */ /* 0x000fe200000e0000 */
[----:B------:R-:W-:Y:S01]  /*1c5c0*/  IMAD.MOV.U32 R5, RZ, RZ, 0x40000040 ;  /* 0x40000040ff057424 */ /* 0x000fe200078e00ff */
[----:B------:R-:W-:-:S02]  /*1c5d0*/  IADD3 R4, R2, 0x100, RZ ;  /* 0x0000010002047810 */ /* 0x000fc40007ffe0ff */
[----:B------:R-:W-:Y:S01]  /*1c5e0*/  SEL R222, R222, RZ, P2 ;  /* 0x000000ffdede7207 */ /* 0x000fe20001000000 */
[----:B------:R-:W-:Y:S02]  /*1c5f0*/  WARPGROUP.DEPBAR.LE gsb0, 0x0 ;  /* 0x00008000000079c5 */ /* 0x000fe40000010000 */
[----:B------:R-:W-:-:S06]  /*1c600*/  WARPGROUP.ARRIVE ;  /* 0x00000000000079c5 */ /* 0x000fcc0000000000 */
[----:B------:R-:W-:Y:S01]  /*1c610*/  HGMMA.64x128x16.F32 R24, R180, gdesc[UR4].tnspB, R24, gsb0 ;  /* 0x41e00004b4187df0 */ /* 0x000fe20008000818 */
[----:B------:R-:W-:Y:S01]  /*1c620*/  R2UR UR6, R4 ;  /* 0x00000000040672ca */ /* 0x000fe200000e0000 */
[----:B------:R-:W-:Y:S01]  /*1c630*/  VIADD R4, R2, 0x180 ;  /* 0x0000018002047836 */ /* 0x000fe20000000000 */
[----:B------:R-:W-:Y:S01]  /*1c640*/  R2UR UR7, R5 ;  /* 0x00000000050772ca */ /* 0x000fe200000e0000 */
[----:B------:R-:W-:Y:S01]  /*1c650*/  IMAD.MOV.U32 R5, RZ, RZ, 0x40000040 ;  /* 0x40000040ff057424 */ /* 0x000fe200078e00ff */
[----:B--2---:R-:W-:-:S05]  /*1c660*/  IADD3 R15, R15, 0x1, RZ ;  /* 0x000000010f0f7810 */ /* 0x004fca0007ffe0ff */
        /* <DEDUP_REMOVED lines=11> */
[----:B------:R-:W-:Y:S02]  /*1c720*/  R2UR UR6, R4 ;  /* 0x00000000040672ca */ /* 0x000fe400000e0000 */
[----:B------:R-:W-:Y:S01]  /*1c730*/  R2UR UR7, R5 ;  /* 0x00000000050772ca */ /* 0x000fe200000e0000 */
[----:B------:R-:W-:Y:S01]  /*1c740*/  IMAD.MOV.U32 R5, RZ, RZ, 0x40000040 ;  /* 0x40000040ff057424 */ /* 0x000fe200078e00ff */
[----:B------:R-:W-:Y:S01]  /*1c750*/  IADD3 R4, R2, 0x280, RZ ;  /* 0x0000028002047810 */ /* 0x000fe20007ffe0ff */
[----:B------:R-:W-:Y:S02]  /*1c760*/  WARPGROUP.DEPBAR.LE gsb0, 0x0 ;  /* 0x00008000000079c5 */ /* 0x000fe40000010000 */
[----:B------:R-:W-:-:S08]  /*1c770*/  WARPGROUP.ARRIVE ;  /* 0x00000000000079c5 */ /* 0x000fd00000000000 */
        /* <DEDUP_REMOVED lines=36> */
[----:B0-----:R-:W-:Y:S01]  /*1c9c0*/  FADD.FTZ R2, R0, R225 ;  /* 0x000000e100027221 */ /* 0x001fe20000010000 */
[----:B------:R-:W-:Y:S02]  /*1c9d0*/  R2UR UR7, R3 ;  /* 0x00000000030772ca */ /* 0x000fe400000e0000 */
[----:B------:R-:W0:Y:S04]  /*1c9e0*/  SHFL.BFLY PT, R3, R226, 0x2, 0x1f ;  /* 0x0c401f00e2037f89 */ /* 0x000e2800000e0000 */
[----:B------:R-:W1:Y:S01]  /*1c9f0*/  SHFL.BFLY PT, R5, R2, 0x1, 0x1f ;  /* 0x0c201f0002057f89 */ /* 0x000e6200000e0000 */
[----:B0-----:R-:W-:Y:S01]  /*1ca00*/  FADD.FTZ R3, R3, R226 ;  /* 0x000000e203037221 */ /* 0x001fe20000010000 */
[----:B-1----:R-:W-:-:S04]  /*1ca10*/  FADD.FTZ R13, R2, R5 ;  /* 0x00000005020d7221 */ /* 0x002fc80000010000 */
[----:B------:R-:W0:Y:S01]  /*1ca20*/  SHFL.BFLY PT, R0, R3, 0x1, 0x1f ;  /* 0x0c201f0003007f89 */ /* 0x000e2200000e0000 */
[----:B------:R-:W-:-:S13]  /*1ca30*/  FSETP.NE.FTZ.AND P3, PT, R13, RZ, PT ;  /* 0x000000ff0d00720b */ /* 0x000fda0003f75000 */
[----:B------:R-:W1:Y:S01]  /*1ca40*/  @P3 MUFU.LG2 R8, R13 ;  /* 0x0000000d00083308 */ /* 0x000e620000000c00 */
[----:B------:R-:W-:Y:S01]  /*1ca50*/  @P3 FMUL.FTZ R14, R9, 0.69314718246459960938 ;  /* 0x3f317218090e3820 */ /* 0x000fe20000410000 */
[----:B0-----:R-:W-:-:S06]  /*1ca60*/  FADD.FTZ R12, R3, R0 ;  /* 0x00000000030c7221 */ /* 0x001fcc0000010000 */
[----:B------:R-:W-:Y:S01]  /*1ca70*/  @P3 MUFU.RCP R6, R13 ;  /* 0x0000000d00063308 */ /* 0x000fe20000001000 */
[----:B------:R-:W-:Y:S01]  /*1ca80*/  SEL R0, RZ, 0x1, P2 ;  /* 0x00000001ff007807 */ /* 0x000fe20001000000 */
[----:B------:R-:W-:Y:S01]  /*1ca90*/  IMAD.MOV.U32 R3, RZ, RZ, -0x800000 ;  /* 0xff800000ff037424 */ /* 0x000fe200078e00ff */
[----:B------:R-:W-:Y:S02]  /*1caa0*/  FSETP.NE.FTZ.AND P0, PT, R12, RZ, PT ;  /* 0x000000ff0c00720b */ /* 0x000fe40003f15000 */
[----:B------:R-:W-:Y:S01]  /*1cab0*/  LOP3.LUT R233, R233, R0, RZ, 0x3c, !PT ;  /* 0x00000000e9e97212 */ /* 0x000fe200078e3cff */
[----:B------:R-:W-:-:S10]  /*1cac0*/  IMAD.MOV.U32 R0, RZ, RZ, -0x800000 ;  /* 0xff800000ff007424 */ /* 0x000fd400078e00ff */
[----:B------:R-:W0:Y:S01]  /*1cad0*/  @P0 MUFU.LG2 R4, R12 ;  /* 0x0000000c00040308 */ /* 0x000e220000000c00 */
[----:B------:R-:W-:Y:S01]  /*1cae0*/  @P0 FMUL.FTZ R2, R9, 0.69314718246459960938 ;  /* 0x3f31721809020820 */ /* 0x000fe20000410000 */
[----:B-1----:R-:W-:-:S04]  /*1caf0*/  @P3 FMUL.FTZ R9, R8, 0.69314718246459960938 ;  /* 0x3f31721808093820 */ /* 0x002fc80000410000 */
[----:B------:R-:W-:Y:S02]  /*1cb00*/  @P3 FFMA.FTZ R0, R14, R92, R9 ;  /* 0x0000005c0e003223 */ /* 0x000fe40000010009 */
[----:B------:R-:W1:Y:S01]  /*1cb10*/  @P0 MUFU.RCP R93, R12 ;  /* 0x0000000c005d0308 */ /* 0x000e620000001000 */
[----:B0-----:R-:W-:-:S04]  /*1cb20*/  @P0 FMUL.FTZ R5, R4, 0.69314718246459960938 ;  /* 0x3f31721804050820 */ /* 0x001fc80000410000 */
[----:B------:R-:W-:Y:S01]  /*1cb30*/  @P0 FFMA.FTZ R3, R2, R7, R5 ;  /* 0x0000000702030223 */ /* 0x000fe20000010005 */
[----:B------:R-:W-:Y:S01]  /*1cb40*/  PLOP3.LUT P0, PT, PT, PT, PT, 0x8, 0x0 ;  /* 0x000000000000781c */ /* 0x000fe20003f0e170 */
[----:B------:R-:W-:Y:S02]  /*1cb50*/  WARPGROUP.DEPBAR.LE gsb0, 0x0 ;  /* 0x00008000000079c5 */ /* 0x000fe40000010000 */
[----:B------:R-:W-:-:S06]  /*1cb60*/  WARPGROUP.ARRIVE ;  /* 0x00000000000079c5 */ /* 0x000fcc0000000000 */
[----:B------:R-:W-:Y:S03]  /*1cb70*/  HGMMA.64x128x16.F32 R24, R216, gdesc[UR4].tnspB, R24, gsb0 ;  /* 0x41e00004d8187df0 */ /* 0x000fe60008000818 */
[----:B------:R-:W-:Y:S02]  /*1cb80*/  WARPGROUP.DEPBAR.LE gsb0, 0x0 ;  /* 0x00008000000079c5 */ /* 0x000fe40000010000 */
[----:B------:R0:W-:Y:S01]  /*1cb90*/  @!P1 SYNCS.ARRIVE.TRANS64.RED.A1T0 RZ, [R10+URZ], RZ ;  /* 0x000000ff0aff99a7 */ /* 0x0001e2000810043f */
[-C--:B-1----:R-:W-:Y:S01]  /*1cba0*/  FMUL.FTZ R20, R24, R93.reuse ;  /* 0x0000005d18147220 */ /* 0x082fe20000410000 */
        /* <DEDUP_REMOVED lines=62> */
[----:B0-----:R-:W-:-:S07]  /*1cf90*/  FMUL.FTZ R87, R87, R6 ;  /* 0x0000000657577220 */ /* 0x001fce0000410000 */
.L_x_554:
[----:B------:R-:W-:Y:S05]  /*1cfa0*/  WARPSYNC.ALL ;  /* 0x0000000000007948 */ /* 0x000fea0003800000 */
[----:B------:R-:W0:Y:S08]  /*1cfb0*/  S2UR UR5, SR_CgaCtaId ;  /* 0x00000000000579c3 */ /* 0x000e300000008800 */
[----:B------:R-:W-:Y:S06]  /*1cfc0*/  BAR.SYNC.DEFER_BLOCKING 0x5, 0x180 ;  /* 0x0146000000007b1d */ /* 0x000fec0000010000 */
[----:B------:R-:W-:Y:S01]  /*1cfd0*/  UMOV UR4, 0x400 ;  /* 0x0000040000047882 */ /* 0x000fe20000000000 */
[----:B------:R-:W-:Y:S01]  /*1cfe0*/  BSSY B0, `(.L_x_615) ;  /* 0x0000336000007945 */ /* 0x000fe20003800000 */
[----:B0-----:R-:W-:-:S06]  /*1cff0*/  ULEA UR4, UR5, UR4, 0x18 ;  /* 0x0000000405047291 */ /* 0x001fcc000f8ec03f */
[----:B------:R-:W-:-:S05]  /*1d000*/  IMAD.U32 R2, RZ, RZ, UR4 ;  /* 0x00000004ff027e24 */ /* 0x000fca000f8e00ff */
[----:B------:R0:W1:Y:S01]  /*1d010*/  LDS.128 R148, [R2+0x348d0] ;  /* 0x0348d00002947984 */ /* 0x0000620000000c00 */
[----:B------:R-:W-:Y:S06]  /*1d020*/  BAR.ARV 0x4, 0x180 ;  /* 0x0106000000007b1d */ /* 0x000fec0000002000 */
[----:B------:R-:W-:Y:S05]  /*1d030*/  @P0 BRA `(.L_x_616) ;  /* 0x0000002400600947 */ /* 0x000fea0003800000 */
[----:B------:R-:W2:Y:S01]  /*1d040*/  LDL R4, [R1+0x98] ;  /* 0x0000980001047983 */ /* 0x000ea20000100800 */
[----:B------:R-:W-:-:S03]  /*1d050*/  ULDC UR4, c[0x0][0xad4] ;  /* 0x0002b50000047ab9 */ /* 0x000fc60000000800 */
[----:B------:R-:W3:Y:S04]  /*1d060*/  LDL.LU R32, [R1+0x70] ;  /* 0x0000700001207983 */ /* 0x000ee80000300800 */
[----:B------:R-:W4:Y:S01]  /*1d070*/  LDL R108, [R1+0x60] ;  /* 0x00006000016c7983 */ /* 0x000f220000100800 */
[----:B------:R-:W0:Y:S01]  /*1d080*/  S2R R5, SR_SWINHI ;  /* 0x0000000000057919 */ /* 0x000e220000002f00 */
[----:B------:R-:W-:Y:S02]  /*1d090*/  MOV R98, R2 ;  /* 0x0000000200627202 */ /* 0x000fe40000000f00 */
[----:B0-----:R-:W-:-:S03]  /*1d0a0*/  MOV R99, R5 ;  /* 0x0000000500637202 */ /* 0x001fc60000000f00 */
[----:B--2---:R-:W-:-:S03]  /*1d0b0*/  IMAD.WIDE R8, R4, 0x2, R98 ;  /* 0x0000000204087825 */ /* 0x004fc600078e0262 */
[C---:B------:R-:W-:Y:S02]  /*1d0c0*/  IADD3 R105, P5, R8.reuse, 0x4060, RZ ;  /* 0x0000406008697810 */ /* 0x040fe40007fbe0ff */
[----:B------:R-:W-:Y:S02]  /*1d0d0*/  IADD3 R33, P0, R8, 0x60, RZ ;  /* 0x0000006008217810 */ /* 0x000fe40007f1e0ff */
[----:B------:R-:W-:-:S03]  /*1d0e0*/  LOP3.LUT R10, R105, 0x380, RZ, 0xc0, !PT ;  /* 0x00000380690a7812 */ /* 0x000fc600078ec0ff */
[----:B------:R-:W-:Y:S01]  /*1d0f0*/  IMAD.X R5, RZ, RZ, R9, P0 ;  /* 0x000000ffff057224 */ /* 0x000fe200000e0609 */
[----:B------:R-:W-:Y:S02]  /*1d100*/  SHF.R.U64 R10, R10, 0x3, RZ ;  /* 0x000000030a0a7819 */ /* 0x000fe400000012ff */
[----:B---3--:R-:W-:Y:S02]  /*1d110*/  ISETP.NE.AND P0, PT, R32, RZ, PT ;  /* 0x000000ff2000720c */ /* 0x008fe40003f05270 */
[----:B------:R-:W-:Y:S02]  /*1d120*/  IADD3 R101, P3, R8, 0x4020, RZ ;  /* 0x0000402008657810 */ /* 0x000fe40007f7e0ff */
[----:B------:R-:W-:Y:S02]  /*1d130*/  LOP3.LUT R24, R10, R105, RZ, 0x3c, !PT ;  /* 0x000000690a187212 */ /* 0x000fe400078e3cff */
[----:B------:R-:W-:Y:S02]  /*1d140*/  IADD3 R103, P4, R8, 0x4040, RZ ;  /* 0x0000404008677810 */ /* 0x000fe40007f9e0ff */
[----:B------:R-:W-:Y:S01]  /*1d150*/  SEL R105, R32, UR4, P0 ;  /* 0x0000000420697c07 */ /* 0x000fe20008000000 */
[----:B------:R-:W-:Y:S05]  /*1d160*/  WARPSYNC.ALL ;  /* 0x0000000000007948 */ /* 0x000fea0003800000 */
[----:B------:R-:W-:-:S02]  /*1d170*/  LOP3.LUT R4, R101, 0x380, RZ, 0xc0, !PT ;  /* 0x0000038065047812 */ /* 0x000fc400078ec0ff */
[----:B------:R-:W-:Y:S02]  /*1d180*/  LOP3.LUT R6, R103, 0x380, RZ, 0xc0, !PT ;  /* 0x0000038067067812 */ /* 0x000fe400078ec0ff */
[----:B------:R-:W-:Y:S01]  /*1d190*/  IADD3 R35, P2, R8, 0x4000, RZ ;  /* 0x0000400008237810 */ /* 0x000fe20007f5e0ff */
[--C-:B------:R-:W-:Y:S01]  /*1d1a0*/  IMAD.X R25, RZ, RZ, R9.reuse, P5 ;  /* 0x000000ffff197224 */ /* 0x100fe200028e0609 */
[----:B------:R-:W-:Y:S02]  /*1d1b0*/  SHF.R.U64 R4, R4, 0x3, RZ ;  /* 0x0000000304047819 */ /* 0x000fe400000012ff */
[C---:B------:R-:W-:Y:S02]  /*1d1c0*/  IADD3 R11, P1, R8.reuse, 0x20, RZ ;  /* 0x00000020080b7810 */ /* 0x040fe40007f3e0ff */
[----:B------:R-:W-:Y:S02]  /*1d1d0*/  LOP3.LUT R7, R8, 0x380, RZ, 0xc0, !PT ;  /* 0x0000038008077812 */ /* 0x000fe400078ec0ff */
[----:B------:R-:W-:Y:S01]  /*1d1e0*/  LOP3.LUT R10, R33, 0x380, RZ, 0xc0, !PT ;  /* 0x00000380210a7812 */ /* 0x000fe200078ec0ff */
[--C-:B------:R-:W-:Y:S01]  /*1d1f0*/  IMAD.X R27, RZ, RZ, R9.reuse, P4 ;  /* 0x000000ffff1b7224 */ /* 0x100fe200020e0609 */
[----:B------:R-:W-:Y:S01]  /*1d200*/  SHF.R.U64 R6, R6, 0x3, RZ ;  /* 0x0000000306067819 */ /* 0x000fe200000012ff */
[----:B------:R-:W-:Y:S01]  /*1d210*/  IMAD.X R29, RZ, RZ, R9, P3 ;  /* 0x000000ffff1d7224 */ /* 0x000fe200018e0609 */
[----:B------:R-:W-:Y:S01]  /*1d220*/  IADD3 R31, P5, R8, 0x40, RZ ;  /* 0x00000040081f7810 */ /* 0x000fe20007fbe0ff */
[----:B------:R-:W-:Y:S01]  /*1d230*/  ULDC.64 UR6, c[0x0][0xc08] ;  /* 0x0003020000067ab9 */ /* 0x000fe20000000a00 */
[----:B------:R-:W-:Y:S01]  /*1d240*/  LOP3.LUT R28, R4, R101, RZ, 0x3c, !PT ;  /* 0x00000065041c7212 */ /* 0x000fe200078e3cff */
[----:B----4-:R-:W-:Y:S01]  /*1d250*/  IMAD.SHL.U32 R107, R108, 0x4, RZ ;  /* 0x000000046c6b7824 */ /* 0x010fe200078e00ff */
[----:B------:R-:W-:Y:S01]  /*1d260*/  LOP3.LUT R12, R35, 0x380, RZ, 0xc0, !PT ;  /* 0x00000380230c7812 */ /* 0x000fe200078ec0ff */
[----:B------:R-:W-:Y:S01]  /*1d270*/  ULDC.64 UR4, c[0x0][0xc00] ;  /* 0x0003000000047ab9 */ /* 0x000fe20000000a00 */
[----:B------:R-:W-:-:S02]  /*1d280*/  LOP3.LUT R4, R11, 0x380, RZ, 0xc0, !PT ;  /* 0x000003800b047812 */ /* 0x000fc400078ec0ff */
[----:B------:R-:W-:Y:S02]  /*1d290*/  SHF.R.U64 R7, R7, 0x3, RZ ;  /* 0x0000000307077819 */ /* 0x000fe400000012ff */
[----:B------:R-:W-:Y:S02]  /*1d2a0*/  LOP3.LUT R26, R6, R103, RZ, 0x3c, !PT ;  /* 0x00000067061a7212 */ /* 0x000fe400078e3cff */
[----:B------:R-:W-:Y:S02]  /*1d2b0*/  LOP3.LUT R6, R31, 0x380, RZ, 0xc0, !PT ;  /* 0x000003801f067812 */ /* 0x000fe400078ec0ff */
[----:B------:R-:W-:Y:S02]  /*1d2c0*/  SHF.R.U64 R12, R12, 0x3, RZ ;  /* 0x000000030c0c7819 */ /* 0x000fe400000012ff */
[----:B------:R-:W-:Y:S02]  /*1d2d0*/  SHF.R.U64 R4, R4, 0x3, RZ ;  /* 0x0000000304047819 */ /* 0x000fe400000012ff */
[----:B------:R-:W-:-:S02]  /*1d2e0*/  LOP3.LUT R8, R7, R8, RZ, 0x3c, !PT ;  /* 0x0000000807087212 */ /* 0x000fc400078e3cff */
[----:B------:R-:W-:Y:S02]  /*1d2f0*/  SHF.R.U64 R10, R10, 0x3, RZ ;  /* 0x000000030a0a7819 */ /* 0x000fe400000012ff */
[----:B------:R-:W-:Y:S02]  /*1d300*/  SHF.R.U64 R6, R6, 0x3, RZ ;  /* 0x0000000306067819 */ /* 0x000fe400000012ff */
[----:B------:R-:W-:Y:S01]  /*1d310*/  LOP3.LUT R14, R12, R35, RZ, 0x3c, !PT ;  /* 0x000000230c0e7212 */ /* 0x000fe200078e3cff */
[--C-:B------:R-:W-:Y:S01]  /*1d320*/  IMAD.X R15, RZ, RZ, R9.reuse, P2 ;  /* 0x000000ffff0f7224 */ /* 0x100fe200010e0609 */
[----:B------:R-:W-:Y:S01]  /*1d330*/  LOP3.LUT R12, R4, R11, RZ, 0x3c, !PT ;  /* 0x0000000b040c7212 */ /* 0x000fe200078e3cff */
[----:B------:R-:W-:Y:S01]  /*1d340*/  IMAD.X R7, RZ, RZ, R9, P5 ;  /* 0x000000ffff077224 */ /* 0x000fe200028e0609 */
[----:B------:R-:W-:Y:S02]  /*1d350*/  IADD3.X R13, RZ, R9, RZ, P1, !PT ;  /* 0x00000009ff0d7210 */ /* 0x000fe40000ffe4ff */
[----:B------:R-:W-:-:S02]  /*1d360*/  LOP3.LUT R4, R10, R33, RZ, 0x3c, !PT ;  /* 0x000000210a047212 */ /* 0x000fc400078e3cff */
[----:B------:R-:W-:Y:S02]  /*1d370*/  MOV R30, R8 ;  /* 0x00000008001e7202 */ /* 0x000fe40000000f00 */
[----:B------:R-:W-:Y:S02]  /*1d380*/  LOP3.LUT R6, R6, R31, RZ, 0x3c, !PT ;  /* 0x0000001f06067212 */ /* 0x000fe400078e3cff */
[----:B------:R-:W-:Y:S02]  /*1d390*/  F2FP.F16.F32.PACK_AB R8, R21, R20 ;  /* 0x000000141508723e */ /* 0x000fe400000000ff */
[----:B------:R-:W-:Y:S02]  /*1d3a0*/  F2FP.F16.F32.PACK_AB R9, R85, R84 ;  /* 0x000000545509723e */ /* 0x000fe400000000ff */
[----:B------:R-:W-:Y:S02]  /*1d3b0*/  F2FP.F16.F32.PACK_AB R10, R89, R88 ;  /* 0x00000058590a723e */ /* 0x000fe400000000ff */
[----:B------:R-:W-:Y:S01]  /*1d3c0*/  F2FP.F16.F32.PACK_AB R11, R95, R94 ;  /* 0x0000005e5f0b723e */ /* 0x000fe200000000ff */
[----:B------:R-:W-:Y:S01]  /*1d3d0*/  BAR.SYNC.DEFER_BLOCKING 0x1, 0x100 ;  /* 0x0044000000007b1d */ /* 0x000fe20000010000 */
[----:B------:R-:W-:-:S02]  /*1d3e0*/  MOV R35, R4 ;  /* 0x0000000400237202 */ /* 0x000fc40000000f00 */
[----:B------:R-:W-:Y:S02]  /*1d3f0*/  MOV R33, R6 ;  /* 0x0000000600217202 */ /* 0x000fe40000000f00 */
[----:B------:R-:W-:Y:S02]  /*1d400*/  MOV R100, R12 ;  /* 0x0000000c00647202 */ /* 0x000fe40000000f00 */
[----:B------:R-:W-:Y:S02]  /*1d410*/  F2FP.F16.F32.PACK_AB R4, R91, R90 ;  /* 0x0000005a5b04723e */ /* 0x000fe400000000ff */
[----:B------:R-:W-:Y:S02]  /*1d420*/  F2FP.F16.F32.PACK_AB R5, R97, R96 ;  /* 0x000000606105723e */ /* 0x000fe400000000ff */
[----:B------:R-:W-:Y:S02]  /*1d430*/  F2FP.F16.F32.PACK_AB R6, R37, R36 ;  /* 0x000000242506723e */ /* 0x000fe400000000ff */
[----:B------:R-:W-:-:S02]  /*1d440*/  F2FP.F16.F32.PACK_AB R7, R39, R38 ;  /* 0x000000262707723e */ /* 0x000fc400000000ff */
[----:B------:R-:W-:Y:S02]  /*1d450*/  MOV R34, R14 ;  /* 0x0000000e00227202 */ /* 0x000fe40000000f00 */
[----:B------:R-:W-:Y:S02]  /*1d460*/  MOV R102, R24 ;  /* 0x0000001800667202 */ /* 0x000fe40000000f00 */
[----:B------:R-:W-:Y:S02]  /*1d470*/  MOV R103, R26 ;  /* 0x0000001a00677202 */ /* 0x000fe40000000f00 */
[----:B------:R-:W-:Y:S01]  /*1d480*/  F2FP.F16.F32.PACK_AB R12, R49, R48 ;  /* 0x00000030310c723e */ /* 0x000fe200000000ff */
[----:B------:R0:W-:Y:S01]  /*1d490*/  STSM.16.M88.4 [R30], R8 ;  /* 0x000000081e007844 */ /* 0x0001e20000000200 */
[----:B------:R-:W-:Y:S02]  /*1d4a0*/  F2FP.F16.F32.PACK_AB R13, R51, R50 ;  /* 0x00000032330d723e */ /* 0x000fe400000000ff */
[----:B------:R-:W-:-:S02]  /*1d4b0*/  F2FP.F16.F32.PACK_AB R14, R53, R52 ;  /* 0x00000034350e723e */ /* 0x000fc400000000ff */
[----:B------:R-:W-:Y:S02]  /*1d4c0*/  F2FP.F16.F32.PACK_AB R15, R55, R54 ;  /* 0x00000036370f723e */ /* 0x000fe400000000ff */
[----:B------:R-:W-:Y:S02]  /*1d4d0*/  F2FP.F16.F32.PACK_AB R24, R57, R56 ;  /* 0x000000383918723e */ /* 0x000fe400000000ff */
[----:B------:R-:W-:Y:S02]  /*1d4e0*/  F2FP.F16.F32.PACK_AB R25, R59, R58 ;  /* 0x0000003a3b19723e */ /* 0x000fe400000000ff */
[----:B------:R-:W-:Y:S02]  /*1d4f0*/  F2FP.F16.F32.PACK_AB R26, R61, R60 ;  /* 0x0000003c3d1a723e */ /* 0x000fe400000000ff */
[----:B------:R-:W-:Y:S02]  /*1d500*/  F2FP.F16.F32.PACK_AB R27, R63, R62 ;  /* 0x0000003e3f1b723e */ /* 0x000fe400000000ff */
[----:B0-----:R-:W-:-:S02]  /*1d510*/  F2FP.F16.F32.PACK_AB R8, R41, R40 ;  /* 0x000000282908723e */ /* 0x001fc400000000ff */
[----:B------:R-:W-:Y:S02]  /*1d520*/  F2FP.F16.F32.PACK_AB R9, R43, R42 ;  /* 0x0000002a2b09723e */ /* 0x000fe400000000ff */
[----:B------:R-:W-:Y:S02]  /*1d530*/  F2FP.F16.F32.PACK_AB R10, R45, R44 ;  /* 0x0000002c2d0a723e */ /* 0x000fe400000000ff */
[----:B------:R-:W-:Y:S01]  /*1d540*/  F2FP.F16.F32.PACK_AB R11, R47, R46 ;  /* 0x0000002e2f0b723e */ /* 0x000fe200000000ff */
[----:B------:R0:W-:Y:S01]  /*1d550*/  STSM.16.M88.4 [R100], R4 ;  /* 0x0000000464007844 */ /* 0x0001e20000000200 */
[----:B------:R-:W-:-:S03]  /*1d560*/  MOV R104, R28 ;  /* 0x0000001c00687202 */ /* 0x000fc60000000f00 */
[----:B------:R2:W-:Y:S01]  /*1d570*/  STSM.16.M88.4 [R33], R8 ;  /* 0x0000000821007844 */ /* 0x0005e20000000200 */
[----:B------:R-:W-:Y:S02]  /*1d580*/  F2FP.F16.F32.PACK_AB R28, R65, R64 ;  /* 0x00000040411c723e */ /* 0x000fe400000000ff */
[----:B------:R-:W-:Y:S01]  /*1d590*/  F2FP.F16.F32.PACK_AB R29, R67, R66 ;  /* 0x00000042431d723e */ /* 0x000fe200000000ff */
[----:B------:R3:W-:Y:S01]  /*1d5a0*/  STSM.16.M88.4 [R35], R12 ;  /* 0x0000000c23007844 */ /* 0x0007e20000000200 */
[----:B------:R-:W-:Y:S02]  /*1d5b0*/  F2FP.F16.F32.PACK_AB R30, R69, R68 ;  /* 0x00000044451e723e */ /* 0x000fe400000000ff */
[----:B------:R-:W-:Y:S01]  /*1d5c0*/  F2FP.F16.F32.PACK_AB R31, R71, R70 ;  /* 0x00000046471f723e */ /* 0x000fe200000000ff */
[----:B------:R4:W-:Y:S01]  /*1d5d0*/  STSM.16.M88.4 [R34], R24 ;  /* 0x0000001822007844 */ /* 0x0009e20000000200 */
[----:B------:R-:W-:Y:S02]  /*1d5e0*/  F2FP.F16.F32.PACK_AB R32, R73, R72 ;  /* 0x000000484920723e */ /* 0x000fe400000000ff */
[----:B0-----:R-:W-:-:S02]  /*1d5f0*/  F2FP.F16.F32.PACK_AB R4, R81, R80 ;  /* 0x000000505104723e */ /* 0x001fc400000000ff */
[----:B------:R-:W-:Y:S02]  /*1d600*/  F2FP.F16.F32.PACK_AB R5, R83, R82 ;  /* 0x000000525305723e */ /* 0x000fe400000000ff */
[----:B--2---:R-:W-:Y:S02]  /*1d610*/  F2FP.F16.F32.PACK_AB R33, R75, R74 ;  /* 0x0000004a4b21723e */ /* 0x004fe400000000ff */
[----:B------:R-:W-:Y:S02]  /*1d620*/  F2FP.F16.F32.PACK_AB R6, R93, R92 ;  /* 0x0000005c5d06723e */ /* 0x000fe400000000ff */
[----:B---3--:R-:W-:Y:S02]  /*1d630*/  F2FP.F16.F32.PACK_AB R35, R79, R78 ;  /* 0x0000004e4f23723e */ /* 0x008fe400000000ff */
[----:B------:R-:W-:Y:S02]  /*1d640*/  F2FP.F16.F32.PACK_AB R7, R87, R86 ;  /* 0x000000565707723e */ /* 0x000fe400000000ff */
[----:B----4-:R-:W-:Y:S01]  /*1d650*/  F2FP.F16.F32.PACK_AB R34, R77, R76 ;  /* 0x0000004c4d22723e */ /* 0x010fe200000000ff */
[----:B------:R-:W-:Y:S01]  /*1d660*/  STSM.16.M88.4 [R104], R28 ;  /* 0x0000001c68007844 */ /* 0x000fe20000000200 */
[----:B------:R-:W-:-:S03]  /*1d670*/  ISETP.GT.AND P2, PT, R105, 0x1, PT ;  /* 0x000000016900780c */ /* 0x000fc60003f44270 */
[----:B------:R-:W-:Y:S04]  /*1d680*/  STSM.16.M88.4 [R103], R32 ;  /* 0x0000002067007844 */ /* 0x000fe80000000200 */
[----:B------:R0:W-:Y:S01]  /*1d690*/  STSM.16.M88.4 [R102], R4 ;  /* 0x0000000466007844 */ /* 0x0001e20000000200 */
[----:B------:R-:W-:Y:S01]  /*1d6a0*/  BAR.SYNC.DEFER_BLOCKING 0x1, 0x100 ;  /* 0x0044000000007b1d */ /* 0x000fe20000010000 */
[----:B------:R-:W-:Y:S02]  /*1d6b0*/  ISETP.NE.U32.AND P3, PT, RZ, UR6, PT ;  /* 0x00000006ff007c0c */ /* 0x000fe4000bf65070 */
[----:B0-----:R-:W-:-:S04]  /*1d6c0*/  MOV R6, 0x9b8 ;  /* 0x000009b800067802 */ /* 0x001fc80000000f00 */
[----:B------:R-:W-:Y:S02]  /*1d6d0*/  SEL R6, R6, 0x978, P2 ;  /* 0x0000097806067807 */ /* 0x000fe40001000000 */
[----:B------:R-:W-:Y:S02]  /*1d6e0*/  ISETP.NE.AND.EX P3, PT, RZ, UR7, PT, P3 ;  /* 0x00000007ff007c0c */ /* 0x000fe4000bf65330 */
[----:B------:R0:W2:Y:S01]  /*1d6f0*/  LDC.64 R24, c[0x0][R6+0x220] ;  /* 0x0000880006187b82 */ /* 0x0000a20000000a00 */
[----:B------:R-:W-:-:S07]  /*1d700*/  SHF.R.S32.HI R106, RZ, 0x1f, R108 ;  /* 0x0000001fff6a7819 */ /* 0x000fce000001146c */
[----:B------:R0:W3:Y:S08]  /*1d710*/  LDC.64 R12, c[0x0][R6+0x218] ;  /* 0x00008600060c7b82 */ /* 0x0000f00000000a00 */
[----:B------:R0:W4:Y:S01]  /*1d720*/  LDC.64 R14, c[0x0][R6+0x228] ;  /* 0x00008a00060e7b82 */ /* 0x0001220000000a00 */
[----:B------:R-:W-:Y:S02]  /*1d730*/  SHF.L.U64.HI R8, R108, 0x2, R106 ;  /* 0x000000026c087819 */ /* 0x000fe4000001026a */
[----:B------:R-:W-:-:S04]  /*1d740*/  IADD3 R100, P1, R107, UR4, RZ ;  /* 0x000000046b647c10 */ /* 0x000fc8000ff3e0ff */
[----:B------:R-:W-:Y:S02]  /*1d750*/  IADD3.X R101, R8, UR5, RZ, P1, !PT ;  /* 0x0000000508657c10 */ /* 0x000fe40008ffe4ff */
[----:B------:R-:W-:-:S04]  /*1d760*/  @P3 IADD3 R26, P1, R107, UR6, RZ ;  /* 0x000000066b1a3c10 */ /* 0x000fc8000ff3e0ff */
[----:B------:R-:W-:Y:S02]  /*1d770*/  @P3 IADD3.X R27, R8, UR7, RZ, P1, !PT ;  /* 0x00000007081b3c10 */ /* 0x000fe40008ffe4ff */
[----:B------:R-:W1:Y:S01]  /*1d780*/  LDC R8, c[0x0][0xbe8] ;  /* 0x0002fa00ff087b82 */ /* 0x000e620000000800 */
[----:B------:R-:W-:-:S04]  /*1d790*/  ISETP.NE.U32.AND P0, PT, RZ, UR4, PT ;  /* 0x00000004ff007c0c */ /* 0x000fc8000bf05070 */
[----:B------:R-:W-:Y:S01]  /*1d7a0*/  ISETP.NE.AND.EX P0, PT, RZ, UR5, PT, P0 ;  /* 0x00000005ff007c0c */ /* 0x000fe2000bf05300 */
[----:B------:R-:W-:Y:S01]  /*1d7b0*/  ULDC UR6, c[0x0][0xa88] ;  /* 0x0002a20000067ab9 */ /* 0x000fe20000000800 */
[----:B------:R-:W-:Y:S02]  /*1d7c0*/  IMAD.MOV.U32 R11, RZ, RZ, RZ ;  /* 0x000000ffff0b7224 */ /* 0x000fe400078e00ff */
[----:B------:R-:W-:Y:S01]  /*1d7d0*/  IMAD.U32 R9, RZ, RZ, UR6 ;  /* 0x00000006ff097e24 */ /* 0x000fe2000f8e00ff */
[----:B------:R-:W-:-:S05]  /*1d7e0*/  ULDC.64 UR8, c[0x0][0x208] ;  /* 0x0000820000087ab9 */ /* 0x000fca0000000a00 */
[----:B------:R0:W5:Y:S04]  /*1d7f0*/  @P3 LDG.E R9, desc[UR8][R26.64] ;  /* 0x000000081a093981 */ /* 0x000168000c1e1900 */
[----:B------:R0:W5:Y:S01]  /*1d800*/  @P0 LDG.E R11, desc[UR8][R100.64] ;  /* 0x00000008640b0981 */ /* 0x000162000c1e1900 */
[----:B-1----:R-:W-:Y:S01]  /*1d810*/  ISETP.NE.AND P1, PT, R8, 0x1, PT ;  /* 0x000000010800780c */ /* 0x002fe20003f25270 */
[----:B0-234-:R-:W-:-:S12]  /*1d820*/  @P3 BRA `(.L_x_617) ;  /* 0x0000000000143947 */ /* 0x01dfd80003800000 */
[----:B------:R-:W-:Y:S05]  /*1d830*/  @!P0 BRA `(.L_x_617) ;  /* 0x0000000000108947 */ /* 0x000fea0003800000 */
[----:B------:R-:W-:Y:S02]  /*1d840*/  ULDC.64 UR6, c[0x0][0x208] ;  /* 0x0000820000067ab9 */ /* 0x000fe40000000a00 */
[----:B------:R-:W2:Y:S04]  /*1d850*/  LDG.E R4, desc[UR6][R100.64] ;  /* 0x0000000664047981 */ /* 0x000ea8000c1e1900 */
[----:B-----5:R-:W2:Y:S02]  /*1d860*/  LDG.E R9, desc[UR6][R100.64+0x4] ;  /* 0x0000040664097981 */ /* 0x020ea4000c1e1900 */
[----:B--2---:R-:W-:-:S07]  /*1d870*/  IMAD.IADD R9, R9, 0x1, -R4 ;  /* 0x0000000109097824 */ /* 0x004fce00078e0a04 */
.L_x_617:
[----:B------:R-:W2:Y:S04]  /*1d880*/  LDL R102, [R1+0x6c] ;  /* 0x00006c0001667983 */ /* 0x000ea80000100800 */
[----:B------:R-:W3:Y:S04]  /*1d890*/  LDL R28, [R1+0x94] ;  /* 0x00009400011c7983 */ /* 0x000ee80000100800 */
[----:B------:R-:W3:Y:S04]  /*1d8a0*/  LDL R103, [R1+0x7c] ;  /* 0x00007c0001677983 */ /* 0x000ee80000100800 */
[----:B------:R-:W4:Y:S01]  /*1d8b0*/  LDL R100, [R1+0x80] ;  /* 0x0000800001647983 */ /* 0x000f220000100800 */
[----:B------:R-:W0:Y:S03]  /*1d8c0*/  LDC.64 R6, c[0x0][R6+0x210] ;  /* 0x0000840006067b82 */ /* 0x000e260000000a00 */
[----:B------:R-:W4:Y:S01]  /*1d8d0*/  LDL R30, [R1+0x90] ;  /* 0x00009000011e7983 */ /* 0x000f220000100800 */
[----:B------:R-:W-:-:S04]  /*1d8e0*/  ISETP.NE.U32.AND P0, PT, RZ, UR4, PT ;  /* 0x00000004ff007c0c */ /* 0x000fc8000bf05070 */
[----:B------:R-:W1:Y:S01]  /*1d8f0*/  @P1 LDC R26, c[0x0][0xbec] ;  /* 0x0002fb00ff1a1b82 */ /* 0x000e620000000800 */
[----:B------:R-:W-:-:S04]  /*1d900*/  ISETP.NE.AND.EX P0, PT, RZ, UR5, PT, P0 ;  /* 0x00000005ff007c0c */ /* 0x000fc8000bf05300 */
[----:B------:R-:W-:-:S03]  /*1d910*/  SEL R10, R108, RZ, !P0 ;  /* 0x000000ff6c0a7207 */ /* 0x000fc60004000000 */
[----:B------:R-:W0:Y:S01]  /*1d920*/  @P1 LDC R33, c[0x0][0xbf0] ;  /* 0x0002fc00ff211b82 */ /* 0x000e220000000800 */
[----:B------:R-:W-:-:S07]  /*1d930*/  SEL R27, R106, RZ, !P0 ;  /* 0x000000ff6a1b7207 */ /* 0x000fce0004000000 */
[----:B------:R-:W1:Y:S01]  /*1d940*/  LDC.64 R4, c[0x0][0xba8] ;  /* 0x0002ea00ff047b82 */ /* 0x000e620000000a00 */
[-C--:B------:R-:W-:Y:S01]  /*1d950*/  IMAD R25, R25, R10.reuse, RZ ;  /* 0x0000000a19197224 */ /* 0x080fe200078e02ff */
[----:B------:R-:W0:Y:S03]  /*1d960*/  S2R R32, SR_TID.X ;  /* 0x0000000000207919 */ /* 0x000e260000002100 */
[C---:B------:R-:W-:Y:S02]  /*1d970*/  IMAD R31, R24.reuse, R27, R25 ;  /* 0x0000001b181f7224 */ /* 0x040fe400078e0219 */
[----:B------:R-:W-:-:S04]  /*1d980*/  IMAD.WIDE.U32 R24, R24, R10, RZ ;  /* 0x0000000a18187225 */ /* 0x000fc800078e00ff */
[----:B------:R-:W-:Y:S01]  /*1d990*/  IMAD.IADD R31, R25, 0x1, R31 ;  /* 0x00000001191f7824 */ /* 0x000fe200078e021f */
[----:B-1----:R-:W1:Y:S08]  /*1d9a0*/  @!P2 LDC R4, c[0x0][0xb50] ;  /* 0x0002d400ff04ab82 */ /* 0x002e700000000800 */
[----:B------:R-:W1:Y:S01]  /*1d9b0*/  @!P2 LDC R5, c[0x0][0xb54] ;  /* 0x0002d500ff05ab82 */ /* 0x000e620000000800 */
[----:B0-----:R-:W-:-:S02]  /*1d9c0*/  VIADD R32, R32, 0xffffff80 ;  /* 0xffffff8020207836 */ /* 0x001fc40000000000 */
[----:B-----5:R-:W-:Y:S01]  /*1d9d0*/  IMAD R9, R9, R8, RZ ;  /* 0x0000000809097224 */ /* 0x020fe200078e02ff */
[----:B------:R-:W-:Y:S01]  /*1d9e0*/  ULDC.64 UR6, c[0x0][0x208] ;  /* 0x0000820000067ab9 */ /* 0x000fe20000000a00 */
[-C--:B--2---:R-:W-:Y:S02]  /*1d9f0*/  IMAD R29, R13, R102.reuse, RZ ;  /* 0x000000660d1d7224 */ /* 0x084fe400078e02ff */
[----:B------:R-:W-:-:S04]  /*1da00*/  IMAD.WIDE.U32 R12, R12, R102, RZ ;  /* 0x000000660c0c7225 */ /* 0x000fc800078e00ff */
[----:B---3--:R-:W-:Y:S01]  /*1da10*/  IMAD R101, R103, 0x80, R28 ;  /* 0x0000008067657824 */ /* 0x008fe200078e021c */
[----:B------:R-:W-:-:S03]  /*1da20*/  IADD3 R25, P0, P3, R24, R12, R11 ;  /* 0x0000000c18197210 */ /* 0x000fc60007b1e00b */
[----:B------:R-:W-:Y:S01]  /*1da30*/  @P1 IMAD.HI.U32 R24, R101, R26, RZ ;  /* 0x0000001a65181227 */ /* 0x000fe200078e00ff */
[----:B----4-:R-:W-:-:S03]  /*1da40*/  SEL R27, R100, RZ, P2 ;  /* 0x000000ff641b7207 */ /* 0x010fc60001000000 */
[----:B------:R-:W-:Y:S02]  /*1da50*/  IMAD.IADD R35, R13, 0x1, R29 ;  /* 0x000000010d237824 */ /* 0x000fe400078e021d */
[----:B------:R-:W-:Y:S01]  /*1da60*/  IMAD.MOV.U32 R13, RZ, RZ, R101 ;  /* 0x000000ffff0d7224 */ /* 0x000fe200078e0065 */
[----:B------:R-:W-:Y:S01]  /*1da70*/  @P1 SHF.R.U32.HI R13, RZ, R33, R24 ;  /* 0x00000021ff0d1219 */ /* 0x000fe20000011618 */
[-C--:B------:R-:W-:Y:S01]  /*1da80*/  IMAD R29, R15, R27.reuse, RZ ;  /* 0x0000001b0f1d7224 */ /* 0x080fe200078e02ff */
[----:B------:R-:W-:Y:S01]  /*1da90*/  SHF.R.S32.HI R12, RZ, 0x1f, R11 ;  /* 0x0000001fff0c7819 */ /* 0x000fe2000001140b */
[----:B------:R-:W-:Y:S01]  /*1daa0*/  IMAD.WIDE.U32 R14, R14, R27, RZ ;  /* 0x0000001b0e0e7225 */ /* 0x000fe200078e00ff */
[----:B------:R-:W-:Y:S02]  /*1dab0*/  IADD3 R27, -R13, RZ, RZ ;  /* 0x000000ff0d1b7210 */ /* 0x000fe40007ffe1ff */
[----:B------:R-:W-:Y:S01]  /*1dac0*/  IADD3.X R24, R31, R35, R12, P0, P3 ;  /* 0x000000231f187210 */ /* 0x000fe200007e640c */
[----:B------:R-:W-:Y:S01]  /*1dad0*/  IMAD.IADD R29, R15, 0x1, R29 ;  /* 0x000000010f1d7824 */ /* 0x000fe200078e021d */
[----:B------:R-:W-:-:S02]  /*1dae0*/  IADD3 R14, P0, P3, R13, R25, R14 ;  /* 0x000000190d0e7210 */ /* 0x000fc40007b1e00e */
[----:B------:R-:W-:Y:S01]  /*1daf0*/  SHF.R.S32.HI R15, RZ, 0x1f, R13 ;  /* 0x0000001fff0f7819 */ /* 0x000fe2000001140d */
[----:B------:R-:W-:-:S03]  /*1db00*/  IMAD R13, R8, R27, R101 ;  /* 0x0000001b080d7224 */ /* 0x000fc600078e0265 */
[----:B------:R-:W-:Y:S01]  /*1db10*/  IADD3.X R15, R15, R24, R29, P0, P3 ;  /* 0x000000180f0f7210 */ /* 0x000fe200007e641d */
[----:B------:R-:W-:Y:S01]  /*1db20*/  IMAD R7, R7, R13, RZ ;  /* 0x0000000d07077224 */ /* 0x000fe200078e02ff */
[----:B------:R-:W-:-:S05]  /*1db30*/  SHF.R.S32.HI R25, RZ, 0x1f, R13 ;  /* 0x0000001fff197819 */ /* 0x000fca000001140d */
[C---:B------:R-:W-:Y:S02]  /*1db40*/  IMAD R25, R6.reuse, R25, R7 ;  /* 0x0000001906197224 */ /* 0x040fe400078e0207 */
[----:B------:R-:W-:Y:S01]  /*1db50*/  IMAD.WIDE.U32 R6, R6, R13, R14 ;  /* 0x0000000d06067225 */ /* 0x000fe200078e000e */
[----:B------:R-:W-:-:S03]  /*1db60*/  SHF.R.S32.HI R28, RZ, 0x1f, R32 ;  /* 0x0000001fff1c7819 */ /* 0x000fc60000011420 */
[----:B------:R-:W-:Y:S01]  /*1db70*/  IMAD.IADD R7, R7, 0x1, R25 ;  /* 0x0000000107077824 */ /* 0x000fe200078e0219 */
[----:B-1----:R-:W-:Y:S02]  /*1db80*/  LEA R13, P0, R6, R4, 0x2 ;  /* 0x00000004060d7211 */ /* 0x002fe400078010ff */
[----:B------:R-:W-:Y:S02]  /*1db90*/  LEA.HI R28, R28, R32, RZ, 0x7 ;  /* 0x000000201c1c7211 */ /* 0x000fe400078f38ff */
[----:B------:R-:W-:Y:S02]  /*1dba0*/  LEA.HI.X R7, R6, R5, R7, 0x2, P0 ;  /* 0x0000000506077211 */ /* 0x000fe400000f1407 */
[----:B------:R-:W-:Y:S01]  /*1dbb0*/  LOP3.LUT R28, R28, 0xffffff80, RZ, 0xc0, !PT ;  /* 0xffffff801c1c7812 */ /* 0x000fe200078ec0ff */
[----:B------:R-:W-:Y:S01]  /*1dbc0*/  SHFL.IDX PT, R4, R13, RZ, 0x1c1f ;  /* 0x001c1fff0d047589 */ /* 0x000fe200000e0000 */
[----:B------:R-:W-:-:S03]  /*1dbd0*/  IMAD R24, R103, 0x80, R30 ;  /* 0x0000008067187824 */ /* 0x000fc600078e021e */
[----:B------:R-:W0:Y:S01]  /*1dbe0*/  SHFL.IDX PT, R5, R7, RZ, 0x1c1f ;  /* 0x001c1fff07057589 */ /* 0x000e2200000e0000 */
[----:B------:R-:W-:-:S03]  /*1dbf0*/  IMAD.IADD R28, R32, 0x1, -R28 ;  /* 0x00000001201c7824 */ /* 0x000fc600078e0a1c */
[----:B------:R-:W-:Y:S04]  /*1dc00*/  SHFL.IDX PT, R14, R13, 0x1, 0x1c1f ;  /* 0x003c1f000d0e7f89 */ /* 0x000fe800000e0000 */
[----:B------:R-:W1:Y:S01]  /*1dc10*/  SHFL.IDX PT, R15, R7, 0x1, 0x1c1f ;  /* 0x003c1f00070f7f89 */ /* 0x000e6200000e0000 */
[----:B------:R-:W-:Y:S02]  /*1dc20*/  LOP3.LUT P0, RZ, R28, 0x3, RZ, 0xc0, !PT ;  /* 0x000000031cff7812 */ /* 0x000fe4000780c0ff */
[C---:B------:R-:W-:Y:S02]  /*1dc30*/  IADD3 R6, R24.reuse, 0x8, RZ ;  /* 0x0000000818067810 */ /* 0x040fe40007ffe0ff */
[-C--:B------:R-:W-:Y:S02]  /*1dc40*/  ISETP.GE.OR P3, PT, R24, R9.reuse, P0 ;  /* 0x000000091800720c */ /* 0x080fe40000766670 */
[----:B------:R-:W-:-:S11]  /*1dc50*/  ISETP.GE.OR P0, PT, R6, R9, P0 ;  /* 0x000000090600720c */ /* 0x000fd60000706670 */
[----:B0-----:R0:W-:Y:S04]  /*1dc60*/  @!P3 ST.E desc[UR6][R4.64], R3 ;  /* 0x000000030400b985 */ /* 0x0011e8000c101906 */
[----:B-1----:R0:W-:Y:S01]  /*1dc70*/  @!P0 ST.E desc[UR6][R14.64], R0 ;  /* 0x000000000e008985 */ /* 0x0021e2000c101906 */
[----:B------:R-:W-:Y:S05]  /*1dc80*/  @P2 BRA `(.L_x_618) ;  /* 0x0000000800d42947 */ /* 0x000fea0003800000 */
[----:B------:R-:W-:Y:S01]  /*1dc90*/  IMAD.SHL.U32 R28, R22, 0x40, RZ ;  /* 0x00000040161c7824 */ /* 0x000fe200078e00ff */
[----:B------:R-:W1:Y:S01]  /*1dca0*/  S2R R104, SR_TID.X ;  /* 0x0000000000687919 */ /* 0x000e620000002100 */
[----:B0-----:R-:W0:Y:S01]  /*1dcb0*/  @P1 LDC R15, c[0x0][0xbec] ;  /* 0x0002fb00ff0f1b82 */ /* 0x001e220000000800 */
[----:B------:R-:W-:Y:S01]  /*1dcc0*/  ULDC.64 UR4, c[0x0][0x208] ;  /* 0x0000820000047ab9 */ /* 0x000fe20000000a00 */
[----:B------:R-:W-:-:S04]  /*1dcd0*/  IMAD.IADD R3, R16, 0x1, R28 ;  /* 0x0000000110037824 */ /* 0x000fc800078e021c */
[----:B------:R-:W-:Y:S02]  /*1dce0*/  IMAD.WIDE R98, R3, 0x2, R98 ;  /* 0x0000000203627825 */ /* 0x000fe400078e0262 */
[----:B------:R-:W2:Y:S01]  /*1dcf0*/  @P1 LDC R21, c[0x0][0xbf0] ;  /* 0x0002fc00ff151b82 */ /* 0x000ea20000000800 */
[C---:B------:R-:W-:Y:S02]  /*1dd00*/  IADD3 R25, P5, R98.reuse, 0x1000, RZ ;  /* 0x0000100062197810 */ /* 0x040fe40007fbe0ff */
[----:B------:R-:W-:Y:S02]  /*1dd10*/  IADD3 R29, P0, R98, 0x2000, RZ ;  /* 0x00002000621d7810 */ /* 0x000fe40007f1e0ff */
[----:B------:R-:W-:Y:S02]  /*1dd20*/  LOP3.LUT R24, R25, 0x380, RZ, 0xc0, !PT ;  /* 0x0000038019187812 */ /* 0x000fe400078ec0ff */
[----:B------:R-:W-:Y:S02]  /*1dd30*/  LOP3.LUT R28, R29, 0x380, RZ, 0xc0, !PT ;  /* 0x000003801d1c7812 */ /* 0x000fe400078ec0ff */
[----:B------:R-:W-:-:S02]  /*1dd40*/  SHF.R.U64 R24, R24, 0x3, RZ ;  /* 0x0000000318187819 */ /* 0x000fc400000012ff */
[----:B------:R-:W-:Y:S02]  /*1dd50*/  SHF.R.U64 R28, R28, 0x3, RZ ;  /* 0x000000031c1c7819 */ /* 0x000fe400000012ff */
[----:B------:R-:W-:Y:S01]  /*1dd60*/  LOP3.LUT R24, R24, R25, RZ, 0x3c, !PT ;  /* 0x0000001918187212 */ /* 0x000fe200078e3cff */
[--C-:B------:R-:W-:Y:S01]  /*1dd70*/  IMAD.X R25, RZ, RZ, R99.reuse, P5 ;  /* 0x000000ffff197224 */ /* 0x100fe200028e0663 */
[----:B------:R-:W-:Y:S01]  /*1dd80*/  LOP3.LUT R28, R28, R29, RZ, 0x3c, !PT ;  /* 0x0000001d1c1c7212 */ /* 0x000fe200078e3cff */
[----:B------:R-:W-:Y:S01]  /*1dd90*/  IMAD.X R29, RZ, RZ, R99, P0 ;  /* 0x000000ffff1d7224 */ /* 0x000fe200000e0663 */
[C---:B------:R-:W-:Y:S02]  /*1dda0*/  IADD3 R33, P2, R98.reuse, 0x3000, RZ ;  /* 0x0000300062217810 */ /* 0x040fe40007f5e0ff */
[C---:B------:R-:W-:Y:S01]  /*1ddb0*/  IADD3 R37, P3, R98.reuse, 0x4000, RZ ;  /* 0x0000400062257810 */ /* 0x040fe20007f7e0ff */
[----:B------:R-:W5:Y:S01]  /*1ddc0*/  LD.E.128 R24, desc[UR4][R24.64] ;  /* 0x0000000418187980 */ /* 0x000f62000c101d00 */
[----:B------:R-:W-:-:S02]  /*1ddd0*/  IADD3 R41, P4, R98, 0x5000, RZ ;  /* 0x0000500062297810 */ /* 0x000fc40007f9e0ff */
[----:B------:R-:W-:Y:S01]  /*1dde0*/  IADD3 R45, P5, R98, 0x6000, RZ ;  /* 0x00006000622d7810 */ /* 0x000fe20007fbe0ff */
[----:B-1----:R-:W-:Y:S01]  /*1ddf0*/  VIADD R104, R104, 0xffffff80 ;  /* 0xffffff8068687836 */ /* 0x002fe20000000000 */
[----:B------:R-:W-:Y:S01]  /*1de00*/  IADD3 R3, P0, R98, 0x7000, RZ ;  /* 0x0000700062037810 */ /* 0x000fe20007f1e0ff */
[----:B------:R-:W5:Y:S01]  /*1de10*/  LD.E.128 R28, desc[UR4][R28.64] ;  /* 0x000000041c1c7980 */ /* 0x000f62000c101d00 */
[----:B------:R-:W-:Y:S02]  /*1de20*/  LOP3.LUT R32, R33, 0x380, RZ, 0xc0, !PT ;  /* 0x0000038021207812 */ /* 0x000fe400078ec0ff */
[----:B------:R-:W-:Y:S01]  /*1de30*/  LOP3.LUT R36, R37, 0x380, RZ, 0xc0, !PT ;  /* 0x0000038025247812 */ /* 0x000fe200078ec0ff */
[----:B------:R-:W-:Y:S01]  /*1de40*/  IMAD.X R49, RZ, RZ, R99, P0 ;  /* 0x000000ffff317224 */ /* 0x000fe200000e0663 */
[----:B------:R-:W-:Y:S02]  /*1de50*/  LOP3.LUT R40, R41, 0x380, RZ, 0xc0, !PT ;  /* 0x0000038029287812 */ /* 0x000fe400078ec0ff */
[----:B------:R-:W-:-:S02]  /*1de60*/  LOP3.LUT R44, R45, 0x380, RZ, 0xc0, !PT ;  /* 0x000003802d2c7812 */ /* 0x000fc400078ec0ff */
[----:B------:R-:W-:Y:S02]  /*1de70*/  LOP3.LUT R0, R3, 0x380, RZ, 0xc0, !PT ;  /* 0x0000038003007812 */ /* 0x000fe400078ec0ff */
[----:B------:R-:W-:Y:S02]  /*1de80*/  LOP3.LUT R5, R98, 0x380, RZ, 0xc0, !PT ;  /* 0x0000038062057812 */ /* 0x000fe400078ec0ff */
[----:B------:R-:W-:Y:S02]  /*1de90*/  SHF.R.U64 R32, R32, 0x3, RZ ;  /* 0x0000000320207819 */ /* 0x000fe400000012ff */
[----:B------:R-:W-:Y:S02]  /*1dea0*/  SHF.R.U64 R36, R36, 0x3, RZ ;  /* 0x0000000324247819 */ /* 0x000fe400000012ff */
[----:B------:R-:W-:Y:S02]  /*1deb0*/  SHF.R.U64 R40, R40, 0x3, RZ ;  /* 0x0000000328287819 */ /* 0x000fe400000012ff */
[----:B------:R-:W-:-:S02]  /*1dec0*/  SHF.R.U64 R44, R44, 0x3, RZ ;  /* 0x000000032c2c7819 */ /* 0x000fc400000012ff */
[----:B------:R-:W-:Y:S02]  /*1ded0*/  SHF.R.U64 R0, R0, 0x3, RZ ;  /* 0x0000000300007819 */ /* 0x000fe400000012ff */
[----:B------:R-:W-:Y:S02]  /*1dee0*/  SHF.R.U64 R5, R5, 0x3, RZ ;  /* 0x0000000305057819 */ /* 0x000fe400000012ff */
[----:B------:R-:W-:Y:S01]  /*1def0*/  LOP3.LUT R32, R32, R33, RZ, 0x3c, !PT ;  /* 0x0000002120207212 */ /* 0x000fe200078e3cff */
[--C-:B------:R-:W-:Y:S01]  /*1df00*/  IMAD.X R33, RZ, RZ, R99.reuse, P2 ;  /* 0x000000ffff217224 */ /* 0x100fe200010e0663 */
[----:B------:R-:W-:Y:S02]  /*1df10*/  LOP3.LUT R36, R36, R37, RZ, 0x3c, !PT ;  /* 0x0000002524247212 */ /* 0x000fe400078e3cff */
[----:B------:R-:W-:Y:S01]  /*1df20*/  LOP3.LUT R40, R40, R41, RZ, 0x3c, !PT ;  /* 0x0000002928287212 */ /* 0x000fe200078e3cff */
[--C-:B------:R-:W-:Y:S01]  /*1df30*/  IMAD.X R41, RZ, RZ, R99.reuse, P4 ;  /* 0x000000ffff297224 */ /* 0x100fe200020e0663 */
[----:B------:R-:W-:Y:S01]  /*1df40*/  LOP3.LUT R44, R44, R45, RZ, 0x3c, !PT ;  /* 0x0000002d2c2c7212 */ /* 0x000fe200078e3cff */
[----:B------:R-:W-:Y:S01]  /*1df50*/  IMAD.X R45, RZ, RZ, R99, P5 ;  /* 0x000000ffff2d7224 */ /* 0x000fe200028e0663 */
[----:B------:R-:W-:Y:S01]  /*1df60*/  IADD3.X R37, RZ, R99, RZ, P3, !PT ;  /* 0x00000063ff257210 */ /* 0x000fe20001ffe4ff */
[----:B------:R-:W5:Y:S01]  /*1df70*/  LD.E.128 R32, desc[UR4][R32.64] ;  /* 0x0000000420207980 */ /* 0x000f62000c101d00 */
[----:B------:R-:W-:-:S02]  /*1df80*/  LOP3.LUT R48, R0, R3, RZ, 0x3c, !PT ;  /* 0x0000000300307212 */ /* 0x000fc400078e3cff */
[----:B------:R-:W-:Y:S01]  /*1df90*/  LOP3.LUT R98, R5, R98, RZ, 0x3c, !PT ;  /* 0x0000006205627212 */ /* 0x000fe200078e3cff */
[----:B------:R-:W5:Y:S01]  /*1dfa0*/  LD.E.128 R40, desc[UR4][R40.64] ;  /* 0x0000000428287980 */ /* 0x000f62000c101d00 */
[----:B------:R-:W-:-:S03]  /*1dfb0*/  SHF.R.S32.HI R14, RZ, 0x1f, R104 ;  /* 0x0000001fff0e7819 */ /* 0x000fc60000011468 */
[----:B------:R1:W5:Y:S01]  /*1dfc0*/  LD.E.128 R4, desc[UR4][R98.64] ;  /* 0x0000000462047980 */ /* 0x000362000c101d00 */
[----:B------:R-:W-:-:S03]  /*1dfd0*/  LEA.HI R14, R14, R104, RZ, 0x3 ;  /* 0x000000680e0e7211 */ /* 0x000fc600078f18ff */
[----:B------:R-:W5:Y:S04]  /*1dfe0*/  LD.E.128 R36, desc[UR4][R36.64] ;  /* 0x0000000424247980 */ /* 0x000f68000c101d00 */
[----:B------:R-:W5:Y:S04]  /*1dff0*/  LD.E.128 R44, desc[UR4][R44.64] ;  /* 0x000000042c2c7980 */ /* 0x000f68000c101d00 */
[----:B------:R-:W5:Y:S01]  /*1e000*/  LD.E.128 R48, desc[UR4][R48.64] ;  /* 0x0000000430307980 */ /* 0x000f62000c101d00 */
[----:B------:R-:W-:Y:S01]  /*1e010*/  ULDC.64 UR4, c[0x0][0xaa0] ;  /* 0x0002a80000047ab9 */ /* 0x000fe20000000a00 */
[----:B------:R-:W-:Y:S01]  /*1e020*/  LOP3.LUT R14, R14, 0xfffffff8, RZ, 0xc0, !PT ;  /* 0xfffffff80e0e7812 */ /* 0x000fe200078ec0ff */
[----:B------:R-:W-:Y:S01]  /*1e030*/  IMAD R12, R12, UR4, RZ ;  /* 0x000000040c0c7c24 */ /* 0x000fe2000f8e02ff */
[----:B------:R-:W-:Y:S01]  /*1e040*/  @!PT LDS RZ, [RZ] ;  /* 0x00000000fffff984 */ /* 0x000fe20000000800 */
[----:B------:R-:W-:Y:S01]  /*1e050*/  @!PT LDS RZ, [RZ] ;  /* 0x00000000fffff984 */ /* 0x000fe20000000800 */
[----:B------:R-:W-:Y:S01]  /*1e060*/  @!PT LDS RZ, [RZ] ;  /* 0x00000000fffff984 */ /* 0x000fe20000000800 */
[----:B------:R-:W-:Y:S01]  /*1e070*/  @!PT LDS RZ, [RZ] ;  /* 0x00000000fffff984 */ /* 0x000fe20000000800 */
[----:B------:R3:W-:Y:S06]  /*1e080*/  MEMBAR.ALL.CTA ;  /* 0x0000000000007992 */ /* 0x0007ec0000008000 */
[----:B---3--:R-:W3:Y:S01]  /*1e090*/  FENCE.VIEW.ASYNC.S ;  /* 0x00000000000073c6 */ /* 0x008ee20000000000 */
[----:B------:R-:W-:-:S02]  /*1e0a0*/  IMAD R3, R11, UR5, R12 ;  /* 0x000000050b037c24 */ /* 0x000fc4000f8e020c */
[----:B------:R-:W-:Y:S01]  /*1e0b0*/  IMAD.WIDE.U32 R12, R11, UR4, RZ ;  /* 0x000000040b0c7c25 */ /* 0x000fe2000f8e00ff */
[----:B------:R-:W-:-:S03]  /*1e0c0*/  ULDC.64 UR4, c[0x0][0xae8] ;  /* 0x0002ba0000047ab9 */ /* 0x000fc60000000a00 */
[----:B------:R-:W-:Y:S01]  /*1e0d0*/  IMAD.IADD R14, R104, 0x1, -R14 ;  /* 0x00000001680e7824 */ /* 0x000fe200078e0a0e */
[----:B------:R-:W-:-:S03]  /*1e0e0*/  IADD3 R13, R13, R3, RZ ;  /* 0x000000030d0d7210 */ /* 0x000fc60007ffe0ff */
[----:B------:R-:W-:Y:S02]  /*1e0f0*/  IMAD R0, R14, 0x20, R22 ;  /* 0x000000200e007824 */ /* 0x000fe400078e0216 */
[----:B------:R-:W-:Y:S01]  /*1e100*/  IMAD.WIDE.U32 R12, R102, UR4, R12 ;  /* 0x00000004660c7c25 */ /* 0x000fe2000f8e000c */
[----:B------:R-:W-:-:S03]  /*1e110*/  SHF.R.S32.HI R11, RZ, 0x1f, R10 ;  /* 0x0000001fff0b7819 */ /* 0x000fc6000001140a */
[----:B------:R-:W-:Y:S02]  /*1e120*/  IMAD R14, R103, 0x80, R0 ;  /* 0x00000080670e7824 */ /* 0x000fe400078e0200 */
[----:B------:R-:W-:Y:S01]  /*1e130*/  IMAD R13, R102, UR5, R13 ;  /* 0x00000005660d7c24 */ /* 0x000fe2000f8e020d */
[----:B------:R-:W-:Y:S01]  /*1e140*/  ULDC.64 UR4, c[0x0][0xaf0] ;  /* 0x0002bc0000047ab9 */ /* 0x000fe20000000a00 */
[----:B0-----:R-:W-:-:S04]  /*1e150*/  @P1 IMAD.HI.U32 R0, R14, R15, RZ ;  /* 0x0000000f0e001227 */ /* 0x001fc800078e00ff */
[----:B------:R-:W-:Y:S02]  /*1e160*/  IMAD R11, R11, UR4, RZ ;  /* 0x000000040b0b7c24 */ /* 0x000fe4000f8e02ff */
[----:B------:R-:W-:Y:S01]  /*1e170*/  IMAD.MOV.U32 R3, RZ, RZ, R14 ;  /* 0x000000ffff037224 */ /* 0x000fe200078e000e */
[----:B--2---:R-:W-:Y:S01]  /*1e180*/  @P1 SHF.R.U32.HI R3, RZ, R21, R0 ;  /* 0x00000015ff031219 */ /* 0x004fe20000011600 */
[C---:B------:R-:W-:Y:S02]  /*1e190*/  IMAD R15, R10.reuse, UR5, R11 ;  /* 0x000000050a0f7c24 */ /* 0x040fe4000f8e020b */
[----:B------:R-:W-:Y:S01]  /*1e1a0*/  IMAD.WIDE.U32 R10, R10, UR4, R12 ;  /* 0x000000040a0a7c25 */ /* 0x000fe2000f8e000c */
[--C-:B------:R-:W-:Y:S01]  /*1e1b0*/  SHF.R.S32.HI R0, RZ, 0x1f, R3.reuse ;  /* 0x0000001fff007819 */ /* 0x100fe20000011403 */
[----:B------:R-:W-:Y:S02]  /*1e1c0*/  ULDC.64 UR4, c[0x0][0xae0] ;  /* 0x0002b80000047ab9 */ /* 0x000fe40000000a00 */
[----:B------:R-:W-:-:S02]  /*1e1d0*/  IMAD.MOV R13, RZ, RZ, -R3 ;  /* 0x000000ffff0d7224 */ /* 0x000fc400078e0a03 */
[----:B------:R-:W-:Y:S02]  /*1e1e0*/  IMAD.IADD R11, R11, 0x1, R15 ;  /* 0x000000010b0b7824 */ /* 0x000fe400078e020f */
[----:B------:R-:W-:Y:S01]  /*1e1f0*/  IMAD R12, R0, UR4, RZ ;  /* 0x00000004000c7c24 */ /* 0x000fe2000f8e02ff */
[----:B------:R-:W-:Y:S01]  /*1e200*/  IADD3 R0, R2, 0x34820, RZ ;  /* 0x0003482002007810 */ /* 0x000fe20007ffe0ff */
[----:B------:R-:W-:Y:S02]  /*1e210*/  IMAD R13, R8, R13, R14 ;  /* 0x0000000d080d7224 */ /* 0x000fe400078e020e */
[C---:B------:R-:W-:Y:S01]  /*1e220*/  IMAD R15, R3.reuse, UR5, R12 ;  /* 0x00000005030f7c24 */ /* 0x040fe2000f8e020c */
[----:B------:R-:W-:Y:S01]  /*1e230*/  PRMT R0, RZ, 0x654, R0 ;  /* 0x00000654ff007816 */ /* 0x000fe20000000000 */
[----:B------:R-:W-:Y:S01]  /*1e240*/  IMAD.WIDE.U32 R10, R3, UR4, R10 ;  /* 0x00000004030a7c25 */ /* 0x000fe2000f8e000a */
[----:B------:R-:W-:Y:S01]  /*1e250*/  SHF.R.S32.HI R3, RZ, 0x1f, R13 ;  /* 0x0000001fff037819 */ /* 0x000fe2000001140d */
[----:B------:R-:W-:Y:S01]  /*1e260*/  ULDC.64 UR4, c[0x0][0xad8] ;  /* 0x0002b60000047ab9 */ /* 0x000fe20000000a00 */
[----:B---3--:R0:W-:Y:S01]  /*1e270*/  SYNCS.ARRIVE.TRANS64.RED.A1T0 RZ, [R0+URZ], RZ ;  /* 0x000000ff00ff79a7 */ /* 0x0081e2000810043f */
[----:B------:R-:W-:-:S02]  /*1e280*/  IMAD.IADD R11, R11, 0x1, R15 ;  /* 0x000000010b0b7824 */ /* 0x000fc400078e020f */
[----:B------:R-:W-:-:S04]  /*1e290*/  IMAD.WIDE.U32 R10, R13, UR4, R10 ;  /* 0x000000040d0a7c25 */ /* 0x000fc8000f8e000a */
[----:B0-----:R-:W-:-:S04]  /*1e2a0*/  IMAD R0, R3, UR4, RZ ;  /* 0x0000000403007c24 */ /* 0x001fc8000f8e02ff */
[----:B------:R-:W-:Y:S01]  /*1e2b0*/  IMAD R13, R13, UR5, R0 ;  /* 0x000000050d0d7c24 */ /* 0x000fe2000f8e0200 */
[----:B------:R-:W-:Y:S02]  /*1e2c0*/  ULDC.64 UR4, c[0x0][0xa80] ;  /* 0x0002a00000047ab9 */ /* 0x000fe40000000a00 */
[----:B------:R-:W-:Y:S01]  /*1e2d0*/  LEA R3, P0, R10, UR4, 0x1 ;  /* 0x000000040a037c11 */ /* 0x000fe2000f8008ff */
[----:B------:R-:W-:Y:S01]  /*1e2e0*/  IMAD.IADD R11, R11, 0x1, R13 ;  /* 0x000000010b0b7824 */ /* 0x000fe200078e020d */
[----:B------:R-:W-:Y:S01]  /*1e2f0*/  UMOV UR4, 0xffffffff ;  /* 0xffffffff00047882 */ /* 0x000fe20000000000 */
[----:B------:R-:W-:-:S03]  /*1e300*/  IMAD R20, R103, 0x80, R22 ;  /* 0x0000008067147824 */ /* 0x000fc600078e0216 */
[----:B------:R-:W-:Y:S02]  /*1e310*/  LEA.HI.X R8, R10, UR5, R11, 0x1, P0 ;  /* 0x000000050a087c11 */ /* 0x000fe400080f0c0b */
[----:B------:R-:W-:Y:S01]  /*1e320*/  SHF.R.S32.HI R21, RZ, 0x1f, R221 ;  /* 0x0000001fff157819 */ /* 0x000fe200000114dd */
[----:B-1----:R-:W-:Y:S06]  /*1e330*/  BRA.DIV UR4, `(.L_x_619) ;  /* 0x000000a2047c7947 */ /* 0x002fec000b800000 */
[----:B------:R0:W1:Y:S04]  /*1e340*/  SHFL.IDX PT, R0, R8, RZ, 0x181f ;  /* 0x00181fff08007589 */ /* 0x00006800000e0000 */
[----:B------:R0:W2:Y:S02]  /*1e350*/  SHFL.IDX PT, R14, R3, RZ, 0x181f ;  /* 0x00181fff030e7589 */ /* 0x0000a400000e0000 */
.L_x_826:
[----:B------:R-:W-:Y:S01]  /*1e360*/  ISETP.GE.AND P0, PT, R20, R9, PT ;  /* 0x000000091400720c */ /* 0x000fe20003f06270 */
[----:B------:R-:W-:-:S12]  /*1e370*/  BSSY B1, `(.L_x_620) ;  /* 0x000000c000017945 */ /* 0x000fd80003800000 */
[----:B------:R-:W-:Y:S05]  /*1e380*/  @P0 BRA `(.L_x_621) ;  /* 0x0000000000280947 */ /* 0x000fea0003800000 */
[----:B------:R-:W-:Y:S01]  /*1e390*/  ULDC UR4, c[0x0][0xac8] ;  /* 0x0002b20000047ab9 */ /* 0x000fe20000000800 */
[----:B------:R-:W-:Y:S01]  /*1e3a0*/  ULDC.64 UR6, c[0x0][0x208] ;  /* 0x0000820000067ab9 */ /* 0x000fe20000000a00 */
[----:B------:R-:W-:Y:S02]  /*1e3b0*/  ISETP.GE.AND P0, PT, R16, UR4, PT ;  /* 0x0000000410007c0c */ /* 0x000fe4000bf06270 */
[----:B------:R-:W-:-:S11]  /*1e3c0*/  ISETP.GE.AND P1, PT, R221, UR4, PT ;  /* 0x00000004dd007c0c */ /* 0x000fd6000bf26270 */
[CC--:B--2---:R-:W-:Y:S02]  /*1e3d0*/  @!P0 LEA R10, P2, R16.reuse, R14.reuse, 0x1 ;  /* 0x0000000e100a8211 */ /* 0x0c4fe400078408ff */
[C---:B------:R-:W-:Y:S02]  /*1e3e0*/  @!P1 LEA R14, P3, R221.reuse, R14, 0x1 ;  /* 0x0000000edd0e9211 */ /* 0x040fe400078608ff */
[-C--:B-1----:R-:W-:Y:S02]  /*1e3f0*/  @!P0 LEA.HI.X R11, R16, R0.reuse, R17, 0x1, P2 ;  /* 0x00000000100b8211 */ /* 0x082fe400010f0c11 */
[----:B------:R-:W-:-:S03]  /*1e400*/  @!P1 LEA.HI.X R15, R221, R0, R21, 0x1, P3 ;  /* 0x00000000dd0f9211 */ /* 0x000fc600018f0c15 */
[----:B-----5:R3:W-:Y:S04]  /*1e410*/  @!P0 ST.E.128 desc[UR6][R10.64], R4 ;  /* 0x000000040a008985 */ /* 0x0207e8000c101d06 */
[----:B------:R3:W-:Y:S02]  /*1e420*/  @!P1 ST.E.128 desc[UR6][R14.64], R36 ;  /* 0x000000240e009985 */ /* 0x0007e4000c101d06 */
.L_x_621:
[----:B------:R-:W-:Y:S05]  /*1e430*/  BSYNC B1 ;  /* 0x0000000000017941 */ /* 0x000fea0003800000 */
.L_x_620:
[----:B------:R-:W-:-:S03]  /*1e440*/  UMOV UR4, 0xffffffff ;  /* 0xffffffff00047882 */ /* 0x000fc60000000000 */
[----:B------:R-:W-:Y:S05]  /*1e450*/  BRA.DIV UR4, `(.L_x_622) ;  /* 0x000000a204687947 */ /* 0x000fea000b800000 */
[----:B-1----:R1:W4:Y:S04]  /*1e460*/  SHFL.IDX PT, R0, R8, 0x1, 0x181f ;  /* 0x00381f0008007f89 */ /* 0x00232800000e0000 */
[----:B--23--:R1:W2:Y:S02]  /*1e470*/  SHFL.IDX PT, R14, R3, 0x1, 0x181f ;  /* 0x00381f00030e7f89 */ /* 0x00c2a400000e0000 */
.L_x_830:
[----:B-----5:R-:W-:Y:S01]  /*1e480*/  VIADD R4, R20, 0x20 ;  /* 0x0000002014047836 */ /* 0x020fe20000000000 */
[----:B------:R-:W-:Y:S04]  /*1e490*/  BSSY B1, `(.L_x_623) ;  /* 0x000000d000017945 */ /* 0x000fe80003800000 */
[----:B------:R-:W-:-:S13]  /*1e4a0*/  ISETP.GE.AND P0, PT, R4, R9, PT ;  /* 0x000000090400720c */ /* 0x000fda0003f06270 */
[----:B------:R-:W-:Y:S05]  /*1e4b0*/  @P0 BRA `(.L_x_624) ;  /* 0x0000000000280947 */ /* 0x000fea0003800000 */
[----:B------:R-:W-:Y:S01]  /*1e4c0*/  ULDC UR4, c[0x0][0xac8] ;  /* 0x0002b20000047ab9 */ /* 0x000fe20000000800 */
[----:B------:R-:W-:Y:S01]  /*1e4d0*/  ULDC.64 UR6, c[0x0][0x208] ;  /* 0x0000820000067ab9 */ /* 0x000fe20000000a00 */
[----:B------:R-:W-:Y:S02]  /*1e4e0*/  ISETP.GE.AND P2, PT, R16, UR4, PT ;  /* 0x0000000410007c0c */ /* 0x000fe4000bf46270 */
[----:B------:R-:W-:-:S11]  /*1e4f0*/  ISETP.GE.AND P3, PT, R221, UR4, PT ;  /* 0x00000004dd007c0c */ /* 0x000fd6000bf66270 */
[CC--:B--2---:R-:W-:Y:S02]  /*1e500*/  @!P2 LEA R4, P0, R16.reuse, R14.reuse, 0x1 ;  /* 0x0000000e1004a211 */ /* 0x0c4fe400078008ff */
[C---:B------:R-:W-:Y:S02]  /*1e510*/  @!P3 LEA R14, P1, R221.reuse, R14, 0x1 ;  /* 0x0000000edd0eb211 */ /* 0x040fe400078208ff */
[-C--:B----4-:R-:W-:Y:S02]  /*1e520*/  @!P2 LEA.HI.X R5, R16, R0.reuse, R17, 0x1, P0 ;  /* 0x000000001005a211 */ /* 0x090fe400000f0c11 */
[----:B------:R-:W-:-:S03]  /*1e530*/  @!P3 LEA.HI.X R15, R221, R0, R21, 0x1, P1 ;  /* 0x00000000dd0fb211 */ /* 0x000fc600008f0c15 */
[----:B------:R3:W-:Y:S04]  /*1e540*/  @!P2 ST.E.128 desc[UR6][R4.64], R24 ;  /* 0x000000180400a985 */ /* 0x0007e8000c101d06 */
[----:B------:R3:W-:Y:S02]  /*1e550*/  @!P3 ST.E.128 desc[UR6][R14.64], R40 ;  /* 0x000000280e00b985 */ /* 0x0007e4000c101d06 */
.L_x_624:
[----:B------:R-:W-:Y:S05]  /*1e560*/  BSYNC B1 ;  /* 0x0000000000017941 */ /* 0x000fea0003800000 */
.L_x_623:
[----:B------:R-:W-:-:S03]  /*1e570*/  UMOV UR4, 0xffffffff ;  /* 0xffffffff00047882 */ /* 0x000fc60000000000 */
[----:B------:R-:W-:Y:S05]  /*1e580*/  BRA.DIV UR4, `(.L_x_625) ;  /* 0x000000a204647947 */ /* 0x000fea000b800000 */
[----:B----4-:R4:W0:Y:S04]  /*1e590*/  SHFL.IDX PT, R0, R8, 0x2, 0x181f ;  /* 0x00581f0008007f89 */ /* 0x01082800000e0000 */
[----:B--23--:R4:W2:Y:S02]  /*1e5a0*/  SHFL.IDX PT, R14, R3, 0x2, 0x181f ;  /* 0x00581f00030e7f89 */ /* 0x00c8a400000e0000 */
.L_x_834:
[----:B------:R-:W-:Y:S01]  /*1e5b0*/  VIADD R4, R20, 0x40 ;  /* 0x0000004014047836 */ /* 0x000fe20000000000 */
        /* <DEDUP_REMOVED lines=9> */
[-C--:B0-----:R-:W-:Y:S02]  /*1e650*/  @!P2 LEA.HI.X R5, R16, R0.reuse, R17, 0x1, P0 ;  /* 0x000000001005a211 */ /* 0x081fe400000f0c11 */
[----:B------:R-:W-:-:S03]  /*1e660*/  @!P3 LEA.HI.X R15, R221, R0, R21, 0x1, P1 ;  /* 0x00000000dd0fb211 */ /* 0x000fc600008f0c15 */
[----:B------:R3:W-:Y:S04]  /*1e670*/  @!P2 ST.E.128 desc[UR6][R4.64], R28 ;  /* 0x0000001c0400a985 */ /* 0x0007e8000c101d06 */
[----:B------:R3:W-:Y:S02]  /*1e680*/  @!P3 ST.E.128 desc[UR6][R14.64], R44 ;  /* 0x0000002c0e00b985 */ /* 0x0007e4000c101d06 */
.L_x_627:
[----:B------:R-:W-:Y:S05]  /*1e690*/  BSYNC B1 ;  /* 0x0000000000017941 */ /* 0x000fea0003800000 */
.L_x_626:
[----:B------:R-:W-:-:S03]  /*1e6a0*/  UMOV UR4, 0xffffffff ;  /* 0xffffffff00047882 */ /* 0x000fc60000000000 */
[----:B------:R-:W-:Y:S05]  /*1e6b0*/  BRA.DIV UR4, `(.L_x_628) ;  /* 0x000000a204607947 */ /* 0x000fea000b800000 */
[----:B0-----:R0:W0:Y:S04]  /*1e6c0*/  SHFL.IDX PT, R0, R8, 0x3, 0x181f ;  /* 0x00781f0008007f89 */ /* 0x00102800000e0000 */
[----:B--23--:R2:W3:Y:S02]  /*1e6d0*/  SHFL.IDX PT, R14, R3, 0x3, 0x181f ;  /* 0x00781f00030e7f89 */ /* 0x00c4e400000e0000 */
.L_x_838:
[----:B------:R-:W-:-:S04]  /*1e6e0*/  IADD3 R4, R20, 0x60, RZ ;  /* 0x0000006014047810 */ /* 0x000fc80007ffe0ff */
[----:B------:R-:W-:-:S13]  /*1e6f0*/  ISETP.GE.AND P0, PT, R4, R9, PT ;  /* 0x000000090400720c */ /* 0x000fda0003f06270 */
[----:B------:R-:W-:Y:S05]  /*1e700*/  @P0 BRA `(.L_x_629) ;  /* 0x0000001c000c0947 */ /* 0x000fea0003800000 */
[----:B------:R-:W-:Y:S01]  /*1e710*/  ULDC UR4, c[0x0][0xac8] ;  /* 0x0002b20000047ab9 */ /* 0x000fe20000000800 */
[----:B------:R-:W-:Y:S01]  /*1e720*/  ULDC.64 UR6, c[0x0][0x208] ;  /* 0x0000820000067ab9 */ /* 0x000fe20000000a00 */
[----:B------:R-:W-:-:S13]  /*1e730*/  ISETP.GE.AND P1, PT, R16, UR4, PT ;  /* 0x0000000410007c0c */ /* 0x000fda000bf26270 */
[----:B---3--:R-:W-:-:S04]  /*1e740*/  @!P1 LEA R4, P0, R16, R14, 0x1 ;  /* 0x0000000e10049211 */ /* 0x008fc800078008ff */
[----:B0-----:R-:W-:Y:S02]  /*1e750*/  @!P1 LEA.HI.X R5, R16, R0, R17, 0x1, P0 ;  /* 0x0000000010059211 */ /* 0x001fe400000f0c11 */
[----:B------:R-:W-:-:S03]  /*1e760*/  ISETP.GE.AND P0, PT, R221, UR4, PT ;  /* 0x00000004dd007c0c */ /* 0x000fc6000bf06270 */
[----:B------:R0:W-:Y:S10]  /*1e770*/  @!P1 ST.E.128 desc[UR6][R4.64], R32 ;  /* 0x0000002004009985 */ /* 0x0001f4000c101d06 */
[----:B------:R-:W-:Y:S05]  /*1e780*/  @P0 BRA `(.L_x_629) ;  /* 0x0000001800ec0947 */ /* 0x000fea0003800000 */
[----:B------:R-:W-:Y:S01]  /*1e790*/  LEA R14, P0, R221, R14, 0x1 ;  /* 0x0000000edd0e7211 */ /* 0x000fe200078008ff */
[----:B------:R-:W-:-:S03]  /*1e7a0*/  ULDC.64 UR4, c[0x0][0x208] ;  /* 0x0000820000047ab9 */ /* 0x000fc60000000a00 */
[----:B------:R-:W-:-:S05]  /*1e7b0*/  LEA.HI.X R15, R221, R0, R21, 0x1, P0 ;  /* 0x00000000dd0f7211 */ /* 0x000fca00000f0c15 */
[----:B------:R3:W-:Y:S01]  /*1e7c0*/  ST.E.128 desc[UR4][R14.64], R48 ;  /* 0x000000300e007985 */ /* 0x0007e2000c101d04 */
[----:B------:R-:W-:Y:S05]  /*1e7d0*/  BRA `(.L_x_629) ;  /* 0x0000001800d87947 */ /* 0x000fea0003800000 */
.L_x_618:
[----:B------:R-:W2:Y:S01]  /*1e7e0*/  LDL R119, [R1+0x40] ;  /* 0x0000400001777983 */ /* 0x000ea20000100800 */
[----:B0-----:R-:W0:Y:S01]  /*1e7f0*/  @P1 LDC R0, c[0x0][0xbec] ;  /* 0x0002fb00ff001b82 */ /* 0x001e220000000800 */
[----:B------:R-:W-:Y:S01]  /*1e800*/  ULDC.64 UR4, c[0x0][0xb08] ;  /* 0x0002c20000047ab9 */ /* 0x000fe20000000a00 */
[----:B------:R-:W-:Y:S01]  /*1e810*/  SHF.R.S32.HI R3, RZ, 0x1f, R10 ;  /* 0x0000001fff037819 */ /* 0x000fe2000001140a */
[----:B------:R-:W-:Y:S01]  /*1e820*/  IMAD R12, R12, UR4, RZ ;  /* 0x000000040c0c7c24 */ /* 0x000fe2000f8e02ff */
[----:B------:R-:W-:Y:S01]  /*1e830*/  ULDC.64 UR6, c[0x0][0xb30] ;  /* 0x0002cc0000067ab9 */ /* 0x000fe20000000a00 */
[----:B------:R-:W-:-:S03]  /*1e840*/  IMAD.WIDE.U32 R4, R11, UR4, RZ ;  /* 0x000000040b047c25 */ /* 0x000fc6000f8e00ff */
[----:B------:R-:W1:Y:S01]  /*1e850*/  @P1 LDC R13, c[0x0][0xbf0] ;  /* 0x0002fc00ff0d1b82 */ /* 0x000e620000000800 */
[----:B------:R-:W-:Y:S01]  /*1e860*/  IMAD R11, R11, UR5, R12 ;  /* 0x000000050b0b7c24 */ /* 0x000fe2000f8e020c */
[----:B------:R-:W-:-:S03]  /*1e870*/  ULDC.64 UR4, c[0x0][0xb38] ;  /* 0x0002ce0000047ab9 */ /* 0x000fc60000000a00 */
[----:B------:R-:W-:Y:S02]  /*1e880*/  IMAD.IADD R5, R5, 0x1, R11 ;  /* 0x0000000105057824 */ /* 0x000fe400078e020b */
[----:B------:R-:W-:-:S04]  /*1e890*/  IMAD.WIDE.U32 R4, R102, UR4, R4 ;  /* 0x0000000466047c25 */ /* 0x000fc8000f8e0004 */
[----:B------:R-:W-:Y:S01]  /*1e8a0*/  IMAD R5, R102, UR5, R5 ;  /* 0x0000000566057c24 */ /* 0x000fe2000f8e0205 */
[----:B------:R-:W-:Y:S02]  /*1e8b0*/  ULDC.64 UR4, c[0x0][0xb40] ;  /* 0x0002d00000047ab9 */ /* 0x000fe40000000a00 */
[----:B------:R-:W-:Y:S02]  /*1e8c0*/  IMAD R3, R3, UR4, RZ ;  /* 0x0000000403037c24 */ /* 0x000fe4000f8e02ff */
[----:B0-----:R-:W-:-:S04]  /*1e8d0*/  @P1 IMAD.HI.U32 R0, R101, R0, RZ ;  /* 0x0000000065001227 */ /* 0x001fc800078e00ff */
[C---:B------:R-:W-:Y:S02]  /*1e8e0*/  IMAD R7, R10.reuse, UR5, R3 ;  /* 0x000000050a077c24 */ /* 0x040fe4000f8e0203 */
[----:B------:R-:W-:Y:S01]  /*1e8f0*/  IMAD.WIDE.U32 R10, R10, UR4, R4 ;  /* 0x000000040a0a7c25 */ /* 0x000fe2000f8e0004 */
[----:B------:R-:W-:-:S03]  /*1e900*/  ULDC.64 UR4, c[0x0][0xb48] ;  /* 0x0002d20000047ab9 */ /* 0x000fc60000000a00 */
[----:B------:R-:W-:Y:S01]  /*1e910*/  IMAD.MOV.U32 R3, RZ, RZ, R101 ;  /* 0x000000ffff037224 */ /* 0x000fe200078e0065 */
[----:B-1----:R-:W-:Y:S01]  /*1e920*/  @P1 SHF.R.U32.HI R3, RZ, R13, R0 ;  /* 0x0000000dff031219 */ /* 0x002fe20000011600 */
[----:B------:R-:W-:-:S03]  /*1e930*/  IMAD.IADD R11, R11, 0x1, R7 ;  /* 0x000000010b0b7824 */ /* 0x000fc600078e0207 */
[--C-:B------:R-:W-:Y:S01]  /*1e940*/  SHF.R.S32.HI R0, RZ, 0x1f, R3.reuse ;  /* 0x0000001fff007819 */ /* 0x100fe20000011403 */
[----:B------:R-:W-:Y:S02]  /*1e950*/  IMAD.MOV R7, RZ, RZ, -R3 ;  /* 0x000000ffff077224 */ /* 0x000fe400078e0a03 */
[----:B------:R-:W-:-:S04]  /*1e960*/  IMAD.WIDE.U32 R4, R100, UR4, R10 ;  /* 0x0000000464047c25 */ /* 0x000fc8000f8e000a */
[----:B------:R-:W-:Y:S02]  /*1e970*/  IMAD R7, R8, R7, R101 ;  /* 0x0000000708077224 */ /* 0x000fe400078e0265 */
[----:B------:R-:W-:Y:S02]  /*1e980*/  IMAD R0, R0, UR6, RZ ;  /* 0x0000000600007c24 */ /* 0x000fe4000f8e02ff */
[----:B------:R-:W-:Y:S01]  /*1e990*/  IMAD R5, R100, UR5, R5 ;  /* 0x0000000564057c24 */ /* 0x000fe2000f8e0205 */
[----:B------:R-:W-:Y:S01]  /*1e9a0*/  ULDC.64 UR4, c[0x0][0xb28] ;  /* 0x0002ca0000047ab9 */ /* 0x000fe20000000a00 */
[C---:B------:R-:W-:Y:S01]  /*1e9b0*/  IMAD R11, R3.reuse, UR7, R0 ;  /* 0x00000007030b7c24 */ /* 0x040fe2000f8e0200 */
[----:B------:R-:W-:Y:S01]  /*1e9c0*/  SHF.R.S32.HI R0, RZ, 0x1f, R7 ;  /* 0x0000001fff007819 */ /* 0x000fe20000011407 */
[----:B------:R-:W-:-:S04]  /*1e9d0*/  IMAD.WIDE.U32 R4, R3, UR6, R4 ;  /* 0x0000000603047c25 */ /* 0x000fc8000f8e0004 */
[----:B------:R-:W-:Y:S02]  /*1e9e0*/  IMAD R0, R0, UR4, RZ ;  /* 0x0000000400007c24 */ /* 0x000fe4000f8e02ff */
[----:B------:R-:W-:Y:S01]  /*1e9f0*/  IMAD.IADD R5, R5, 0x1, R11 ;  /* 0x0000000105057824 */ /* 0x000fe200078e020b */
[----:B------:R-:W-:Y:S01]  /*1ea00*/  IADD3 R8, R2, 0x34820, RZ ;  /* 0x0003482002087810 */ /* 0x000fe20007ffe0ff */
[C---:B------:R-:W-:Y:S02]  /*1ea10*/  IMAD R3, R7.reuse, UR5, R0 ;  /* 0x0000000507037c24 */ /* 0x040fe4000f8e0200 */
[----:B------:R-:W-:Y:S01]  /*1ea20*/  IMAD.WIDE.U32 R4, R7, UR4, R4 ;  /* 0x0000000407047c25 */ /* 0x000fe2000f8e0004 */
[----:B------:R-:W-:Y:S01]  /*1ea30*/  ULDC.64 UR4, c[0x0][0xb00] ;  /* 0x0002c00000047ab9 */ /* 0x000fe20000000a00 */
[----:B------:R-:W-:Y:S02]  /*1ea40*/  PRMT R8, RZ, 0x654, R8 ;  /* 0x00000654ff087816 */ /* 0x000fe40000000008 */
[----:B------:R-:W-:Y:S01]  /*1ea50*/  IMAD.IADD R3, R5, 0x1, R3 ;  /* 0x0000000105037824 */ /* 0x000fe200078e0203 */
[C---:B------:R-:W-:Y:S01]  /*1ea60*/  LEA R0, P0, R4.reuse, UR4, 0x2 ;  /* 0x0000000404007c11 */ /* 0x040fe2000f8010ff */
[----:B------:R-:W-:Y:S01]  /*1ea70*/  UMOV UR4, 0xffffffff ;  /* 0xffffffff00047882 */ /* 0x000fe20000000000 */
[----:B------:R0:W-:Y:S02]  /*1ea80*/  SYNCS.ARRIVE.TRANS64.RED.A1T0 RZ, [R8+URZ], RZ ;  /* 0x000000ff08ff79a7 */ /* 0x0001e4000810043f */
[----:B------:R-:W-:Y:S01]  /*1ea90*/  LEA.HI.X R4, R4, UR5, R3, 0x2, P0 ;  /* 0x0000000504047c11 */ /* 0x000fe200080f1403 */
[C---:B--2---:R-:W-:Y:S01]  /*1eaa0*/  VIADD R30, R119.reuse, 0x30 ;  /* 0x00000030771e7836 */ /* 0x044fe20000000000 */
[C---:B------:R-:W-:Y:S01]  /*1eab0*/  IADD3 R100, R119.reuse, 0x50, RZ ;  /* 0x0000005077647810 */ /* 0x040fe20007ffe0ff */
[C---:B------:R-:W-:Y:S01]  /*1eac0*/  VIADD R32, R119.reuse, 0x38 ;  /* 0x0000003877207836 */ /* 0x040fe20000000000 */
[C---:B------:R-:W-:Y:S01]  /*1ead0*/  IADD3 R7, R119.reuse, 0x8, RZ ;  /* 0x0000000877077810 */ /* 0x040fe20007ffe0ff */
[----:B------:R-:W-:-:S02]  /*1eae0*/  VIADD R34, R119, 0x40 ;  /* 0x0000004077227836 */ /* 0x000fc40000000000 */
[C---:B------:R-:W-:Y:S02]  /*1eaf0*/  VIADD R98, R119.reuse, 0x48 ;  /* 0x0000004877627836 */ /* 0x040fe40000000000 */
[C---:B------:R-:W-:Y:S02]  /*1eb00*/  VIADD R102, R119.reuse, 0x58 ;  /* 0x0000005877667836 */ /* 0x040fe40000000000 */
[C---:B------:R-:W-:Y:S02]  /*1eb10*/  VIADD R104, R119.reuse, 0x60 ;  /* 0x0000006077687836 */ /* 0x040fe40000000000 */
[C---:B------:R-:W-:Y:S02]  /*1eb20*/  VIADD R106, R119.reuse, 0x68 ;  /* 0x00000068776a7836 */ /* 0x040fe40000000000 */
[C---:B------:R-:W-:Y:S02]  /*1eb30*/  VIADD R108, R119.reuse, 0x70 ;  /* 0x00000070776c7836 */ /* 0x040fe40000000000 */
[----:B------:R-:W-:-:S02]  /*1eb40*/  VIADD R110, R119, 0x78 ;  /* 0x00000078776e7836 */ /* 0x000fc40000000000 */
[C---:B------:R-:W-:Y:S02]  /*1eb50*/  VIADD R112, R119.reuse, 0x10 ;  /* 0x0000001077707836 */ /* 0x040fe40000000000 */
[C---:B------:R-:W-:Y:S02]  /*1eb60*/  VIADD R114, R119.reuse, 0x28 ;  /* 0x0000002877727836 */ /* 0x040fe40000000000 */
[C---:B------:R-:W-:Y:S02]  /*1eb70*/  VIADD R115, R119.reuse, 0x20 ;  /* 0x0000002077737836 */ /* 0x040fe40000000000 */
[----:B------:R-:W-:Y:S01]  /*1eb80*/  VIADD R117, R119, 0x18 ;  /* 0x0000001877757836 */ /* 0x000fe20000000000 */
[----:B------:R-:W-:Y:S02]  /*1eb90*/  SHF.R.S32.HI R31, RZ, 0x1f, R30 ;  /* 0x0000001fff1f7819 */ /* 0x000fe4000001141e */
[----:B------:R-:W-:Y:S02]  /*1eba0*/  SHF.R.S32.HI R33, RZ, 0x1f, R32 ;  /* 0x0000001fff217819 */ /* 0x000fe40000011420 */
[----:B------:R-:W-:-:S02]  /*1ebb0*/  SHF.R.S32.HI R35, RZ, 0x1f, R34 ;  /* 0x0000001fff237819 */ /* 0x000fc40000011422 */
[----:B------:R-:W-:Y:S02]  /*1ebc0*/  SHF.R.S32.HI R99, RZ, 0x1f, R98 ;  /* 0x0000001fff637819 */ /* 0x000fe40000011462 */
[----:B------:R-:W-:Y:S02]  /*1ebd0*/  SHF.R.S32.HI R101, RZ, 0x1f, R100 ;  /* 0x0000001fff657819 */ /* 0x000fe40000011464 */
[----:B------:R-:W-:Y:S02]  /*1ebe0*/  SHF.R.S32.HI R103, RZ, 0x1f, R102 ;  /* 0x0000001fff677819 */ /* 0x000fe40000011466 */
[----:B------:R-:W-:Y:S02]  /*1ebf0*/  SHF.R.S32.HI R105, RZ, 0x1f, R104 ;  /* 0x0000001fff697819 */ /* 0x000fe40000011468 */
[----:B------:R-:W-:Y:S02]  /*1ec00*/  SHF.R.S32.HI R107, RZ, 0x1f, R106 ;  /* 0x0000001fff6b7819 */ /* 0x000fe4000001146a */
[----:B------:R-:W-:-:S02]  /*1ec10*/  SHF.R.S32.HI R109, RZ, 0x1f, R108 ;  /* 0x0000001fff6d7819 */ /* 0x000fc4000001146c */
[----:B------:R-:W-:Y:S02]  /*1ec20*/  SHF.R.S32.HI R111, RZ, 0x1f, R110 ;  /* 0x0000001fff6f7819 */ /* 0x000fe4000001146e */
[----:B0-----:R-:W-:Y:S02]  /*1ec30*/  SHF.R.S32.HI R8, RZ, 0x1f, R7 ;  /* 0x0000001fff087819 */ /* 0x001fe40000011407 */
[----:B------:R-:W-:Y:S02]  /*1ec40*/  SHF.R.S32.HI R113, RZ, 0x1f, R112 ;  /* 0x0000001fff717819 */ /* 0x000fe40000011470 */
[----:B------:R-:W-:Y:S02]  /*1ec50*/  SHF.R.S32.HI R116, RZ, 0x1f, R114 ;  /* 0x0000001fff747819 */ /* 0x000fe40000011472 */
[----:B------:R-:W-:Y:S02]  /*1ec60*/  SHF.R.S32.HI R118, RZ, 0x1f, R115 ;  /* 0x0000001fff767819 */ /* 0x000fe40000011473 */
[----:B------:R-:W-:Y:S01]  /*1ec70*/  SHF.R.S32.HI R120, RZ, 0x1f, R117 ;  /* 0x0000001fff787819 */ /* 0x000fe20000011475 */
[----:B------:R-:W-:Y:S06]  /*1ec80*/  BRA.DIV UR4, `(.L_x_630) ;  /* 0x0000009e04347947 */ /* 0x000fec000b800000 */
[----:B------:R0:W1:Y:S04]  /*1ec90*/  SHFL.IDX PT, R3, R4, RZ, 0x1c1f ;  /* 0x001c1fff04037589 */ /* 0x00006800000e0000 */
[----:B------:R0:W2:Y:S02]  /*1eca0*/  SHFL.IDX PT, R14, R0, RZ, 0x1c1f ;  /* 0x001c1fff000e7589 */ /* 0x0000a400000e0000 */
.L_x_841:
[----:B------:R-:W-:Y:S01]  /*1ecb0*/  ISETP.GE.AND P0, PT, R24, R9, PT ;  /* 0x000000091800720c */ /* 0x000fe20003f06270 */
[----:B------:R-:W-:-:S12]  /*1ecc0*/  BSSY B1, `(.L_x_631) ;  /* 0x0000044000017945 */ /* 0x000fd80003800000 */
[----:B------:R-:W-:Y:S05]  /*1ecd0*/  @P0 BRA `(.L_x_632) ;  /* 0x0000000400080947 */ /* 0x000fea0003800000 */
[----:B------:R-:W-:Y:S01]  /*1ece0*/  ULDC UR4, c[0x0][0xac8] ;  /* 0x0002b20000047ab9 */ /* 0x000fe20000000800 */
[----:B------:R-:W-:Y:S01]  /*1ecf0*/  ULDC.64 UR6, c[0x0][0x208] ;  /* 0x0000820000067ab9 */ /* 0x000fe20000000a00 */
[----:B------:R-:W-:Y:S02]  /*1ed00*/  ISETP.GE.AND P0, PT, R119, UR4, PT ;  /* 0x0000000477007c0c */ /* 0x000fe4000bf06270 */
[----:B------:R-:W-:Y:S02]  /*1ed10*/  ISETP.GE.AND P2, PT, R7, UR4, PT ;  /* 0x0000000407007c0c */ /* 0x000fe4000bf46270 */
[----:B------:R-:W-:Y:S02]  /*1ed20*/  ISETP.GE.AND P3, PT, R112, UR4, PT ;  /* 0x0000000470007c0c */ /* 0x000fe4000bf66270 */
[----:B------:R-:W-:-:S07]  /*1ed30*/  ISETP.GE.AND P1, PT, R117, UR4, PT ;  /* 0x0000000475007c0c */ /* 0x000fce000bf26270 */
[----:B-1----:R-:W-:Y:S02]  /*1ed40*/  @!P0 IMAD.MOV.U32 R15, RZ, RZ, R3 ;  /* 0x000000ffff0f8224 */ /* 0x002fe400078e0003 */
[----:B--2---:R-:W-:Y:S01]  /*1ed50*/  @!P2 LEA R10, P4, R7, R14, 0x2 ;  /* 0x0000000e070aa211 */ /* 0x004fe200078810ff */
[----:B------:R-:W-:-:S03]  /*1ed60*/  @!P0 IMAD.WIDE R12, R119, 0x4, R14 ;  /* 0x00000004770c8825 */ /* 0x000fc600078e020e */
[-C--:B------:R-:W-:Y:S02]  /*1ed70*/  @!P2 LEA.HI.X R11, R7, R3.reuse, R8, 0x2, P4 ;  /* 0x00000003070ba211 */ /* 0x080fe400020f1408 */
[-C--:B------:R-:W-:Y:S01]  /*1ed80*/  @!P3 LEA R24, P4, R112, R14.reuse, 0x2 ;  /* 0x0000000e7018b211 */ /* 0x080fe200078810ff */
[----:B------:R1:W-:Y:S01]  /*1ed90*/  @!P0 ST.E.64 desc[UR6][R12.64], R20 ;  /* 0x000000140c008985 */ /* 0x0003e2000c101b06 */
[----:B------:R-:W-:Y:S02]  /*1eda0*/  ISETP.GE.AND P0, PT, R115, UR4, PT ;  /* 0x0000000473007c0c */ /* 0x000fe4000bf06270 */
[----:B------:R-:W-:Y:S01]  /*1edb0*/  @!P1 LEA R26, P5, R117, R14, 0x2 ;  /* 0x0000000e751a9211 */ /* 0x000fe200078a10ff */
[----:B------:R2:W-:Y:S01]  /*1edc0*/  @!P2 ST.E.64 desc[UR6][R10.64], R88 ;  /* 0x000000580a00a985 */ /* 0x0005e2000c101b06 */
[----:B------:R-:W-:Y:S02]  /*1edd0*/  ISETP.GE.AND P2, PT, R114, UR4, PT ;  /* 0x0000000472007c0c */ /* 0x000fe4000bf46270 */
[----:B------:R-:W-:-:S02]  /*1ede0*/  @!P3 LEA.HI.X R25, R112, R3, R113, 0x2, P4 ;  /* 0x000000037019b211 */ /* 0x000fc400020f1471 */
[----:B------:R-:W-:Y:S02]  /*1edf0*/  @!P1 LEA.HI.X R27, R117, R3, R120, 0x2, P5 ;  /* 0x00000003751b9211 */ /* 0x000fe400028f1478 */
[----:B------:R-:W-:Y:S01]  /*1ee00*/  ISETP.GE.AND P4, PT, R30, UR4, PT ;  /* 0x000000041e007c0c */ /* 0x000fe2000bf86270 */
[----:B------:R3:W-:Y:S02]  /*1ee10*/  @!P3 ST.E.64 desc[UR6][R24.64], R90 ;  /* 0x0000005a1800b985 */ /* 0x0007e4000c101b06 */
[-C--:B------:R-:W-:Y:S02]  /*1ee20*/  @!P0 LEA R28, P3, R115, R14.reuse, 0x2 ;  /* 0x0000000e731c8211 */ /* 0x080fe400078610ff */
[----:B------:R4:W-:Y:S01]  /*1ee30*/  @!P1 ST.E.64 desc[UR6][R26.64], R36 ;  /* 0x000000241a009985 */ /* 0x0009e2000c101b06 */
[----:B------:R-:W-:Y:S02]  /*1ee40*/  ISETP.GE.AND P1, PT, R32, UR4, PT ;  /* 0x0000000420007c0c */ /* 0x000fe4000bf26270 */
[----:B-1----:R-:W-:-:S02]  /*1ee50*/  @!P2 LEA R12, P5, R114, R14, 0x2 ;  /* 0x0000000e720ca211 */ /* 0x002fc400078a10ff */
[-C--:B------:R-:W-:Y:S02]  /*1ee60*/  @!P0 LEA.HI.X R29, R115, R3.reuse, R118, 0x2, P3 ;  /* 0x00000003731d8211 */ /* 0x080fe400018f1476 */
[----:B------:R-:W-:Y:S02]  /*1ee70*/  @!P2 LEA.HI.X R13, R114, R3, R116, 0x2, P5 ;  /* 0x00000003720da211 */ /* 0x000fe400028f1474 */
[----:B------:R-:W-:Y:S01]  /*1ee80*/  ISETP.GE.AND P3, PT, R34, UR4, PT ;  /* 0x0000000422007c0c */ /* 0x000fe2000bf66270 */
[----:B------:R-:W-:Y:S01]  /*1ee90*/  @!P0 ST.E.64 desc[UR6][R28.64], R40 ;  /* 0x000000281c008985 */ /* 0x000fe2000c101b06 */
[----:B--2---:R-:W-:-:S03]  /*1eea0*/  @!P4 LEA R10, P0, R30, R14, 0x2 ;  /* 0x0000000e1e0ac211 */ /* 0x004fc600078010ff */
[----:B------:R1:W-:Y:S01]  /*1eeb0*/  @!P2 ST.E.64 desc[UR6][R12.64], R44 ;  /* 0x0000002c0c00a985 */ /* 0x0003e2000c101b06 */
[-C--:B------:R-:W-:Y:S02]  /*1eec0*/  @!P1 LEA R20, P5, R32, R14.reuse, 0x2 ;  /* 0x0000000e20149211 */ /* 0x080fe400078a10ff */
[----:B------:R-:W-:Y:S02]  /*1eed0*/  ISETP.GE.AND P2, PT, R98, UR4, PT ;  /* 0x0000000462007c0c */ /* 0x000fe4000bf46270 */
[-C--:B------:R-:W-:Y:S02]  /*1eee0*/  @!P4 LEA.HI.X R11, R30, R3.reuse, R31, 0x2, P0 ;  /* 0x000000031e0bc211 */ /* 0x080fe400000f141f */
[----:B------:R-:W-:Y:S02]  /*1eef0*/  ISETP.GE.AND P0, PT, R100, UR4, PT ;  /* 0x0000000464007c0c */ /* 0x000fe4000bf06270 */
[----:B------:R-:W-:Y:S01]  /*1ef00*/  @!P1 LEA.HI.X R21, R32, R3, R33, 0x2, P5 ;  /* 0x0000000320159211 */ /* 0x000fe200028f1421 */
[----:B------:R2:W-:Y:S01]  /*1ef10*/  @!P4 ST.E.64 desc[UR6][R10.64], R48 ;  /* 0x000000300a00c985 */ /* 0x0005e2000c101b06 */
[----:B---3--:R-:W-:-:S03]  /*1ef20*/  @!P3 LEA R24, P5, R34, R14, 0x2 ;  /* 0x0000000e2218b211 */ /* 0x008fc600078a10ff */
[----:B------:R3:W-:Y:S01]  /*1ef30*/  @!P1 ST.E.64 desc[UR6][R20.64], R52 ;  /* 0x0000003414009985 */ /* 0x0007e2000c101b06 */
[----:B------:R-:W-:Y:S02]  /*1ef40*/  ISETP.GE.AND P1, PT, R102, UR4, PT ;  /* 0x0000000466007c0c */ /* 0x000fe4000bf26270 */
[-C--:B------:R-:W-:Y:S02]  /*1ef50*/  @!P3 LEA.HI.X R25, R34, R3.reuse, R35, 0x2, P5 ;  /* 0x000000032219b211 */ /* 0x080fe400028f1423 */
[-C--:B----4-:R-:W-:Y:S02]  /*1ef60*/  @!P2 LEA R26, P4, R98, R14.reuse, 0x2 ;  /* 0x0000000e621aa211 */ /* 0x090fe400078810ff */
[----:B-1----:R-:W-:Y:S01]  /*1ef70*/  @!P0 LEA R12, P5, R100, R14, 0x2 ;  /* 0x0000000e640c8211 */ /* 0x002fe200078a10ff */
[----:B------:R1:W-:Y:S01]  /*1ef80*/  @!P3 ST.E.64 desc[UR6][R24.64], R56 ;  /* 0x000000381800b985 */ /* 0x0003e2000c101b06 */
[----:B------:R-:W-:Y:S02]  /*1ef90*/  @!P2 LEA.HI.X R27, R98, R3, R99, 0x2, P4 ;  /* 0x00000003621ba211 */ /* 0x000fe400020f1463 */
[----:B------:R-:W-:-:S02]  /*1efa0*/  ISETP.GE.AND P3, PT, R104, UR4, PT ;  /* 0x0000000468007c0c */ /* 0x000fc4000bf66270 */
[-C--:B------:R-:W-:Y:S01]  /*1efb0*/  @!P0 LEA.HI.X R13, R100, R3.reuse, R101, 0x2, P5 ;  /* 0x00000003640d8211 */ /* 0x080fe200028f1465 */
[----:B------:R4:W-:Y:S01]  /*1efc0*/  @!P2 ST.E.64 desc[UR6][R26.64], R60 ;  /* 0x0000003c1a00a985 */ /* 0x0009e2000c101b06 */
[----:B------:R-:W-:Y:S02]  /*1efd0*/  ISETP.GE.AND P4, PT, R106, UR4, PT ;  /* 0x000000046a007c0c */ /* 0x000fe4000bf86270 */
[----:B--2---:R-:W-:Y:S01]  /*1efe0*/  @!P1 LEA R10, P5, R102, R14, 0x2 ;  /* 0x0000000e660a9211 */ /* 0x004fe200078a10ff */
[----:B------:R2:W-:Y:S01]  /*1eff0*/  @!P0 ST.E.64 desc[UR6][R12.64], R64 ;  /* 0x000000400c008985 */ /* 0x0005e2000c101b06 */
[----:B------:R-:W-:Y:S02]  /*1f000*/  ISETP.GE.AND P2, PT, R108, UR4, PT ;  /* 0x000000046c007c0c */ /* 0x000fe4000bf46270 */
[----:B------:R-:W-:Y:S02]  /*1f010*/  ISETP.GE.AND P0, PT, R110, UR4, PT ;  /* 0x000000046e007c0c */ /* 0x000fe4000bf06270 */
[----:B------:R-:W-:-:S02]  /*1f020*/  @!P1 LEA.HI.X R11, R102, R3, R103, 0x2, P5 ;  /* 0x00000003660b9211 */ /* 0x000fc400028f1467 */
[----:B---3--:R-:W-:-:S03]  /*1f030*/  @!P3 LEA R20, P5, R104, R14, 0x2 ;  /* 0x0000000e6814b211 */ /* 0x008fc600078a10ff */
[----:B------:R2:W-:Y:S01]  /*1f040*/  @!P1 ST.E.64 desc[UR6][R10.64], R68 ;  /* 0x000000440a009985 */ /* 0x0005e2000c101b06 */
[-C--:B-1----:R-:W-:Y:S02]  /*1f050*/  @!P4 LEA R24, P1, R106, R14.reuse, 0x2 ;  /* 0x0000000e6a18c211 */ /* 0x082fe400078210ff */
[-C--:B------:R-:W-:Y:S02]  /*1f060*/  @!P3 LEA.HI.X R21, R104, R3.reuse, R105, 0x2, P5 ;  /* 0x000000036815b211 */ /* 0x080fe400028f1469 */
[-C--:B----4-:R-:W-:Y:S02]  /*1f070*/  @!P2 LEA R26, P5, R108, R14.reuse, 0x2 ;  /* 0x0000000e6c1aa211 */ /* 0x090fe400078a10ff */
[-C--:B------:R-:W-:Y:S01]  /*1f080*/  @!P4 LEA.HI.X R25, R106, R3.reuse, R107, 0x2, P1 ;  /* 0x000000036a19c211 */ /* 0x080fe200008f146b */
[----:B------:R2:W-:Y:S01]  /*1f090*/  @!P3 ST.E.64 desc[UR6][R20.64], R72 ;  /* 0x000000481400b985 */ /* 0x0005e2000c101b06 */
[----:B------:R-:W-:Y:S02]  /*1f0a0*/  @!P0 LEA R14, P1, R110, R14, 0x2 ;  /* 0x0000000e6e0e8211 */ /* 0x000fe400078210ff */
[-C--:B------:R-:W-:Y:S01]  /*1f0b0*/  @!P2 LEA.HI.X R27, R108, R3.reuse, R109, 0x2, P5 ;  /* 0x000000036c1ba211 */ /* 0x080fe200028f146d */
[----:B------:R2:W-:Y:S01]  /*1f0c0*/  @!P4 ST.E.64 desc[UR6][R24.64], R76 ;  /* 0x0000004c1800c985 */ /* 0x0005e2000c101b06 */
[----:B------:R-:W-:-:S03]  /*1f0d0*/  @!P0 LEA.HI.X R15, R110, R3, R111, 0x2, P1 ;  /* 0x000000036e0f8211 */ /* 0x000fc600008f146f */
[----:B------:R2:W-:Y:S04]  /*1f0e0*/  @!P2 ST.E.64 desc[UR6][R26.64], R80 ;  /* 0x000000501a00a985 */ /* 0x0005e8000c101b06 */
[----:B------:R2:W-:Y:S02]  /*1f0f0*/  @!P0 ST.E.64 desc[UR6][R14.64], R92 ;  /* 0x0000005c0e008985 */ /* 0x0005e4000c101b06 */
.L_x_632:
[----:B------:R-:W-:Y:S05]  /*1f100*/  BSYNC B1 ;  /* 0x0000000000017941 */ /* 0x000fea0003800000 */
.L_x_631:
[----:B------:R-:W-:-:S03]  /*1f110*/  UMOV UR4, 0xffffffff ;  /* 0xffffffff00047882 */ /* 0x000fc60000000000 */
[----:B------:R-:W-:Y:S05]  /*1f120*/  BRA.DIV UR4, `(.L_x_633) ;  /* 0x0000009a04407947 */ /* 0x000fea000b800000 */
[----:B-1----:R1:W3:Y:S04]  /*1f130*/  SHFL.IDX PT, R3, R4, 0x1, 0x1c1f ;  /* 0x003c1f0004037f89 */ /* 0x0022e800000e0000 */
[----:B--2---:R1:W2:Y:S02]  /*1f140*/  SHFL.IDX PT, R14, R0, 0x1, 0x1c1f ;  /* 0x003c1f00000e7f89 */ /* 0x0042a400000e0000 */
.L_x_845:
[----:B------:R-:W-:-:S13]  /*1f150*/  ISETP.GE.AND P0, PT, R6, R9, PT ;  /* 0x000000090600720c */ /* 0x000fda0003f06270 */
[----:B------:R-:W-:Y:S05]  /*1f160*/  @P0 BRA `(.L_x_629) ;  /* 0x0000001000740947 */ /* 0x000fea0003800000 */
[----:B------:R-:W-:Y:S01]  /*1f170*/  ULDC UR4, c[0x0][0xac8] ;  /* 0x0002b20000047ab9 */ /* 0x000fe20000000800 */
[----:B------:R-:W-:Y:S01]  /*1f180*/  ULDC.64 UR6, c[0x0][0x208] ;  /* 0x0000820000067ab9 */ /* 0x000fe20000000a00 */
[----:B------:R-:W-:Y:S02]  /*1f190*/  ISETP.GE.AND P5, PT, R119, UR4, PT ;  /* 0x0000000477007c0c */ /* 0x000fe4000bfa6270 */
[----:B------:R-:W-:Y:S02]  /*1f1a0*/  ISETP.GE.AND P0, PT, R7, UR4, PT ;  /* 0x0000000407007c0c */ /* 0x000fe4000bf06270 */
[----:B------:R-:W-:Y:S02]  /*1f1b0*/  ISETP.GE.AND P1, PT, R112, UR4, PT ;  /* 0x0000000470007c0c */ /* 0x000fe4000bf26270 */
[----:B------:R-:W-:Y:S02]  /*1f1c0*/  ISETP.GE.AND P3, PT, R117, UR4, PT ;  /* 0x0000000475007c0c */ /* 0x000fe4000bf66270 */
[----:B------:R-:W-:-:S05]  /*1f1d0*/  ISETP.GE.AND P4, PT, R115, UR4, PT ;  /* 0x0000000473007c0c */ /* 0x000fca000bf86270 */
[----:B---3--:R-:W-:Y:S02]  /*1f1e0*/  @!P5 MOV R15, R3 ;  /* 0x00000003000fd202 */ /* 0x008fe40000000f00 */
[----:B--2---:R-:W-:Y:S01]  /*1f1f0*/  @!P0 LEA R6, P2, R7, R14, 0x2 ;  /* 0x0000000e07068211 */ /* 0x004fe200078410ff */
[----:B01----:R-:W-:-:S03]  /*1f200*/  @!P5 IMAD.WIDE R4, R119, 0x4, R14 ;  /* 0x000000047704d825 */ /* 0x003fc600078e020e */
[----:B------:R-:W-:Y:S02]  /*1f210*/  @!P0 LEA.HI.X R7, R7, R3, R8, 0x2, P2 ;  /* 0x0000000307078211 */ /* 0x000fe400010f1408 */
[----:B------:R-:W-:Y:S01]  /*1f220*/  ISETP.GE.AND P2, PT, R114, UR4, PT ;  /* 0x0000000472007c0c */ /* 0x000fe2000bf46270 */
[----:B------:R0:W-:Y:S01]  /*1f230*/  @!P5 ST.E.64 desc[UR6][R4.64], R84 ;  /* 0x000000540400d985 */ /* 0x0001e2000c101b06 */
[----:B------:R-:W-:-:S03]  /*1f240*/  @!P1 LEA R8, P5, R112, R14, 0x2 ;  /* 0x0000000e70089211 */ /* 0x000fc600078a10ff */
[----:B------:R1:W-:Y:S01]  /*1f250*/  @!P0 ST.E.64 desc[UR6][R6.64], R94 ;  /* 0x0000005e06008985 */ /* 0x0003e2000c101b06 */
[CC--:B------:R-:W-:Y:S02]  /*1f260*/  @!P3 LEA R10, P0, R117.reuse, R14.reuse, 0x2 ;  /* 0x0000000e750ab211 */ /* 0x0c0fe400078010ff */
[-C--:B------:R-:W-:Y:S02]  /*1f270*/  @!P1 LEA.HI.X R9, R112, R3.reuse, R113, 0x2, P5 ;  /* 0x0000000370099211 */ /* 0x080fe400028f1471 */
[-C--:B------:R-:W-:Y:S02]  /*1f280*/  @!P3 LEA.HI.X R11, R117, R3.reuse, R120, 0x2, P0 ;  /* 0x00000003750bb211 */ /* 0x080fe400000f1478 */
[----:B------:R-:W-:Y:S01]  /*1f290*/  ISETP.GE.AND P0, PT, R30, UR4, PT ;  /* 0x000000041e007c0c */ /* 0x000fe2000bf06270 */
[----:B------:R2:W-:Y:S01]  /*1f2a0*/  @!P1 ST.E.64 desc[UR6][R8.64], R96 ;  /* 0x0000006008009985 */ /* 0x0005e2000c101b06 */
[C---:B------:R-:W-:Y:S02]  /*1f2b0*/  @!P4 LEA R12, P5, R115.reuse, R14, 0x2 ;  /* 0x0000000e730cc211 */ /* 0x040fe400078a10ff */
[----:B------:R-:W-:Y:S01]  /*1f2c0*/  ISETP.GE.AND P1, PT, R32, UR4, PT ;  /* 0x0000000420007c0c */ /* 0x000fe2000bf26270 */
[----:B------:R3:W-:Y:S01]  /*1f2d0*/  @!P3 ST.E.64 desc[UR6][R10.64], R38 ;  /* 0x000000260a00b985 */ /* 0x0007e2000c101b06 */
[----:B------:R-:W-:-:S02]  /*1f2e0*/  @!P4 LEA.HI.X R13, R115, R3, R118, 0x2, P5 ;  /* 0x00000003730dc211 */ /* 0x000fc400028f1476 */
[-C--:B0-----:R-:W-:Y:S02]  /*1f2f0*/  @!P2 LEA R4, P5, R114, R14.reuse, 0x2 ;  /* 0x0000000e7204a211 */ /* 0x081fe400078a10ff */
[----:B------:R-:W-:Y:S01]  /*1f300*/  ISETP.GE.AND P3, PT, R34, UR4, PT ;  /* 0x0000000422007c0c */ /* 0x000fe2000bf66270 */
[----:B------:R0:W-:Y:S01]  /*1f310*/  @!P4 ST.E.64 desc[UR6][R12.64], R42 ;  /* 0x0000002a0c00c985 */ /* 0x0001e2000c101b06 */
[-C--:B------:R-:W-:Y:S02]  /*1f320*/  @!P2 LEA.HI.X R5, R114, R3.reuse, R116, 0x2, P5 ;  /* 0x000000037205a211 */ /* 0x080fe400028f1474 */
[----:B-1----:R-:W-:Y:S02]  /*1f330*/  @!P0 LEA R6, P5, R30, R14, 0x2 ;  /* 0x0000000e1e068211 */ /* 0x002fe400078a10ff */
[----:B------:R-:W-:Y:S01]  /*1f340*/  ISETP.GE.AND P4, PT, R98, UR4, PT ;  /* 0x0000000462007c0c */ /* 0x000fe2000bf86270 */
[----:B------:R1:W-:Y:S01]  /*1f350*/  @!P2 ST.E.64 desc[UR6][R4.64], R46 ;  /* 0x0000002e0400a985 */ /* 0x0003e2000c101b06 */
[----:B------:R-:W-:-:S02]  /*1f360*/  @!P0 LEA.HI.X R7, R30, R3, R31, 0x2, P5 ;  /* 0x000000031e078211 */ /* 0x000fc400028f141f */
[-C--:B------:R-:W-:Y:S02]  /*1f370*/  @!P1 LEA R20, P5, R32, R14.reuse, 0x2 ;  /* 0x0000000e20149211 */ /* 0x080fe400078a10ff */
[----:B------:R-:W-:Y:S01]  /*1f380*/  ISETP.GE.AND P2, PT, R100, UR4, PT ;  /* 0x0000000464007c0c */ /* 0x000fe2000bf46270 */
[----:B------:R4:W-:Y:S01]  /*1f390*/  @!P0 ST.E.64 desc[UR6][R6.64], R50 ;  /* 0x0000003206008985 */ /* 0x0009e2000c101b06 */
[-C--:B------:R-:W-:Y:S02]  /*1f3a0*/  @!P1 LEA.HI.X R21, R32, R3.reuse, R33, 0x2, P5 ;  /* 0x0000000320159211 */ /* 0x080fe400028f1421 */
[----:B--2---:R-:W-:Y:S02]  /*1f3b0*/  @!P3 LEA R8, P5, R34, R14, 0x2 ;  /* 0x0000000e2208b211 */ /* 0x004fe400078a10ff */
[----:B------:R-:W-:Y:S01]  /*1f3c0*/  ISETP.GE.AND P0, PT, R102, UR4, PT ;  /* 0x0000000466007c0c */ /* 0x000fe2000bf06270 */
[----:B------:R2:W-:Y:S01]  /*1f3d0*/  @!P1 ST.E.64 desc[UR6][R20.64], R54 ;  /* 0x0000003614009985 */ /* 0x0005e2000c101b06 */
[----:B------:R-:W-:-:S02]  /*1f3e0*/  @!P3 LEA.HI.X R9, R34, R3, R35, 0x2, P5 ;  /* 0x000000032209b211 */ /* 0x000fc400028f1423 */
[-C--:B---3--:R-:W-:Y:S02]  /*1f3f0*/  @!P4 LEA R10, P5, R98, R14.reuse, 0x2 ;  /* 0x0000000e620ac211 */ /* 0x088fe400078a10ff */
[----:B------:R-:W-:Y:S01]  /*1f400*/  ISETP.GE.AND P1, PT, R104, UR4, PT ;  /* 0x0000000468007c0c */ /* 0x000fe2000bf26270 */
[----:B------:R3:W-:Y:S01]  /*1f410*/  @!P3 ST.E.64 desc[UR6][R8.64], R58 ;  /* 0x0000003a0800b985 */ /* 0x0007e2000c101b06 */
[----:B------:R-:W-:Y:S02]  /*1f420*/  @!P4 LEA.HI.X R11, R98, R3, R99, 0x2, P5 ;  /* 0x00000003620bc211 */ /* 0x000fe400028f1463 */
[----:B------:R-:W-:Y:S02]  /*1f430*/  ISETP.GE.AND P3, PT, R106, UR4, PT ;  /* 0x000000046a007c0c */ /* 0x000fe4000bf66270 */
[-C--:B0-----:R-:W-:Y:S01]  /*1f440*/  @!P2 LEA R12, P5, R100, R14.reuse, 0x2 ;  /* 0x0000000e640ca211 */ /* 0x081fe200078a10ff */
[----:B------:R0:W-:Y:S01]  /*1f450*/  @!P4 ST.E.64 desc[UR6][R10.64], R62 ;  /* 0x0000003e0a00c985 */ /* 0x0001e2000c101b06 */
[----:B-1----:R-:W-:-:S02]  /*1f460*/  @!P0 LEA R4, P4, R102, R14, 0x2 ;  /* 0x0000000e66048211 */ /* 0x002fc400078810ff */
[-C--:B------:R-:W-:Y:S02]  /*1f470*/  @!P2 LEA.HI.X R13, R100, R3.reuse, R101, 0x2, P5 ;  /* 0x00000003640da211 */ /* 0x080fe400028f1465 */
[----:B------:R-:W-:Y:S02]  /*1f480*/  ISETP.GE.AND P5, PT, R108, UR4, PT ;  /* 0x000000046c007c0c */ /* 0x000fe4000bfa6270 */
[----:B------:R-:W-:Y:S01]  /*1f490*/  @!P0 LEA.HI.X R5, R102, R3, R103, 0x2, P4 ;  /* 0x0000000366058211 */ /* 0x000fe200020f1467 */
[----:B------:R0:W-:Y:S01]  /*1f4a0*/  @!P2 ST.E.64 desc[UR6][R12.64], R66 ;  /* 0x000000420c00a985 */ /* 0x0001e2000c101b06 */
[----:B----4-:R-:W-:-:S03]  /*1f4b0*/  @!P1 LEA R6, P4, R104, R14, 0x2 ;  /* 0x0000000e68069211 */ /* 0x010fc600078810ff */
[----:B------:R0:W-:Y:S01]  /*1f4c0*/  @!P0 ST.E.64 desc[UR6][R4.64], R70 ;  /* 0x0000004604008985 */ /* 0x0001e2000c101b06 */
[-C--:B------:R-:W-:Y:S02]  /*1f4d0*/  @!P1 LEA.HI.X R7, R104, R3.reuse, R105, 0x2, P4 ;  /* 0x0000000368079211 */ /* 0x080fe400020f1469 */
[-C--:B--2---:R-:W-:Y:S02]  /*1f4e0*/  @!P3 LEA R20, P4, R106, R14.reuse, 0x2 ;  /* 0x0000000e6a14b211 */ /* 0x084fe400078810ff */
[----:B------:R-:W-:Y:S01]  /*1f4f0*/  ISETP.GE.AND P0, PT, R110, UR4, PT ;  /* 0x000000046e007c0c */ /* 0x000fe2000bf06270 */
[----:B------:R0:W-:Y:S01]  /*1f500*/  @!P1 ST.E.64 desc[UR6][R6.64], R74 ;  /* 0x0000004a06009985 */ /* 0x0001e2000c101b06 */
[----:B------:R-:W-:Y:S02]  /*1f510*/  @!P3 LEA.HI.X R21, R106, R3, R107, 0x2, P4 ;  /* 0x000000036a15b211 */ /* 0x000fe400020f146b */
[----:B---3--:R-:W-:-:S03]  /*1f520*/  @!P5 LEA R8, P4, R108, R14, 0x2 ;  /* 0x0000000e6c08d211 */ /* 0x008fc600078810ff */
[----:B------:R0:W-:Y:S01]  /*1f530*/  @!P3 ST.E.64 desc[UR6][R20.64], R78 ;  /* 0x0000004e1400b985 */ /* 0x0001e2000c101b06 */
[----:B------:R-:W-:-:S05]  /*1f540*/  @!P5 LEA.HI.X R9, R108, R3, R109, 0x2, P4 ;  /* 0x000000036c09d211 */ /* 0x000fca00020f146d */
[----:B------:R0:W-:Y:S01]  /*1f550*/  @!P5 ST.E.64 desc[UR6][R8.64], R82 ;  /* 0x000000520800d985 */ /* 0x0001e2000c101b06 */
[----:B------:R-:W-:Y:S05]  /*1f560*/  @P0 BRA `(.L_x_629) ;  /* 0x0000000c00740947 */ /* 0x000fea0003800000 */
[----:B------:R-:W-:Y:S01]  /*1f570*/  LEA R14, P0, R110, R14, 0x2 ;  /* 0x0000000e6e0e7211 */ /* 0x000fe200078010ff */
[----:B------:R-:W-:-:S03]  /*1f580*/  ULDC.64 UR4, c[0x0][0x208] ;  /* 0x0000820000047ab9 */ /* 0x000fc60000000a00 */
[----:B------:R-:W-:-:S05]  /*1f590*/  LEA.HI.X R15, R110, R3, R111, 0x2, P0 ;  /* 0x000000036e0f7211 */ /* 0x000fca00000f146f */
[----:B------:R1:W-:Y:S01]  /*1f5a0*/  ST.E.64 desc[UR4][R14.64], R86 ;  /* 0x000000560e007985 */ /* 0x0003e2000c101b04 */
[----:B------:R-:W-:Y:S05]  /*1f5b0*/  BRA `(.L_x_629) ;  /* 0x0000000c00607947 */ /* 0x000fea0003800000 */
.L_x_616:
[----:B------:R-:W2:Y:S01]  /*1f5c0*/  LDL R9, [R1+0x60] ;  /* 0x0000600001097983 */ /* 0x000ea20000100800 */
[----:B------:R-:W-:Y:S01]  /*1f5d0*/  ULDC.64 UR6, c[0x0][0xc08] ;  /* 0x0003020000067ab9 */ /* 0x000fe20000000a00 */
[----:B------:R-:W-:Y:S02]  /*1f5e0*/  ULDC.64 UR4, c[0x0][0xc00] ;  /* 0x0003000000047ab9 */ /* 0x000fe40000000a00 */
[----:B------:R-:W3:Y:S01]  /*1f5f0*/  LDL R8, [R1+0x70] ;  /* 0x0000700001087983 */ /* 0x000ee20000100800 */
[----:B------:R-:W-:Y:S01]  /*1f600*/  ISETP.NE.U32.AND P1, PT, RZ, UR6, PT ;  /* 0x00000006ff007c0c */ /* 0x000fe2000bf25070 */
[----:B------:R-:W-:Y:S01]  /*1f610*/  IMAD.MOV.U32 R3, RZ, RZ, RZ ;  /* 0x000000ffff037224 */ /* 0x000fe200078e00ff */
[----:B------:R-:W-:Y:S01]  /*1f620*/  ISETP.NE.U32.AND P0, PT, RZ, UR4, PT ;  /* 0x00000004ff007c0c */ /* 0x000fe2000bf05070 */
[----:B------:R-:W-:Y:S01]  /*1f630*/  ULDC.64 UR8, c[0x0][0x208] ;  /* 0x0000820000087ab9 */ /* 0x000fe20000000a00 */
[----:B------:R-:W-:Y:S01]  /*1f640*/  ISETP.NE.AND.EX P1, PT, RZ, UR7, PT, P1 ;  /* 0x00000007ff007c0c */ /* 0x000fe2000bf25310 */
[----:B------:R-:W4:Y:S01]  /*1f650*/  S2R R28, SR_TID.X ;  /* 0x00000000001c7919 */ /* 0x000f220000002100 */
[----:B------:R-:W-:Y:S01]  /*1f660*/  ISETP.NE.AND.EX P0, PT, RZ, UR5, PT, P0 ;  /* 0x00000005ff007c0c */ /* 0x000fe2000bf05300 */
[----:B----4-:R-:W-:-:S05]  /*1f670*/  VIADD R28, R28, 0xffffff80 ;  /* 0xffffff801c1c7836 */ /* 0x010fca0000000000 */
[----:B------:R-:W-:Y:S01]  /*1f680*/  ISETP.GT.AND P3, PT, R28, 0x7f, PT ;  /* 0x0000007f1c00780c */ /* 0x000fe20003f64270 */
[----:B--2---:R-:W-:Y:S01]  /*1f690*/  IMAD.SHL.U32 R6, R9, 0x4, RZ ;  /* 0x0000000409067824 */ /* 0x004fe200078e00ff */
[----:B------:R-:W-:-:S04]  /*1f6a0*/  SHF.R.S32.HI R26, RZ, 0x1f, R9 ;  /* 0x0000001fff1a7819 */ /* 0x000fc80000011409 */
[----:B------:R-:W-:Y:S02]  /*1f6b0*/  IADD3 R4, P2, R6, UR4, RZ ;  /* 0x0000000406047c10 */ /* 0x000fe4000ff5e0ff */
[----:B------:R-:W-:-:S04]  /*1f6c0*/  SHF.L.U64.HI R0, R9, 0x2, R26 ;  /* 0x0000000209007819 */ /* 0x000fc8000001021a */
[----:B------:R-:W-:Y:S02]  /*1f6d0*/  IADD3.X R5, R0, UR5, RZ, P2, !PT ;  /* 0x0000000500057c10 */ /* 0x000fe400097fe4ff */
[----:B------:R-:W-:Y:S01]  /*1f6e0*/  @P1 IADD3 R6, P2, R6, UR6, RZ ;  /* 0x0000000606061c10 */ /* 0x000fe2000ff5e0ff */
[----:B------:R-:W-:Y:S02]  /*1f6f0*/  ULDC UR4, c[0x0][0xa88] ;  /* 0x0002a20000047ab9 */ /* 0x000fe40000000800 */
[----:B------:R2:W5:Y:S01]  /*1f700*/  @P0 LDG.E R3, desc[UR8][R4.64] ;  /* 0x0000000804030981 */ /* 0x000562000c1e1900 */
[----:B------:R-:W-:Y:S01]  /*1f710*/  @P1 IADD3.X R7, R0, UR7, RZ, P2, !PT ;  /* 0x0000000700071c10 */ /* 0x000fe200097fe4ff */
[----:B------:R-:W-:Y:S01]  /*1f720*/  IMAD.U32 R20, RZ, RZ, UR4 ;  /* 0x00000004ff147e24 */ /* 0x000fe2000f8e00ff */
[----:B---3--:R-:W-:-:S05]  /*1f730*/  ISETP.NE.AND P2, PT, R8, RZ, PT ;  /* 0x000000ff0800720c */ /* 0x008fca0003f45270 */
[----:B------:R2:W5:Y:S08]  /*1f740*/  @P1 LDG.E R20, desc[UR8][R6.64] ;  /* 0x0000000806141981 */ /* 0x000570000c1e1900 */
[----:B------:R-:W3:Y:S02]  /*1f750*/  @!P2 LDC R8, c[0x0][0xad4] ;  /* 0x0002b500ff08ab82 */ /* 0x000ee40000000800 */
[----:B---3--:R2:W-:Y:S01]  /*1f760*/  @!P2 STL [R1+0x70], R8 ;  /* 0x000070080100a387 */ /* 0x0085e20000100800 */
[----:B------:R-:W-:Y:S01]  /*1f770*/  ISETP.GT.AND P2, PT, R8, 0x1, PT ;  /* 0x000000010800780c */ /* 0x000fe20003f44270 */
[----:B------:R-:W-:-:S12]  /*1f780*/  @P1 BRA `(.L_x_634) ;  /* 0x0000000000141947 */ /* 0x000fd80003800000 */
[----:B------:R-:W-:Y:S05]  /*1f790*/  @!P0 BRA `(.L_x_634) ;  /* 0x0000000000108947 */ /* 0x000fea0003800000 */
[----:B------:R-:W-:Y:S02]  /*1f7a0*/  ULDC.64 UR4, c[0x0][0x208] ;  /* 0x0000820000047ab9 */ /* 0x000fe40000000a00 */
[----:B--2---:R-:W2:Y:S04]  /*1f7b0*/  LDG.E R7, desc[UR4][R4.64] ;  /* 0x0000000404077981 */ /* 0x004ea8000c1e1900 */
[----:B-----5:R-:W2:Y:S02]  /*1f7c0*/  LDG.E R20, desc[UR4][R4.64+0x4] ;  /* 0x0000040404147981 */ /* 0x020ea4000c1e1900 */
[----:B--2---:R-:W-:-:S07]  /*1f7d0*/  IMAD.IADD R20, R20, 0x1, -R7 ;  /* 0x0000000114147824 */ /* 0x004fce00078e0a07 */
.L_x_634:
[----:B------:R-:W-:Y:S01]  /*1f7e0*/  BSSY B1, `(.L_x_635) ;  /* 0x000003b000017945 */ /* 0x000fe20003800000 */
[----:B------:R-:W-:Y:S02]  /*1f7f0*/  SEL R27, R9, RZ, !P0 ;  /* 0x000000ff091b7207 */ /* 0x000fe40004000000 */
[----:B------:R-:W-:Y:S02]  /*1f800*/  SEL R26, R26, RZ, !P0 ;  /* 0x000000ff1a1a7207 */ /* 0x000fe40004000000 */
[----:B-----5:R-:W-:Y:S01]  /*1f810*/  SHF.R.S32.HI R24, RZ, 0x1f, R3 ;  /* 0x0000001fff187819 */ /* 0x020fe20000011403 */
[----:B------:R-:W-:Y:S06]  /*1f820*/  @P3 BRA `(.L_x_636) ;  /* 0x0000000000d83947 */ /* 0x000fec0003800000 */
[----:B--2---:R-:W2:Y:S01]  /*1f830*/  LDL R4, [R1+0x7c] ;  /* 0x00007c0001047983 */ /* 0x004ea20000100800 */
[----:B------:R-:W3:Y:S01]  /*1f840*/  LDC R33, c[0x0][0xbe8] ;  /* 0x0002fa00ff217b82 */ /* 0x000ee20000000800 */
[----:B------:R-:W2:Y:S02]  /*1f850*/  S2R R0, SR_TID.X ;  /* 0x0000000000007919 */ /* 0x000ea40000002100 */
[----:B--2---:R-:W-:Y:S01]  /*1f860*/  LEA R0, R4, R0, 0x7 ;  /* 0x0000000004007211 */ /* 0x004fe200078e38ff */
[----:B---3--:R-:W-:-:S04]  /*1f870*/  IMAD R4, R20, R33, RZ ;  /* 0x0000002114047224 */ /* 0x008fc800078e02ff */
[----:B------:R-:W-:-:S05]  /*1f880*/  VIADD R29, R0, 0xffffff80 ;  /* 0xffffff80001d7836 */ /* 0x000fca0000000000 */
[----:B------:R-:W-:-:S13]  /*1f890*/  ISETP.GE.AND P0, PT, R29, R4, PT ;  /* 0x000000041d00720c */ /* 0x000fda0003f06270 */
[----:B------:R-:W-:Y:S05]  /*1f8a0*/  @P0 BRA `(.L_x_636) ;  /* 0x0000000000b80947 */ /* 0x000fea0003800000 */
[----:B------:R-:W2:Y:S01]  /*1f8b0*/  LDL R12, [R1+0x6c] ;  /* 0x00006c00010c7983 */ /* 0x000ea20000100800 */
[----:B------:R-:W-:Y:S01]  /*1f8c0*/  IMAD.MOV.U32 R14, RZ, RZ, 0x9b8 ;  /* 0x000009b8ff0e7424 */ /* 0x000fe200078e00ff */
[----:B------:R-:W-:Y:S01]  /*1f8d0*/  ISETP.GT.AND P0, PT, R8, 0x1, PT ;  /* 0x000000010800780c */ /* 0x000fe20003f04270 */
[----:B------:R-:W3:Y:S01]  /*1f8e0*/  LDC.64 R30, c[0x0][0xba8] ;  /* 0x0002ea00ff1e7b82 */ /* 0x000ee20000000a00 */
[----:B------:R-:W4:Y:S01]  /*1f8f0*/  LDL.LU R32, [R1+0x80] ;  /* 0x0000800001207983 */ /* 0x000f220000300800 */
[----:B------:R-:W-:Y:S01]  /*1f900*/  ISETP.NE.AND P1, PT, R33, 0x1, PT ;  /* 0x000000012100780c */ /* 0x000fe20003f25270 */
[----:B------:R-:W-:Y:S01]  /*1f910*/  IMAD.MOV.U32 R15, RZ, RZ, R29 ;  /* 0x000000ffff0f7224 */ /* 0x000fe200078e001d */
[----:B------:R-:W-:Y:S01]  /*1f920*/  SEL R14, R14, 0x978, P0 ;  /* 0x000009780e0e7807 */ /* 0x000fe20000000000 */
[----:B------:R-:W-:-:S03]  /*1f930*/  ULDC.64 UR4, c[0x0][0x208] ;  /* 0x0000820000047ab9 */ /* 0x000fc60000000a00 */
[----:B------:R-:W5:Y:S08]  /*1f940*/  LDC.64 R6, c[0x0][R14+0x220] ;  /* 0x000088000e067b82 */ /* 0x000f700000000a00 */
[----:B------:R-:W2:Y:S08]  /*1f950*/  LDC.64 R4, c[0x0][R14+0x218] ;  /* 0x000086000e047b82 */ /* 0x000eb00000000a00 */
[----:B------:R-:W0:Y:S08]  /*1f960*/  LDC.64 R8, c[0x0][R14+0x228] ;  /* 0x00008a000e087b82 */ /* 0x000e300000000a00 */
[----:B------:R-:W1:Y:S08]  /*1f970*/  @P1 LDC R0, c[0x0][0xbec] ;  /* 0x0002fb00ff001b82 */ /* 0x000e700000000800 */
[----:B------:R-:W0:Y:S08]  /*1f980*/  LDC.64 R10, c[0x0][R14+0x210] ;  /* 0x000084000e0a7b82 */ /* 0x000e300000000a00 */
[----:B------:R-:W0:Y:S01]  /*1f990*/  @P1 LDC R25, c[0x0][0xbf0] ;  /* 0x0002fc00ff191b82 */ /* 0x000e220000000800 */
[----:B-1----:R-:W-:-:S07]  /*1f9a0*/  @P1 IMAD.HI.U32 R0, R29, R0, RZ ;  /* 0x000000001d001227 */ /* 0x002fce00078e00ff */
[----:B---3--:R-:W1:Y:S01]  /*1f9b0*/  @!P0 LDC R30, c[0x0][0xb50] ;  /* 0x0002d400ff1e8b82 */ /* 0x008e620000000800 */
[----:B-----5:R-:W-:-:S07]  /*1f9c0*/  IMAD R7, R7, R27, RZ ;  /* 0x0000001b07077224 */ /* 0x020fce00078e02ff */
[----:B------:R-:W3:Y:S01]  /*1f9d0*/  @!P0 LDC R31, c[0x0][0xb54] ;  /* 0x0002d500ff1f8b82 */ /* 0x000ee20000000800 */
[----:B0-----:R-:W-:Y:S01]  /*1f9e0*/  @P1 SHF.R.U32.HI R15, RZ, R25, R0 ;  /* 0x00000019ff0f1219 */ /* 0x001fe20000011600 */
[----:B------:R-:W-:Y:S02]  /*1f9f0*/  IMAD R25, R6, R26, R7 ;  /* 0x0000001a06197224 */ /* 0x000fe400078e0207 */
[-C--:B--2---:R-:W-:Y:S02]  /*1fa00*/  IMAD R21, R5, R12.reuse, RZ ;  /* 0x0000000c05157224 */ /* 0x084fe400078e02ff */
[----:B------:R-:W-:Y:S01]  /*1fa10*/  IMAD.WIDE.U32 R4, R4, R12, RZ ;  /* 0x0000000c04047225 */ /* 0x000fe200078e00ff */
[----:B----4-:R-:W-:-:S03]  /*1fa20*/  SEL R7, R32, RZ, P0 ;  /* 0x000000ff20077207 */ /* 0x010fc60000000000 */
[----:B------:R-:W-:-:S04]  /*1fa30*/  IMAD.WIDE.U32 R12, R6, R27, RZ ;  /* 0x0000001b060c7225 */ /* 0x000fc800078e00ff */
[----:B------:R-:W-:Y:S01]  /*1fa40*/  IMAD.IADD R21, R5, 0x1, R21 ;  /* 0x0000000105157824 */ /* 0x000fe200078e0215 */
[----:B------:R-:W-:Y:S01]  /*1fa50*/  IADD3 R0, P1, P3, R12, R4, R3 ;  /* 0x000000040c007210 */ /* 0x000fe20007b3e003 */
[----:B------:R-:W-:Y:S01]  /*1fa60*/  IMAD.MOV R6, RZ, RZ, -R15 ;  /* 0x000000ffff067224 */ /* 0x000fe200078e0a0f */
[----:B------:R-:W-:Y:S01]  /*1fa70*/  IADD3 R25, R13, R25, RZ ;  /* 0x000000190d197210 */ /* 0x000fe20007ffe0ff */
[----:B------:R-:W-:-:S04]  /*1fa80*/  IMAD.WIDE.U32 R4, R8, R7, RZ ;  /* 0x0000000708047225 */ /* 0x000fc800078e00ff */
[----:B------:R-:W-:Y:S02]  /*1fa90*/  IMAD R9, R9, R7, RZ ;  /* 0x0000000709097224 */ /* 0x000fe400078e02ff */
[----:B------:R-:W-:Y:S01]  /*1faa0*/  IMAD R7, R33, R6, R29 ;  /* 0x0000000621077224 */ /* 0x000fe200078e021d */
[----:B------:R-:W-:Y:S01]  /*1fab0*/  IADD3.X R6, R25, R21, R24, P1, P3 ;  /* 0x0000001519067210 */ /* 0x000fe20000fe6418 */
[----:B------:R-:W-:Y:S01]  /*1fac0*/  IMAD.IADD R9, R5, 0x1, R9 ;  /* 0x0000000105097824 */ /* 0x000fe200078e0209 */
[----:B------:R-:W-:Y:S01]  /*1fad0*/  IADD3 R4, P0, P1, R15, R0, R4 ;  /* 0x000000000f047210 */ /* 0x000fe2000791e004 */
[----:B------:R-:W-:Y:S01]  /*1fae0*/  IMAD R0, R11, R7, RZ ;  /* 0x000000070b007224 */ /* 0x000fe200078e02ff */
[----:B------:R-:W-:-:S04]  /*1faf0*/  SHF.R.S32.HI R15, RZ, 0x1f, R15 ;  /* 0x0000001fff0f7819 */ /* 0x000fc8000001140f */
[----:B------:R-:W-:Y:S02]  /*1fb00*/  IADD3.X R5, R15, R6, R9, P0, P1 ;  /* 0x000000060f057210 */ /* 0x000fe400007e2409 */
[----:B------:R-:W-:Y:S01]  /*1fb10*/  SHF.R.S32.HI R9, RZ, 0x1f, R7 ;  /* 0x0000001fff097819 */ /* 0x000fe20000011407 */
[----:B------:R-:W-:-:S04]  /*1fb20*/  IMAD.WIDE.U32 R4, R10, R7, R4 ;  /* 0x000000070a047225 */ /* 0x000fc800078e0004 */
[----:B------:R-:W-:Y:S01]  /*1fb30*/  IMAD R9, R10, R9, R0 ;  /* 0x000000090a097224 */ /* 0x000fe200078e0200 */
[----:B-1----:R-:W-:-:S03]  /*1fb40*/  LEA R6, P0, R4, R30, 0x2 ;  /* 0x0000001e04067211 */ /* 0x002fc600078010ff */
[----:B------:R-:W-:Y:S02]  /*1fb50*/  IMAD.IADD R0, R5, 0x1, R9 ;  /* 0x0000000105007824 */ /* 0x000fe400078e0209 */
[----:B------:R-:W-:-:S03]  /*1fb60*/  IMAD.MOV.U32 R5, RZ, RZ, -0x800000 ;  /* 0xff800000ff057424 */ /* 0x000fc600078e00ff */
[----:B---3--:R-:W-:-:S05]  /*1fb70*/  LEA.HI.X R7, R4, R31, R0, 0x2, P0 ;  /* 0x0000001f04077211 */ /* 0x008fca00000f1400 */
[----:B------:R3:W-:Y:S02]  /*1fb80*/  STG.E desc[UR4][R6.64], R5 ;  /* 0x0000000506007986 */ /* 0x0007e4000c101904 */
.L_x_636:
[----:B------:R-:W-:Y:S05]  /*1fb90*/  BSYNC B1 ;  /* 0x0000000000017941 */ /* 0x000fea0003800000 */
.L_x_635:
[----:B------:R-:W-:Y:S05]  /*1fba0*/  @P2 BRA `(.L_x_629) ;  /* 0x0000000400e42947 */ /* 0x000fea0003800000 */
[----:B------:R-:W4:Y:S01]  /*1fbb0*/  LDL.LU R12, [R1+0x6c] ;  /* 0x00006c00010c7983 */ /* 0x000f220000300800 */
[----:B------:R-:W5:Y:S01]  /*1fbc0*/  LDC R21, c[0x0][0xbe8] ;  /* 0x0002fa00ff157b82 */ /* 0x000f620000000800 */
[----:B--23--:R-:W-:Y:S01]  /*1fbd0*/  SHF.R.S32.HI R6, RZ, 0x1f, R28 ;  /* 0x0000001fff067819 */ /* 0x00cfe2000001141c */
[----:B------:R-:W-:Y:S01]  /*1fbe0*/  ULDC.64 UR4, c[0x0][0xaa0] ;  /* 0x0002a80000047ab9 */ /* 0x000fe20000000a00 */
[----:B------:R-:W2:Y:S01]  /*1fbf0*/  LDL.LU R10, [R1+0x7c] ;  /* 0x00007c00010a7983 */ /* 0x000ea20000300800 */
[----:B------:R-:W-:Y:S01]  /*1fc00*/  IMAD R0, R24, UR4, RZ ;  /* 0x0000000418007c24 */ /* 0x000fe2000f8e02ff */
[----:B------:R-:W-:Y:S01]  /*1fc10*/  LEA.HI R6, R6, R28, RZ, 0x3 ;  /* 0x0000001c06067211 */ /* 0x000fe200078f18ff */
[C---:B------:R-:W-:Y:S01]  /*1fc20*/  IMAD.WIDE.U32 R4, R3.reuse, UR4, RZ ;  /* 0x0000000403047c25 */ /* 0x040fe2000f8e00ff */
[----:B------:R-:W-:Y:S02]  /*1fc30*/  ULDC.64 UR6, c[0x0][0xaf0] ;  /* 0x0002bc0000067ab9 */ /* 0x000fe40000000a00 */
[----:B------:R-:W-:Y:S01]  /*1fc40*/  LOP3.LUT R6, R6, 0xfffffff8, RZ, 0xc0, !PT ;  /* 0xfffffff806067812 */ /* 0x000fe200078ec0ff */
[----:B------:R-:W-:Y:S01]  /*1fc50*/  IMAD R7, R3, UR5, R0 ;  /* 0x0000000503077c24 */ /* 0x000fe2000f8e0200 */
[----:B------:R-:W-:-:S03]  /*1fc60*/  ULDC.64 UR4, c[0x0][0xae8] ;  /* 0x0002ba0000047ab9 */ /* 0x000fc60000000a00 */
[----:B------:R-:W-:Y:S01]  /*1fc70*/  IMAD.IADD R6, R28, 0x1, -R6 ;  /* 0x000000011c067824 */ /* 0x000fe200078e0a06 */
[----:B------:R-:W-:-:S03]  /*1fc80*/  IADD3 R5, R5, R7, RZ ;  /* 0x0000000705057210 */ /* 0x000fc60007ffe0ff */
[----:B------:R-:W-:Y:S02]  /*1fc90*/  IMAD R0, R6, 0x20, R22 ;  /* 0x0000002006007824 */ /* 0x000fe400078e0216 */
[----:B------:R-:W-:Y:S01]  /*1fca0*/  IMAD R6, R26, UR6, RZ ;  /* 0x000000061a067c24 */ /* 0x000fe2000f8e02ff */
[----:B-----5:R-:W-:-:S13]  /*1fcb0*/  ISETP.NE.AND P0, PT, R21, 0x1, PT ;  /* 0x000000011500780c */ /* 0x020fda0003f05270 */
[----:B------:R-:W3:Y:S08]  /*1fcc0*/  @P0 LDC R9, c[0x0][0xbec] ;  /* 0x0002fb00ff090b82 */ /* 0x000ef00000000800 */
[----:B------:R-:W5:Y:S01]  /*1fcd0*/  @P0 LDC R11, c[0x0][0xbf0] ;  /* 0x0002fc00ff0b0b82 */ /* 0x000f620000000800 */
[----:B----4-:R-:W-:-:S04]  /*1fce0*/  IMAD.WIDE.U32 R4, R12, UR4, R4 ;  /* 0x000000040c047c25 */ /* 0x010fc8000f8e0004 */
[----:B--2---:R-:W-:Y:S02]  /*1fcf0*/  IMAD R8, R10, 0x80, R0 ;  /* 0x000000800a087824 */ /* 0x004fe400078e0200 */
[----:B------:R-:W-:Y:S01]  /*1fd00*/  IMAD R5, R12, UR5, R5 ;  /* 0x000000050c057c24 */ /* 0x000fe2000f8e0205 */
[----:B------:R-:W-:Y:S01]  /*1fd10*/  ULDC.64 UR4, c[0x0][0xae0] ;  /* 0x0002b80000047ab9 */ /* 0x000fe20000000a00 */
[----:B---3--:R-:W-:-:S04]  /*1fd20*/  @P0 IMAD.HI.U32 R0, R8, R9, RZ ;  /* 0x0000000908000227 */ /* 0x008fc800078e00ff */
[----:B------:R-:W-:Y:S01]  /*1fd30*/  IMAD.MOV.U32 R3, RZ, RZ, R8 ;  /* 0x000000ffff037224 */ /* 0x000fe200078e0008 */
[----:B-----5:R-:W-:Y:S01]  /*1fd40*/  @P0 SHF.R.U32.HI R3, RZ, R11, R0 ;  /* 0x0000000bff030219 */ /* 0x020fe20000011600 */
[C---:B------:R-:W-:Y:S02]  /*1fd50*/  IMAD R9, R27.reuse, UR7, R6 ;  /* 0x000000071b097c24 */ /* 0x040fe4000f8e0206 */
[----:B------:R-:W-:Y:S01]  /*1fd60*/  IMAD.WIDE.U32 R4, R27, UR6, R4 ;  /* 0x000000061b047c25 */ /* 0x000fe2000f8e0004 */
[----:B------:R-:W-:-:S03]  /*1fd70*/  SHF.R.S32.HI R0, RZ, 0x1f, R3 ;  /* 0x0000001fff007819 */ /* 0x000fc60000011403 */
[----:B------:R-:W-:Y:S02]  /*1fd80*/  IMAD.MOV R7, RZ, RZ, -R3 ;  /* 0x000000ffff077224 */ /* 0x000fe400078e0a03 */
[----:B------:R-:W-:Y:S02]  /*1fd90*/  IMAD R0, R0, UR4, RZ ;  /* 0x0000000400007c24 */ /* 0x000fe4000f8e02ff */
[----:B------:R-:W-:Y:S02]  /*1fda0*/  IMAD R7, R21, R7, R8 ;  /* 0x0000000715077224 */ /* 0x000fe400078e0208 */
[----:B------:R-:W-:Y:S02]  /*1fdb0*/  IMAD.IADD R5, R5, 0x1, R9 ;  /* 0x0000000105057824 */ /* 0x000fe400078e0209 */
[C---:B------:R-:W-:Y:S01]  /*1fdc0*/  IMAD R9, R3.reuse, UR5, R0 ;  /* 0x0000000503097c24 */ /* 0x040fe2000f8e0200 */
[----:B------:R-:W-:Y:S01]  /*1fdd0*/  SHF.R.S32.HI R0, RZ, 0x1f, R7 ;  /* 0x0000001fff007819 */ /* 0x000fe20000011407 */
[----:B------:R-:W-:Y:S01]  /*1fde0*/  IMAD.WIDE.U32 R4, R3, UR4, R4 ;  /* 0x0000000403047c25 */ /* 0x000fe2000f8e0004 */
[----:B------:R-:W-:-:S03]  /*1fdf0*/  ULDC.64 UR4, c[0x0][0xad8] ;  /* 0x0002b60000047ab9 */ /* 0x000fc60000000a00 */
[----:B------:R-:W-:Y:S02]  /*1fe00*/  IMAD R0, R0, UR4, RZ ;  /* 0x0000000400007c24 */ /* 0x000fe4000f8e02ff */
[----:B------:R-:W-:Y:S02]  /*1fe10*/  IMAD.IADD R5, R5, 0x1, R9 ;  /* 0x0000000105057824 */ /* 0x000fe400078e0209 */
[C---:B------:R-:W-:Y:S02]  /*1fe20*/  IMAD R3, R7.reuse, UR5, R0 ;  /* 0x0000000507037c24 */ /* 0x040fe4000f8e0200 */
[----:B------:R-:W-:Y:S01]  /*1fe30*/  IMAD.WIDE.U32 R4, R7, UR4, R4 ;  /* 0x0000000407047c25 */ /* 0x000fe2000f8e0004 */
[----:B------:R-:W-:Y:S01]  /*1fe40*/  ULDC.64 UR4, c[0x0][0xa80] ;  /* 0x0002a00000047ab9 */ /* 0x000fe20000000a00 */
[----:B------:R-:W-:Y:S02]  /*1fe50*/  SHF.R.S32.HI R7, RZ, 0x1f, R221 ;  /* 0x0000001fff077819 */ /* 0x000fe400000114dd */
[----:B------:R-:W-:Y:S01]  /*1fe60*/  IMAD R6, R10, 0x80, R22 ;  /* 0x000000800a067824 */ /* 0x000fe200078e0216 */
[----:B------:R-:W-:-:S02]  /*1fe70*/  IADD3 R5, R5, R3, RZ ;  /* 0x0000000305057210 */ /* 0x000fc40007ffe0ff */
[----:B------:R-:W-:Y:S01]  /*1fe80*/  LEA R3, P0, R4, UR4, 0x1 ;  /* 0x0000000404037c11 */ /* 0x000fe2000f8008ff */
[----:B------:R-:W-:-:S03]  /*1fe90*/  UMOV UR4, 0xffffffff ;  /* 0xffffffff00047882 */ /* 0x000fc60000000000 */
[----:B------:R-:W-:Y:S01]  /*1fea0*/  LEA.HI.X R4, R4, UR5, R5, 0x1, P0 ;  /* 0x0000000504047c11 */ /* 0x000fe200080f0c05 */
[----:B------:R-:W-:Y:S08]  /*1feb0*/  BRA.DIV UR4, `(.L_x_637) ;  /* 0x0000008e04247947 */ /* 0x000ff0000b800000 */
[----:B------:R2:W3:Y:S04]  /*1fec0*/  SHFL.IDX PT, R0, R4, RZ, 0x181f ;  /* 0x00181fff04007589 */ /* 0x0004e800000e0000 */
[----:B------:R2:W4:Y:S02]  /*1fed0*/  SHFL.IDX PT, R14, R3, RZ, 0x181f ;  /* 0x00181fff030e7589 */ /* 0x00052400000e0000 */
.L_x_848:
[----:B------:R-:W-:Y:S01]  /*1fee0*/  IMAD R20, R20, R21, RZ ;  /* 0x0000001514147224 */ /* 0x000fe200078e02ff */
[----:B------:R-:W-:Y:S04]  /*1fef0*/  BSSY B1, `(.L_x_638) ;  /* 0x000000d000017945 */ /* 0x000fe80003800000 */
[----:B------:R-:W-:-:S13]  /*1ff00*/  ISETP.GE.AND P0, PT, R6, R20, PT ;  /* 0x000000140600720c */ /* 0x000fda0003f06270 */
[----:B------:R-:W-:Y:S05]  /*1ff10*/  @P0 BRA `(.L_x_639) ;  /* 0x0000000000280947 */ /* 0x000fea0003800000 */
[----:B------:R-:W-:Y:S01]  /*1ff20*/  ULDC UR4, c[0x0][0xac8] ;  /* 0x0002b20000047ab9 */ /* 0x000fe20000000800 */
[----:B------:R-:W-:Y:S01]  /*1ff30*/  ULDC.64 UR6, c[0x0][0x208] ;  /* 0x0000820000067ab9 */ /* 0x000fe20000000a00 */
[----:B------:R-:W-:Y:S02]  /*1ff40*/  ISETP.GE.AND P2, PT, R16, UR4, PT ;  /* 0x0000000410007c0c */ /* 0x000fe4000bf46270 */
[----:B------:R-:W-:-:S11]  /*1ff50*/  ISETP.GE.AND P3, PT, R221, UR4, PT ;  /* 0x00000004dd007c0c */ /* 0x000fd6000bf66270 */
[CC--:B----4-:R-:W-:Y:S02]  /*1ff60*/  @!P2 LEA R8, P0, R16.reuse, R14.reuse, 0x1 ;  /* 0x0000000e1008a211 */ /* 0x0d0fe400078008ff */
[C---:B------:R-:W-:Y:S02]  /*1ff70*/  @!P3 LEA R14, P1, R221.reuse, R14, 0x1 ;  /* 0x0000000edd0eb211 */ /* 0x040fe400078208ff */
[-C--:B---3--:R-:W-:Y:S02]  /*1ff80*/  @!P2 LEA.HI.X R9, R16, R0.reuse, R17, 0x1, P0 ;  /* 0x000000001009a211 */ /* 0x088fe400000f0c11 */
[----:B------:R-:W-:-:S03]  /*1ff90*/  @!P3 LEA.HI.X R15, R221, R0, R7, 0x1, P1 ;  /* 0x00000000dd0fb211 */ /* 0x000fc600008f0c07 */
[----:B------:R3:W-:Y:S04]  /*1ffa0*/  @!P2 ST.E.128 desc[UR6][R8.64], RZ ;  /* 0x000000ff0800a985 */ /* 0x0007e8000c101d06 */
[----:B------:R3:W-:Y:S02]  /*1ffb0*/  @!P3 ST.E.128 desc[UR6][R14.64], RZ ;  /* 0x000000ff0e00b985 */ /* 0x0007e4000c101d06 */
.L_x_639:
[----:B------:R-:W-:Y:S05]  /*1ffc0*/  BSYNC B1 ;  /* 0x0000000000017941 */ /* 0x000fea0003800000 */
.L_x_638:
[----:B------:R-:W-:-:S03]  /*1ffd0*/  UMOV UR4, 0xffffffff ;  /* 0xffffffff00047882 */ /* 0x000fc60000000000 */
[----:B------:R-:W-:Y:S05]  /*1ffe0*/  BRA.DIV UR4, `(.L_x_640) ;  /* 0x0000008e040c7947 */ /* 0x000fea000b800000 */
[----:B---3--:R3:W0:Y:S04]  /*1fff0*/  SHFL.IDX PT, R0, R4, 0x1, 0x181f ;  /* 0x00381f0004007f89 */ /* 0x00862800000e0000 */
[----:B----4-:R3:W4:Y:S02]  /*20000*/  SHFL.IDX PT, R14, R3, 0x1, 0x181f ;  /* 0x00381f00030e7f89 */ /* 0x01072400000e0000 */
.L_x_852:
        /* <DEDUP_REMOVED lines=10> */
[-C--:B0-----:R-:W-:Y:S02]  /*200b0*/  @!P2 LEA.HI.X R9, R16, R0.reuse, R17, 0x1, P0 ;  /* 0x000000001009a211 */ /* 0x081fe400000f0c11 */
[----:B------:R-:W-:-:S03]  /*200c0*/  @!P3 LEA.HI.X R15, R221, R0, R7, 0x1, P1 ;  /* 0x00000000dd0fb211 */ /* 0x000fc600008f0c07 */
[----:B------:R0:W-:Y:S04]  /*200d0*/  @!P2 ST.E.128 desc[UR6][R8.64], RZ ;  /* 0x000000ff0800a985 */ /* 0x0001e8000c101d06 */
[----:B------:R0:W-:Y:S02]  /*200e0*/  @!P3 ST.E.128 desc[UR6][R14.64], RZ ;  /* 0x000000ff0e00b985 */ /* 0x0001e4000c101d06 */
.L_x_642:
[----:B------:R-:W-:Y:S05]  /*200f0*/  BSYNC B1 ;  /* 0x0000000000017941 */ /* 0x000fea0003800000 */
.L_x_641:
[----:B------:R-:W-:-:S03]  /*20100*/  UMOV UR4, 0xffffffff ;  /* 0xffffffff00047882 */ /* 0x000fc60000000000 */
[----:B------:R-:W-:Y:S05]  /*20110*/  BRA.DIV UR4, `(.L_x_643) ;  /* 0x0000008e04087947 */ /* 0x000fea000b800000 */
[----:B0-----:R0:W0:Y:S04]  /*20120*/  SHFL.IDX PT, R0, R4, 0x2, 0x181f ;  /* 0x00581f0004007f89 */ /* 0x00102800000e0000 */
[----:B----4-:R4:W0:Y:S02]  /*20130*/  SHFL.IDX PT, R14, R3, 0x2, 0x181f ;  /* 0x00581f00030e7f89 */ /* 0x01082400000e0000 */
.L_x_856:
        /* <DEDUP_REMOVED lines=8> */
[CC--:B0-----:R-:W-:Y:S02]  /*201c0*/  @!P2 LEA R8, P0, R16.reuse, R14.reuse, 0x1 ;  /* 0x0000000e1008a211 */ /* 0x0c1fe400078008ff */
[C---:B------:R-:W-:Y:S02]  /*201d0*/  @!P3 LEA R14, P1, R221.reuse, R14, 0x1 ;  /* 0x0000000edd0eb211 */ /* 0x040fe400078208ff */
[-C--:B------:R-:W-:Y:S02]  /*201e0*/  @!P2 LEA.HI.X R9, R16, R0.reuse, R17, 0x1, P0 ;  /* 0x000000001009a211 */ /* 0x080fe400000f0c11 */
[----:B------:R-:W-:-:S03]  /*201f0*/  @!P3 LEA.HI.X R15, R221, R0, R7, 0x1, P1 ;  /* 0x00000000dd0fb211 */ /* 0x000fc600008f0c07 */
[----:B------:R0:W-:Y:S04]  /*20200*/  @!P2 ST.E.128 desc[UR6][R8.64], RZ ;  /* 0x000000ff0800a985 */ /* 0x0001e8000c101d06 */
[----:B------:R0:W-:Y:S02]  /*20210*/  @!P3 ST.E.128 desc[UR6][R14.64], RZ ;  /* 0x000000ff0e00b985 */ /* 0x0001e4000c101d06 */
.L_x_645:
[----:B------:R-:W-:Y:S05]  /*20220*/  BSYNC B1 ;  /* 0x0000000000017941 */ /* 0x000fea0003800000 */
.L_x_644:
[----:B------:R-:W-:-:S03]  /*20230*/  UMOV UR4, 0xffffffff ;  /* 0xffffffff00047882 */ /* 0x000fc60000000000 */
[----:B------:R-:W-:Y:S05]  /*20240*/  BRA.DIV UR4, `(.L_x_646) ;  /* 0x0000008e04047947 */ /* 0x000fea000b800000 */
[----:B0-----:R0:W0:Y:S04]  /*20250*/  SHFL.IDX PT, R0, R4, 0x3, 0x181f ;  /* 0x00781f0004007f89 */ /* 0x00102800000e0000 */
[----:B------:R0:W0:Y:S02]  /*20260*/  SHFL.IDX PT, R14, R3, 0x3, 0x181f ;  /* 0x00781f00030e7f89 */ /* 0x00002400000e0000 */
.L_x_860:
[----:B0-234-:R-:W-:-:S05]  /*20270*/  VIADD R3, R6, 0x60 ;  /* 0x0000006006037836 */ /* 0x01dfca0000000000 */
[----:B------:R-:W-:-:S13]  /*20280*/  ISETP.GE.AND P0, PT, R3, R20, PT ;  /* 0x000000140300720c */ /* 0x000fda0003f06270 */
[----:B------:R-:W-:Y:S05]  /*20290*/  @P0 BRA `(.L_x_629) ;  /* 0x0000000000280947 */ /* 0x000fea0003800000 */
[----:B------:R-:W-:Y:S01]  /*202a0*/  ULDC UR4, c[0x0][0xac8] ;  /* 0x0002b20000047ab9 */ /* 0x000fe20000000800 */
[----:B------:R-:W-:Y:S01]  /*202b0*/  ULDC.64 UR6, c[0x0][0x208] ;  /* 0x0000820000067ab9 */ /* 0x000fe20000000a00 */
[----:B------:R-:W-:Y:S02]  /*202c0*/  ISETP.GE.AND P2, PT, R16, UR4, PT ;  /* 0x0000000410007c0c */ /* 0x000fe4000bf46270 */
[----:B------:R-:W-:-:S11]  /*202d0*/  ISETP.GE.AND P3, PT, R221, UR4, PT ;  /* 0x00000004dd007c0c */ /* 0x000fd6000bf66270 */
[CC--:B------:R-:W-:Y:S02]  /*202e0*/  @!P2 LEA R4, P0, R16.reuse, R14.reuse, 0x1 ;  /* 0x0000000e1004a211 */ /* 0x0c0fe400078008ff */
[C---:B------:R-:W-:Y:S02]  /*202f0*/  @!P3 LEA R14, P1, R221.reuse, R14, 0x1 ;  /* 0x0000000edd0eb211 */ /* 0x040fe400078208ff */
[-C--:B------:R-:W-:Y:S02]  /*20300*/  @!P2 LEA.HI.X R5, R16, R0.reuse, R17, 0x1, P0 ;  /* 0x000000001005a211 */ /* 0x080fe400000f0c11 */
[----:B------:R-:W-:-:S03]  /*20310*/  @!P3 LEA.HI.X R15, R221, R0, R7, 0x1, P1 ;  /* 0x00000000dd0fb211 */ /* 0x000fc600008f0c07 */
[----:B------:R4:W-:Y:S04]  /*20320*/  @!P2 ST.E.128 desc[UR6][R4.64], RZ ;  /* 0x000000ff0400a985 */ /* 0x0009e8000c101d06 */
[----:B------:R4:W-:Y:S02]  /*20330*/  @!P3 ST.E.128 desc[UR6][R14.64], RZ ;  /* 0x000000ff0e00b985 */ /* 0x0009e4000c101d06 */
.L_x_629:
[----:B------:R-:W-:Y:S05]  /*20340*/  BSYNC B0 ;  /* 0x0000000000007941 */ /* 0x000fea0003800000 */
.L_x_615:
[----:B------:R-:W-:Y:S02]  /*20350*/  ULDC UR4, c[0x0][0xc3c] ;  /* 0x00030f0000047ab9 */ /* 0x000fe40000000800 */
[----:B-1----:R-:W-:-:S13]  /*20360*/  ISETP.GE.AND P0, PT, R151, UR4, PT ;  /* 0x0000000497007c0c */ /* 0x002fda000bf06270 */
[----:B------:R-:W-:Y:S05]  /*20370*/  @!P0 BRA `(.L_x_647) ;  /* 0xfffffe0c00d88947 */ /* 0x000fea000383ffff */
[----:B------:R-:W-:Y:S05]  /*20380*/  BRA `(.L_x_416) ;  /* 0x0000007800907947 */ /* 0x000fea0003800000 */
.L_x_414:
[----:B------:R-:W-:-:S08]  /*20390*/  NOP ;  /* 0x0000000000007918 */ /* 0x000fd00000000000 */
[----:B--2---:R-:W0:-:S00]  /*203a0*/  USETMAXREG.DEALLOC.CTAPOOL 0x18 ;  /* 0x00000018000079c8 */ /* 0x004e0000080e0500 */
[----:B0-----:R-:W2:Y:S01]  /*203b0*/  LDL.LU R2, [R1] ;  /* 0x0000000001027983 */ /* 0x001ea20000300800 */
[----:B------:R-:W-:Y:S01]  /*203c0*/  LOP3.LUT R0, R0, 0x3, RZ, 0xc0, !PT ;  /* 0x0000000300007812 */ /* 0x000fe200078ec0ff */
[----:B------:R-:W-:-:S05]  /*203d0*/  IMAD.MOV.U32 R7, RZ, RZ, RZ ;  /* 0x000000ffff077224 */ /* 0x000fca00078e00ff */
[----:B------:R-:W0:Y:S02]  /*203e0*/  SHFL.IDX PT, R0, R0, RZ, 0x1f ;  /* 0x00001fff00007589 */ /* 0x000e2400000e0000 */
[----:B0-----:R-:W-:Y:S02]  /*203f0*/  ISETP.NE.AND P0, PT, R0, RZ, PT ;  /* 0x000000ff0000720c */ /* 0x001fe40003f05270 */
[----:B--2---:R-:W-:-:S11]  /*20400*/  LOP3.LUT R2, R2, 0xfffffffd, RZ, 0xc0, !PT ;  /* 0xfffffffd02027812 */ /* 0x004fd600078ec0ff */
[----:B------:R-:W-:-:S05]  /*20410*/  @P0 LOP3.LUT R2, R2, 0x2, RZ, 0xfc, !PT ;  /* 0x0000000202020812 */ /* 0x000fca00078efcff */
[----:B------:R0:W-:Y:S01]  /*20420*/  STL [R1], R2 ;  /* 0x0000000201007387 */ /* 0x0001e20000100800 */
[----:B------:R-:W-:Y:S05]  /*20430*/  @!P0 BRA `(.L_x_648) ;  /* 0x0000000000248947 */ /* 0x000fea0003800000 */
[----:B------:R-:W1:Y:S08]  /*20440*/  S2UR UR5, SR_CgaCtaId ;  /* 0x00000000000579c3 */ /* 0x000e700000008800 */
[----:B------:R-:W-:Y:S06]  /*20450*/  BAR.SYNC.DEFER_BLOCKING 0x5, 0x180 ;  /* 0x0146000000007b1d */ /* 0x000fec0000010000 */
[----:B------:R-:W-:-:S02]  /*20460*/  UMOV UR4, 0x400 ;  /* 0x0000040000047882 */ /* 0x000fc40000000000 */
[----:B-1----:R-:W-:-:S09]  /*20470*/  ULEA UR4, UR5, UR4, 0x18 ;  /* 0x0000000405047291 */ /* 0x002fd2000f8ec03f */
[----:B------:R-:W1:Y:S04]  /*20480*/  LDS.128 R8, [UR4+0x348d0] ;  /* 0x0348d004ff087984 */ /* 0x000e680008000c00 */
[----:B-1----:R1:W-:Y:S04]  /*20490*/  STL.64 [R1+0x10], R8 ;  /* 0x0000100801007387 */ /* 0x0023e80000100a00 */
[----:B------:R1:W-:Y:S01]  /*204a0*/  STL.64 [R1+0x18], R10 ;  /* 0x0000180a01007387 */ /* 0x0003e20000100a00 */
[----:B------:R-:W-:Y:S06]  /*204b0*/  BAR.ARV 0x4, 0x180 ;  /* 0x0106000000007b1d */ /* 0x000fec0000002000 */
[----:B------:R-:W-:Y:S05]  /*204c0*/  BRA `(.L_x_649) ;  /* 0x0000000800ac7947 */ /* 0x000fea0003800000 */
.L_x_648:
[----:B------:R-:W-:Y:S01]  /*204d0*/  LOP3.LUT R0, R6, 0x1f, RZ, 0xc0, !PT ;  /* 0x0000001f06007812 */ /* 0x000fe200078ec0ff */
[----:B------:R-:W-:Y:S01]  /*204e0*/  ULDC UR4, c[0x0][0xc3c] ;  /* 0x00030f0000047ab9 */ /* 0x000fe20000000800 */
[----:B------:R-:W-:Y:S01]  /*204f0*/  ULDC.64 UR6, c[0x0][0x208] ;  /* 0x0000820000067ab9 */ /* 0x000fe20000000a00 */
[----:B------:R-:W-:Y:S01]  /*20500*/  MOV R10, RZ ;  /* 0x000000ff000a7202 */ /* 0x000fe20000000f00 */
[----:B------:R-:W-:Y:S01]  /*20510*/  ULDC UR5, c[0x0][0xc38] ;  /* 0x00030e0000057ab9 */ /* 0x000fe20000000800 */
        /* <DEDUP_REMOVED lines=32> */
[----:B-1----:R-:W-:-:S05]  /*20720*/  IMAD R8, R8, UR5, RZ ;  /* 0x0000000508087c24 */ /* 0x002fca000f8e02ff */
[----:B0-----:R-:W-:Y:S02]  /*20730*/  ISETP.GT.AND P6, PT, R8, UR6, PT ;  /* 0x0000000608007c0c */ /* 0x001fe4000bfc4270 */
[----:B------:R-:W-:-:S11]  /*20740*/  MOV R11, R8 ;  /* 0x00000008000b7202 */ /* 0x000fd60000000f00 */
[----:B------:R-:W-:Y:S05]  /*20750*/  @P6 BRA `(.L_x_650) ;  /* 0x0000000000a86947 */ /* 0x000fea0003800000 */
[----:B------:R-:W-:Y:S01]  /*20760*/  IMAD.MOV.U32 R8, RZ, RZ, R11 ;  /* 0x000000ffff087224 */ /* 0x000fe200078e000b */
[----:B------:R-:W-:Y:S01]  /*20770*/  UMOV UR4, URZ ;  /* 0x0000003f00047c82 */ /* 0x000fe20008000000 */
[----:B------:R-:W-:-:S05]  /*20780*/  ULDC UR5, c[0x0][0xc38] ;  /* 0x00030e0000057ab9 */ /* 0x000fca0000000800 */
.L_x_652:
        /* <DEDUP_REMOVED lines=13> */
[----:B------:R-:W-:Y:S02]  /*20860*/  IMAD.MOV.U32 R10, RZ, RZ, RZ ;  /* 0x000000ffff0a7224 */ /* 0x000fe400078e00ff */
[----:B0-----:R-:W-:-:S05]  /*20870*/  @!P6 IMAD.WIDE R2, R9, 0x4, R2 ;  /* 0x000000040902e825 */ /* 0x001fca00078e0202 */
[----:B------:R1:W2:Y:S02]  /*20880*/  @!P6 LDG.E R7, desc[UR8][R2.64] ;  /* 0x000000080207e981 */ /* 0x0002a4000c1e1900 */
[----:B-1----:R-:W-:-:S05]  /*20890*/  @!P6 IMAD.WIDE R2, R9, 0x4, R4 ;  /* 0x000000040902e825 */ /* 0x002fca00078e0204 */
[----:B------:R-:W2:Y:S02]  /*208a0*/  @!P6 LDG.E R10, desc[UR8][R2.64] ;  /* 0x00000008020ae981 */ /* 0x000ea4000c1e1900 */
[----:B--2---:R-:W-:-:S05]  /*208b0*/  IMAD R11, R7, R10, RZ ;  /* 0x0000000a070b7224 */ /* 0x004fca00078e02ff */
[----:B------:R-:W0:Y:S02]  /*208c0*/  SHFL.UP PT, R4, R11, 0x1, RZ ;  /* 0x042000000b047989 */ /* 0x000e2400000e00ff */
[----:B0-----:R-:W-:-:S04]  /*208d0*/  SEL R4, R4, RZ, P1 ;  /* 0x000000ff04047207 */ /* 0x001fc80000800000 */
[----:B------:R-:W-:-:S05]  /*208e0*/  IADD3 R4, R11, R4, RZ ;  /* 0x000000040b047210 */ /* 0x000fca0007ffe0ff */
        /* <DEDUP_REMOVED lines=17> */
.L_x_650:
[----:B------:R-:W-:Y:S01]  /*20a00*/  IADD3 R11, -R11, R8, RZ ;  /* 0x000000080b0b7210 */ /* 0x000fe20007ffe1ff */
[----:B------:R-:W-:-:S04]  /*20a10*/  IMAD.MOV.U32 R14, RZ, RZ, RZ ;  /* 0x000000ffff0e7224 */ /* 0x000fc800078e00ff */
        /* <DEDUP_REMOVED lines=18> */
.L_x_653:
[----:B-1----:R-:W-:Y:S01]  /*20b40*/  IMAD R10, R14, UR5, R11 ;  /* 0x000000050e0a7c24 */ /* 0x002fe2000f8e020b */
[----:B------:R-:W1:Y:S01]  /*20b50*/  MUFU.RCP R12, R12 ;  /* 0x0000000c000c7308 */ /* 0x000e620000001000 */
[----:B------:R-:W-:Y:S02]  /*20b60*/  IMAD R11, R16, R5, RZ ;  /* 0x00000005100b7224 */ /* 0x000fe400078e02ff */
[----:B0-----:R-:W-:Y:S01]  /*20b70*/  IMAD.MOV.U32 R2, RZ, RZ, RZ ;  /* 0x000000ffff027224 */ /* 0x001fe200078e00ff */
[----:B------:R0:W-:Y:S03]  /*20b80*/  STL [R1+0x10], R10 ;  /* 0x0000100a01007387 */ /* 0x0001e60000100800 */
[----:B------:R-:W-:Y:S01]  /*20b90*/  IMAD.HI.U32 R2, R3, R11, R2 ;  /* 0x0000000b03027227 */ /* 0x000fe200078e0002 */
[----:B------:R-:W-:-:S04]  /*20ba0*/  IABS R11, R7 ;  /* 0x00000007000b7213 */ /* 0x000fc80000000000 */
[----:B------:R-:W-:Y:S02]  /*20bb0*/  IADD3 R14, RZ, -R11, RZ ;  /* 0x8000000bff0e7210 */ /* 0x000fe40007ffe0ff */
[----:B0-----:R-:W-:-:S04]  /*20bc0*/  IADD3 R10, -R10, UR6, RZ ;  /* 0x000000060a0a7c10 */ /* 0x001fc8000fffe1ff */
[----:B------:R-:W-:-:S05]  /*20bd0*/  IABS R3, R10 ;  /* 0x0000000a00037213 */ /* 0x000fca0000000000 */
[----:B------:R-:W-:-:S04]  /*20be0*/  IMAD.HI.U32 R11, R2, R3, RZ ;  /* 0x00000003020b7227 */ /* 0x000fc800078e00ff */
[----:B------:R-:W-:Y:S02]  /*20bf0*/  IMAD R2, R11, R14, R3 ;  /* 0x0000000e0b027224 */ /* 0x000fe400078e0203 */
[----:B-1----:R-:W-:-:S03]  /*20c00*/  VIADD R3, R12, 0xffffffe ;  /* 0x0ffffffe0c037836 */ /* 0x002fc60000000000 */
[----:B------:R-:W-:-:S03]  /*20c10*/  ISETP.GT.U32.AND P1, PT, R5, R2, PT ;  /* 0x000000020500720c */ /* 0x000fc60003f24070 */
[----:B------:R-:W0:Y:S10]  /*20c20*/  F2I.FTZ.U32.TRUNC.NTZ R3, R3 ;  /* 0x0000000300037305 */ /* 0x000e34000021f000 */
[----:B------:R-:W-:-:S02]  /*20c30*/  @!P1 IMAD.IADD R2, R2, 0x1, -R5 ;  /* 0x0000000102029824 */ /* 0x000fc400078e0a05 */
[----:B------:R-:W-:Y:S01]  /*20c40*/  @!P1 VIADD R11, R11, 0x1 ;  /* 0x000000010b0b9836 */ /* 0x000fe20000000000 */
[----:B------:R-:W-:Y:S02]  /*20c50*/  ISETP.NE.AND P1, PT, R7, RZ, PT ;  /* 0x000000ff0700720c */ /* 0x000fe40003f25270 */
[----:B------:R-:W-:Y:S01]  /*20c60*/  ISETP.GE.U32.AND P0, PT, R2, R5, PT ;  /* 0x000000050200720c */ /* 0x000fe20003f06070 */
[----:B0-----:R-:W-:Y:S02]  /*20c70*/  IMAD.MOV R5, RZ, RZ, -R3 ;  /* 0x000000ffff057224 */ /* 0x001fe400078e0a03 */
[----:B------:R-:W-:Y:S02]  /*20c80*/  IMAD.MOV.U32 R2, RZ, RZ, RZ ;  /* 0x000000ffff027224 */ /* 0x000fe400078e00ff */
[----:B------:R-:W-:-:S04]  /*20c90*/  IMAD R5, R5, R8, RZ ;  /* 0x0000000805057224 */ /* 0x000fc800078e02ff */
[----:B------:R-:W-:Y:S01]  /*20ca0*/  IMAD.HI.U32 R5, R3, R5, R2 ;  /* 0x0000000503057227 */ /* 0x000fe200078e0002 */
[----:B------:R-:W-:Y:S02]  /*20cb0*/  LOP3.LUT R2, R10, R7, RZ, 0x3c, !PT ;  /* 0x000000070a027212 */ /* 0x000fe400078e3cff */
[----:B------:R-:W-:Y:S02]  /*20cc0*/  IABS R3, R9 ;  /* 0x0000000900037213 */ /* 0x000fe40000000000 */
[----:B------:R-:W-:Y:S02]  /*20cd0*/  ISETP.GE.AND P2, PT, R2, RZ, PT ;  /* 0x000000ff0200720c */ /* 0x000fe40003f46270 */
[----:B------:R-:W-:Y:S01]  /*20ce0*/  @P0 IADD3 R11, R11, 0x1, RZ ;  /* 0x000000010b0b0810 */ /* 0x000fe20007ffe0ff */
[----:B------:R-:W-:-:S10]  /*20cf0*/  IMAD.MOV R3, RZ, RZ, -R3 ;  /* 0x000000ffff037224 */ /* 0x000fd400078e0a03 */
[----:B------:R-:W-:Y:S01]  /*20d00*/  @!P2 IMAD.MOV R11, RZ, RZ, -R11 ;  /* 0x000000ffff0ba224 */ /* 0x000fe200078e0a0b */
[----:B------:R-:W-:-:S04]  /*20d10*/  @!P1 LOP3.LUT R11, RZ, R7, RZ, 0x33, !PT ;  /* 0x00000007ff0b9212 */ /* 0x000fc800078e33ff */
[-C--:B------:R-:W-:Y:S01]  /*20d20*/  IABS R2, R11.reuse ;  /* 0x0000000b00027213 */ /* 0x080fe20000000000 */
[----:B------:R-:W-:-:S04]  /*20d30*/  IMAD R7, R7, R11, RZ ;  /* 0x0000000b07077224 */ /* 0x000fc800078e02ff */
[----:B------:R-:W-:-:S04]  /*20d40*/  IMAD.HI.U32 R5, R5, R2, RZ ;  /* 0x0000000205057227 */ /* 0x000fc800078e00ff */
[----:B------:R-:W-:Y:S01]  /*20d50*/  IMAD R3, R5, R3, R2 ;  /* 0x0000000305037224 */ /* 0x000fe200078e0202 */
[----:B------:R-:W-:-:S04]  /*20d60*/  LOP3.LUT R2, R11, R9, RZ, 0x3c, !PT ;  /* 0x000000090b027212 */ /* 0x000fc800078e3cff */
[----:B------:R-:W-:Y:S02]  /*20d70*/  ISETP.GT.U32.AND P1, PT, R8, R3, PT ;  /* 0x000000030800720c */ /* 0x000fe40003f24070 */
[----:B------:R-:W-:-:S11]  /*20d80*/  ISETP.GE.AND P2, PT, R2, RZ, PT ;  /* 0x000000ff0200720c */ /* 0x000fd60003f46270 */
[----:B------:R-:W-:Y:S02]  /*20d90*/  @!P1 IMAD.IADD R3, R3, 0x1, -R8 ;  /* 0x0000000103039824 */ /* 0x000fe400078e0a08 */
[----:B------:R-:W-:Y:S01]  /*20da0*/  @!P1 VIADD R5, R5, 0x1 ;  /* 0x0000000105059836 */ /* 0x000fe20000000000 */
[----:B------:R-:W-:Y:S02]  /*20db0*/  ISETP.NE.AND P1, PT, R9, RZ, PT ;  /* 0x000000ff0900720c */ /* 0x000fe40003f25270 */
[----:B------:R-:W-:-:S13]  /*20dc0*/  ISETP.GE.U32.AND P0, PT, R3, R8, PT ;  /* 0x000000080300720c */ /* 0x000fda0003f06070 */
[----:B------:R-:W-:-:S05]  /*20dd0*/  @P0 VIADD R5, R5, 0x1 ;  /* 0x0000000105050836 */ /* 0x000fca0000000000 */
[----:B------:R-:W-:Y:S02]  /*20de0*/  @!P2 IADD3 R5, -R5, RZ, RZ ;  /* 0x000000ff0505a210 */ /* 0x000fe40007ffe1ff */
[----:B------:R-:W-:-:S05]  /*20df0*/  @!P1 LOP3.LUT R5, RZ, R9, RZ, 0x33, !PT ;  /* 0x00000009ff059212 */ /* 0x000fca00078e33ff */
[----:B------:R-:W-:-:S04]  /*20e00*/  IMAD.MOV R2, RZ, RZ, -R5 ;  /* 0x000000ffff027224 */ /* 0x000fc800078e0a05 */
[C---:B------:R-:W-:Y:S02]  /*20e10*/  IMAD R11, R9.reuse, R2, R11 ;  /* 0x00000002090b7224 */ /* 0x040fe400078e020b */
[----:B------:R-:W-:Y:S02]  /*20e20*/  IMAD R2, R9, 0x1000000, R5 ;  /* 0x0100000009027824 */ /* 0x000fe400078e0205 */
[----:B------:R-:W-:Y:S02]  /*20e30*/  IMAD.IADD R5, R10, 0x1, -R7 ;  /* 0x000000010a057824 */ /* 0x000fe400078e0a07 */
[----:B------:R-:W-:Y:S02]  /*20e40*/  IMAD R3, R11, 0x10000, R2 ;  /* 0x000100000b037824 */ /* 0x000fe400078e0202 */
[----:B------:R-:W-:Y:S01]  /*20e50*/  VIADD R2, R4, UR4 ;  /* 0x0000000404027c36 */ /* 0x000fe20008000000 */
[----:B------:R1:W-:Y:S04]  /*20e60*/  STL [R1+0x14], R5 ;  /* 0x0000140501007387 */ /* 0x0003e80000100800 */
[----:B------:R1:W-:Y:S04]  /*20e70*/  STL [R1+0x1c], R2 ;  /* 0x00001c0201007387 */ /* 0x0003e80000100800 */
[----:B------:R1:W-:Y:S01]  /*20e80*/  STL [R1+0x18], R3 ;  /* 0x0000180301007387 */ /* 0x0003e20000100800 */
[----:B------:R-:W-:Y:S05]  /*20e90*/  BRA `(.L_x_654) ;  /* 0x0000000000107947 */ /* 0x000fea0003800000 */
.L_x_651:
[----:B------:R-:W-:Y:S01]  /*20ea0*/  MOV R2, UR6 ;  /* 0x0000000600027c02 */ /* 0x000fe20008000f00 */
[----:B------:R0:W-:Y:S04]  /*20eb0*/  STL [R1+0x14], RZ ;  /* 0x000014ff01007387 */ /* 0x0001e80000100800 */
[----:B------:R0:W-:Y:S04]  /*20ec0*/  STL [R1+0x18], RZ ;  /* 0x000018ff01007387 */ /* 0x0001e80000100800 */
[----:B------:R0:W-:Y:S02]  /*20ed0*/  STL [R1+0x10], R2 ;  /* 0x0000100201007387 */ /* 0x0001e40000100800 */
.L_x_654:
[----:B------:R-:W2:Y:S04]  /*20ee0*/  LDL R8, [R1+0x10] ;  /* 0x0000100001087983 */ /* 0x000ea80000100800 */
[----:B------:R-:W2:Y:S04]  /*20ef0*/  LDL R9, [R1+0x14] ;  /* 0x0000140001097983 */ /* 0x000ea80000100800 */
[----:B------:R-:W2:Y:S04]  /*20f00*/  LDL R10, [R1+0x18] ;  /* 0x00001800010a7983 */ /* 0x000ea80000100800 */
[----:B------:R-:W2:Y:S01]  /*20f10*/  LDL R11, [R1+0x1c] ;  /* 0x00001c00010b7983 */ /* 0x000ea20000100800 */
[----:B------:R-:W-:-:S13]  /*20f20*/  ISETP.NE.AND P0, PT, R0, RZ, PT ;  /* 0x000000ff0000720c */ /* 0x000fda0003f05270 */
[----:B-1----:R-:W1:Y:S01]  /*20f30*/  @!P0 S2R R3, SR_CgaCtaId ;  /* 0x0000000000038919 */ /* 0x002e620000008800 */
[----:B------:R-:W-:-:S04]  /*20f40*/  @!P0 MOV R0, 0x400 ;  /* 0x0000040000008802 */ /* 0x000fc80000000f00 */
[----:B-1----:R-:W-:-:S05]  /*20f50*/  @!P0 LEA R0, R3, R0, 0x18 ;  /* 0x0000000003008211 */ /* 0x002fca00078ec0ff */
[----:B--2---:R2:W-:Y:S01]  /*20f60*/  @!P0 STS.128 [R0+0x348d0], R8 ;  /* 0x0348d00800008388 */ /* 0x0045e20000000c00 */
[----:B------:R-:W-:Y:S06]  /*20f70*/  BAR.ARV 0x5, 0x180 ;  /* 0x0146000000007b1d */ /* 0x000fec0000002000 */
.L_x_649:
[----:B--2---:R-:W2:Y:S01]  /*20f80*/  LDL R0, [R1+0x1c] ;  /* 0x00001c0001007983 */ /* 0x004ea20000100800 */
[----:B------:R-:W-:Y:S01]  /*20f90*/  ULDC UR4, c[0x0][0xc3c] ;  /* 0x00030f0000047ab9 */ /* 0x000fe20000000800 */
[----:B------:R-:W-:Y:S01]  /*20fa0*/  IMAD.MOV.U32 R19, RZ, RZ, RZ ;  /* 0x000000ffff137224 */ /* 0x000fe200078e00ff */
[----:B--2---:R-:W-:Y:S01]  /*20fb0*/  ISETP.GE.AND P0, PT, R0, UR4, PT ;  /* 0x0000000400007c0c */ /* 0x004fe2000bf06270 */
[----:B------:R-:W-:-:S05]  /*20fc0*/  IMAD.MOV.U32 R0, RZ, RZ, 0x1 ;  /* 0x00000001ff007424 */ /* 0x000fca00078e00ff */
[----:B------:R2:W-:Y:S04]  /*20fd0*/  STL [R1+0xc], R0 ;  /* 0x00000c0001007387 */ /* 0x0005e80000100800 */
[----:B------:R2:W-:Y:S03]  /*20fe0*/  STL [R1+0x5c], RZ ;  /* 0x00005cff01007387 */ /* 0x0005e60000100800 */
[----:B------:R-:W-:Y:S05]  /*20ff0*/  @P0 BRA `(.L_x_655) ;  /* 0x0000006800940947 */ /* 0x000fea0003800000 */
[----:B------:R-:W3:Y:S01]  /*21000*/  S2UR UR5, SR_CgaCtaId ;  /* 0x00000000000579c3 */ /* 0x000ee20000008800 */
[C---:B--2---:R-:W-:Y:S01]  /*21010*/  IMAD.SHL.U32 R0, R6.reuse, 0x8, RZ ;  /* 0x0000000806007824 */ /* 0x044fe200078e00ff */
[----:B------:R-:W-:Y:S01]  /*21020*/  LOP3.LUT R4, R6, 0x7f, RZ, 0xc0, !PT ;  /* 0x0000007f06047812 */ /* 0x000fe200078ec0ff */
[----:B------:R-:W-:Y:S01]  /*21030*/  UMOV UR4, 0x400 ;  /* 0x0000040000047882 */ /* 0x000fe20000000000 */
[----:B------:R-:W-:Y:S01]  /*21040*/  BSSY B8, `(.L_x_655) ;  /* 0x00006a0000087945 */ /* 0x000fe20003800000 */
[----:B------:R-:W-:Y:S01]  /*21050*/  IMAD.MOV.U32 R19, RZ, RZ, RZ ;  /* 0x000000ffff137224 */ /* 0x000fe200078e00ff */
[----:B------:R-:W-:Y:S01]  /*21060*/  LOP3.LUT R3, R0, 0x1f8, RZ, 0xc0, !PT ;  /* 0x000001f800037812 */ /* 0x000fe200078ec0ff */
[----:B0-----:R-:W-:Y:S01]  /*21070*/  IMAD.SHL.U32 R2, R4, 0x8, RZ ;  /* 0x0000000804027824 */ /* 0x001fe200078e00ff */
[----:B------:R-:W-:Y:S01]  /*21080*/  LOP3.LUT R0, R0, 0x38, RZ, 0xc0, !PT ;  /* 0x0000003800007812 */ /* 0x000fe200078ec0ff */
[----:B------:R-:W-:Y:S01]  /*21090*/  ULDC.64 UR38, c[0x0][0x198] ;  /* 0x0000660000267ab9 */ /* 0x000fe20000000a00 */
[----:B------:R-:W-:Y:S01]  /*210a0*/  LOP3.LUT R3, R3, 0x38, R6, 0x78, !PT ;  /* 0x0000003803037812 */ /* 0x000fe200078e7806 */
[----:B------:R-:W-:Y:S01]  /*210b0*/  IMAD.SHL.U32 R6, R6, 0x10, RZ ;  /* 0x0000001006067824 */ /* 0x000fe200078e00ff */
[----:B------:R-:W-:Y:S01]  /*210c0*/  LOP3.LUT R0, R0, 0x40, RZ, 0xfc, !PT ;  /* 0x0000004000007812 */ /* 0x000fe200078efcff */
[----:B------:R-:W-:Y:S01]  /*210d0*/  ULDC UR36, c[0x0][0xc] ;  /* 0x0000030000247ab9 */ /* 0x000fe20000000800 */
[----:B------:R-:W-:-:S02]  /*210e0*/  LOP3.LUT R3, R3, 0x200, R2, 0xf8, !PT ;  /* 0x0000020003037812 */ /* 0x000fc400078ef802 */
[----:B------:R-:W-:-:S04]  /*210f0*/  SHF.R.U32.HI R2, RZ, 0x3, R4 ;  /* 0x00000003ff027819 */ /* 0x000fc80000011604 */
[----:B------:R-:W-:Y:S01]  /*21100*/  LOP3.LUT R4, R2, 0x70, R6, 0xf8, !PT ;  /* 0x0000007002047812 */ /* 0x000fe200078ef806 */
[----:B------:R-:W-:Y:S01]  /*21110*/  IMAD.MOV.U32 R2, RZ, RZ, 0x1 ;  /* 0x00000001ff027424 */ /* 0x000fe200078e00ff */
[----:B---3--:R-:W-:-:S06]  /*21120*/  ULEA UR4, UR5, UR4, 0x18 ;  /* 0x0000000405047291 */ /* 0x008fcc000f8ec03f */
[----:B------:R-:W-:-:S05]  /*21130*/  MOV R18, UR4 ;  /* 0x0000000400127c02 */ /* 0x000fca0008000f00 */
[----:B------:R-:W-:-:S05]  /*21140*/  IMAD R3, R3, 0x2, R18 ;  /* 0x0000000203037824 */ /* 0x000fca00078e0212 */
[----:B------:R0:W-:Y:S04]  /*21150*/  STL [R1+0x30], R3 ;  /* 0x0000300301007387 */ /* 0x0001e80000100800 */
[----:B------:R0:W-:Y:S04]  /*21160*/  STL [R1+0x5c], RZ ;  /* 0x00005cff01007387 */ /* 0x0001e80000100800 */
[----:B------:R0:W-:Y:S04]  /*21170*/  STL [R1+0x24], R2 ;  /* 0x0000240201007387 */ /* 0x0001e80000100800 */
[----:B------:R0:W-:Y:S04]  /*21180*/  STL [R1+0x20], RZ ;  /* 0x000020ff01007387 */ /* 0x0001e80000100800 */
[----:B------:R0:W-:Y:S02]  /*21190*/  STL [R1+0xc], R2 ;  /* 0x00000c0201007387 */ /* 0x0001e40000100800 */
.L_x_792:
[----:B------:R-:W2:Y:S01]  /*211a0*/  LDL R0, [R1+0x1c] ;  /* 0x00001c0001007983 */ /* 0x000ea20000100800 */
        /* <DEDUP_REMOVED lines=9> */
[----:B-1----:R-:W-:Y:S01]  /*21240*/  MOV R8, RZ ;  /* 0x000000ff00087202 */ /* 0x002fe20000000f00 */
[----:B------:R-:W-:Y:S01]  /*21250*/  ULDC.64 UR10, c[0x0][0xa18] ;  /* 0x00028600000a7ab9 */ /* 0x000fe20000000a00 */
[----:B------:R-:W-:Y:S01]  /*21260*/  ISETP.NE.AND.EX P0, PT, RZ, UR5, PT, P0 ;  /* 0x00000005ff007c0c */ /* 0x000fe2000bf05300 */
[----:B------:R-:W-:Y:S01]  /*21270*/  ULDC.64 UR8, c[0x0][0xa10] ;  /* 0x0002840000087ab9 */ /* 0x000fe20000000a00 */
[----:B------:R-:W-:Y:S01]  /*21280*/  ULDC.64 UR6, c[0x0][0xa08] ;  /* 0x0002820000067ab9 */ /* 0x000fe20000000a00 */
[----:B--2---:R-:W-:Y:S01]  /*21290*/  SHF.R.S32.HI R4, RZ, 0x1f, R15 ;  /* 0x0000001fff047819 */ /* 0x004fe2000001140f */
[----:B------:R-:W-:-:S09]  /*212a0*/  IMAD.SHL.U32 R14, R15, 0x4, RZ ;  /* 0x000000040f0e7824 */ /* 0x000fd200078e00ff */
        /* <DEDUP_REMOVED lines=8> */
[----:B------:R-:W-:Y:S02]  /*21330*/  ISETP.NE.AND.EX P1, PT, RZ, UR5, PT, P1 ;  /* 0x00000005ff007c0c */ /* 0x000fe4000bf25310 */
[----:B------:R-:W-:Y:S02]  /*21340*/  CS2R R10, SRZ ;  /* 0x00000000000a7805 */ /* 0x000fe4000001ff00 */
[----:B------:R-:W-:Y:S01]  /*21350*/  ISETP.NE.U32.AND P3, PT, RZ, UR10, PT ;  /* 0x0000000aff007c0c */ /* 0x000fe2000bf65070 */
[----:B------:R-:W-:Y:S01]  /*21360*/  STL [R1+0x4], R14 ;  /* 0x0000040e01007387 */ /* 0x000fe20000100800 */
[----:B------:R-:W-:Y:S02]  /*21370*/  ISETP.NE.U32.AND P0, PT, RZ, UR6, PT ;  /* 0x00000006ff007c0c */ /* 0x000fe4000bf05070 */
[----:B------:R-:W-:Y:S01]  /*21380*/  ISETP.NE.U32.AND P2, PT, RZ, UR8, PT ;  /* 0x00000008ff007c0c */ /* 0x000fe2000bf45070 */
[----:B------:R-:W-:Y:S01]  /*21390*/  STL [R1+0x28], R13 ;  /* 0x0000280d01007387 */ /* 0x000fe20000100800 */
[----:B------:R-:W-:-:S02]  /*213a0*/  IADD3 R6, P5, R14, UR6, RZ ;  /* 0x000000060e067c10 */ /* 0x000fc4000ffbe0ff */
[C---:B-1----:R-:W-:Y:S02]  /*213b0*/  IADD3 R2, P4, R14.reuse, UR4, RZ ;  /* 0x000000040e027c10 */ /* 0x042fe4000ff9e0ff */
[----:B------:R-:W-:Y:S02]  /*213c0*/  ISETP.NE.AND.EX P3, PT, RZ, UR11, PT, P3 ;  /* 0x0000000bff007c0c */ /* 0x000fe4000bf65330 */
[C---:B------:R-:W-:Y:S02]  /*213d0*/  IADD3.X R3, R13.reuse, UR5, RZ, P4, !PT ;  /* 0x000000050d037c10 */ /* 0x040fe4000a7fe4ff */
[----:B0-----:R-:W-:Y:S02]  /*213e0*/  IADD3 R4, P4, R14, UR8, RZ ;  /* 0x000000080e047c10 */ /* 0x001fe4000ff9e0ff */
[----:B------:R-:W-:Y:S01]  /*213f0*/  ISETP.NE.AND.EX P0, PT, RZ, UR7, PT, P0 ;  /* 0x00000007ff007c0c */ /* 0x000fe2000bf05300 */
[----:B------:R-:W2:Y:S01]  /*21400*/  @P1 LDG.E R8, desc[UR12][R2.64] ;  /* 0x0000000c02081981 */ /* 0x000ea2000c1e1900 */
[C---:B------:R-:W-:Y:S01]  /*21410*/  IADD3.X R5, R13.reuse, UR9, RZ, P4, !PT ;  /* 0x000000090d057c10 */ /* 0x040fe2000a7fe4ff */
[----:B------:R-:W-:Y:S01]  /*21420*/  ULDC UR4, c[0x0][0x288] ;  /* 0x0000a20000047ab9 */ /* 0x000fe20000000800 */
[----:B------:R-:W-:Y:S01]  /*21430*/  ISETP.NE.AND.EX P2, PT, RZ, UR9, PT, P2 ;  /* 0x00000009ff007c0c */ /* 0x000fe2000bf45320 */
[----:B------:R-:W-:Y:S01]  /*21440*/  IMAD.U32 R12, RZ, RZ, UR4 ;  /* 0x00000004ff0c7e24 */ /* 0x000fe2000f8e00ff */
[----:B------:R-:W-:Y:S01]  /*21450*/  ULDC.64 UR4, c[0x0][0x418] ;  /* 0x0001060000047ab9 */ /* 0x000fe20000000a00 */
[----:B------:R-:W-:Y:S01]  /*21460*/  IADD3.X R7, R13, UR7, RZ, P5, !PT ;  /* 0x000000070d077c10 */ /* 0x000fe2000affe4ff */
[----:B--2---:R0:W-:Y:S01]  /*21470*/  STL [R1+0x48], R8 ;  /* 0x0000480801007387 */ /* 0x0041e20000100800 */
[----:B------:R-:W-:-:S03]  /*21480*/  UISETP.NE.U32.AND UP0, UPT, UR4, URZ, UPT ;  /* 0x0000003f0400728c */ /* 0x000fc6000bf05070 */
[----:B------:R-:W-:Y:S01]  /*21490*/  ULDC UR4, c[0x0][0x424] ;  /* 0x0001090000047ab9 */ /* 0x000fe20000000800 */
[----:B------:R-:W5:Y:S04]  /*214a0*/  @P0 LDG.E R11, desc[UR12][R6.64] ;  /* 0x0000000c060b0981 */ /* 0x000f68000c1e1900 */
[----:B------:R-:W5:Y:S01]  /*214b0*/  @P2 LDG.E R10, desc[UR12][R4.64] ;  /* 0x0000000c040a2981 */ /* 0x000f62000c1e1900 */
[----:B0-----:R-:W-:-:S04]  /*214c0*/  @P3 IADD3 R8, P4, R14, UR10, RZ ;  /* 0x0000000a0e083c10 */ /* 0x001fc8000ff9e0ff */
[----:B------:R-:W-:-:S05]  /*214d0*/  @P3 IADD3.X R9, R13, UR11, RZ, P4, !PT ;  /* 0x0000000b0d093c10 */ /* 0x000fca000a7fe4ff */
[----:B------:R0:W2:Y:S01]  /*214e0*/  @P3 LDG.E R12, desc[UR12][R8.64] ;  /* 0x0000000c080c3981 */ /* 0x0000a2000c1e1900 */
[----:B------:R-:W-:-:S03]  /*214f0*/  UISETP.NE.AND.EX UP0, UPT, UR5, URZ, UPT, UP0 ;  /* 0x0000003f0500728c */ /* 0x000fc6000bf05300 */
[----:B------:R-:W-:Y:S01]  /*21500*/  ULDC UR5, c[0x0][0x2f0] ;  /* 0x0000bc0000057ab9 */ /* 0x000fe20000000800 */
[----:B------:R-:W-:-:S04]  /*21510*/  USEL UR4, UR4, 0x1, UP0 ;  /* 0x0000000104047887 */ /* 0x000fc80008000000 */
[----:B------:R-:W-:-:S03]  /*21520*/  UIMAD UR4, UR4, UR5, URZ ;  /* 0x00000005040472a4 */ /* 0x000fc6000f8e023f */
[----:B------:R-:W-:Y:S02]  /*21530*/  ULDC UR5, c[0x0][0x348] ;  /* 0x0000d20000057ab9 */ /* 0x000fe40000000800 */
[----:B0-----:R-:W-:Y:S02]  /*21540*/  IMAD.U32 R9, RZ, RZ, UR5 ;  /* 0x00000005ff097e24 */ /* 0x001fe4000f8e00ff */
[----:B------:R-:W-:Y:S01]  /*21550*/  IMAD.U32 R8, RZ, RZ, UR4 ;  /* 0x00000004ff087e24 */ /* 0x000fe2000f8e00ff */
[----:B--2---:R0:W-:Y:S01]  /*21560*/  STL [R1+0x54], R12 ;  /* 0x0000540c01007387 */ /* 0x0041e20000100800 */
[----:B------:R-:W-:Y:S05]  /*21570*/  @P3 BRA `(.L_x_656) ;  /* 0x0000000000183947 */ /* 0x000fea0003800000 */
[----:B------:R-:W-:Y:S05]  /*21580*/  @!P1 BRA `(.L_x_656) ;  /* 0x0000000000149947 */ /* 0x000fea0003800000 */
[----:B------:R-:W-:Y:S02]  /*21590*/  ULDC.64 UR4, c[0x0][0x208] ;  /* 0x0000820000047ab9 */ /* 0x000fe40000000a00 */
[----:B0-----:R-:W2:Y:S04]  /*215a0*/  LDG.E R12, desc[UR4][R2.64] ;  /* 0x00000004020c7981 */ /* 0x001ea8000c1e1900 */
[----:B------:R-:W2:Y:S02]  /*215b0*/  LDG.E R2, desc[UR4][R2.64+0x4] ;  /* 0x0000040402027981 */ /* 0x000ea4000c1e1900 */
[----:B--2---:R-:W-:-:S05]  /*215c0*/  IMAD.IADD R2, R2, 0x1, -R12 ;  /* 0x0000000102027824 */ /* 0x004fca00078e0a0c */
[----:B------:R1:W-:Y:S02]  /*215d0*/  STL [R1+0x54], R2 ;  /* 0x0000540201007387 */ /* 0x0003e40000100800 */
.L_x_656:
[----:B------:R-:W2:Y:S01]  /*215e0*/  LDL.LU R3, [R1+0x18] ;  /* 0x0000180001037983 */ /* 0x000ea20000300800 */
[----:B0-----:R-:W-:Y:S01]  /*215f0*/  MOV R12, R15 ;  /* 0x0000000f000c7202 */ /* 0x001fe20000000f00 */
[----:B------:R-:W-:Y:S02]  /*21600*/  ULDC.64 UR4, c[0x0][0xa20] ;  /* 0x0002880000047ab9 */ /* 0x000fe40000000a00 */
[----:B------:R-:W-:Y:S02]  /*21610*/  ISETP.NE.U32.AND P1, PT, RZ, UR4, PT ;  /* 0x00000004ff007c0c */ /* 0x000fe4000bf25070 */
[----:B------:R0:W-:Y:S02]  /*21620*/  STL [R1+0x8], R12 ;  /* 0x0000080c01007387 */ /* 0x0001e40000100800 */
[----:B------:R-:W-:Y:S02]  /*21630*/  ISETP.NE.AND.EX P1, PT, RZ, UR5, PT, P1 ;  /* 0x00000005ff007c0c */ /* 0x000fe4000bf25310 */
[----:B--2---:R-:W-:-:S02]  /*21640*/  LOP3.LUT R17, R3, 0xff000000, RZ, 0xc0, !PT ;  /* 0xff00000003117812 */ /* 0x004fc400078ec0ff */
[C---:B-1----:R-:W-:Y:S02]  /*21650*/  LOP3.LUT R2, R3.reuse, 0xff0000, RZ, 0xc0, !PT ;  /* 0x00ff000003027812 */ /* 0x042fe400078ec0ff */
[----:B------:R-:W-:Y:S02]  /*21660*/  SHF.R.U32.HI R17, RZ, 0x8, R17 ;  /* 0x00000008ff117819 */ /* 0x000fe40000011611 */
[----:B------:R-:W-:Y:S02]  /*21670*/  LOP3.LUT R16, R3, 0xffff, RZ, 0xc0, !PT ;  /* 0x0000ffff03107812 */ /* 0x000fe400078ec0ff */
[----:B------:R-:W-:Y:S01]  /*21680*/  LEA.HI R17, R2, R17, RZ, 0x10 ;  /* 0x0000001102117211 */ /* 0x000fe200078f80ff */
[----:B-----5:R-:W-:-:S05]  /*21690*/  IMAD.IADD R2, R11, 0x1, R0 ;  /* 0x000000010b027824 */ /* 0x020fca00078e0200 */
[----:B------:R0:W-:Y:S01]  /*216a0*/  STL [R1+0x18], R2 ;  /* 0x0000180201007387 */ /* 0x0001e20000100800 */
[----:B------:R-:W-:Y:S05]  /*216b0*/  @!P1 BRA `(.L_x_657) ;  /* 0x0000000000149947 */ /* 0x000fea0003800000 */
[----:B0-----:R-:W-:Y:S01]  /*216c0*/  IADD3 R2, P0, R14, UR4, RZ ;  /* 0x000000040e027c10 */ /* 0x001fe2000ff1e0ff */
[----:B------:R-:W-:-:S03]  /*216d0*/  ULDC.64 UR6, c[0x0][0x208] ;  /* 0x0000820000067ab9 */ /* 0x000fc60000000a00 */
[----:B------:R-:W-:-:S05]  /*216e0*/  IADD3.X R3, R13, UR5, RZ, P0, !PT ;  /* 0x000000050d037c10 */ /* 0x000fca00087fe4ff */
[----:B------:R0:W5:Y:S01]  /*216f0*/  LDG.E R8, desc[UR6][R2.64] ;  /* 0x0000000602087981 */ /* 0x000162000c1e1900 */
[----:B------:R-:W-:Y:S05]  /*21700*/  BRA `(.L_x_658) ;  /* 0x0000000000147947 */ /* 0x000fea0003800000 */
.L_x_657:
[----:B------:R-:W-:Y:S05]  /*21710*/  @!P0 BRA `(.L_x_658) ;  /* 0x0000000000108947 */ /* 0x000fea0003800000 */
[----:B------:R-:W-:Y:S02]  /*21720*/  ULDC.64 UR4, c[0x0][0x208] ;  /* 0x0000820000047ab9 */ /* 0x000fe40000000a00 */
[----:B------:R-:W2:Y:S04]  /*21730*/  LDG.E R8, desc[UR4][R6.64] ;  /* 0x0000000406087981 */ /* 0x000ea8000c1e1900 */
[----:B------:R-:W2:Y:S02]  /*21740*/  LDG.E R6, desc[UR4][R6.64+0x4] ;  /* 0x0000040406067981 */ /* 0x000ea4000c1e1900 */
[----:B--2---:R-:W-:-:S07]  /*21750*/  IMAD.IADD R8, R6, 0x1, -R8 ;  /* 0x0000000106087824 */ /* 0x004fce00078e0a08 */
.L_x_658:
[----:B------:R-:W-:Y:S01]  /*21760*/  ULDC.64 UR4, c[0x0][0x208] ;  /* 0x0000820000047ab9 */ /* 0x000fe20000000a00 */
[----:B-----5:R-:W-:Y:S02]  /*21770*/  IMAD.IADD R6, R8, 0x1, -R0 ;  /* 0x0000000108067824 */ /* 0x020fe400078e0a00 */
[----:B------:R-:W2:Y:S04]  /*21780*/  @P2 LDG.E R0, desc[UR4][R4.64] ;  /* 0x0000000404002981 */ /* 0x000ea8000c1e1900 */
[----:B------:R-:W2:Y:S01]  /*21790*/  @P2 LDG.E R4, desc[UR4][R4.64+0x4] ;  /* 0x0000040404042981 */ /* 0x000ea2000c1e1900 */
[----:B------:R-:W-:Y:S01]  /*217a0*/  LOP3.LUT R13, R17, 0xff, RZ, 0xc0, !PT ;  /* 0x000000ff110d7812 */ /* 0x000fe200078ec0ff */
[----:B------:R-:W-:Y:S01]  /*217b0*/  BSSY B0, `(.L_x_659) ;  /* 0x000002a000007945 */ /* 0x000fe20003800000 */
[----:B------:R-:W-:Y:S01]  /*217c0*/  SHF.R.U32.HI R17, RZ, 0x10, R17 ;  /* 0x00000010ff117819 */ /* 0x000fe20000011611 */
[----:B--2---:R-:W-:-:S04]  /*217d0*/  @P2 IMAD.IADD R9, R4, 0x1, -R0 ;  /* 0x0000000104092824 */ /* 0x004fc800078e0a00 */
[----:B0-----:R-:W-:-:S04]  /*217e0*/  IMAD.IADD R2, R6, 0x1, R9 ;  /* 0x0000000106027824 */ /* 0x001fc800078e0209 */
[C---:B------:R-:W-:Y:S01]  /*217f0*/  VIADD R0, R2.reuse, 0xaf ;  /* 0x000000af02007836 */ /* 0x040fe20000000000 */
[----:B------:R-:W-:-:S03]  /*21800*/  ISETP.GE.AND P1, PT, R2, 0x1, PT ;  /* 0x000000010200780c */ /* 0x000fc60003f26270 */
[----:B------:R-:W-:-:S05]  /*21810*/  IMAD.HI R0, R0, 0x2e8ba2e9, RZ ;  /* 0x2e8ba2e900007827 */ /* 0x000fca00078e02ff */
[----:B------:R-:W-:-:S04]  /*21820*/  SHF.R.U32.HI R2, RZ, 0x1f, R0 ;  /* 0x0000001fff027819 */ /* 0x000fc80000011600 */
[----:B------:R-:W-:Y:S02]  /*21830*/  LEA.HI.SX32 R11, R0, R2, 0x1b ;  /* 0x00000002000b7211 */ /* 0x000fe400078fdaff */
[----:B------:R-:W-:-:S03]  /*21840*/  MOV R0, RZ ;  /* 0x000000ff00007202 */ /* 0x000fc60000000f00 */
[----:B------:R0:W-:Y:S04]  /*21850*/  STL [R1+0x38], R11 ;  /* 0x0000380b01007387 */ /* 0x0001e80000100800 */
[----:B------:R0:W-:Y:S01]  /*21860*/  STL [R1+0x58], R13 ;  /* 0x0000580d01007387 */ /* 0x0001e20000100800 */
[----:B------:R-:W-:Y:S05]  /*21870*/  @!P1 BRA `(.L_x_660) ;  /* 0x0000000000749947 */ /* 0x000fea0003800000 */
[----:B------:R-:W-:Y:S01]  /*21880*/  ISETP.NE.AND P0, PT, R17, RZ, PT ;  /* 0x000000ff1100720c */ /* 0x000fe20003f05270 */
[----:B------:R-:W-:-:S03]  /*21890*/  ULDC UR4, c[0x0][0x9f0] ;  /* 0x00027c0000047ab9 */ /* 0x000fc60000000800 */
[----:B------:R-:W-:-:S04]  /*218a0*/  SEL R2, R17, UR4, P0 ;  /* 0x0000000411027c07 */ /* 0x000fc80008000000 */
[----:B------:R-:W-:Y:S02]  /*218b0*/  IABS R3, R2 ;  /* 0x0000000200037213 */ /* 0x000fe40000000000 */
[----:B------:R-:W-:Y:S02]  /*218c0*/  IADD3 R0, R2, -0x1, R11 ;  /* 0xffffffff02007810 */ /* 0x000fe40007ffe00b */
[----:B------:R-:W1:Y:S08]  /*218d0*/  I2F.RP R4, R3 ;  /* 0x0000000300047306 */ /* 0x000e700000209400 */
[----:B-1----:R-:W1:Y:S02]  /*218e0*/  MUFU.RCP R4, R4 ;  /* 0x0000000400047308 */ /* 0x002e640000001000 */
[----:B-1----:R-:W-:-:S06]  /*218f0*/  VIADD R4, R4, 0xffffffe ;  /* 0x0ffffffe04047836 */ /* 0x002fcc0000000000 */
[----:B------:R1:W2:Y:S02]  /*21900*/  F2I.FTZ.U32.TRUNC.NTZ R5, R4 ;  /* 0x0000000400057305 */ /* 0x0002a4000021f000 */
[----:B-1----:R-:W-:-:S04]  /*21910*/  LOP3.LUT R4, R0, R2, RZ, 0x3c, !PT ;  /* 0x0000000200047212 */ /* 0x002fc800078e3cff */
[----:B------:R-:W-:Y:S01]  /*21920*/  ISETP.GE.AND P4, PT, R4, RZ, PT ;  /* 0x000000ff0400720c */ /* 0x000fe20003f86270 */
[----:B--2---:R-:W-:-:S04]  /*21930*/  IMAD.MOV R4, RZ, RZ, -R5 ;  /* 0x000000ffff047224 */ /* 0x004fc800078e0a05 */
[----:B------:R-:W-:Y:S02]  /*21940*/  IMAD R7, R4, R3, RZ ;  /* 0x0000000304077224 */ /* 0x000fe400078e02ff */
[----:B------:R-:W-:-:S04]  /*21950*/  IMAD.MOV.U32 R4, RZ, RZ, RZ ;  /* 0x000000ffff047224 */ /* 0x000fc800078e00ff */
[----:B------:R-:W-:Y:S01]  /*21960*/  IMAD.HI.U32 R7, R5, R7, R4 ;  /* 0x0000000705077227 */ /* 0x000fe200078e0004 */
[----:B------:R-:W-:Y:S02]  /*21970*/  IABS R4, R0 ;  /* 0x0000000000047213 */ /* 0x000fe40000000000 */
[----:B------:R-:W-:-:S05]  /*21980*/  IABS R0, R2 ;  /* 0x0000000200007213 */ /* 0x000fca0000000000 */
[----:B------:R-:W-:-:S04]  /*21990*/  IMAD.MOV R0, RZ, RZ, -R0 ;  /* 0x000000ffff007224 */ /* 0x000fc800078e0a00 */
[----:B------:R-:W-:Y:S02]  /*219a0*/  IMAD.MOV.U32 R5, RZ, RZ, R0 ;  /* 0x000000ffff057224 */ /* 0x000fe400078e0000 */
        /* <DEDUP_REMOVED lines=8> */
[----:B------:R-:W-:Y:S01]  /*21a30*/  @!P4 IMAD.MOV R0, RZ, RZ, -R0 ;  /* 0x000000ffff00c224 */ /* 0x000fe200078e0a00 */
[----:B------:R-:W-:-:S07]  /*21a40*/  @!P3 LOP3.LUT R0, RZ, R2, RZ, 0x33, !PT ;  /* 0x00000002ff00b212 */ /* 0x000fce00078e33ff */
.L_x_660:
[----:B------:R-:W-:Y:S05]  /*21a50*/  BSYNC B0 ;  /* 0x0000000000007941 */ /* 0x000fea0003800000 */
.L_x_659:
[-C--:B------:R-:W-:Y:S01]  /*21a60*/  IMAD R2, R13, R0.reuse, RZ ;  /* 0x000000000d027224 */ /* 0x080fe200078e02ff */
[----:B------:R-:W-:Y:S04]  /*21a70*/  BSSY B0, `(.L_x_661) ;  /* 0x0000121000007945 */ /* 0x000fe80003800000 */
        /* <DEDUP_REMOVED lines=16> */
[----:B------:R-:W-:Y:S01]  /*21b80*/  UMOV UR4, 0xffffffff ;  /* 0xffffffff00047882 */ /* 0x000fe20000000000 */
[----:B------:R-:W-:Y:S02]  /*21b90*/  SEL R0, R12, RZ, !P2 ;  /* 0x000000ff0c007207 */ /* 0x000fe40005000000 */
[----:B------:R-:W-:Y:S05]  /*21ba0*/  BRA.DIV UR4, `(.L_x_663) ;  /* 0x0000007204f47947 */ /* 0x000fea000b800000 */
[----:B------:R-:W1:Y:S02]  /*21bb0*/  S2R R3, SR_TID.X ;  /* 0x0000000000037919 */ /* 0x000e640000002100 */
[----:B-1----:R-:W-:-:S04]  /*21bc0*/  SHF.R.U32.HI R3, RZ, 0x5, R3 ;  /* 0x00000005ff037819 */ /* 0x002fc80000011603 */
[----:B------:R-:W-:-:S05]  /*21bd0*/  LOP3.LUT R3, R3, 0x3, RZ, 0xc0, !PT ;  /* 0x0000000303037812 */ /* 0x000fca00078ec0ff */
[----:B------:R1:W2:Y:S02]  /*21be0*/  SHFL.IDX PT, R14, R3, RZ, 0x1f ;  /* 0x00001fff030e7589 */ /* 0x0002a400000e0000 */
.L_x_863:
[----:B--2---:R-:W-:Y:S02]  /*21bf0*/  ISETP.NE.AND P0, PT, R14, RZ, PT ;  /* 0x000000ff0e00720c */ /* 0x004fe40003f05270 */
[----:B------:R-:W-:-:S11]  /*21c00*/  PLOP3.LUT P6, PT, PT, PT, PT, 0x8, 0x0 ;  /* 0x000000000000781c */ /* 0x000fd60003fce170 */
[----:B------:R-:W-:Y:S05]  /*21c10*/  @P0 BRA `(.L_x_664) ;  /* 0x00000000000c0947 */ /* 0x000fea0003800000 */
[----:B------:R-:W-:-:S03]  /*21c20*/  UMOV UR4, 0xffffffff ;  /* 0xffffffff00047882 */ /* 0x000fc60000000000 */
[----:B------:R-:W-:Y:S05]  /*21c30*/  BRA.DIV UR4, `(.L_x_665) ;  /* 0x0000007604047947 */ /* 0x000fea000b800000 */
[----:B------:R-:W-:-:S13]  /*21c40*/  ELECT P6, URZ, PT ;  /* 0x00000000003f782f */ /* 0x000fda00038c0000 */
.L_x_664:
[----:B-1----:R-:W2:Y:S01]  /*21c50*/  LDL R3, [R1+0x5c] ;  /* 0x00005c0001037983 */ /* 0x002ea20000100800 */
[----:B------:R-:W-:Y:S01]  /*21c60*/  BSSY B1, `(.L_x_666) ;  /* 0x0000008000017945 */ /* 0x000fe20003800000 */
[----:B--2---:R-:W-:-:S04]  /*21c70*/  IADD3 R3, R3, 0x1, RZ ;  /* 0x0000000103037810 */ /* 0x004fc80007ffe0ff */
[----:B------:R-:W-:-:S04]  /*21c80*/  LEA.HI R4, R3, R3, RZ, 0x1 ;  /* 0x0000000303047211 */ /* 0x000fc800078f08ff */
[----:B------:R-:W-:-:S05]  /*21c90*/  LOP3.LUT R4, R4, 0xfffffffe, RZ, 0xc0, !PT ;  /* 0xfffffffe04047812 */ /* 0x000fca00078ec0ff */
[----:B------:R-:W-:-:S05]  /*21ca0*/  IMAD.IADD R3, R3, 0x1, -R4 ;  /* 0x0000000103037824 */ /* 0x000fca00078e0a04 */
[----:B------:R-:W-:-:S04]  /*21cb0*/  SHF.L.U32 R3, R3, 0x1f, RZ ;  /* 0x0000001f03037819 */ /* 0x000fc800000006ff */
[----:B------:R-:W1:Y:S02]  /*21cc0*/  SYNCS.PHASECHK.TRANS64.TRYWAIT P0, [R18+URZ+0x34820], R3 ;  /* 0x03482003120075a7 */ /* 0x000e64000800017f */
[----:B-1----:R-:W-:Y:S05]  /*21cd0*/  @!P0 BRA `(.L_x_667) ;  /* 0x0000007000fc8947 */ /* 0x002fea0003800000 */
.L_x_866:
[----:B------:R-:W-:Y:S05]  /*21ce0*/  BSYNC B1 ;  /* 0x0000000000017941 */ /* 0x000fea0003800000 */
.L_x_666:
[----:B------:R-:W-:Y:S04]  /*21cf0*/  BSSY B1, `(.L_x_668) ;  /* 0x000006f000017945 */ /* 0x000fe80003800000 */
[----:B------:R-:W-:Y:S05]  /*21d00*/  @!P6 BRA `(.L_x_669) ;  /* 0x0000000400b4e947 */ /* 0x000fea0003800000 */
[----:B------:R-:W2:Y:S04]  /*21d10*/  LDL R5, [R1+0x20] ;  /* 0x0000200001057983 */ /* 0x000ea80000100800 */
[----:B------:R-:W3:Y:S01]  /*21d20*/  LDL R6, [R1+0x24] ;  /* 0x0000240001067983 */ /* 0x000ee20000100800 */
[----:B------:R-:W-:Y:S01]  /*21d30*/  BSSY B2, `(.L_x_670) ;  /* 0x0000008000027945 */ /* 0x000fe20003800000 */
[----:B------:R-:W4:Y:S02]  /*21d40*/  S2R R4, SR_TID.X ;  /* 0x0000000000047919 */ /* 0x000f240000002100 */
[----:B----4-:R-:W-:-:S04]  /*21d50*/  LOP3.LUT R4, R4, 0x7f, RZ, 0xc0, !PT ;  /* 0x0000007f04047812 */ /* 0x010fc800078ec0ff */
[----:B------:R-:W-:Y:S01]  /*21d60*/  ISETP.NE.AND P2, PT, R4, RZ, PT ;  /* 0x000000ff0400720c */ /* 0x000fe20003f45270 */
[----:B--2---:R-:W-:Y:S01]  /*21d70*/  IMAD R5, R5, 0x8, R18 ;  /* 0x0000000805057824 */ /* 0x004fe200078e0212 */
[----:B---3--:R-:W-:-:S04]  /*21d80*/  SHF.L.U32 R9, R6, 0x1f, RZ ;  /* 0x0000001f06097819 */ /* 0x008fc800000006ff */
[----:B------:R-:W2:Y:S02]  /*21d90*/  SYNCS.PHASECHK.TRANS64.TRYWAIT P0, [R5+URZ+0x348a0], R9 ;  /* 0x0348a009050075a7 */ /* 0x000ea4000800017f */
[----:B--2---:R-:W-:Y:S05]  /*21da0*/  @!P0 BRA `(.L_x_671) ;  /* 0x0000007000dc8947 */ /* 0x004fea0003800000 */
.L_x_867:
[----:B------:R-:W-:Y:S05]  /*21db0*/  BSYNC B2 ;  /* 0x0000000000027941 */ /* 0x000fea0003800000 */
.L_x_670:
[----:B------:R-:W-:Y:S04]  /*21dc0*/  BSSY B2, `(.L_x_672) ;  /* 0x0000009000027945 */ /* 0x000fe80003800000 */
[----:B------:R-:W-:Y:S05]  /*21dd0*/  @P2 BRA `(.L_x_673) ;  /* 0x00000000001c2947 */ /* 0x000fea0003800000 */
[----:B------:R-:W3:Y:S01]  /*21de0*/  S2R R4, SR_TID.X ;  /* 0x0000000000047919 */ /* 0x000ee20000002100 */
[----:B-1----:R-:W-:-:S04]  /*21df0*/  IMAD.MOV.U32 R3, RZ, RZ, 0xb000 ;  /* 0x0000b000ff037424 */ /* 0x002fc800078e00ff */
[----:B------:R4:W-:Y:S01]  /*21e00*/  SYNCS.ARRIVE.TRANS64 RZ, [R5+URZ+0x34890], R3 ;  /* 0x0348900305ff79a7 */ /* 0x0009e2000800003f */
[----:B---3--:R-:W-:-:S04]  /*21e10*/  LOP3.LUT R4, R4, 0x1f, RZ, 0xc0, !PT ;  /* 0x0000001f04047812 */ /* 0x008fc800078ec0ff */
[----:B------:R-:W-:-:S13]  /*21e20*/  ISETP.NE.AND P0, PT, R4, RZ, PT ;  /* 0x000000ff0400720c */ /* 0x000fda0003f05270 */
[----:B----4-:R-:W-:Y:S05]  /*21e30*/  @!P0 BRA `(.L_x_673) ;  /* 0x0000000000048947 */ /* 0x010fea0003800000 */
[----:B------:R-:W-:Y:S01]  /*21e40*/  BPT.TRAP 0x1 ;  /* 0x000000040000795c */ /* 0x000fe20000300000 */
.L_x_673:
[----:B------:R-:W-:Y:S05]  /*21e50*/  BSYNC B2 ;  /* 0x0000000000027941 */ /* 0x000fea0003800000 */
.L_x_672:
[----:B-1----:R-:W3:Y:S01]  /*21e60*/  LDL R3, [R1+0x20] ;  /* 0x0000200001037983 */ /* 0x002ee20000100800 */
[----:B------:R-:W-:Y:S01]  /*21e70*/  IMAD.MOV.U32 R14, RZ, RZ, RZ ;  /* 0x000000ffff0e7224 */ /* 0x000fe200078e00ff */
[----:B------:R-:W-:Y:S01]  /*21e80*/  UIADD3 UR4, UP0, UR38, 0x570, URZ ;  /* 0x0000057026047890 */ /* 0x000fe2000ff1e03f */
[----:B------:R-:W-:Y:S01]  /*21e90*/  IMAD R4, R7, 0xb0, R10 ;  /* 0x000000b007047824 */ /* 0x000fe200078e020a */
[----:B------:R-:W-:Y:S01]  /*21ea0*/  PLOP3.LUT P0, PT, PT, PT, PT, 0x80, 0x0 ;  /* 0x000000000000781c */ /* 0x000fe20003f0f070 */
[----:B------:R-:W-:Y:S01]  /*21eb0*/  UMOV UR6, 0x0 ;  /* 0x0000000000067882 */ /* 0x000fe20000000000 */
[----:B------:R-:W-:Y:S01]  /*21ec0*/  R2UR UR10, R14 ;  /* 0x000000000e0a72ca */ /* 0x000fe200000e0000 */
[----:B------:R-:W-:Y:S01]  /*21ed0*/  VIADD R4, R4, 0xffffff50 ;  /* 0xffffff5004047836 */ /* 0x000fe20000000000 */
[----:B------:R-:W-:Y:S01]  /*21ee0*/  UIADD3.X UR5, URZ, UR39, URZ, UP0, !UPT ;  /* 0x000000273f057290 */ /* 0x000fe200087fe43f */
[----:B------:R-:W-:Y:S01]  /*21ef0*/  UMOV UR7, 0x12f00000 ;  /* 0x12f0000000077882 */ /* 0x000fe20000000000 */
[----:B---3--:R-:W-:Y:S01]  /*21f00*/  IMAD R8, R3, 0xb000, R18 ;  /* 0x0000b00003087824 */ /* 0x008fe200078e0212 */
[----:B------:R-:W-:-:S03]  /*21f10*/  IADD3 R3, R5, 0x34890, RZ ;  /* 0x0003489005037810 */ /* 0x000fc60007ffe0ff */
[----:B------:R-:W-:-:S07]  /*21f20*/  VIADD R6, R8, 0x1e400 ;  /* 0x0001e40008067836 */ /* 0x000fce0000000000 */
.L_x_674:
        /* <DEDUP_REMOVED lines=9> */
[----:B-1----:R-:W-:Y:S05]  /*21fc0*/  @P0 BRA.U.ANY `(.L_x_674) ;  /* 0xfffffffd00d80947 */ /* 0x002fea000393ffff */
[----:B0-----:R-:W-:Y:S01]  /*21fd0*/  IMAD.MOV.U32 R11, RZ, RZ, 0x40 ;  /* 0x00000040ff0b7424 */ /* 0x001fe200078e00ff */
[----:B------:R-:W-:Y:S01]  /*21fe0*/  PLOP3.LUT P0, PT, PT, PT, PT, 0x80, 0x0 ;  /* 0x000000000000781c */ /* 0x000fe20003f0f070 */
[----:B------:R-:W-:Y:S01]  /*21ff0*/  VIADD R6, R8, 0x23c00 ;  /* 0x00023c0008067836 */ /* 0x000fe20000000000 */
[----:B------:R-:W-:Y:S01]  /*22000*/  UMOV UR6, 0x0 ;  /* 0x0000000000067882 */ /* 0x000fe20000000000 */
[----:B------:R-:W-:Y:S01]  /*22010*/  UMOV UR7, 0x12f00000 ;  /* 0x12f0000000077882 */ /* 0x000fe20000000000 */
[----:B------:R-:W-:-:S15]  /*22020*/  R2UR UR10, R11 ;  /* 0x000000000b0a72ca */ /* 0x000fde00000e0000 */
.L_x_675:
        /* <DEDUP_REMOVED lines=10> */
[----:B------:R-:W0:Y:S01]  /*220d0*/  SYNCS.PHASECHK.TRANS64.TRYWAIT P0, [R5+URZ+0x348c0], R9 ;  /* 0x0348c009050075a7 */ /* 0x000e22000800017f */
[----:B------:R-:W-:Y:S04]  /*220e0*/  BSSY B2, `(.L_x_676) ;  /* 0x0000002000027945 */ /* 0x000fe80003800000 */
[----:B0-----:R-:W-:Y:S05]  /*220f0*/  @!P0 BRA `(.L_x_677) ;  /* 0x00000070001c8947 */ /* 0x001fea0003800000 */
.L_x_868:
[----:B------:R-:W-:Y:S05]  /*22100*/  BSYNC B2 ;  /* 0x0000000000027941 */ /* 0x000fea0003800000 */
.L_x_676:
[----:B------:R-:W-:Y:S01]  /*22110*/  BSSY B2, `(.L_x_678) ;  /* 0x000000b000027945 */ /* 0x000fe20003800000 */
[----:B------:R-:W-:Y:S02]  /*22120*/  IMAD.MOV.U32 R12, RZ, RZ, 0x0 ;  /* 0x00000000ff0c7424 */ /* 0x000fe400078e00ff */
[----:B------:R-:W-:Y:S01]  /*22130*/  IMAD.MOV.U32 R13, RZ, RZ, 0x12f00000 ;  /* 0x12f00000ff0d7424 */ /* 0x000fe200078e00ff */
[----:B------:R-:W-:Y:S06]  /*22140*/  @P2 BRA `(.L_x_679) ;  /* 0x00000000001c2947 */ /* 0x000fec0003800000 */
[----:B------:R-:W1:Y:S01]  /*22150*/  S2R R6, SR_TID.X ;  /* 0x0000000000067919 */ /* 0x000e620000002100 */
[----:B------:R-:W-:-:S04]  /*22160*/  MOV R3, 0xb000 ;  /* 0x0000b00000037802 */ /* 0x000fc80000000f00 */
[----:B------:R3:W-:Y:S01]  /*22170*/  SYNCS.ARRIVE.TRANS64 RZ, [R5+URZ+0x348b0], R3 ;  /* 0x0348b00305ff79a7 */ /* 0x0007e2000800003f */
[----:B-1----:R-:W-:-:S04]  /*22180*/  LOP3.LUT R6, R6, 0x1f, RZ, 0xc0, !PT ;  /* 0x0000001f06067812 */ /* 0x002fc800078ec0ff */
[----:B------:R-:W-:-:S13]  /*22190*/  ISETP.NE.AND P0, PT, R6, RZ, PT ;  /* 0x000000ff0600720c */ /* 0x000fda0003f05270 */
[----:B---3--:R-:W-:Y:S05]  /*221a0*/  @!P0 BRA `(.L_x_679) ;  /* 0x0000000000048947 */ /* 0x008fea0003800000 */
[----:B------:R-:W-:Y:S01]  /*221b0*/  BPT.TRAP 0x1 ;  /* 0x000000040000795c */ /* 0x000fe20000300000 */
.L_x_679:
[----:B------:R-:W-:Y:S05]  /*221c0*/  BSYNC B2 ;  /* 0x0000000000027941 */ /* 0x000fea0003800000 */
.L_x_678:
[----:B------:R-:W-:Y:S01]  /*221d0*/  R2UR UR10, R14 ;  /* 0x000000000e0a72ca */ /* 0x000fe200000e0000 */
[----:B------:R-:W-:Y:S01]  /*221e0*/  UIADD3 UR4, UP0, UR38, 0x670, URZ ;  /* 0x0000067026047890 */ /* 0x000fe2000ff1e03f */
[----:B------:R-:W-:Y:S01]  /*221f0*/  R2UR UR6, R12 ;  /* 0x000000000c0672ca */ /* 0x000fe200000e0000 */
[----:B0-2---:R-:W-:Y:S01]  /*22200*/  VIADD R5, R5, 0x348b0 ;  /* 0x000348b005057836 */ /* 0x005fe20000000000 */
[----:B------:R-:W-:Y:S01]  /*22210*/  R2UR UR7, R13 ;  /* 0x000000000d0772ca */ /* 0x000fe200000e0000 */
[----:B------:R-:W-:Y:S01]  /*22220*/  VIADD R3, R8, 0x400 ;  /* 0x0000040008037836 */ /* 0x000fe20000000000 */
[----:B------:R-:W-:Y:S01]  /*22230*/  PLOP3.LUT P0, PT, PT, PT, PT, 0x80, 0x0 ;  /* 0x000000000000781c */ /* 0x000fe20003f0f070 */
[----:B------:R-:W-:-:S12]  /*22240*/  UIADD3.X UR5, URZ, UR39, URZ, UP0, !UPT ;  /* 0x000000273f057290 */ /* 0x000fd800087fe43f */
.L_x_680:
        /* <DEDUP_REMOVED lines=15> */
.L_x_681:
        /* <DEDUP_REMOVED lines=10> */
.L_x_669:
[----:B------:R-:W-:Y:S05]  /*223e0*/  BSYNC B1 ;  /* 0x0000000000017941 */ /* 0x000fea0003800000 */
.L_x_668:
[----:B------:R-:W1:Y:S04]  /*223f0*/  LDL.LU R8, [R1+0x20] ;  /* 0x0000200001087983 */ /* 0x000e680000300800 */
[----:B------:R-:W2:Y:S01]  /*22400*/  LDL.LU R6, [R1+0x24] ;  /* 0x0000240001067983 */ /* 0x000ea20000300800 */
[----:B------:R-:W-:Y:S01]  /*22410*/  PLOP3.LUT P0, PT, PT, PT, PT, 0x8, 0x0 ;  /* 0x000000000000781c */ /* 0x000fe20003f0e170 */
[----:B-1----:R-:W-:Y:S02]  /*22420*/  VIADD R3, R8, 0x1 ;  /* 0x0000000108037836 */ /* 0x002fe40000000000 */
[----:B------:R-:W-:-:S03]  /*22430*/  VIADD R8, R7, 0xfffffffe ;  /* 0xfffffffe07087836 */ /* 0x000fc60000000000 */
[C---:B------:R-:W-:Y:S02]  /*22440*/  ISETP.NE.AND P2, PT, R3.reuse, 0x2, PT ;  /* 0x000000020300780c */ /* 0x040fe40003f45270 */
[----:B------:R-:W-:Y:S02]  /*22450*/  ISETP.GE.AND P3, PT, R8, R2, PT ;  /* 0x000000020800720c */ /* 0x000fe40003f66270 */
[----:B------:R-:W-:Y:S02]  /*22460*/  SEL R4, RZ, 0x1, P2 ;  /* 0x00000001ff047807 */ /* 0x000fe40001000000 */
[----:B------:R-:W-:Y:S02]  /*22470*/  SEL R3, R3, RZ, P2 ;  /* 0x000000ff03037207 */ /* 0x000fe40001000000 */
[----:B--2---:R-:W-:-:S03]  /*22480*/  LOP3.LUT R6, R6, R4, RZ, 0x3c, !PT ;  /* 0x0000000406067212 */ /* 0x004fc600078e3cff */
[----:B------:R1:W-:Y:S04]  /*22490*/  STL [R1+0x20], R3 ;  /* 0x0000200301007387 */ /* 0x0003e80000100800 */
[----:B------:R1:W-:Y:S01]  /*224a0*/  STL [R1+0x24], R6 ;  /* 0x0000240601007387 */ /* 0x0003e20000100800 */
[----:B------:R-:W-:Y:S05]  /*224b0*/  @!P3 BRA `(.L_x_662) ;  /* 0x0000000400f0b947 */ /* 0x000fea0003800000 */
.L_x_696:
[----:B------:R-:W-:Y:S05]  /*224c0*/  YIELD ;  /* 0x0000000000007946 */ /* 0x000fea0003800000 */
[----:B------:R-:W-:Y:S04]  /*224d0*/  BSSY B1, `(.L_x_682) ;  /* 0x000006e000017945 */ /* 0x000fe80003800000 */
[----:B--2---:R-:W-:Y:S05]  /*224e0*/  @!P6 BRA `(.L_x_683) ;  /* 0x0000000400b0e947 */ /* 0x004fea0003800000 */
[----:B------:R-:W2:Y:S04]  /*224f0*/  LDL R5, [R1+0x20] ;  /* 0x0000200001057983 */ /* 0x000ea80000100800 */
[----:B------:R-:W3:Y:S01]  /*22500*/  LDL R4, [R1+0x24] ;  /* 0x0000240001047983 */ /* 0x000ee20000100800 */
[----:B------:R-:W-:Y:S01]  /*22510*/  BSSY B2, `(.L_x_684) ;  /* 0x0000008000027945 */ /* 0x000fe20003800000 */
[----:B-1----:R-:W1:Y:S02]  /*22520*/  S2R R3, SR_TID.X ;  /* 0x0000000000037919 */ /* 0x002e640000002100 */
[----:B-1----:R-:W-:-:S04]  /*22530*/  LOP3.LUT R3, R3, 0x7f, RZ, 0xc0, !PT ;  /* 0x0000007f03037812 */ /* 0x002fc800078ec0ff */
[----:B------:R-:W-:Y:S02]  /*22540*/  ISETP.NE.AND P3, PT, R3, RZ, PT ;  /* 0x000000ff0300720c */ /* 0x000fe40003f65270 */
[----:B--2---:R-:W-:Y:S02]  /*22550*/  LEA R7, R5, R18, 0x3 ;  /* 0x0000001205077211 */ /* 0x004fe400078e18ff */
[----:B---3--:R-:W-:-:S04]  /*22560*/  SHF.L.U32 R6, R4, 0x1f, RZ ;  /* 0x0000001f04067819 */ /* 0x008fc800000006ff */
[----:B------:R-:W1:Y:S02]  /*22570*/  SYNCS.PHASECHK.TRANS64.TRYWAIT P2, [R7+URZ+0x348a0], R6 ;  /* 0x0348a006070075a7 */ /* 0x000e64000804017f */
[----:B-1----:R-:W-:Y:S05]  /*22580*/  @!P2 BRA `(.L_x_685) ;  /* 0x0000006c000ca947 */ /* 0x002fea0003800000 */
.L_x_869:
[----:B------:R-:W-:Y:S05]  /*22590*/  BSYNC B2 ;  /* 0x0000000000027941 */ /* 0x000fea0003800000 */
.L_x_684:
[----:B------:R-:W-:Y:S04]  /*225a0*/  BSSY B2, `(.L_x_686) ;  /* 0x0000009000027945 */ /* 0x000fe80003800000 */
[----:B------:R-:W-:Y:S05]  /*225b0*/  @P3 BRA `(.L_x_687) ;  /* 0x00000000001c3947 */ /* 0x000fea0003800000 */
[----:B------:R-:W2:Y:S01]  /*225c0*/  S2R R4, SR_TID.X ;  /* 0x0000000000047919 */ /* 0x000ea20000002100 */
[----:B------:R-:W-:-:S04]  /*225d0*/  IMAD.MOV.U32 R3, RZ, RZ, 0xb000 ;  /* 0x0000b000ff037424 */ /* 0x000fc800078e00ff */
[----:B------:R3:W-:Y:S01]  /*225e0*/  SYNCS.ARRIVE.TRANS64 RZ, [R7+URZ+0x34890], R3 ;  /* 0x0348900307ff79a7 */ /* 0x0007e2000800003f */
[----:B--2---:R-:W-:-:S04]  /*225f0*/  LOP3.LUT R4, R4, 0x1f, RZ, 0xc0, !PT ;  /* 0x0000001f04047812 */ /* 0x004fc800078ec0ff */
[----:B------:R-:W-:-:S13]  /*22600*/  ISETP.NE.AND P2, PT, R4, RZ, PT ;  /* 0x000000ff0400720c */ /* 0x000fda0003f45270 */
[----:B---3--:R-:W-:Y:S05]  /*22610*/  @!P2 BRA `(.L_x_687) ;  /* 0x000000000004a947 */ /* 0x008fea0003800000 */
[----:B------:R-:W-:Y:S01]  /*22620*/  BPT.TRAP 0x1 ;  /* 0x000000040000795c */ /* 0x000fe20000300000 */
.L_x_687:
[----:B------:R-:W-:Y:S05]  /*22630*/  BSYNC B2 ;  /* 0x0000000000027941 */ /* 0x000fea0003800000 */
.L_x_686:
[----:B------:R-:W2:Y:S01]  /*22640*/  LDL R3, [R1+0x20] ;  /* 0x0000200001037983 */ /* 0x000ea20000100800 */
[----:B0-----:R-:W-:Y:S01]  /*22650*/  IMAD.MOV.U32 R11, RZ, RZ, RZ ;  /* 0x000000ffff0b7224 */ /* 0x001fe200078e00ff */
[----:B------:R-:W-:Y:S01]  /*22660*/  UIADD3 UR4, UP0, UR38, 0x570, URZ ;  /* 0x0000057026047890 */ /* 0x000fe2000ff1e03f */
[----:B------:R-:W-:Y:S01]  /*22670*/  PLOP3.LUT P2, PT, PT, PT, PT, 0x80, 0x0 ;  /* 0x000000000000781c */ /* 0x000fe20003f4f070 */
[----:B------:R-:W-:Y:S01]  /*22680*/  IMAD R4, R8, 0xb0, R10 ;  /* 0x000000b008047824 */ /* 0x000fe200078e020a */
[----:B------:R-:W-:Y:S01]  /*22690*/  UMOV UR6, 0x0 ;  /* 0x0000000000067882 */ /* 0x000fe20000000000 */
[----:B------:R-:W-:Y:S01]  /*226a0*/  R2UR UR10, R11 ;  /* 0x000000000b0a72ca */ /* 0x000fe200000e0000 */
[----:B------:R-:W-:Y:S01]  /*226b0*/  UIADD3.X UR5, URZ, UR39, URZ, UP0, !UPT ;  /* 0x000000273f057290 */ /* 0x000fe200087fe43f */
[----:B------:R-:W-:Y:S01]  /*226c0*/  UMOV UR7, 0x12f00000 ;  /* 0x12f0000000077882 */ /* 0x000fe20000000000 */
[----:B--2---:R-:W-:Y:S02]  /*226d0*/  IMAD R5, R3, 0xb000, R18 ;  /* 0x0000b00003057824 */ /* 0x004fe400078e0212 */
[----:B------:R-:W-:-:S02]  /*226e0*/  VIADD R3, R7, 0x34890 ;  /* 0x0003489007037836 */ /* 0x000fc40000000000 */
[----:B------:R-:W-:-:S08]  /*226f0*/  VIADD R9, R5, 0x1e400 ;  /* 0x0001e40005097836 */ /* 0x000fd00000000000 */
.L_x_688:
        /* <DEDUP_REMOVED lines=12> */
[----:B------:R-:W-:Y:S01]  /*227c0*/  UMOV UR6, 0x0 ;  /* 0x0000000000067882 */ /* 0x000fe20000000000 */
[----:B------:R-:W-:Y:S01]  /*227d0*/  IADD3 R9, R5, 0x23c00, RZ ;  /* 0x00023c0005097810 */ /* 0x000fe20007ffe0ff */
[----:B------:R-:W-:Y:S01]  /*227e0*/  UMOV UR7, 0x12f00000 ;  /* 0x12f0000000077882 */ /* 0x000fe20000000000 */
[----:B------:R-:W-:-:S15]  /*227f0*/  R2UR UR10, R14 ;  /* 0x000000000e0a72ca */ /* 0x000fde00000e0000 */
.L_x_689:
        /* <DEDUP_REMOVED lines=13> */
.L_x_870:
[----:B------:R-:W-:Y:S05]  /*228d0*/  BSYNC B2 ;  /* 0x0000000000027941 */ /* 0x000fea0003800000 */
.L_x_690:
[----:B------:R-:W-:Y:S01]  /*228e0*/  BSSY B2, `(.L_x_692) ;  /* 0x000000b000027945 */ /* 0x000fe20003800000 */
[----:B------:R-:W-:Y:S02]  /*228f0*/  IMAD.MOV.U32 R12, RZ, RZ, 0x0 ;  /* 0x00000000ff0c7424 */ /* 0x000fe400078e00ff */
[----:B------:R-:W-:Y:S01]  /*22900*/  IMAD.MOV.U32 R13, RZ, RZ, 0x12f00000 ;  /* 0x12f00000ff0d7424 */ /* 0x000fe200078e00ff */
[----:B------:R-:W-:Y:S06]  /*22910*/  @P3 BRA `(.L_x_693) ;  /* 0x00000000001c3947 */ /* 0x000fec0003800000 */
[----:B------:R-:W2:Y:S01]  /*22920*/  S2R R9, SR_TID.X ;  /* 0x0000000000097919 */ /* 0x000ea20000002100 */
[----:B------:R-:W-:-:S04]  /*22930*/  IMAD.MOV.U32 R3, RZ, RZ, 0xb000 ;  /* 0x0000b000ff037424 */ /* 0x000fc800078e00ff */
[----:B------:R3:W-:Y:S01]  /*22940*/  SYNCS.ARRIVE.TRANS64 RZ, [R7+URZ+0x348b0], R3 ;  /* 0x0348b00307ff79a7 */ /* 0x0007e2000800003f */
[----:B--2---:R-:W-:-:S04]  /*22950*/  LOP3.LUT R9, R9, 0x1f, RZ, 0xc0, !PT ;  /* 0x0000001f09097812 */ /* 0x004fc800078ec0ff */
[----:B------:R-:W-:-:S13]  /*22960*/  ISETP.NE.AND P2, PT, R9, RZ, PT ;  /* 0x000000ff0900720c */ /* 0x000fda0003f45270 */
[----:B---3--:R-:W-:Y:S05]  /*22970*/  @!P2 BRA `(.L_x_693) ;  /* 0x000000000004a947 */ /* 0x008fea0003800000 */
[----:B------:R-:W-:Y:S01]  /*22980*/  BPT.TRAP 0x1 ;  /* 0x000000040000795c */ /* 0x000fe20000300000 */
.L_x_693:
[----:B------:R-:W-:Y:S05]  /*22990*/  BSYNC B2 ;  /* 0x0000000000027941 */ /* 0x000fea0003800000 */
.L_x_692:
[----:B------:R-:W-:Y:S01]  /*229a0*/  R2UR UR10, R11 ;  /* 0x000000000b0a72ca */ /* 0x000fe200000e0000 */
[----:B------:R-:W-:Y:S01]  /*229b0*/  UIADD3 UR4, UP0, UR38, 0x670, URZ ;  /* 0x0000067026047890 */ /* 0x000fe2000ff1e03f */
[----:B------:R-:W-:Y:S01]  /*229c0*/  R2UR UR6, R12 ;  /* 0x000000000c0672ca */ /* 0x000fe200000e0000 */
[----:B01----:R-:W-:Y:S01]  /*229d0*/  VIADD R7, R7, 0x348b0 ;  /* 0x000348b007077836 */ /* 0x003fe20000000000 */
[----:B------:R-:W-:Y:S01]  /*229e0*/  R2UR UR7, R13 ;  /* 0x000000000d0772ca */ /* 0x000fe200000e0000 */
[----:B------:R-:W-:Y:S01]  /*229f0*/  VIADD R3, R5, 0x400 ;  /* 0x0000040005037836 */ /* 0x000fe20000000000 */
[----:B------:R-:W-:Y:S01]  /*22a00*/  PLOP3.LUT P2, PT, PT, PT, PT, 0x80, 0x0 ;  /* 0x000000000000781c */ /* 0x000fe20003f4f070 */
[----:B------:R-:W-:-:S12]  /*22a10*/  UIADD3.X UR5, URZ, UR39, URZ, UP0, !UPT ;  /* 0x000000273f057290 */ /* 0x000fd800087fe43f */
.L_x_694:
        /* <DEDUP_REMOVED lines=10> */
[----:B------:R-:W-:Y:S02]  /*22ac0*/  R2UR UR10, R14 ;  /* 0x000000000e0a72ca */ /* 0x000fe400000e0000 */
[----:B------:R-:W-:Y:S02]  /*22ad0*/  R2UR UR6, R12 ;  /* 0x000000000c0672ca */ /* 0x000fe400000e0000 */
[----:B------:R-:W-:Y:S02]  /*22ae0*/  R2UR UR7, R13 ;  /* 0x000000000d0772ca */ /* 0x000fe400000e0000 */
[----:B------:R-:W-:Y:S02]  /*22af0*/  PLOP3.LUT P2, PT, PT, PT, PT, 0x80, 0x0 ;  /* 0x000000000000781c */ /* 0x000fe40003f4f070 */
[----:B------:R-:W-:-:S11]  /*22b00*/  IADD3 R5, R5, 0x5c00, RZ ;  /* 0x00005c0005057810 */ /* 0x000fd60007ffe0ff */
.L_x_695:
        /* <DEDUP_REMOVED lines=10> */
.L_x_683:
[----:B------:R-:W-:Y:S05]  /*22bb0*/  BSYNC B1 ;  /* 0x0000000000017941 */ /* 0x000fea0003800000 */
.L_x_682:
[----:B-1----:R-:W2:Y:S04]  /*22bc0*/  LDL.LU R3, [R1+0x20] ;  /* 0x0000200001037983 */ /* 0x002ea80000300800 */
[----:B------:R-:W3:Y:S01]  /*22bd0*/  LDL.LU R6, [R1+0x24] ;  /* 0x0000240001067983 */ /* 0x000ee20000300800 */
[C---:B------:R-:W-:Y:S01]  /*22be0*/  ISETP.GT.AND P3, PT, R8.reuse, R2, PT ;  /* 0x000000020800720c */ /* 0x040fe20003f64270 */
[----:B------:R-:W-:Y:S02]  /*22bf0*/  VIADD R8, R8, 0xffffffff ;  /* 0xffffffff08087836 */ /* 0x000fe40000000000 */
[----:B--2---:R-:W-:-:S05]  /*22c00*/  VIADD R3, R3, 0x1 ;  /* 0x0000000103037836 */ /* 0x004fca0000000000 */
[----:B------:R-:W-:-:S04]  /*22c10*/  ISETP.NE.AND P2, PT, R3, 0x2, PT ;  /* 0x000000020300780c */ /* 0x000fc80003f45270 */
[----:B------:R-:W-:Y:S02]  /*22c20*/  SEL R4, RZ, 0x1, P2 ;  /* 0x00000001ff047807 */ /* 0x000fe40001000000 */
[----:B------:R-:W-:Y:S02]  /*22c30*/  SEL R3, R3, RZ, P2 ;  /* 0x000000ff03037207 */ /* 0x000fe40001000000 */
[----:B---3--:R-:W-:-:S05]  /*22c40*/  LOP3.LUT R6, R6, R4, RZ, 0x3c, !PT ;  /* 0x0000000406067212 */ /* 0x008fca00078e3cff */
[----:B------:R2:W-:Y:S04]  /*22c50*/  STL [R1+0x24], R6 ;  /* 0x0000240601007387 */ /* 0x0005e80000100800 */
[----:B------:R2:W-:Y:S01]  /*22c60*/  STL [R1+0x20], R3 ;  /* 0x0000200301007387 */ /* 0x0005e20000100800 */
[----:B------:R-:W-:Y:S05]  /*22c70*/  @P3 BRA `(.L_x_696) ;  /* 0xfffffff800103947 */ /* 0x000fea000383ffff */
.L_x_662:
[----:B------:R-:W-:Y:S05]  /*22c80*/  BSYNC B0 ;  /* 0x0000000000007941 */ /* 0x000fea0003800000 */
.L_x_661:
[----:B------:R3:W5:Y:S01]  /*22c90*/  LDL R7, [R1+0x38] ;  /* 0x0000380001077983 */ /* 0x0007620000100800 */
[----:B------:R-:W-:Y:S05]  /*22ca0*/  @!P0 WARPSYNC.ALL ;  /* 0x0000000000008948 */ /* 0x000fea0003800000 */
[----:B------:R3:W-:Y:S01]  /*22cb0*/  STL [R1+0x40], RZ ;  /* 0x000040ff01007387 */ /* 0x0007e20000100800 */
[----:B------:R-:W-:Y:S01]  /*22cc0*/  BSSY B0, `(.L_x_697) ;  /* 0x0000020000007945 */ /* 0x000fe20003800000 */
[----:B------:R-:W-:Y:S06]  /*22cd0*/  @!P0 BAR.SYNC.DEFER_BLOCKING 0xc, 0x180 ;  /* 0x0306000000008b1d */ /* 0x000fec0000010000 */
[----:B---3--:R-:W-:Y:S05]  /*22ce0*/  @!P1 BRA `(.L_x_698) ;  /* 0x0000000000749947 */ /* 0x008fea0003800000 */
[----:B------:R-:W-:-:S13]  /*22cf0*/  ISETP.NE.AND P0, PT, R17, RZ, PT ;  /* 0x000000ff1100720c */ /* 0x000fda0003f05270 */
[----:B------:R-:W3:Y:S02]  /*22d00*/  @!P0 LDC R17, c[0x0][0x9f0] ;  /* 0x00027c00ff118b82 */ /* 0x000ee40000000800 */
[----:B---3--:R-:W-:-:S04]  /*22d10*/  IABS R0, R17 ;  /* 0x0000001100007213 */ /* 0x008fc80000000000 */
[----:B------:R-:W3:Y:S08]  /*22d20*/  I2F.RP R2, R0 ;  /* 0x0000000000027306 */ /* 0x000ef00000209400 */
[----:B---3--:R-:W3:Y:S02]  /*22d30*/  MUFU.RCP R2, R2 ;  /* 0x0000000200027308 */ /* 0x008ee40000001000 */
[----:B---3--:R-:W-:-:S06]  /*22d40*/  VIADD R2, R2, 0xffffffe ;  /* 0x0ffffffe02027836 */ /* 0x008fcc0000000000 */
[----:B-12---:R-:W1:Y:S02]  /*22d50*/  F2I.FTZ.U32.TRUNC.NTZ R3, R2 ;  /* 0x0000000200037305 */ /* 0x006e64000021f000 */
[----:B-1----:R-:W-:-:S04]  /*22d60*/  IMAD.MOV R2, RZ, RZ, -R3 ;  /* 0x000000ffff027224 */ /* 0x002fc800078e0a03 */
[----:B------:R-:W-:Y:S02]  /*22d70*/  IMAD R4, R2, R0, RZ ;  /* 0x0000000002047224 */ /* 0x000fe400078e02ff */
[----:B------:R-:W-:-:S04]  /*22d80*/  IMAD.MOV.U32 R2, RZ, RZ, RZ ;  /* 0x000000ffff027224 */ /* 0x000fc800078e00ff */
[----:B------:R-:W-:Y:S01]  /*22d90*/  IMAD.HI.U32 R6, R3, R4, R2 ;  /* 0x0000000403067227 */ /* 0x000fe200078e0002 */
[-C--:B------:R-:W-:Y:S02]  /*22da0*/  IABS R2, R17.reuse ;  /* 0x0000001100027213 */ /* 0x080fe40000000000 */
[----:B-----5:R-:W-:Y:S02]  /*22db0*/  IADD3 R4, R7, -0x1, R17 ;  /* 0xffffffff07047810 */ /* 0x020fe40007ffe011 */
[----:B------:R-:W-:Y:S02]  /*22dc0*/  IADD3 R2, RZ, -R2, RZ ;  /* 0x80000002ff027210 */ /* 0x000fe40007ffe0ff */
[----:B------:R-:W-:Y:S02]  /*22dd0*/  IABS R3, R4 ;  /* 0x0000000400037213 */ /* 0x000fe40000000000 */
[----:B------:R-:W-:Y:S01]  /*22de0*/  LOP3.LUT R4, R4, R17, RZ, 0x3c, !PT ;  /* 0x0000001104047212 */ /* 0x000fe200078e3cff */
[----:B------:R-:W-:-:S02]  /*22df0*/  IMAD.MOV.U32 R5, RZ, RZ, R2 ;  /* 0x000000ffff057224 */ /* 0x000fc400078e0002 */
        /* <DEDUP_REMOVED lines=8> */
[----:B------:R-:W-:-:S05]  /*22e80*/  @P0 VIADD R2, R2, 0x1 ;  /* 0x0000000102020836 */ /* 0x000fca0000000000 */
[----:B------:R-:W-:Y:S02]  /*22e90*/  @!P2 IADD3 R2, -R2, RZ, RZ ;  /* 0x000000ff0202a210 */ /* 0x000fe40007ffe1ff */
[----:B------:R-:W-:-:S05]  /*22ea0*/  @!P1 LOP3.LUT R2, RZ, R17, RZ, 0x33, !PT ;  /* 0x00000011ff029212 */ /* 0x000fca00078e33ff */
[----:B------:R3:W-:Y:S02]  /*22eb0*/  STL [R1+0x40], R2 ;  /* 0x0000400201007387 */ /* 0x0007e40000100800 */
.L_x_698:
[----:B------:R-:W-:Y:S05]  /*22ec0*/  BSYNC B0 ;  /* 0x0000000000007941 */ /* 0x000fea0003800000 */
.L_x_697:
[----:B------:R-:W4:Y:S04]  /*22ed0*/  LDL R0, [R1+0x40] ;  /* 0x0000400001007983 */ /* 0x000f280000100800 */
[----:B---3--:R-:W4:Y:S01]  /*22ee0*/  LDL R2, [R1+0x58] ;  /* 0x0000580001027983 */ /* 0x008f220000100800 */
[----:B------:R-:W-:Y:S01]  /*22ef0*/  BSSY B7, `(.L_x_699) ;  /* 0x00003d8000077945 */ /* 0x000fe20003800000 */
[----:B----4-:R-:W-:-:S05]  /*22f00*/  IMAD R2, R2, R0, RZ ;  /* 0x0000000002027224 */ /* 0x010fca00078e02ff */
[----:B-----5:R-:W-:Y:S01]  /*22f10*/  VIADDMNMX R0, R2, R0, R7, PT ;  /* 0x0000000002007246 */ /* 0x020fe20003800107 */
[----:B------:R3:W-:Y:S03]  /*22f20*/  STL [R1+0x2c], R2 ;  /* 0x00002c0201007387 */ /* 0x0007e60000100800 */
[----:B------:R-:W-:Y:S01]  /*22f30*/  ISETP.GT.AND P0, PT, R0, R2, PT ;  /* 0x000000020000720c */ /* 0x000fe20003f04270 */
[----:B------:R3:W-:-:S12]  /*22f40*/  STL [R1+0x3c], R0 ;  /* 0x00003c0001007387 */ /* 0x0007d80000100800 */
[----:B---3--:R-:W-:Y:S05]  /*22f50*/  @P0 BRA `(.L_x_700) ;  /* 0x00000000004c0947 */ /* 0x008fea0003800000 */
[----:B------:R-:W3:Y:S02]  /*22f60*/  S2R R0, SR_TID.X ;  /* 0x0000000000007919 */ /* 0x000ee40000002100 */
[----:B---3--:R-:W-:-:S04]  /*22f70*/  LOP3.LUT R0, R0, 0x7f, RZ, 0xc0, !PT ;  /* 0x0000007f00007812 */ /* 0x008fc800078ec0ff */
[----:B------:R-:W-:-:S13]  /*22f80*/  ISETP.NE.AND P0, PT, R0, RZ, PT ;  /* 0x000000ff0000720c */ /* 0x000fda0003f05270 */
[----:B------:R-:W-:Y:S05]  /*22f90*/  @P0 BRA `(.L_x_701) ;  /* 0x0000003c00340947 */ /* 0x000fea0003800000 */
[----:B-12---:R-:W1:Y:S01]  /*22fa0*/  S2R R3, SR_LANEID ;  /* 0x0000000000037919 */ /* 0x006e620000000000 */
[----:B------:R-:W-:Y:S01]  /*22fb0*/  VOTEU.ANY UR4, UPT, PT ;  /* 0x0000000000047886 */ /* 0x000fe200038e0100 */
[----:B------:R-:W-:Y:S01]  /*22fc0*/  ULDC.64 UR6, c[0x0][0x208] ;  /* 0x0000820000067ab9 */ /* 0x000fe20000000a00 */
[----:B------:R-:W1:Y:S08]  /*22fd0*/  FLO.U32 R0, UR4 ;  /* 0x0000000400007d00 */ /* 0x000e7000080e0000 */
[----:B------:R-:W2:Y:S01]  /*22fe0*/  POPC R5, UR4 ;  /* 0x0000000400057d09 */ /* 0x000ea20008000000 */
[----:B-1----:R-:W-:-:S02]  /*22ff0*/  ISETP.EQ.U32.AND P0, PT, R0, R3, PT ;  /* 0x000000030000720c */ /* 0x002fc40003f02070 */
[----:B------:R-:W2:Y:S11]  /*23000*/  LDC.64 R2, c[0x0][0xc60] ;  /* 0x00031800ff027b82 */ /* 0x000eb60000000a00 */
[----:B--2---:R-:W2:Y:S01]  /*23010*/  @P0 ATOMG.E.ADD.STRONG.GPU PT, R3, desc[UR6][R2.64], R5 ;  /* 0x00000005020309a8 */ /* 0x004ea200081ee1c6 */
[----:B------:R-:W1:Y:S02]  /*23020*/  S2R R4, SR_LTMASK ;  /* 0x0000000000047919 */ /* 0x000e640000003900 */
[----:B-1----:R-:W-:-:S04]  /*23030*/  LOP3.LUT R4, R4, UR4, RZ, 0xc0, !PT ;  /* 0x0000000404047c12 */ /* 0x002fc8000f8ec0ff */
[----:B------:R-:W1:Y:S01]  /*23040*/  POPC R7, R4 ;  /* 0x0000000400077309 */ /* 0x000e620000000000 */
[----:B--2---:R-:W1:Y:S02]  /*23050*/  SHFL.IDX PT, R0, R3, R0, 0x1f ;  /* 0x00001f0003007589 */ /* 0x004e6400000e0000 */
[----:B-1----:R-:W-:-:S05]  /*23060*/  IADD3 R0, R0, UR36, R7 ;  /* 0x0000002400007c10 */ /* 0x002fca000fffe007 */
[----:B------:R3:W-:Y:S01]  /*23070*/  STL [R1+0x10], R0 ;  /* 0x0000100001007387 */ /* 0x0007e20000100800 */
[----:B------:R-:W-:Y:S05]  /*23080*/  BRA `(.L_x_701) ;  /* 0x0000003800f87947 */ /* 0x000fea0003800000 */
.L_x_700:
        /* <DEDUP_REMOVED lines=8> */
[----:B------:R-:W-:Y:S01]  /*23110*/  IMAD.U32 R4, RZ, RZ, UR6 ;  /* 0x00000006ff047e24 */ /* 0x000fe2000f8e00ff */
[----:B------:R-:W-:Y:S01]  /*23120*/  MOV R7, UR9 ;  /* 0x0000000900077c02 */ /* 0x000fe20008000f00 */
[----:B-12---:R-:W1:Y:S01]  /*23130*/  LDC.64 R2, c[0x4][R2] ;  /* 0x0100000002027b82 */ /* 0x006e620000000a00 */
[----:B------:R-:W-:Y:S01]  /*23140*/  IMAD.U32 R5, RZ, RZ, UR7 ;  /* 0x00000007ff057e24 */ /* 0x000fe2000f8e00ff */
[----:B0-----:R-:W-:Y:S01]  /*23150*/  MOV R13, RZ ;  /* 0x000000ff000d7202 */ /* 0x001fe20000000f00 */
[----:B------:R-:W-:Y:S02]  /*23160*/  IMAD.U32 R6, RZ, RZ, UR8 ;  /* 0x00000008ff067e24 */ /* 0x000fe4000f8e00ff */
[----:B------:R-:W-:-:S02]  /*23170*/  IMAD.U32 R10, RZ, RZ, UR4 ;  /* 0x00000004ff0a7e24 */ /* 0x000fc4000f8e00ff */
[----:B------:R-:W-:Y:S02]  /*23180*/  IMAD.U32 R11, RZ, RZ, UR5 ;  /* 0x00000005ff0b7e24 */ /* 0x000fe4000f8e00ff */
[----:B------:R-:W-:Y:S02]  /*23190*/  IMAD.MOV.U32 R8, RZ, RZ, 0x70 ;  /* 0x00000070ff087424 */ /* 0x000fe400078e00ff */
[----:B------:R-:W-:-:S07]  /*231a0*/  IMAD.MOV.U32 R12, RZ, RZ, 0x1 ;  /* 0x00000001ff0c7424 */ /* 0x000fce00078e00ff */
[----:B------:R-:W-:-:S07]  /*231b0*/  LEPC R20, `(.L_x_703) ;  /* 0x000000001014794e */ /* 0x000fce0000000000 */
[----:B-1----:R-:W-:Y:S05]  /*231c0*/  CALL.ABS.NOINC R2 ;  /* 0x0000000002007343 */ /* 0x002fea0003c00000 */
.L_x_703:
[----:B------:R-:W-:Y:S05]  /*231d0*/  BSYNC B6 ;  /* 0x0000000000067941 */ /* 0x000fea0003800000 */
.L_x_702:
        /* <DEDUP_REMOVED lines=8> */
[----:B-12---:R1:W2:Y:S01]  /*23260*/  LDC.64 R2, c[0x4][R17] ;  /* 0x0100000011027b82 */ /* 0x0062a20000000a00 */
[----:B------:R-:W-:Y:S01]  /*23270*/  IMAD.U32 R4, RZ, RZ, UR6 ;  /* 0x00000006ff047e24 */ /* 0x000fe2000f8e00ff */
[----:B------:R-:W-:Y:S01]  /*23280*/  MOV R7, UR9 ;  /* 0x0000000900077c02 */ /* 0x000fe20008000f00 */
[----:B------:R-:W-:Y:S01]  /*23290*/  IMAD.U32 R5, RZ, RZ, UR7 ;  /* 0x00000007ff057e24 */ /* 0x000fe2000f8e00ff */
[----:B0-----:R-:W-:Y:S01]  /*232a0*/  MOV R13, RZ ;  /* 0x000000ff000d7202 */ /* 0x001fe20000000f00 */
[----:B------:R-:W-:Y:S02]  /*232b0*/  IMAD.U32 R6, RZ, RZ, UR8 ;  /* 0x00000008ff067e24 */ /* 0x000fe4000f8e00ff */
[----:B------:R-:W-:-:S02]  /*232c0*/  IMAD.U32 R10, RZ, RZ, UR4 ;  /* 0x00000004ff0a7e24 */ /* 0x000fc4000f8e00ff */
[----:B------:R-:W-:Y:S02]  /*232d0*/  IMAD.U32 R11, RZ, RZ, UR5 ;  /* 0x00000005ff0b7e24 */ /* 0x000fe4000f8e00ff */
[----:B------:R-:W-:Y:S02]  /*232e0*/  IMAD.MOV.U32 R8, RZ, RZ, 0x70 ;  /* 0x00000070ff087424 */ /* 0x000fe400078e00ff */
[----:B-1----:R-:W-:-:S07]  /*232f0*/  IMAD.MOV.U32 R12, RZ, RZ, 0x1 ;  /* 0x00000001ff0c7424 */ /* 0x002fce00078e00ff */
[----:B------:R-:W-:-:S07]  /*23300*/  LEPC R20, `(.L_x_706) ;  /* 0x000000001014794e */ /* 0x000fce0000000000 */
[----:B--2---:R-:W-:Y:S05]  /*23310*/  CALL.ABS.NOINC R2 ;  /* 0x0000000002007343 */ /* 0x004fea0003c00000 */
.L_x_706:
[----:B------:R0:W1:Y:S01]  /*23320*/  LDC.64 R2, c[0x4][R17] ;  /* 0x0100000011027b82 */ /* 0x0000620000000a00 */
[----:B------:R-:W-:Y:S01]  /*23330*/  ULDC.64 UR4, c[0x4][0xa0] ;  /* 0x0100280000047ab9 */ /* 0x000fe20000000a00 */
[----:B------:R-:W-:Y:S01]  /*23340*/  ULDC.64 UR6, c[0x4][0xa8] ;  /* 0x01002a0000067ab9 */ /* 0x000fe20000000a00 */
[----:B------:R-:W-:Y:S01]  /*23350*/  ULDC.64 UR8, c[0x4][0x38] ;  /* 0x01000e0000087ab9 */ /* 0x000fe20000000a00 */
[----:B------:R-:W-:Y:S01]  /*23360*/  IMAD.U32 R4, RZ, RZ, UR4 ;  /* 0x00000004ff047e24 */ /* 0x000fe2000f8e00ff */
[----:B------:R-:W-:Y:S01]  /*23370*/  MOV R10, UR8 ;  /* 0x00000008000a7c02 */ /* 0x000fe20008000f00 */
        /* <DEDUP_REMOVED lines=9> */
.L_x_705:
[----:B------:R-:W-:Y:S05]  /*23410*/  BSYNC B6 ;  /* 0x0000000000067941 */ /* 0x000fea0003800000 */
.L_x_704:
[----:B------:R-:W3:Y:S01]  /*23420*/  LDL.LU R2, [R1+0x4] ;  /* 0x0000040001027983 */ /* 0x000ee20000300800 */
[----:B------:R-:W-:-:S03]  /*23430*/  ULDC.64 UR4, c[0x0][0x9f8] ;  /* 0x00027e0000047ab9 */ /* 0x000fc60000000a00 */
[----:B------:R-:W1:Y:S04]  /*23440*/  LDL.LU R0, [R1+0x28] ;  /* 0x0000280001007983 */ /* 0x000e680000300800 */
[----:B------:R-:W4:Y:S01]  /*23450*/  LDL R7, [R1+0x8] ;  /* 0x0000080001077983 */ /* 0x000f220000100800 */
[----:B------:R-:W-:Y:S01]  /*23460*/  ISETP.NE.U32.AND P0, PT, RZ, UR4, PT ;  /* 0x00000004ff007c0c */ /* 0x000fe2000bf05070 */
[----:B------:R-:W-:Y:S02]  /*23470*/  ULDC.64 UR6, c[0x0][0x208] ;  /* 0x0000820000067ab9 */ /* 0x000fe40000000a00 */
[----:B------:R-:W5:Y:S01]  /*23480*/  LDL R17, [R1+0x3c] ;  /* 0x00003c0001117983 */ /* 0x000f620000100800 */
[----:B------:R-:W-:-:S13]  /*23490*/  ISETP.NE.AND.EX P0, PT, RZ, UR5, PT, P0 ;  /* 0x00000005ff007c0c */ /* 0x000fda000bf05300 */
[----:B---3--:R-:W-:-:S04]  /*234a0*/  @P0 IADD3 R2, P1, R2, UR4, RZ ;  /* 0x0000000402020c10 */ /* 0x008fc8000ff3e0ff */
[----:B-12---:R-:W-:Y:S01]  /*234b0*/  @P0 IADD3.X R3, R0, UR5, RZ, P1, !PT ;  /* 0x0000000500030c10 */ /* 0x006fe20008ffe4ff */
[----:B------:R-:W-:-:S04]  /*234c0*/  ULDC.64 UR4, c[0x0][0xa08] ;  /* 0x0002820000047ab9 */ /* 0x000fc80000000a00 */
[----:B----4-:R1:W2:Y:S02]  /*234d0*/  @P0 LDG.E R7, desc[UR6][R2.64] ;  /* 0x0000000602070981 */ /* 0x0102a4000c1e1900 */
[----:B-1----:R-:W1:Y:S01]  /*234e0*/  LDC.64 R2, c[0x0][0x418] ;  /* 0x00010600ff027b82 */ /* 0x002e620000000a00 */
[----:B-----5:R-:W-:Y:S02]  /*234f0*/  IADD3 R0, R17, -0x1, RZ ;  /* 0xffffffff11007810 */ /* 0x020fe40007ffe0ff */
[----:B--2---:R-:W-:Y:S01]  /*23500*/  SHF.R.S32.HI R8, RZ, 0x1f, R7 ;  /* 0x0000001fff087819 */ /* 0x004fe20000011407 */
[----:B------:R2:W-:Y:S04]  /*23510*/  @P0 STL [R1+0x8], R7 ;  /* 0x0000080701000387 */ /* 0x0005e80000100800 */
[----:B------:R2:W-:Y:S01]  /*23520*/  STL [R1+0x28], R8 ;  /* 0x0000280801007387 */ /* 0x0005e20000100800 */
[----:B-1----:R-:W-:Y:S01]  /*23530*/  LOP3.LUT P0, RZ, R2, UR4, RZ, 0xfc, !PT ;  /* 0x0000000402ff7c12 */ /* 0x002fe2000f80fcff */
[----:B------:R-:W-:-:S03]  /*23540*/  UMOV UR4, 0xffffffff ;  /* 0xffffffff00047882 */ /* 0x000fc60000000000 */
[----:B------:R-:W-:-:S04]  /*23550*/  LOP3.LUT P0, RZ, R3, UR5, RZ, 0xfc, P0 ;  /* 0x0000000503ff7c12 */ /* 0x000fc8000800fcff */
[----:B------:R-:W-:Y:S01]  /*23560*/  SEL R17, R7, RZ, !P0 ;  /* 0x000000ff07117207 */ /* 0x000fe20004000000 */
[----:B--2---:R-:W-:Y:S08]  /*23570*/  BRA.DIV UR4, `(.L_x_707) ;  /* 0x0000005e04387947 */ /* 0x004ff0000b800000 */
[----:B------:R-:W1:Y:S02]  /*23580*/  S2R R4, SR_TID.X ;  /* 0x0000000000047919 */ /* 0x000e640000002100 */
[----:B-1----:R-:W-:-:S04]  /*23590*/  SHF.R.U32.HI R4, RZ, 0x5, R4 ;  /* 0x00000005ff047819 */ /* 0x002fc80000011604 */
[----:B------:R-:W-:-:S05]  /*235a0*/  LOP3.LUT R4, R4, 0x3, RZ, 0xc0, !PT ;  /* 0x0000000304047812 */ /* 0x000fca00078ec0ff */
[----:B------:R1:W2:Y:S02]  /*235b0*/  SHFL.IDX PT, R14, R4, RZ, 0x1f ;  /* 0x00001fff040e7589 */ /* 0x0002a400000e0000 */
.L_x_873:
[----:B-1----:R-:W3:Y:S01]  /*235c0*/  LDL.LU R4, [R1] ;  /* 0x0000000001047983 */ /* 0x002ee20000300800 */
[----:B------:R-:W-:Y:S02]  /*235d0*/  PLOP3.LUT P1, PT, PT, PT, PT, 0x8, 0x0 ;  /* 0x000000000000781c */ /* 0x000fe40003f2e170 */
[----:B--2---:R-:W-:Y:S01]  /*235e0*/  ISETP.NE.AND P0, PT, R14, RZ, PT ;  /* 0x000000ff0e00720c */ /* 0x004fe20003f05270 */
[----:B------:R1:W-:Y:S01]  /*235f0*/  STL [R1+0x4], R0 ;  /* 0x0000040001007387 */ /* 0x0003e20000100800 */
[----:B---3--:R-:W-:-:S09]  /*23600*/  LOP3.LUT R4, R4, 0xfffffffe, RZ, 0xc0, !PT ;  /* 0xfffffffe04047812 */ /* 0x008fd200078ec0ff */
[----:B------:R-:W-:-:S05]  /*23610*/  @P1 LOP3.LUT R4, R4, 0x1, RZ, 0xfc, !PT ;  /* 0x0000000104041812 */ /* 0x000fca00078efcff */
[----:B------:R1:W-:Y:S01]  /*23620*/  STL [R1], R4 ;  /* 0x0000000401007387 */ /* 0x0003e20000100800 */
[----:B------:R-:W-:Y:S05]  /*23630*/  @P0 BRA `(.L_x_708) ;  /* 0x0000000400240947 */ /* 0x000fea0003800000 */
[----:B------:R-:W-:-:S03]  /*23640*/  UMOV UR4, 0xffffffff ;  /* 0xffffffff00047882 */ /* 0x000fc60000000000 */
[----:B------:R-:W-:Y:S05]  /*23650*/  BRA.DIV UR4, `(.L_x_709) ;  /* 0x0000005e04347947 */ /* 0x000fea000b800000 */
[----:B------:R-:W-:-:S13]  /*23660*/  ELECT P6, URZ, PT ;  /* 0x00000000003f782f */ /* 0x000fda00038c0000 */
.L_x_876:
        /* <DEDUP_REMOVED lines=8> */
[----:B-1----:R-:W-:Y:S01]  /*236f0*/  IMAD.MOV.U32 R0, RZ, RZ, R9 ;  /* 0x000000ffff007224 */ /* 0x002fe200078e0009 */
[----:B--2---:R-:W-:-:S13]  /*23700*/  ISETP.NE.AND P0, PT, R6, 0x1, PT ;  /* 0x000000010600780c */ /* 0x004fda0003f05270 */
[----:B------:R-:W1:Y:S02]  /*23710*/  @P0 LDC.64 R4, c[0x0][0x440] ;  /* 0x00011000ff040b82 */ /* 0x000e640000000a00 */
[----:B-1----:R-:W-:-:S05]  /*23720*/  @P0 IMAD.HI.U32 R4, R9, R4, RZ ;  /* 0x0000000409040227 */ /* 0x002fca00078e00ff */
        /* <DEDUP_REMOVED lines=8> */
[----:B------:R-:W-:-:S03]  /*237b0*/  IMAD.WIDE.U32 R4, R7, UR4, R4 ;  /* 0x0000000407047c25 */ /* 0x000fc6000f8e0004 */
[----:B------:R-:W-:Y:S02]  /*237c0*/  LEA R2, P0, R4, R2, 0x2 ;  /* 0x0000000204027211 */ /* 0x000fe400078010ff */
[----:B------:R-:W-:-:S04]  /*237d0*/  IADD3 R0, R5, R0, RZ ;  /* 0x0000000005007210 */ /* 0x000fc80007ffe0ff */
[----:B------:R-:W-:-:S05]  /*237e0*/  LEA.HI.X R3, R4, R3, R0, 0x2, P0 ;  /* 0x0000000304037211 */ /* 0x000fca00000f1400 */
[----:B------:R2:W5:Y:S02]  /*237f0*/  LDG.E R17, desc[UR6][R2.64] ;  /* 0x0000000602117981 */ /* 0x000564000c1e1900 */
.L_x_710:
[----:B--2---:R-:W2:Y:S01]  /*23800*/  LDL R2, [R1+0xc] ;  /* 0x00000c0001027983 */ /* 0x004ea20000100800 */
[----:B-1----:R-:W-:Y:S01]  /*23810*/  IMAD R0, R19, 0x8, R18 ;  /* 0x0000000813007824 */ /* 0x002fe200078e0212 */
[----:B--2---:R-:W-:-:S04]  /*23820*/  SHF.L.U32 R2, R2, 0x1f, RZ ;  /* 0x0000001f02027819 */ /* 0x004fc800000006ff */
[----:B------:R-:W1:Y:S02]  /*23830*/  SYNCS.PHASECHK.TRANS64.TRYWAIT P0, [R0+URZ+0x34840], R2 ;  /* 0x03484002000075a7 */ /* 0x000e64000800017f */
[----:B-1----:R-:W-:Y:S05]  /*23840*/  @!P0 BRA `(.L_x_711) ;  /* 0x0000005800d88947 */ /* 0x002fea0003800000 */
.L_x_877:
[----:B------:R-:W2:Y:S02]  /*23850*/  S2R R3, SR_TID.X ;  /* 0x0000000000037919 */ /* 0x000ea40000002100 */
[----:B--2---:R-:W-:-:S04]  /*23860*/  LOP3.LUT R3, R3, 0x7f, RZ, 0xc0, !PT ;  /* 0x0000007f03037812 */ /* 0x004fc800078ec0ff */
[----:B------:R-:W-:-:S13]  /*23870*/  ISETP.NE.AND P0, PT, R3, RZ, PT ;  /* 0x000000ff0300720c */ /* 0x000fda0003f05270 */
[----:B------:R-:W-:Y:S05]  /*23880*/  @P0 BRA `(.L_x_712) ;  /* 0x00000000001c0947 */ /* 0x000fea0003800000 */
[----:B------:R-:W2:Y:S01]  /*23890*/  S2R R3, SR_TID.X ;  /* 0x0000000000037919 */ /* 0x000ea20000002100 */
[----:B-1----:R-:W-:-:S04]  /*238a0*/  IMAD.MOV.U32 R2, RZ, RZ, 0xb000 ;  /* 0x0000b000ff027424 */ /* 0x002fc800078e00ff */
[----:B------:R3:W-:Y:S01]  /*238b0*/  SYNCS.ARRIVE.TRANS64 RZ, [R0+URZ+0x34830], R2 ;  /* 0x0348300200ff79a7 */ /* 0x0007e2000800003f */
[----:B--2---:R-:W-:-:S04]  /*238c0*/  LOP3.LUT R3, R3, 0x1f, RZ, 0xc0, !PT ;  /* 0x0000001f03037812 */ /* 0x004fc800078ec0ff */
[----:B------:R-:W-:-:S13]  /*238d0*/  ISETP.NE.AND P0, PT, R3, RZ, PT ;  /* 0x000000ff0300720c */ /* 0x000fda0003f05270 */
[----:B---3--:R-:W-:Y:S05]  /*238e0*/  @!P0 BRA `(.L_x_712) ;  /* 0x0000000000048947 */ /* 0x008fea0003800000 */
[----:B------:R-:W-:Y:S01]  /*238f0*/  BPT.TRAP 0x1 ;  /* 0x000000040000795c */ /* 0x000fe20000300000 */
.L_x_712:
[----:B------:R-:W2:Y:S04]  /*23900*/  LDL R4, [R1+0x4] ;  /* 0x0000040001047983 */ /* 0x000ea80000100800 */
[----:B------:R-:W3:Y:S04]  /*23910*/  LDL R3, [R1+0x18] ;  /* 0x0000180001037983 */ /* 0x000ee80000100800 */
[----:B-1----:R-:W4:Y:S01]  /*23920*/  LDL.LU R2, [R1] ;  /* 0x0000000001027983 */ /* 0x002f220000300800 */
        /* <DEDUP_REMOVED lines=14> */
[----:B--2---:R-:W-:Y:S02]  /*23a10*/  R2UR UR11, R4 ;  /* 0x00000000040b72ca */ /* 0x004fe400000e0000 */
[----:B---3--:R-:W-:Y:S02]  /*23a20*/  R2UR UR5, R3 ;  /* 0x00000000030572ca */ /* 0x008fe400000e0000 */
[----:B----4-:R-:W-:-:S04]  /*23a30*/  LOP3.LUT R2, R2, 0xfffffffe, RZ, 0xc0, !PT ;  /* 0xfffffffe02027812 */ /* 0x010fc800078ec0ff */
[----:B------:R-:W-:-:S07]  /*23a40*/  @P0 LOP3.LUT R2, R2, 0x1, RZ, 0xfc, !PT ;  /* 0x0000000102020812 */ /* 0x000fce00078efcff */
[----:B------:R-:W-:Y:S01]  /*23a50*/  UIMAD UR11, UR11, 0xb0, UR5 ;  /* 0x000000b00b0b78a4 */ /* 0x000fe2000f8e0205 */
[----:B------:R2:W-:Y:S01]  /*23a60*/  STL [R1], R2 ;  /* 0x0000000201007387 */ /* 0x0005e20000100800 */
[----:B------:R-:W-:-:S09]  /*23a70*/  UIADD3.X UR5, URZ, UR39, URZ, UP0, !UPT ;  /* 0x000000273f057290 */ /* 0x000fd200087fe43f */
[----:B------:R1:W-:Y:S02]  /*23a80*/  UTMALDG.4D [UR8], [UR4], desc[UR6] ;  /* 0x00000608040075b4 */ /* 0x0003e40008019000 */
[----:B-1----:R-:W-:Y:S01]  /*23a90*/  UMOV UR8, UR14 ;  /* 0x0000000e00087c82 */ /* 0x002fe20008000000 */
[----:B------:R-:W-:Y:S02]  /*23aa0*/  UMOV UR10, UR15 ;  /* 0x0000000f000a7c82 */ /* 0x000fe40008000000 */
[----:B------:R2:W-:Y:S02]  /*23ab0*/  UTMALDG.4D [UR8], [UR4], desc[UR6] ;  /* 0x00000608040075b4 */ /* 0x0005e40008019000 */
[----:B--2---:R-:W-:Y:S01]  /*23ac0*/  NOP ;  /* 0x0000000000007918 */ /* 0x004fe20000000000 */
.L_x_708:
[----:B------:R-:W2:Y:S04]  /*23ad0*/  LDL.LU R3, [R1+0x48] ;  /* 0x0000480001037983 */ /* 0x000ea80000300800 */
[----:B------:R-:W3:Y:S04]  /*23ae0*/  LDL.LU R5, [R1+0x34] ;  /* 0x0000340001057983 */ /* 0x000ee80000300800 */
[----:B-1----:R-:W4:Y:S01]  /*23af0*/  LDL.LU R4, [R1+0x50] ;  /* 0x0000500001047983 */ /* 0x002f220000300800 */
        /* <DEDUP_REMOVED lines=10> */
[----:B---3--:R-:W-:-:S03]  /*23ba0*/  SEL R5, R5, RZ, !P0 ;  /* 0x000000ff05057207 */ /* 0x008fc60004000000 */
[----:B------:R-:W-:Y:S01]  /*23bb0*/  IMAD R0, R0, UR4, RZ ;  /* 0x0000000400007c24 */ /* 0x000fe2000f8e02ff */
[----:B----4-:R-:W-:-:S03]  /*23bc0*/  SEL R4, R4, RZ, !P0 ;  /* 0x000000ff04047207 */ /* 0x010fc60004000000 */
        /* <DEDUP_REMOVED lines=8> */
[----:B-1----:R-:W-:Y:S01]  /*23c50*/  MOV R2, 0x0 ;  /* 0x0000000000027802 */ /* 0x002fe20000000f00 */
[----:B------:R-:W-:Y:S01]  /*23c60*/  ULDC.64 UR4, c[0x4][0xa0] ;  /* 0x0100280000047ab9 */ /* 0x000fe20000000a00 */
[----:B------:R-:W-:Y:S01]  /*23c70*/  ULDC.64 UR6, c[0x4][0xa8] ;  /* 0x01002a0000067ab9 */ /* 0x000fe20000000a00 */
[----:B------:R-:W-:Y:S01]  /*23c80*/  ULDC.64 UR8, c[0x4][0x20] ;  /* 0x0100080000087ab9 */ /* 0x000fe20000000a00 */
[----:B------:R-:W-:Y:S01]  /*23c90*/  MOV R4, UR4 ;  /* 0x0000000400047c02 */ /* 0x000fe20008000f00 */
[----:B------:R-:W-:Y:S01]  /*23ca0*/  IMAD.U32 R5, RZ, RZ, UR5 ;  /* 0x00000005ff057e24 */ /* 0x000fe2000f8e00ff */
[----:B------:R-:W1:Y:S01]  /*23cb0*/  LDC.64 R2, c[0x4][R2] ;  /* 0x0100000002027b82 */ /* 0x000e620000000a00 */
[----:B------:R-:W-:Y:S01]  /*23cc0*/  IMAD.U32 R6, RZ, RZ, UR6 ;  /* 0x00000006ff067e24 */ /* 0x000fe2000f8e00ff */
[----:B0-----:R-:W-:Y:S01]  /*23cd0*/  MOV R11, UR9 ;  /* 0x00000009000b7c02 */ /* 0x001fe20008000f00 */
[----:B------:R-:W-:Y:S02]  /*23ce0*/  IMAD.U32 R7, RZ, RZ, UR7 ;  /* 0x00000007ff077e24 */ /* 0x000fe4000f8e00ff */
[----:B------:R-:W-:-:S02]  /*23cf0*/  IMAD.U32 R10, RZ, RZ, UR8 ;  /* 0x00000008ff0a7e24 */ /* 0x000fc4000f8e00ff */
[----:B------:R-:W-:Y:S02]  /*23d00*/  IMAD.MOV.U32 R8, RZ, RZ, 0x70 ;  /* 0x00000070ff087424 */ /* 0x000fe400078e00ff */
[----:B------:R-:W-:Y:S02]  /*23d10*/  IMAD.MOV.U32 R12, RZ, RZ, 0x1 ;  /* 0x00000001ff0c7424 */ /* 0x000fe400078e00ff */
[----:B------:R-:W-:-:S07]  /*23d20*/  IMAD.MOV.U32 R13, RZ, RZ, RZ ;  /* 0x000000ffff0d7224 */ /* 0x000fce00078e00ff */
[----:B------:R-:W-:-:S07]  /*23d30*/  LEPC R20, `(.L_x_714) ;  /* 0x000000001014794e */ /* 0x000fce0000000000 */
[----:B-1----:R-:W-:Y:S05]  /*23d40*/  CALL.ABS.NOINC R2 ;  /* 0x0000000002007343 */ /* 0x002fea0003c00000 */
.L_x_714:
[----:B------:R-:W-:Y:S05]  /*23d50*/  BSYNC B6 ;  /* 0x0000000000067941 */ /* 0x000fea0003800000 */
.L_x_713:
[----:B-1----:R-:W2:Y:S01]  /*23d60*/  LDL.LU R0, [R1+0x60] ;  /* 0x0000600001007983 */ /* 0x002ea20000300800 */
[----:B------:R-:W-:Y:S01]  /*23d70*/  ULDC.64 UR4, c[0x0][0x2d8] ;  /* 0x0000b60000047ab9 */ /* 0x000fe20000000a00 */
[----:B------:R-:W1:Y:S01]  /*23d80*/  LDC R8, c[0x0][0x448] ;  /* 0x00011200ff087b82 */ /* 0x000e620000000800 */
[----:B------:R-:W-:Y:S01]  /*23d90*/  ULDC.64 UR6, c[0x0][0x280] ;  /* 0x0000a00000067ab9 */ /* 0x000fe20000000a00 */
[----:B------:R-:W3:Y:S04]  /*23da0*/  LDL.LU R5, [R1+0x50] ;  /* 0x0000500001057983 */ /* 0x000ee80000300800 */
[----:B------:R-:W3:Y:S04]  /*23db0*/  LDL.LU.64 R2, [R1+0x48] ;  /* 0x0000480001027983 */ /* 0x000ee80000300a00 */
[----:B------:R-:W4:Y:S01]  /*23dc0*/  LDL.LU R4, [R1+0x34] ;  /* 0x0000340001047983 */ /* 0x000f220000300800 */
[----:B-1----:R-:W-:Y:S01]  /*23dd0*/  ISETP.NE.AND P0, PT, R8, 0x1, PT ;  /* 0x000000010800780c */ /* 0x002fe20003f05270 */
[----:B------:R-:W1:-:S12]  /*23de0*/  S2R R9, SR_TID.X ;  /* 0x0000000000097919 */ /* 0x000e580000002100 */
[----:B------:R-:W0:Y:S01]  /*23df0*/  @P0 LDC R7, c[0x0][0x450] ;  /* 0x00011400ff070b82 */ /* 0x000e220000000800 */
[----:B---3--:R-:W-:Y:S02]  /*23e00*/  IMAD.MOV.U32 R3, RZ, RZ, R5 ;  /* 0x000000ffff037224 */ /* 0x008fe400078e0005 */
[----:B------:R-:W3:Y:S01]  /*23e10*/  LDL.LU R5, [R1+0x14] ;  /* 0x0000140001057983 */ /* 0x000ee20000300800 */
[----:B-1----:R-:W-:Y:S02]  /*23e20*/  IMAD.SHL.U32 R9, R9, 0x8, RZ ;  /* 0x0000000809097824 */ /* 0x002fe400078e00ff */
[C---:B------:R-:W-:Y:S01]  /*23e30*/  IMAD.WIDE.U32 R2, R16.reuse, UR4, R2 ;  /* 0x0000000410027c25 */ /* 0x040fe2000f8e0002 */
[----:B------:R-:W1:Y:S02]  /*23e40*/  S2R R10, SR_TID.X ;  /* 0x00000000000a7919 */ /* 0x000e640000002100 */
[----:B------:R-:W-:Y:S01]  /*23e50*/  LOP3.LUT R9, R9, 0x38, RZ, 0xc0, !PT ;  /* 0x0000003809097812 */ /* 0x000fe200078ec0ff */
[----:B------:R-:W-:Y:S01]  /*23e60*/  IMAD R3, R16, UR5, R3 ;  /* 0x0000000510037c24 */ /* 0x000fe2000f8e0203 */
[----:B------:R-:W-:-:S02]  /*23e70*/  ULDC.64 UR4, c[0x0][0x2e0] ;  /* 0x0000b80000047ab9 */ /* 0x000fc40000000a00 */
[----:B--2---:R-:W-:Y:S01]  /*23e80*/  IMAD R0, R0, UR4, RZ ;  /* 0x0000000400007c24 */ /* 0x004fe2000f8e02ff */
[----:B------:R-:W-:Y:S01]  /*23e90*/  LOP3.LUT R9, R9, 0x40, RZ, 0xfc, !PT ;  /* 0x0000004009097812 */ /* 0x000fe200078efcff */
[----:B----4-:R-:W-:-:S04]  /*23ea0*/  IMAD.WIDE.U32 R2, R4, UR4, R2 ;  /* 0x0000000404027c25 */ /* 0x010fc8000f8e0002 */
[----:B------:R-:W-:Y:S01]  /*23eb0*/  IMAD R0, R4, UR5, R0 ;  /* 0x0000000504007c24 */ /* 0x000fe2000f8e0200 */
[----:B------:R-:W-:Y:S01]  /*23ec0*/  ULDC.64 UR4, c[0x0][0x2d0] ;  /* 0x0000b40000047ab9 */ /* 0x000fe20000000a00 */
[----:B------:R-:W2:Y:S03]  /*23ed0*/  S2R R4, SR_TID.X ;  /* 0x0000000000047919 */ /* 0x000ea60000002100 */
[----:B------:R-:W-:Y:S01]  /*23ee0*/  IADD3 R3, R3, R0, RZ ;  /* 0x0000000003037210 */ /* 0x000fe20007ffe0ff */
[----:B-1----:R-:W-:-:S05]  /*23ef0*/  IMAD.SHL.U32 R10, R10, 0x8, RZ ;  /* 0x000000080a0a7824 */ /* 0x002fca00078e00ff */
[----:B------:R-:W-:Y:S02]  /*23f00*/  LOP3.LUT R10, R10, 0x38, RZ, 0xc0, !PT ;  /* 0x000000380a0a7812 */ /* 0x000fe400078ec0ff */
[----:B--2---:R-:W-:-:S04]  /*23f10*/  LOP3.LUT R4, R4, 0x7f, RZ, 0xc0, !PT ;  /* 0x0000007f04047812 */ /* 0x004fc800078ec0ff */
[----:B------:R-:W-:Y:S02]  /*23f20*/  SHF.R.U32.HI R6, RZ, 0x3, R4 ;  /* 0x00000003ff067819 */ /* 0x000fe40000011604 */
[----:B------:R-:W1:Y:S02]  /*23f30*/  S2R R4, SR_TID.X ;  /* 0x0000000000047919 */ /* 0x000e640000002100 */
[----:B-1----:R-:W-:-:S05]  /*23f40*/  IMAD.SHL.U32 R4, R4, 0x10, RZ ;  /* 0x0000001004047824 */ /* 0x002fca00078e00ff */
[----:B------:R-:W-:Y:S02]  /*23f50*/  LOP3.LUT R4, R6, 0x70, R4, 0xf8, !PT ;  /* 0x0000007006047812 */ /* 0x000fe400078ef804 */
[----:B------:R-:W1:Y:S01]  /*23f60*/  @P0 LDC R6, c[0x0][0x44c] ;  /* 0x00011300ff060b82 */ /* 0x000e620000000800 */
[----:B---3--:R-:W-:-:S05]  /*23f70*/  IMAD.SHL.U32 R5, R5, 0x80, RZ ;  /* 0x0000008005057824 */ /* 0x008fca00078e00ff */
[----:B------:R-:W-:-:S05]  /*23f80*/  LOP3.LUT R4, R4, R5, RZ, 0xfc, !PT ;  /* 0x0000000504047212 */ /* 0x000fca00078efcff */
[----:B-1----:R-:W-:-:S04]  /*23f90*/  @P0 IMAD.HI.U32 R6, R4, R6, RZ ;  /* 0x0000000604060227 */ /* 0x002fc800078e00ff */
[----:B------:R-:W-:Y:S01]  /*23fa0*/  IMAD.MOV.U32 R0, RZ, RZ, R4 ;  /* 0x000000ffff007224 */ /* 0x000fe200078e0004 */
[----:B0-----:R-:W-:-:S05]  /*23fb0*/  @P0 SHF.R.U32.HI R0, RZ, R7, R6 ;  /* 0x00000007ff000219 */ /* 0x001fca0000011606 */
[----:B------:R-:W-:Y:S02]  /*23fc0*/  IMAD.MOV R6, RZ, RZ, -R0 ;  /* 0x000000ffff067224 */ /* 0x000fe400078e0a00 */
[----:B------:R-:W-:-:S04]  /*23fd0*/  IMAD.WIDE.U32 R2, R0, UR4, R2 ;  /* 0x0000000400027c25 */ /* 0x000fc8000f8e0002 */
[----:B------:R-:W-:Y:S01]  /*23fe0*/  IMAD R4, R8, R6, R4 ;  /* 0x0000000608047224 */ /* 0x000fe200078e0204 */
[----:B------:R-:W-:-:S05]  /*23ff0*/  SHF.R.S32.HI R6, RZ, 0x1f, R0 ;  /* 0x0000001fff067819 */ /* 0x000fca0000011400 */
[----:B------:R-:W-:-:S04]  /*24000*/  IMAD R6, R6, UR4, RZ ;  /* 0x0000000406067c24 */ /* 0x000fc8000f8e02ff */
[----:B------:R-:W-:Y:S01]  /*24010*/  IMAD R0, R0, UR5, R6 ;  /* 0x0000000500007c24 */ /* 0x000fe2000f8e0206 */
[----:B------:R-:W-:-:S04]  /*24020*/  ULDC.64 UR4, c[0x0][0x2c8] ;  /* 0x0000b20000047ab9 */ /* 0x000fc80000000a00 */
[----:B------:R-:W-:Y:S02]  /*24030*/  IADD3 R3, R3, R0, RZ ;  /* 0x0000000003037210 */ /* 0x000fe40007ffe0ff */
[----:B------:R-:W-:Y:S01]  /*24040*/  SHF.R.S32.HI R0, RZ, 0x1f, R4 ;  /* 0x0000001fff007819 */ /* 0x000fe20000011404 */
[----:B------:R-:W-:-:S04]  /*24050*/  IMAD.WIDE.U32 R2, R4, UR4, R2 ;  /* 0x0000000404027c25 */ /* 0x000fc8000f8e0002 */
[----:B------:R-:W-:Y:S01]  /*24060*/  IMAD R0, R0, UR4, RZ ;  /* 0x0000000400007c24 */ /* 0x000fe2000f8e02ff */
[----:B------:R-:W-:Y:S02]  /*24070*/  ULDC UR4, c[0x0][0x2b8] ;  /* 0x0000ae0000047ab9 */ /* 0x000fe40000000800 */
[----:B------:R-:W-:Y:S01]  /*24080*/  ISETP.GE.AND P1, PT, R9, UR4, PT ;  /* 0x0000000409007c0c */ /* 0x000fe2000bf26270 */
[----:B------:R-:W-:Y:S01]  /*24090*/  IMAD R0, R4, UR5, R0 ;  /* 0x0000000504007c24 */ /* 0x000fe2000f8e0200 */
[----:B------:R0:W5:Y:S01]  /*240a0*/  LDL R9, [R1+0x30] ;  /* 0x0000300001097983 */ /* 0x0001620000100800 */
[----:B------:R-:W-:Y:S02]  /*240b0*/  LEA R4, P2, R2, UR6, 0x1 ;  /* 0x0000000602047c11 */ /* 0x000fe4000f8408ff */
[----:B------:R-:W-:Y:S01]  /*240c0*/  IMAD.IADD R0, R3, 0x1, R0 ;  /* 0x0000000103007824 */ /* 0x000fe200078e0200 */
[----:B------:R-:W-:Y:S01]  /*240d0*/  ISETP.GE.AND P0, PT, R10, UR4, PT ;  /* 0x000000040a007c0c */ /* 0x000fe2000bf06270 */
[----:B------:R-:W-:-:S03]  /*240e0*/  UMOV UR4, 0xffffffff ;  /* 0xffffffff00047882 */ /* 0x000fc60000000000 */
[----:B------:R-:W-:Y:S01]  /*240f0*/  LEA.HI.X R3, R2, UR7, R0, 0x1, P2 ;  /* 0x0000000702037c11 */ /* 0x000fe200090f0c00 */
[----:B0-----:R-:W-:Y:S08]  /*24100*/  BRA.DIV UR4, `(.L_x_715) ;  /* 0x0000005204bc7947 */ /* 0x001ff0000b800000 */
[----:B------:R-:W0:Y:S02]  /*24110*/  S2R R6, SR_TID.X ;  /* 0x0000000000067919 */ /* 0x000e240000002100 */
[----:B0-----:R-:W-:-:S04]  /*24120*/  LOP3.LUT R6, R6, 0x7f, RZ, 0xc0, !PT ;  /* 0x0000007f06067812 */ /* 0x001fc800078ec0ff */
[----:B------:R-:W-:Y:S02]  /*24130*/  SHF.R.U32.HI R7, RZ, 0x3, R6 ;  /* 0x00000003ff077819 */ /* 0x000fe40000011606 */
[----:B------:R-:W2:Y:S01]  /*24140*/  LDL.LU R6, [R1+0x54] ;  /* 0x0000540001067983 */ /* 0x000ea20000300800 */
[----:B------:R-:W-:Y:S02]  /*24150*/  ULDC.64 UR4, c[0x0][0x208] ;  /* 0x0000820000047ab9 */ /* 0x000fe40000000a00 */
[----:B------:R-:W-:Y:S02]  /*24160*/  IMAD.IADD R0, R7, 0x1, R5 ;  /* 0x0000000107007824 */ /* 0x000fe400078e0205 */
[----:B------:R-:W0:Y:S03]  /*24170*/  SHFL.IDX PT, R7, R4, RZ, 0x181f ;  /* 0x00181fff04077589 */ /* 0x000e2600000e0000 */
[----:B------:R-:W-:Y:S01]  /*24180*/  IADD3 R5, R0, 0x10, RZ ;  /* 0x0000001000057810 */ /* 0x000fe20007ffe0ff */
        /* <DEDUP_REMOVED lines=25> */
[----:B0-----:R-:W-:-:S05]  /*24320*/  @!P2 IMAD.X R6, RZ, RZ, R6, P3 ;  /* 0x000000ffff06a224 */ /* 0x001fca00018e0606 */
[----:B------:R-:W-:Y:S01]  /*24330*/  @!P2 MOV R7, R6 ;  /* 0x000000060007a202 */ /* 0x000fe20000000f00 */
        /* <DEDUP_REMOVED lines=9> */
[----:B------:R-:W-:Y:S01]  /*243d0*/  @!P2 IMAD.MOV.U32 R7, RZ, RZ, R6 ;  /* 0x000000ffff07a224 */ /* 0x000fe200078e0006 */
[----:B------:R-:W-:Y:S01]  /*243e0*/  @!P2 MOV R6, R5 ;  /* 0x000000050006a202 */ /* 0x000fe20000000f00 */
[----:B------:R-:W-:-:S04]  /*243f0*/  VIADD R5, R0, 0x40 ;  /* 0x0000004000057836 */ /* 0x000fc80000000000 */
        /* <DEDUP_REMOVED lines=8> */
[----:B------:R-:W-:Y:S01]  /*24480*/  @!P2 IMAD.MOV.U32 R6, RZ, RZ, R5 ;  /* 0x000000ffff06a224 */ /* 0x000fe200078e0005 */
[----:B------:R-:W-:-:S04]  /*24490*/  IADD3 R5, R0, 0x50, RZ ;  /* 0x0000005000057810 */ /* 0x000fc80007ffe0ff */
        /* <DEDUP_REMOVED lines=15> */
[----:B-1----:R-:W-:-:S04]  /*24590*/  @!P2 LEA R5, P3, R10, R5, 0x1 ;  /* 0x000000050a05a211 */ /* 0x002fc800078608ff */
[----:B0-----:R-:W-:-:S05]  /*245a0*/  @!P2 IADD3.X R6, RZ, R6, RZ, P3, !PT ;  /* 0x00000006ff06a210 */ /* 0x001fca0001ffe4ff */
[----:B------:R-:W-:Y:S02]  /*245b0*/  @!P2 IMAD.MOV.U32 R7, RZ, RZ, R6 ;  /* 0x000000ffff07a224 */ /* 0x000fe400078e0006 */
[----:B------:R-:W-:Y:S02]  /*245c0*/  @!P2 IMAD.MOV.U32 R6, RZ, RZ, R5 ;  /* 0x000000ffff06a224 */ /* 0x000fe400078e0005 */
[----:B------:R0:W1:Y:S04]  /*245d0*/  SHFL.IDX PT, R5, R3, 0x7, 0x181f ;  /* 0x00f81f0003057f89 */ /* 0x00006800000e0000 */
[----:B------:R0:W-:Y:S04]  /*245e0*/  @!P2 LDGSTS.E.BYPASS.LTC128B.128 [R9+0x19400], desc[UR4][R6.64], !P0 ;  /* 0x194000000609afae */ /* 0x0001e8000c101d44 */
[----:B------:R0:W-:Y:S04]  /*245f0*/  @!P2 LDGSTS.E.BYPASS.LTC128B.128 [R9+0x1d400], desc[UR4][R6.64+0x80], !P1 ;  /* 0x1d4000800609afae */ /* 0x0001e8000c901d44 */
[----:B------:R0:W2:Y:S02]  /*24600*/  SHFL.IDX PT, R3, R4, 0x7, 0x181f ;  /* 0x00f81f0004037f89 */ /* 0x0000a400000e0000 */
.L_x_894:
        /* <DEDUP_REMOVED lines=12> */
.L_x_717:
[----:B------:R-:W-:Y:S05]  /*246d0*/  BSYNC B0 ;  /* 0x0000000000007941 */ /* 0x000fea0003800000 */
.L_x_716:
[----:B------:R-:W-:Y:S01]  /*246e0*/  NOP ;  /* 0x0000000000007918 */ /* 0x000fe20000000000 */
[----:B------:R-:W-:Y:S02]  /*246f0*/  PLOP3.LUT P0, PT, PT, PT, PT, 0x80, 0x0 ;  /* 0x000000000000781c */ /* 0x000fe40003f0f070 */
[----:B------:R-:W-:-:S11]  /*24700*/  IADD3 R11, R18, 0x34800, RZ ;  /* 0x00034800120b7810 */ /* 0x000fd60007ffe0ff */
.L_x_718:
        /* <DEDUP_REMOVED lines=16> */
[----:B------:R-:W4:Y:S03]  /*24810*/  SYNCS.PHASECHK.TRANS64.TRYWAIT P0, [R18+URZ+0x34820], R0 ;  /* 0x03482000120075a7 */ /* 0x000f26000800017f */
[----:B---34-:R-:W-:Y:S05]  /*24820*/  @!P0 BRA `(.L_x_720) ;  /* 0x0000005400cc8947 */ /* 0x018fea0003800000 */
.L_x_895:
[----:B------:R-:W-:Y:S05]  /*24830*/  BSYNC B0 ;  /* 0x0000000000007941 */ /* 0x000fea0003800000 */
.L_x_719:
[----:B0-2---:R-:W3:Y:S04]  /*24840*/  LDL R3, [R1+0x3c] ;  /* 0x00003c0001037983 */ /* 0x005ee80000100800 */
[----:B------:R-:W2:Y:S01]  /*24850*/  LDL R2, [R1+0x2c] ;  /* 0x00002c0001027983 */ /* 0x000ea20000100800 */
[----:B------:R-:W-:Y:S01]  /*24860*/  BSSY B0, `(.L_x_721) ;  /* 0x00001e9000007945 */ /* 0x000fe20003800000 */
[----:B---3--:R-:W-:-:S05]  /*24870*/  VIADD R0, R3, 0xfffffffe ;  /* 0xfffffffe03007836 */ /* 0x008fca0000000000 */
[----:B--2---:R-:W-:-:S13]  /*24880*/  ISETP.GE.AND P0, PT, R0, R2, PT ;  /* 0x000000020000720c */ /* 0x004fda0003f06270 */
[----:B------:R-:W-:Y:S05]  /*24890*/  @!P0 BRA `(.L_x_722) ;  /* 0x0000001c00948947 */ /* 0x000fea0003800000 */
[----:B-1----:R-:W2:Y:S04]  /*248a0*/  LDL.LU R5, [R1+0x58] ;  /* 0x0000580001057983 */ /* 0x002ea80000300800 */
[----:B------:R-:W3:Y:S04]  /*248b0*/  LDL.LU R4, [R1+0x40] ;  /* 0x0000400001047983 */ /* 0x000ee80000300800 */
[----:B------:R-:W4:Y:S01]  /*248c0*/  LDL.LU R3, [R1+0x38] ;  /* 0x0000380001037983 */ /* 0x000f220000300800 */
[----:B------:R-:W-:Y:S01]  /*248d0*/  LOP3.LUT R2, RZ, R2, RZ, 0x33, !PT ;  /* 0x00000002ff027212 */ /* 0x000fe200078e33ff */
[----:B------:R-:W-:Y:S01]  /*248e0*/  BSSY B2, `(.L_x_723) ;  /* 0x00000a7000027945 */ /* 0x000fe20003800000 */
[----:B--2---:R-:W-:-:S04]  /*248f0*/  VIADD R6, R5, 0x1 ;  /* 0x0000000105067836 */ /* 0x004fc80000000000 */
[----:B---3--:R-:W-:-:S05]  /*24900*/  IMAD R6, R6, R4, RZ ;  /* 0x0000000406067224 */ /* 0x008fca00078e02ff */
[----:B----4-:R-:W-:-:S04]  /*24910*/  VIMNMX R6, R3, R6, PT ;  /* 0x0000000603067248 */ /* 0x010fc80003fe0100 */
[----:B------:R-:W-:-:S04]  /*24920*/  IADD3 R9, -R6, RZ, RZ ;  /* 0x000000ff06097210 */ /* 0x000fc80007ffe1ff */
[----:B------:R-:W-:-:S05]  /*24930*/  VIADDMNMX R9, R9, 0x1, R2, !PT ;  /* 0x0000000109097846 */ /* 0x000fca0007800102 */
[----:B------:R-:W-:-:S05]  /*24940*/  IMAD.IADD R2, R6, 0x1, R9 ;  /* 0x0000000106027824 */ /* 0x000fca00078e0209 */
[----:B------:R-:W-:-:S04]  /*24950*/  LOP3.LUT R2, R2, 0x1, RZ, 0xc0, !PT ;  /* 0x0000000102027812 */ /* 0x000fc800078ec0ff */
[----:B------:R-:W-:-:S13]  /*24960*/  ISETP.NE.U32.AND P0, PT, R2, 0x1, PT ;  /* 0x000000010200780c */ /* 0x000fda0003f05070 */
[----:B------:R-:W-:Y:S05]  /*24970*/  @P0 BRA `(.L_x_724) ;  /* 0x0000000800740947 */ /* 0x000fea0003800000 */
[----:B------:R-:W2:Y:S04]  /*24980*/  LDL R4, [R1] ;  /* 0x0000000001047983 */ /* 0x000ea80000100800 */
        /* <DEDUP_REMOVED lines=24> */
[----:B------:R-:W-:-:S05]  /*24b10*/  IADD3 R3, -R2, RZ, RZ ;  /* 0x000000ff02037210 */ /* 0x000fca0007ffe1ff */
        /* <DEDUP_REMOVED lines=9> */
.L_x_727:
[----:B------:R-:W-:Y:S01]  /*24bb0*/  IMAD R3, R7, 0x8, R18 ;  /* 0x0000000807037824 */ /* 0x000fe200078e0212 */
[----:B------:R-:W-:Y:S01]  /*24bc0*/  SHF.L.U32 R2, R10, 0x1f, RZ ;  /* 0x0000001f0a027819 */ /* 0x000fe200000006ff */
[----:B------:R-:W-:Y:S03]  /*24bd0*/  BSSY B3, `(.L_x_728) ;  /* 0x0000003000037945 */ /* 0x000fe60003800000 */
[----:B------:R-:W1:Y:S02]  /*24be0*/  SYNCS.PHASECHK.TRANS64.TRYWAIT P0, [R3+URZ+0x34840], R2 ;  /* 0x03484002030075a7 */ /* 0x000e64000800017f */
[----:B-1----:R-:W-:Y:S05]  /*24bf0*/  @!P0 BRA `(.L_x_729) ;  /* 0x0000005000ec8947 */ /* 0x002fea0003800000 */
.L_x_896:
[----:B------:R-:W-:Y:S05]  /*24c00*/  BSYNC B3 ;  /* 0x0000000000037941 */ /* 0x000fea0003800000 */
.L_x_728:
        /* <DEDUP_REMOVED lines=12> */
.L_x_731:
[----:B------:R-:W-:Y:S05]  /*24cd0*/  BSYNC B3 ;  /* 0x0000000000037941 */ /* 0x000fea0003800000 */
.L_x_730:
[----:B-1----:R-:W2:Y:S01]  /*24ce0*/  LDL R2, [R1+0x18] ;  /* 0x0000180001027983 */ /* 0x002ea20000100800 */
[----:B------:R-:W-:Y:S01]  /*24cf0*/  IMAD.MOV.U32 R14, RZ, RZ, RZ ;  /* 0x000000ffff0e7224 */ /* 0x000fe200078e00ff */
[----:B------:R-:W-:Y:S01]  /*24d00*/  UIADD3 UR4, UP0, UR38, 0x370, URZ ;  /* 0x0000037026047890 */ /* 0x000fe2000ff1e03f */
[----:B------:R-:W-:Y:S01]  /*24d10*/  IMAD R8, R7, 0xb000, R18 ;  /* 0x0000b00007087824 */ /* 0x000fe200078e0212 */
[----:B------:R-:W-:Y:S01]  /*24d20*/  PLOP3.LUT P0, PT, PT, PT, PT, 0x80, 0x0 ;  /* 0x000000000000781c */ /* 0x000fe20003f0f070 */
[----:B------:R-:W-:Y:S01]  /*24d30*/  UMOV UR6, 0x0 ;  /* 0x0000000000067882 */ /* 0x000fe20000000000 */
[----:B------:R-:W-:Y:S01]  /*24d40*/  R2UR UR10, R14 ;  /* 0x000000000e0a72ca */ /* 0x000fe200000e0000 */
[----:B------:R-:W-:Y:S01]  /*24d50*/  VIADD R5, R8, 0x1e400 ;  /* 0x0001e40008057836 */ /* 0x000fe20000000000 */
[----:B------:R-:W-:Y:S01]  /*24d60*/  IADD3 R3, R3, 0x34830, RZ ;  /* 0x0003483003037810 */ /* 0x000fe20007ffe0ff */
[----:B------:R-:W-:Y:S01]  /*24d70*/  UIADD3.X UR5, URZ, UR39, URZ, UP0, !UPT ;  /* 0x000000273f057290 */ /* 0x000fe200087fe43f */
[----:B------:R-:W-:Y:S01]  /*24d80*/  UMOV UR7, 0x14f00000 ;  /* 0x14f0000000077882 */ /* 0x000fe20000000000 */
[----:B--2---:R-:W-:-:S10]  /*24d90*/  IMAD R2, R0, 0xb0, R2 ;  /* 0x000000b000027824 */ /* 0x004fd400078e0202 */
.L_x_732:
        /* <DEDUP_REMOVED lines=16> */
.L_x_733:
        /* <DEDUP_REMOVED lines=16> */
.L_x_897:
[----:B------:R-:W-:Y:S05]  /*24fa0*/  BSYNC B3 ;  /* 0x0000000000037941 */ /* 0x000fea0003800000 */
.L_x_734:
[----:B------:R-:W-:Y:S01]  /*24fb0*/  BSSY B3, `(.L_x_736) ;  /* 0x000000c000037945 */ /* 0x000fe20003800000 */
[----:B------:R-:W-:Y:S01]  /*24fc0*/  MOV R12, 0x0 ;  /* 0x00000000000c7802 */ /* 0x000fe20000000f00 */
[----:B------:R-:W-:Y:S02]  /*24fd0*/  IMAD.MOV.U32 R13, RZ, RZ, 0x14f00000 ;  /* 0x14f00000ff0d7424 */ /* 0x000fe400078e00ff */
[----:B------:R-:W-:Y:S05]  /*24fe0*/  @P1 BRA `(.L_x_737) ;  /* 0x0000000000201947 */ /* 0x000fea0003800000 */
        /* <DEDUP_REMOVED lines=8> */
.L_x_737:
[----:B------:R-:W-:Y:S05]  /*25070*/  BSYNC B3 ;  /* 0x0000000000037941 */ /* 0x000fea0003800000 */
.L_x_736:
        /* <DEDUP_REMOVED lines=8> */
[----:B------:R-:W-:-:S02]  /*25100*/  PLOP3.LUT P0, PT, PT, PT, PT, 0x80, 0x0 ;  /* 0x000000000000781c */ /* 0x000fc40003f0f070 */
[----:B------:R-:W-:Y:S01]  /*25110*/  IADD3 R2, R2, 0x34850, RZ ;  /* 0x0003485002027810 */ /* 0x000fe20007ffe0ff */
[----:B------:R-:W-:Y:S01]  /*25120*/  UIADD3.X UR5, URZ, UR39, URZ, UP0, !UPT ;  /* 0x000000273f057290 */ /* 0x000fe200087fe43f */
[----:B--2---:R-:W-:Y:S02]  /*25130*/  IMAD R3, R3, 0xb0, R5 ;  /* 0x000000b003037824 */ /* 0x004fe400078e0205 */
[----:B------:R-:W-:-:S09]  /*25140*/  VIADD R5, R8, 0x400 ;  /* 0x0000040008057836 */ /* 0x000fd20000000000 */
.L_x_738:
        /* <DEDUP_REMOVED lines=15> */
.L_x_739:
        /* <DEDUP_REMOVED lines=12> */
.L_x_726:
[----:B------:R-:W-:Y:S05]  /*25300*/  BSYNC B1 ;  /* 0x0000000000017941 */ /* 0x000fea0003800000 */
.L_x_725:
[----:B0-----:R-:W2:Y:S01]  /*25310*/  LDL.LU R0, [R1+0x3c] ;  /* 0x00003c0001007983 */ /* 0x001ea20000300800 */
[----:B------:R-:W-:-:S03]  /*25320*/  MOV R19, R7 ;  /* 0x0000000700137202 */ /* 0x000fc60000000f00 */
[----:B------:R0:W-:Y:S02]  /*25330*/  STL [R1+0xc], R10 ;  /* 0x00000c0a01007387 */ /* 0x0001e40000100800 */
[----:B0-2---:R-:W-:-:S07]  /*25340*/  VIADD R0, R0, 0xfffffffd ;  /* 0xfffffffd00007836 */ /* 0x005fce0000000000 */
.L_x_724:
[----:B------:R-:W-:Y:S05]  /*25350*/  BSYNC B2 ;  /* 0x0000000000027941 */ /* 0x000fea0003800000 */
.L_x_723:
[----:B------:R-:W-:Y:S01]  /*25360*/  VIADD R9, R9, 0xfffffffe ;  /* 0xfffffffe09097836 */ /* 0x000fe20000000000 */
[----:B------:R-:W-:-:S04]  /*25370*/  LOP3.LUT R6, RZ, R6, RZ, 0x33, !PT ;  /* 0x00000006ff067212 */ /* 0x000fc800078e33ff */
[----:B------:R-:W-:-:S13]  /*25380*/  ISETP.NE.AND P0, PT, R9, R6, PT ;  /* 0x000000060900720c */ /* 0x000fda0003f05270 */
[----:B------:R-:W-:Y:S05]  /*25390*/  @!P0 BRA `(.L_x_722) ;  /* 0x0000001000d48947 */ /* 0x000fea0003800000 */
[----:B------:R-:W-:-:S07]  /*253a0*/  IMAD.MOV.U32 R8, RZ, RZ, R17 ;  /* 0x000000ffff087224 */ /* 0x000fce00078e0011 */
.L_x_770:
[----:B------:R-:W2:Y:S04]  /*253b0*/  LDL R3, [R1] ;  /* 0x0000000001037983 */ /* 0x000ea80000100800 */
        /* <DEDUP_REMOVED lines=22> */
[----:B0-----:R-:W-:Y:S01]  /*25520*/  @P0 IMAD.HI.U32 R6, R0, R2, RZ ;  /* 0x0000000200060227 */ /* 0x001fe200078e00ff */
[----:B------:R-:W-:-:S04]  /*25530*/  MOV R2, R0 ;  /* 0x0000000000027202 */ /* 0x000fc80000000f00 */
        /* <DEDUP_REMOVED lines=11> */
.L_x_742:
[----:B------:R-:W-:Y:S01]  /*255f0*/  IMAD R3, R4, 0x8, R18 ;  /* 0x0000000804037824 */ /* 0x000fe200078e0212 */
[----:B------:R-:W-:Y:S01]  /*25600*/  SHF.L.U32 R2, R5, 0x1f, RZ ;  /* 0x0000001f05027819 */ /* 0x000fe200000006ff */
[----:B------:R-:W-:Y:S03]  /*25610*/  BSSY B2, `(.L_x_743) ;  /* 0x0000003000027945 */ /* 0x000fe60003800000 */
[----:B------:R-:W1:Y:S02]  /*25620*/  SYNCS.PHASECHK.TRANS64.TRYWAIT P0, [R3+URZ+0x34840], R2 ;  /* 0x03484002030075a7 */ /* 0x000e64000800017f */
[----:B-1----:R-:W-:Y:S05]  /*25630*/  @!P0 BRA `(.L_x_744) ;  /* 0x0000004800848947 */ /* 0x002fea0003800000 */
.L_x_898:
[----:B------:R-:W-:Y:S05]  /*25640*/  BSYNC B2 ;  /* 0x0000000000027941 */ /* 0x000fea0003800000 */
.L_x_743:
[----:B------:R-:W2:Y:S01]  /*25650*/  S2R R7, SR_TID.X ;  /* 0x0000000000077919 */ /* 0x000ea20000002100 */
[----:B------:R-:W-:Y:S01]  /*25660*/  BSSY B2, `(.L_x_745) ;  /* 0x000000b000027945 */ /* 0x000fe20003800000 */
        /* <DEDUP_REMOVED lines=10> */
.L_x_746:
[----:B------:R-:W-:Y:S05]  /*25710*/  BSYNC B2 ;  /* 0x0000000000027941 */ /* 0x000fea0003800000 */
.L_x_745:
[----:B------:R-:W2:Y:S01]  /*25720*/  LDL R7, [R1+0x18] ;  /* 0x0000180001077983 */ /* 0x000ea20000100800 */
[----:B------:R-:W-:Y:S01]  /*25730*/  MOV R10, RZ ;  /* 0x000000ff000a7202 */ /* 0x000fe20000000f00 */
[----:B-1----:R-:W-:Y:S01]  /*25740*/  IMAD R2, R4, 0xb000, R18 ;  /* 0x0000b00004027824 */ /* 0x002fe200078e0212 */
[----:B------:R-:W-:Y:S01]  /*25750*/  UIADD3 UR4, UP0, UR38, 0x370, URZ ;  /* 0x0000037026047890 */ /* 0x000fe2000ff1e03f */
[----:B------:R-:W-:Y:S01]  /*25760*/  PLOP3.LUT P0, PT, PT, PT, PT, 0x80, 0x0 ;  /* 0x000000000000781c */ /* 0x000fe20003f0f070 */
[----:B------:R-:W-:Y:S01]  /*25770*/  VIADD R3, R3, 0x34830 ;  /* 0x0003483003037836 */ /* 0x000fe20000000000 */
[----:B------:R-:W-:Y:S01]  /*25780*/  R2UR UR10, R10 ;  /* 0x000000000a0a72ca */ /* 0x000fe200000e0000 */
[----:B0-----:R-:W-:Y:S01]  /*25790*/  VIADD R9, R2, 0x1e400 ;  /* 0x0001e40002097836 */ /* 0x001fe20000000000 */
[----:B------:R-:W-:Y:S01]  /*257a0*/  UIADD3.X UR5, URZ, UR39, URZ, UP0, !UPT ;  /* 0x000000273f057290 */ /* 0x000fe200087fe43f */
[----:B------:R-:W-:Y:S01]  /*257b0*/  UMOV UR6, 0x0 ;  /* 0x0000000000067882 */ /* 0x000fe20000000000 */
[----:B------:R-:W-:Y:S01]  /*257c0*/  UMOV UR7, 0x14f00000 ;  /* 0x14f0000000077882 */ /* 0x000fe20000000000 */
[----:B--2---:R-:W-:-:S10]  /*257d0*/  IMAD R7, R6, 0xb0, R7 ;  /* 0x000000b006077824 */ /* 0x004fd400078e0207 */
.L_x_747:
        /* <DEDUP_REMOVED lines=16> */
.L_x_748:
        /* <DEDUP_REMOVED lines=11> */
[----:B------:R-:W-:Y:S01]  /*25990*/  LEA R2, R19, R11, 0x3 ;  /* 0x0000000b13027211 */ /* 0x000fe200078e18ff */
[----:B------:R-:W-:Y:S01]  /*259a0*/  BSSY B2, `(.L_x_749) ;  /* 0x0000004000027945 */ /* 0x000fe20003800000 */
[----:B--2---:R-:W-:-:S04]  /*259b0*/  SHF.L.U32 R3, R12, 0x1f, RZ ;  /* 0x0000001f0c037819 */ /* 0x004fc800000006ff */
[----:B------:R-:W0:Y:S02]  /*259c0*/  SYNCS.PHASECHK.TRANS64.TRYWAIT P0, [R2+URZ+0x60], R3 ;  /* 0x00006003020075a7 */ /* 0x000e24000800017f */
[----:B0-----:R-:W-:Y:S05]  /*259d0*/  @!P0 BRA `(.L_x_750) ;  /* 0x0000004400b08947 */ /* 0x001fea0003800000 */
.L_x_899:
[----:B------:R-:W-:Y:S05]  /*259e0*/  BSYNC B2 ;  /* 0x0000000000027941 */ /* 0x000fea0003800000 */
.L_x_749:
        /* <DEDUP_REMOVED lines=11> */
.L_x_752:
[----:B------:R-:W-:Y:S05]  /*25aa0*/  BSYNC B2 ;  /* 0x0000000000027941 */ /* 0x000fea0003800000 */
.L_x_751:
        /* <DEDUP_REMOVED lines=10> */
[----:B--2---:R-:W-:Y:S01]  /*25b50*/  IMAD R3, R3, 0xb0, R7 ;  /* 0x000000b003037824 */ /* 0x004fe200078e0207 */
[----:B------:R-:W-:-:S10]  /*25b60*/  IADD3 R7, R19, 0x400, RZ ;  /* 0x0000040013077810 */ /* 0x000fd40007ffe0ff */
.L_x_753:
        /* <DEDUP_REMOVED lines=15> */
.L_x_754:
        /* <DEDUP_REMOVED lines=12> */
.L_x_741:
[----:B------:R-:W-:Y:S05]  /*25d20*/  BSYNC B1 ;  /* 0x0000000000017941 */ /* 0x000fea0003800000 */
.L_x_740:
[----:B------:R-:W2:Y:S01]  /*25d30*/  LDL R2, [R1] ;  /* 0x0000000001027983 */ /* 0x000ea20000100800 */
        /* <DEDUP_REMOVED lines=11> */
[----:B------:R-:W-:Y:S02]  /*25df0*/  MOV R7, R6 ;  /* 0x0000000600077202 */ /* 0x000fe40000000f00 */
        /* <DEDUP_REMOVED lines=23> */
.L_x_757:
[----:B------:R-:W-:Y:S01]  /*25f70*/  IMAD R2, R19, 0x8, R18 ;  /* 0x0000000813027824 */ /* 0x000fe200078e0212 */
[----:B------:R-:W-:Y:S01]  /*25f80*/  SHF.L.U32 R3, R10, 0x1f, RZ ;  /* 0x0000001f0a037819 */ /* 0x000fe200000006ff */
[----:B------:R-:W-:Y:S03]  /*25f90*/  BSSY B2, `(.L_x_758) ;  /* 0x0000003000027945 */ /* 0x000fe60003800000 */
[----:B------:R-:W2:Y:S02]  /*25fa0*/  SYNCS.PHASECHK.TRANS64.TRYWAIT P0, [R2+URZ+0x34840], R3 ;  /* 0x03484003020075a7 */ /* 0x000ea4000800017f */
[----:B--2---:R-:W-:Y:S05]  /*25fb0*/  @!P0 BRA `(.L_x_759) ;  /* 0x00000040004c8947 */ /* 0x004fea0003800000 */
.L_x_900:
[----:B------:R-:W-:Y:S05]  /*25fc0*/  BSYNC B2 ;  /* 0x0000000000027941 */ /* 0x000fea0003800000 */
.L_x_758:
[----:B-1----:R-:W1:Y:S01]  /*25fd0*/  S2R R9, SR_TID.X ;  /* 0x0000000000097919 */ /* 0x002e620000002100 */
[----:B------:R-:W-:Y:S01]  /*25fe0*/  BSSY B2, `(.L_x_760) ;  /* 0x000000b000027945 */ /* 0x000fe20003800000 */
[----:B-1----:R-:W-:-:S04]  /*25ff0*/  LOP3.LUT R9, R9, 0x7f, RZ, 0xc0, !PT ;  /* 0x0000007f09097812 */ /* 0x002fc800078ec0ff */
[----:B------:R-:W-:-:S13]  /*26000*/  ISETP.NE.AND P1, PT, R9, RZ, PT ;  /* 0x000000ff0900720c */ /* 0x000fda0003f25270 */
[----:B------:R-:W-:Y:S05]  /*26010*/  @P1 BRA `(.L_x_761) ;  /* 0x00000000001c1947 */ /* 0x000fea0003800000 */
[----:B------:R-:W1:Y:S01]  /*26020*/  S2R R9, SR_TID.X ;  /* 0x0000000000097919 */ /* 0x000e620000002100 */
[----:B--2---:R-:W-:-:S04]  /*26030*/  MOV R3, 0xb000 ;  /* 0x0000b00000037802 */ /* 0x004fc80000000f00 */
[----:B------:R3:W-:Y:S01]  /*26040*/  SYNCS.ARRIVE.TRANS64 RZ, [R2+URZ+0x34830], R3 ;  /* 0x0348300302ff79a7 */ /* 0x0007e2000800003f */
[----:B-1----:R-:W-:-:S04]  /*26050*/  LOP3.LUT R9, R9, 0x1f, RZ, 0xc0, !PT ;  /* 0x0000001f09097812 */ /* 0x002fc800078ec0ff */
[----:B------:R-:W-:-:S13]  /*26060*/  ISETP.NE.AND P0, PT, R9, RZ, PT ;  /* 0x000000ff0900720c */ /* 0x000fda0003f05270 */
[----:B---3--:R-:W-:Y:S05]  /*26070*/  @!P0 BRA `(.L_x_761) ;  /* 0x0000000000048947 */ /* 0x008fea0003800000 */
[----:B------:R-:W-:Y:S01]  /*26080*/  BPT.TRAP 0x1 ;  /* 0x000000040000795c */ /* 0x000fe20000300000 */
.L_x_761:
[----:B------:R-:W-:Y:S05]  /*26090*/  BSYNC B2 ;  /* 0x0000000000027941 */ /* 0x000fea0003800000 */
.L_x_760:
[----:B--2---:R-:W2:Y:S01]  /*260a0*/  LDL R3, [R1+0x18] ;  /* 0x0000180001037983 */ /* 0x004ea20000100800 */
[----:B------:R-:W-:Y:S01]  /*260b0*/  IMAD.MOV.U32 R14, RZ, RZ, RZ ;  /* 0x000000ffff0e7224 */ /* 0x000fe200078e00ff */
[----:B------:R-:W-:Y:S01]  /*260c0*/  UIADD3 UR4, UP0, UR38, 0x370, URZ ;  /* 0x0000037026047890 */ /* 0x000fe2000ff1e03f */
[C---:B------:R-:W-:Y:S01]  /*260d0*/  IMAD R2, R19.reuse, 0x8, R11 ;  /* 0x0000000813027824 */ /* 0x040fe200078e020b */
[----:B------:R-:W-:Y:S01]  /*260e0*/  PLOP3.LUT P0, PT, PT, PT, PT, 0x80, 0x0 ;  /* 0x000000000000781c */ /* 0x000fe20003f0f070 */
[----:B0-----:R-:W-:Y:S01]  /*260f0*/  IMAD R10, R19, 0xb000, R18 ;  /* 0x0000b000130a7824 */ /* 0x001fe200078e0212 */
[----:B------:R-:W-:Y:S01]  /*26100*/  R2UR UR10, R14 ;  /* 0x000000000e0a72ca */ /* 0x000fe200000e0000 */
[----:B------:R-:W-:Y:S01]  /*26110*/  VIADD R2, R2, 0x30 ;  /* 0x0000003002027836 */ /* 0x000fe20000000000 */
[----:B------:R-:W-:Y:S01]  /*26120*/  UIADD3.X UR5, URZ, UR39, URZ, UP0, !UPT ;  /* 0x000000273f057290 */ /* 0x000fe200087fe43f */
[----:B------:R-:W-:Y:S01]  /*26130*/  VIADD R9, R10, 0x1e400 ;  /* 0x0001e4000a097836 */ /* 0x000fe20000000000 */
[----:B------:R-:W-:Y:S01]  /*26140*/  UMOV UR6, 0x0 ;  /* 0x0000000000067882 */ /* 0x000fe20000000000 */
[----:B------:R-:W-:Y:S01]  /*26150*/  UMOV UR7, 0x14f00000 ;  /* 0x14f0000000077882 */ /* 0x000fe20000000000 */
[----:B--2---:R-:W-:-:S09]  /*26160*/  IMAD R3, R7, 0xb0, R3 ;  /* 0x000000b007037824 */ /* 0x004fd200078e0203 */
.L_x_762:
        /* <DEDUP_REMOVED lines=10> */
[----:B------:R-:W-:Y:S01]  /*26210*/  MOV R9, 0x40 ;  /* 0x0000004000097802 */ /* 0x000fe20000000f00 */
[----:B------:R-:W-:Y:S01]  /*26220*/  VIADD R10, R10, 0x23c00 ;  /* 0x00023c000a0a7836 */ /* 0x000fe20000000000 */
[----:B------:R-:W-:Y:S01]  /*26230*/  PLOP3.LUT P0, PT, PT, PT, PT, 0x80, 0x0 ;  /* 0x000000000000781c */ /* 0x000fe20003f0f070 */
[----:B------:R-:W-:Y:S01]  /*26240*/  UMOV UR6, 0x0 ;  /* 0x0000000000067882 */ /* 0x000fe20000000000 */
[----:B------:R-:W-:Y:S01]  /*26250*/  R2UR UR10, R9 ;  /* 0x00000000090a72ca */ /* 0x000fe200000e0000 */
[----:B------:R-:W-:-:S14]  /*26260*/  UMOV UR7, 0x14f00000 ;  /* 0x14f0000000077882 */ /* 0x000fdc0000000000 */
.L_x_763:
        /* <DEDUP_REMOVED lines=15> */
.L_x_901:
[----:B------:R-:W-:Y:S05]  /*26360*/  BSYNC B2 ;  /* 0x0000000000027941 */ /* 0x000fea0003800000 */
.L_x_764:
        /* <DEDUP_REMOVED lines=9> */
[----:B--2---:R-:W-:Y:S05]  /*26400*/  @!P0 BRA `(.L_x_767) ;  /* 0x0000000000048947 */ /* 0x004fea0003800000 */
[----:B------:R-:W-:Y:S01]  /*26410*/  BPT.TRAP 0x1 ;  /* 0x000000040000795c */ /* 0x000fe20000300000 */
.L_x_767:
[----:B------:R-:W-:Y:S05]  /*26420*/  BSYNC B2 ;  /* 0x0000000000027941 */ /* 0x000fea0003800000 */
.L_x_766:
        /* <DEDUP_REMOVED lines=12> */
.L_x_768:
        /* <DEDUP_REMOVED lines=15> */
.L_x_769:
        /* <DEDUP_REMOVED lines=12> */
.L_x_756:
[----:B------:R-:W-:Y:S05]  /*266a0*/  BSYNC B1 ;  /* 0x0000000000017941 */ /* 0x000fea0003800000 */
.L_x_755:
[----:B------:R-:W2:Y:S01]  /*266b0*/  LDL R2, [R1+0x2c] ;  /* 0x00002c0001027983 */ /* 0x000ea20000100800 */
[----:B------:R-:W-:Y:S02]  /*266c0*/  IADD3 R0, R0, -0x2, RZ ;  /* 0xfffffffe00007810 */ /* 0x000fe40007ffe0ff */
[----:B--2---:R-:W-:-:S13]  /*266d0*/  ISETP.GT.AND P0, PT, R6, R2, PT ;  /* 0x000000020600720c */ /* 0x004fda0003f04270 */
[----:B------:R-:W-:Y:S05]  /*266e0*/  @P0 BRA `(.L_x_770) ;  /* 0xffffffec00300947 */ /* 0x000fea000383ffff */
.L_x_722:
[----:B------:R-:W-:Y:S05]  /*266f0*/  BSYNC B0 ;  /* 0x0000000000007941 */ /* 0x000fea0003800000 */
.L_x_721:
        /* <DEDUP_REMOVED lines=9> */
[----:B------:R-:W-:Y:S01]  /*26790*/  ULDC.64 UR6, c[0x0][0x208] ;  /* 0x0000820000067ab9 */ /* 0x000fe20000000a00 */
[----:B--2---:R-:W-:-:S06]  /*267a0*/  ISETP.EQ.U32.AND P0, PT, R0, R2, PT ;  /* 0x000000020000720c */ /* 0x004fcc0003f02070 */
[----:B------:R-:W1:Y:S07]  /*267b0*/  POPC R2, UR4 ;  /* 0x0000000400027d09 */ /* 0x000e6e0008000000 */
[----:B-1----:R-:W2:Y:S04]  /*267c0*/  @P0 ATOMG.E.ADD.STRONG.GPU PT, R2, desc[UR6][R4.64], R2 ;  /* 0x00000002040209a8 */ /* 0x002ea800081ee1c6 */
[----:B--2---:R1:W2:Y:S02]  /*267d0*/  SHFL.IDX PT, R2, R2, R0, 0x1f ;  /* 0x00001f0002027589 */ /* 0x0042a400000e0000 */
[----:B-1----:R-:W1:Y:S02]  /*267e0*/  S2R R0, SR_LTMASK ;  /* 0x0000000000007919 */ /* 0x002e640000003900 */
[----:B-1----:R-:W-:-:S06]  /*267f0*/  LOP3.LUT R0, R0, UR4, RZ, 0xc0, !PT ;  /* 0x0000000400007c12 */ /* 0x002fcc000f8ec0ff */
[----:B------:R-:W2:Y:S02]  /*26800*/  POPC R0, R0 ;  /* 0x0000000000007309 */ /* 0x000ea40000000000 */
[----:B--2---:R-:W-:-:S05]  /*26810*/  IADD3 R0, R2, UR36, R0 ;  /* 0x0000002402007c10 */ /* 0x004fca000fffe000 */
[----:B------:R2:W-:Y:S02]  /*26820*/  STL [R1+0x10], R0 ;  /* 0x0000100001007387 */ /* 0x0005e40000100800 */
.L_x_772:
[----:B------:R-:W-:Y:S05]  /*26830*/  BSYNC B0 ;  /* 0x0000000000007941 */ /* 0x000fea0003800000 */
.L_x_771:
[----:B--2---:R-:W2:Y:S01]  /*26840*/  LDL R0, [R1] ;  /* 0x0000000001007983 */ /* 0x004ea20000100800 */
        /* <DEDUP_REMOVED lines=10> */
.L_x_902:
[----:B------:R-:W-:Y:S05]  /*268f0*/  BSYNC B1 ;  /* 0x0000000000017941 */ /* 0x000fea0003800000 */
.L_x_775:
        /* <DEDUP_REMOVED lines=9> */
.L_x_778:
[----:B------:R-:W-:Y:S05]  /*26990*/  BSYNC B1 ;  /* 0x0000000000017941 */ /* 0x000fea0003800000 */
.L_x_777:
        /* <DEDUP_REMOVED lines=12> */
.L_x_779:
        /* <DEDUP_REMOVED lines=11> */
[----:B------:R-:W-:Y:S01]  /*26b10*/  UMOV UR6, 0x0 ;  /* 0x0000000000067882 */ /* 0x000fe20000000000 */
[----:B------:R-:W-:Y:S01]  /*26b20*/  IADD3 R2, R2, 0x5c00, RZ ;  /* 0x00005c0002027810 */ /* 0x000fe20007ffe0ff */
[----:B------:R-:W-:Y:S01]  /*26b30*/  UMOV UR7, 0x14f00000 ;  /* 0x14f0000000077882 */ /* 0x000fe20000000000 */
[----:B------:R-:W-:-:S09]  /*26b40*/  UMOV UR10, 0x40 ;  /* 0x00000040000a7882 */ /* 0x000fd20000000000 */
.L_x_780:
        /* <DEDUP_REMOVED lines=10> */
.L_x_774:
[----:B------:R-:W-:Y:S05]  /*26bf0*/  BSYNC B0 ;  /* 0x0000000000007941 */ /* 0x000fea0003800000 */
.L_x_773:
[----:B------:R-:W2:Y:S01]  /*26c00*/  LDL.LU R4, [R1+0xc] ;  /* 0x00000c0001047983 */ /* 0x000ea20000300800 */
[----:B------:R-:W-:-:S05]  /*26c10*/  VIADD R19, R19, 0x1 ;  /* 0x0000000113137836 */ /* 0x000fca0000000000 */
[----:B------:R-:W-:-:S04]  /*26c20*/  ISETP.NE.AND P0, PT, R19, 0x2, PT ;  /* 0x000000021300780c */ /* 0x000fc80003f05270 */
[----:B------:R-:W-:Y:S02]  /*26c30*/  SEL R0, RZ, 0x1, P0 ;  /* 0x00000001ff007807 */ /* 0x000fe40000000000 */
[----:B------:R-:W-:Y:S02]  /*26c40*/  SEL R19, R19, RZ, P0 ;  /* 0x000000ff13137207 */ /* 0x000fe40000000000 */
[----:B--2---:R-:W-:-:S05]  /*26c50*/  LOP3.LUT R4, R4, R0, RZ, 0x3c, !PT ;  /* 0x0000000004047212 */ /* 0x004fca00078e3cff */
[----:B------:R2:W-:Y:S02]  /*26c60*/  STL [R1+0xc], R4 ;  /* 0x00000c0401007387 */ /* 0x0005e40000100800 */
.L_x_701:
[----:B------:R-:W-:Y:S05]  /*26c70*/  BSYNC B7 ;  /* 0x0000000000077941 */ /* 0x000fea0003800000 */
.L_x_699:
[----:B---3--:R-:W3:Y:S02]  /*26c80*/  LDL R0, [R1] ;  /* 0x0000000001007983 */ /* 0x008ee40000100800 */
[----:B---3--:R-:W-:-:S13]  /*26c90*/  LOP3.LUT P0, RZ, R0, 0x2, RZ, 0xc0, !PT ;  /* 0x0000000200ff7812 */ /* 0x008fda000780c0ff */
[----:B------:R-:W-:Y:S05]  /*26ca0*/  @!P0 BRA `(.L_x_781) ;  /* 0x00000000002c8947 */ /* 0x000fea0003800000 */
[----:B------:R-:W-:Y:S05]  /*26cb0*/  WARPSYNC.ALL ;  /* 0x0000000000007948 */ /* 0x000fea0003800000 */
[----:B------:R-:W3:Y:S08]  /*26cc0*/  S2UR UR5, SR_CgaCtaId ;  /* 0x00000000000579c3 */ /* 0x000ef00000008800 */
[----:B------:R-:W-:Y:S06]  /*26cd0*/  BAR.SYNC.DEFER_BLOCKING 0x5, 0x180 ;  /* 0x0146000000007b1d */ /* 0x000fec0000010000 */
[----:B------:R-:W-:-:S02]  /*26ce0*/  UMOV UR4, 0x400 ;  /* 0x0000040000047882 */ /* 0x000fc40000000000 */
[----:B---3--:R-:W-:-:S06]  /*26cf0*/  ULEA UR4, UR5, UR4, 0x18 ;  /* 0x0000000405047291 */ /* 0x008fcc000f8ec03f */
[----:B------:R-:W-:-:S05]  /*26d00*/  IMAD.U32 R18, RZ, RZ, UR4 ;  /* 0x00000004ff127e24 */ /* 0x000fca000f8e00ff */
[----:B-12---:R-:W1:Y:S04]  /*26d10*/  LDS.128 R4, [R18+0x348d0] ;  /* 0x0348d00012047984 */ /* 0x006e680000000c00 */
[----:B-1----:R1:W-:Y:S04]  /*26d20*/  STL.64 [R1+0x10], R4 ;  /* 0x0000100401007387 */ /* 0x0023e80000100a00 */
[----:B------:R1:W-:Y:S01]  /*26d30*/  STL.64 [R1+0x18], R6 ;  /* 0x0000180601007387 */ /* 0x0003e20000100a00 */
[----:B------:R-:W-:Y:S06]  /*26d40*/  BAR.ARV 0x4, 0x180 ;  /* 0x0106000000007b1d */ /* 0x000fec0000002000 */
[----:B------:R-:W-:Y:S05]  /*26d50*/  BRA `(.L_x_782) ;  /* 0x0000000c00287947 */ /* 0x000fea0003800000 */
.L_x_781:
[----:B------:R-:W3:Y:S01]  /*26d60*/  S2R R16, SR_TID.X ;  /* 0x0000000000107919 */ /* 0x000ee20000002100 */
[----:B------:R-:W-:Y:S01]  /*26d70*/  UMOV UR4, 0xffffffff ;  /* 0xffffffff00047882 */ /* 0x000fe20000000000 */
[----:B---3--:R-:W-:-:S04]  /*26d80*/  LOP3.LUT R16, R16, 0x1f, RZ, 0xc0, !PT ;  /* 0x0000001f10107812 */ /* 0x008fc800078ec0ff */
[----:B------:R-:W-:Y:S01]  /*26d90*/  ISETP.NE.AND P0, PT, R16, 0x1f, PT ;  /* 0x0000001f1000780c */ /* 0x000fe20003f05270 */
[----:B------:R-:W-:-:S12]  /*26da0*/  BRA.DIV UR4, `(.L_x_783) ;  /* 0x00000036040c7947 */ /* 0x000fd8000b800000 */
[----:B------:R-:W0:Y:S01]  /*26db0*/  LDL.LU R2, [R1+0x10] ;  /* 0x0000100001027983 */ /* 0x000e220000300800 */
[----:B------:R-:W-:-:S03]  /*26dc0*/  ULDC UR4, c[0x0][0xc3c] ;  /* 0x00030f0000047ab9 */ /* 0x000fc60000000800 */
[----:B-12---:R-:W2:Y:S01]  /*26dd0*/  LDL R3, [R1+0x1c] ;  /* 0x00001c0001037983 */ /* 0x006ea20000100800 */
[----:B------:R-:W-:Y:S01]  /*26de0*/  ULDC.64 UR6, c[0x0][0x208] ;  /* 0x0000820000067ab9 */ /* 0x000fe20000000a00 */
[----:B0-----:R-:W-:Y:S02]  /*26df0*/  IMAD.MOV.U32 R10, RZ, RZ, R2 ;  /* 0x000000ffff0a7224 */ /* 0x001fe400078e0002 */
[----:B--2---:R-:W-:-:S05]  /*26e00*/  IMAD.IADD R0, R3, 0x1, R16 ;  /* 0x0000000103007824 */ /* 0x004fca00078e0210 */
[----:B------:R-:W-:-:S13]  /*26e10*/  ISETP.GE.OR P1, PT, R0, UR4, !P0 ;  /* 0x0000000400007c0c */ /* 0x000fda000c726670 */
[----:B------:R-:W0:Y:S08]  /*26e20*/  @!P1 LDC.64 R2, c[0x0][0xc80] ;  /* 0x00032000ff029b82 */ /* 0x000e300000000a00 */
[----:B------:R-:W1:Y:S01]  /*26e30*/  @!P1 LDC.64 R6, c[0x0][0xc78] ;  /* 0x00031e00ff069b82 */ /* 0x000e620000000a00 */
[----:B0-----:R-:W-:-:S05]  /*26e40*/  @!P1 IMAD.WIDE R2, R0, 0x4, R2 ;  /* 0x0000000400029825 */ /* 0x001fca00078e0202 */
[----:B------:R1:W2:Y:S02]  /*26e50*/  @!P1 LDG.E R8, desc[UR6][R2.64] ;  /* 0x0000000602089981 */ /* 0x0002a4000c1e1900 */
[----:B-1----:R-:W-:-:S06]  /*26e60*/  @!P1 IMAD.WIDE R2, R0, 0x4, R6 ;  /* 0x0000000400029825 */ /* 0x002fcc00078e0206 */
[----:B------:R-:W3:Y:S01]  /*26e70*/  @!P1 LDG.E R2, desc[UR6][R2.64] ;  /* 0x0000000602029981 */ /* 0x000ee2000c1e1900 */
[----:B------:R-:W-:Y:S01]  /*26e80*/  MOV R4, RZ ;  /* 0x000000ff00047202 */ /* 0x000fe20000000f00 */
[----:B------:R-:W-:Y:S01]  /*26e90*/  IMAD.MOV.U32 R6, RZ, RZ, RZ ;  /* 0x000000ffff067224 */ /* 0x000fe200078e00ff */
[C---:B------:R-:W-:Y:S01]  /*26ea0*/  ISETP.GE.U32.AND P2, PT, R16.reuse, 0x2, PT ;  /* 0x000000021000780c */ /* 0x040fe20003f46070 */
[----:B------:R-:W-:Y:S01]  /*26eb0*/  SHFL.IDX PT, R5, R10, RZ, 0x1f ;  /* 0x00001fff0a057589 */ /* 0x000fe200000e0000 */
[C---:B------:R-:W-:Y:S02]  /*26ec0*/  ISETP.GE.U32.AND P3, PT, R16.reuse, 0x4, PT ;  /* 0x000000041000780c */ /* 0x040fe40003f66070 */
[C---:B------:R-:W-:Y:S01]  /*26ed0*/  ISETP.GE.U32.AND P4, PT, R16.reuse, 0x8, PT ;  /* 0x000000081000780c */ /* 0x040fe20003f86070 */
[----:B------:R-:W-:Y:S01]  /*26ee0*/  SHFL.IDX PT, R0, R10, 0x1, 0x1f ;  /* 0x00201f000a007f89 */ /* 0x000fe200000e0000 */
[----:B------:R-:W-:Y:S01]  /*26ef0*/  ISETP.GE.U32.AND P5, PT, R16, 0x10, PT ;  /* 0x000000101000780c */ /* 0x000fe20003fa6070 */
[----:B--2---:R-:W-:-:S02]  /*26f00*/  @!P1 IMAD.MOV.U32 R4, RZ, RZ, R8 ;  /* 0x000000ffff049224 */ /* 0x004fc400078e0008 */
[----:B------:R-:W-:Y:S02]  /*26f10*/  IMAD.MOV.U32 R8, RZ, RZ, RZ ;  /* 0x000000ffff087224 */ /* 0x000fe400078e00ff */
[----:B---3--:R-:W-:Y:S01]  /*26f20*/  @!P1 IMAD.MOV.U32 R6, RZ, RZ, R2 ;  /* 0x000000ffff069224 */ /* 0x008fe200078e0002 */
[----:B------:R-:W-:-:S03]  /*26f30*/  ISETP.NE.AND P1, PT, R16, RZ, PT ;  /* 0x000000ff1000720c */ /* 0x000fc60003f25270 */
[----:B------:R-:W-:-:S05]  /*26f40*/  IMAD R2, R6, R4, RZ ;  /* 0x0000000406027224 */ /* 0x000fca00078e02ff */
[----:B------:R-:W0:Y:S02]  /*26f50*/  SHFL.UP PT, R3, R2, 0x1, RZ ;  /* 0x0420000002037989 */ /* 0x000e2400000e00ff */
[----:B0-----:R-:W-:-:S05]  /*26f60*/  SEL R3, R3, RZ, P1 ;  /* 0x000000ff03037207 */ /* 0x001fca0000800000 */
[----:B------:R-:W-:-:S05]  /*26f70*/  IMAD.IADD R2, R2, 0x1, R3 ;  /* 0x0000000102027824 */ /* 0x000fca00078e0203 */
        /* <DEDUP_REMOVED lines=12> */
[----:B------:R0:W1:Y:S02]  /*27040*/  SHFL.IDX PT, R9, R7, 0x1f, 0x1f ;  /* 0x03e01f0007097f89 */ /* 0x00006400000e0000 */
.L_x_912:
[----:B------:R-:W-:Y:S02]  /*27050*/  ULDC UR4, c[0x0][0xc38] ;  /* 0x00030e0000047ab9 */ /* 0x000fe40000000800 */
[----:B------:R-:W-:-:S05]  /*27060*/  MOV R2, UR4 ;  /* 0x0000000400027c02 */ /* 0x000fca0008000f00 */
[----:B-1----:R-:W-:-:S04]  /*27070*/  IMAD R9, R9, R2, RZ ;  /* 0x0000000209097224 */ /* 0x002fc800078e02ff */
[----:B------:R-:W-:-:S05]  /*27080*/  IMAD.IADD R0, R0, 0x1, R9 ;  /* 0x0000000100007824 */ /* 0x000fca00078e0209 */
[----:B------:R-:W-:-:S13]  /*27090*/  ISETP.GT.AND P6, PT, R0, R5, PT ;  /* 0x000000050000720c */ /* 0x000fda0003fc4270 */
[----:B------:R-:W-:Y:S05]  /*270a0*/  @P6 BRA `(.L_x_784) ;  /* 0x0000000000b06947 */ /* 0x000fea0003800000 */
.L_x_787:
[----:B------:R-:W2:Y:S01]  /*270b0*/  LDL.LU R3, [R1+0x1c] ;  /* 0x00001c0001037983 */ /* 0x000ea20000300800 */
        /* <DEDUP_REMOVED lines=15> */
[----:B-1----:R-:W-:Y:S01]  /*271b0*/  @!P6 IMAD.WIDE R2, R6, 0x4, R2 ;  /* 0x000000040602e825 */ /* 0x002fe200078e0202 */
[----:B------:R-:W-:-:S06]  /*271c0*/  MOV R6, RZ ;  /* 0x000000ff00067202 */ /* 0x000fcc0000000f00 */
        /* <DEDUP_REMOVED lines=17> */
[----:B-1----:R-:W-:-:S04]  /*272e0*/  SEL R3, R3, RZ, P5 ;  /* 0x000000ff03037207 */ /* 0x002fc80002800000 */
[----:B0-----:R-:W-:-:S05]  /*272f0*/  IADD3 R7, R2, R3, RZ ;  /* 0x0000000302077210 */ /* 0x001fca0007ffe0ff */
[----:B------:R0:W1:Y:S02]  /*27300*/  SHFL.IDX PT, R9, R7, 0x1f, 0x1f ;  /* 0x03e01f0007097f89 */ /* 0x00006400000e0000 */
.L_x_920:
[----:B------:R-:W-:Y:S02]  /*27310*/  ULDC UR4, c[0x0][0xc38] ;  /* 0x00030e0000047ab9 */ /* 0x000fe40000000800 */
[----:B------:R-:W-:-:S04]  /*27320*/  IMAD.U32 R2, RZ, RZ, UR4 ;  /* 0x00000004ff027e24 */ /* 0x000fc8000f8e00ff */
[----:B-1----:R-:W-:-:S04]  /*27330*/  IMAD R9, R9, R2, RZ ;  /* 0x0000000209097224 */ /* 0x002fc800078e02ff */
[----:B------:R-:W-:-:S05]  /*27340*/  IMAD.IADD R0, R9, 0x1, R0 ;  /* 0x0000000109007824 */ /* 0x000fca00078e0200 */
[----:B------:R-:W-:-:S13]  /*27350*/  ISETP.GT.AND P6, PT, R0, R5, PT ;  /* 0x000000050000720c */ /* 0x000fda0003fc4270 */
[----:B------:R-:W-:Y:S05]  /*27360*/  @!P6 BRA `(.L_x_787) ;  /* 0xfffffffc0050e947 */ /* 0x000fea000383ffff */
.L_x_784:
[----:B------:R-:W-:Y:S01]  /*27370*/  IMAD.IADD R9, R0, 0x1, -R9 ;  /* 0x0000000100097824 */ /* 0x000fe200078e0a09 */
[----:B------:R-:W-:-:S03]  /*27380*/  UMOV UR4, 0xffffffff ;  /* 0xffffffff00047882 */ /* 0x000fc60000000000 */
[----:B------:R-:W-:-:S05]  /*27390*/  IMAD R0, R7, R2, R9 ;  /* 0x0000000207007224 */ /* 0x000fca00078e0209 */
[----:B------:R-:W-:Y:S01]  /*273a0*/  ISETP.GT.AND P6, PT, R0, R5, PT ;  /* 0x000000050000720c */ /* 0x000fe20003fc4270 */
[----:B------:R-:W-:-:S12]  /*273b0*/  BRA.DIV UR4, `(.L_x_788) ;  /* 0x0000003604c47947 */ /* 0x000fd8000b800000 */
[----:B------:R-:W-:-:S04]  /*273c0*/  VOTE.ANY R3, PT, !P6 ;  /* 0x0000000000037806 */ /* 0x000fc800070e0100 */
[----:B------:R-:W1:Y:S02]  /*273d0*/  POPC R0, R3 ;  /* 0x0000000300007309 */ /* 0x000e640000000000 */
[----:B-1----:R1:W2:Y:S04]  /*273e0*/  SHFL.IDX PT, R4, R4, R0, 0x1f ;  /* 0x00001f0004047589 */ /* 0x0022a800000e0000 */
[----:B------:R1:W3:Y:S02]  /*273f0*/  SHFL.IDX PT, R6, R6, R0, 0x1f ;  /* 0x00001f0006067589 */ /* 0x0002e400000e0000 */
.L_x_925:
[----:B------:R-:W-:-:S13]  /*27400*/  ISETP.NE.AND P0, PT, R3, RZ, PT ;  /* 0x000000ff0300720c */ /* 0x000fda0003f05270 */
[----:B------:R-:W-:Y:S05]  /*27410*/  @!P0 BRA `(.L_x_789) ;  /* 0x0000000000148947 */ /* 0x000fea0003800000 */
[----:B------:R-:W-:Y:S01]  /*27420*/  UMOV UR4, 0xffffffff ;  /* 0xffffffff00047882 */ /* 0x000fe20000000000 */
[----:B------:R-:W-:Y:S02]  /*27430*/  VIADD R12, R0, 0xffffffff ;  /* 0xffffffff000c7836 */ /* 0x000fe40000000000 */
[----:B------:R-:W-:Y:S05]  /*27440*/  BRA.DIV UR4, `(.L_x_790) ;  /* 0x0000003604fc7947 */ /* 0x000fea000b800000 */
[----:B0-----:R0:W4:Y:S02]  /*27450*/  SHFL.IDX PT, R7, R7, R12, 0x1f ;  /* 0x00001f0c07077589 */ /* 0x00112400000e0000 */
.L_x_928:
[----:B----4-:R-:W-:-:S07]  /*27460*/  MOV R8, R7 ;  /* 0x0000000700087202 */ /* 0x010fce0000000f00 */
.L_x_789:
[----:B------:R-:W4:Y:S01]  /*27470*/  LDL.LU R10, [R1+0x1c] ;  /* 0x00001c00010a7983 */ /* 0x000f220000300800 */
[----:B0-2---:R-:W-:Y:S01]  /*27480*/  IABS R7, R4 ;  /* 0x0000000400077213 */ /* 0x005fe20000000000 */
[----:B------:R-:W-:-:S03]  /*27490*/  IMAD R9, R8, R2, R9 ;  /* 0x0000000208097224 */ /* 0x000fc600078e0209 */
[----:B------:R-:W0:Y:S01]  /*274a0*/  I2F.RP R2, R7 ;  /* 0x0000000700027306 */ /* 0x000e220000209400 */
[----:B------:R-:W-:Y:S01]  /*274b0*/  IMAD.IADD R5, R5, 0x1, -R9 ;  /* 0x0000000105057824 */ /* 0x000fe200078e0a09 */
[----:B------:R2:W-:Y:S02]  /*274c0*/  STL [R1+0x10], R9 ;  /* 0x0000100901007387 */ /* 0x0005e40000100800 */
[----:B--2---:R-:W-:-:S04]  /*274d0*/  IABS R9, R4 ;  /* 0x0000000400097213 */ /* 0x004fc80000000000 */
[----:B0-----:R-:W0:Y:S01]  /*274e0*/  MUFU.RCP R2, R2 ;  /* 0x0000000200027308 */ /* 0x001e220000001000 */
[----:B------:R-:W-:Y:S01]  /*274f0*/  IADD3 R9, RZ, -R9, RZ ;  /* 0x80000009ff097210 */ /* 0x000fe20007ffe0ff */
[----:B0-----:R-:W-:-:S06]  /*27500*/  VIADD R2, R2, 0xffffffe ;  /* 0x0ffffffe02027836 */ /* 0x001fcc0000000000 */
[----:B------:R-:W0:Y:S02]  /*27510*/  F2I.FTZ.U32.TRUNC.NTZ R3, R2 ;  /* 0x0000000200037305 */ /* 0x000e24000021f000 */
[----:B0-----:R-:W-:-:S04]  /*27520*/  IMAD.MOV R2, RZ, RZ, -R3 ;  /* 0x000000ffff027224 */ /* 0x001fc800078e0a03 */
[----:B------:R-:W-:Y:S02]  /*27530*/  IMAD R8, R2, R7, RZ ;  /* 0x0000000702087224 */ /* 0x000fe400078e02ff */
[----:B------:R-:W-:-:S04]  /*27540*/  IMAD.MOV.U32 R2, RZ, RZ, RZ ;  /* 0x000000ffff027224 */ /* 0x000fc800078e00ff */
[----:B------:R-:W-:Y:S01]  /*27550*/  IMAD.HI.U32 R2, R3, R8, R2 ;  /* 0x0000000803027227 */ /* 0x000fe200078e0002 */
[----:B------:R-:W-:-:S05]  /*27560*/  IABS R3, R5 ;  /* 0x0000000500037213 */ /* 0x000fca0000000000 */
[----:B------:R-:W-:-:S04]  /*27570*/  IMAD.HI.U32 R8, R2, R3, RZ ;  /* 0x0000000302087227 */ /* 0x000fc800078e00ff */
[----:B------:R-:W-:-:S05]  /*27580*/  IMAD R3, R8, R9, R3 ;  /* 0x0000000908037224 */ /* 0x000fca00078e0203 */
[----:B------:R-:W-:-:S13]  /*27590*/  ISETP.GT.U32.AND P1, PT, R7, R3, PT ;  /* 0x000000030700720c */ /* 0x000fda0003f24070 */
[----:B------:R-:W-:Y:S01]  /*275a0*/  @!P1 IMAD.IADD R3, R3, 0x1, -R7 ;  /* 0x0000000103039824 */ /* 0x000fe200078e0a07 */
[----:B------:R-:W-:Y:S02]  /*275b0*/  @!P1 IADD3 R8, R8, 0x1, RZ ;  /* 0x0000000108089810 */ /* 0x000fe40007ffe0ff */
[----:B------:R-:W-:Y:S02]  /*275c0*/  ISETP.NE.AND P1, PT, R4, RZ, PT ;  /* 0x000000ff0400720c */ /* 0x000fe40003f25270 */
[----:B------:R-:W-:Y:S02]  /*275d0*/  ISETP.GE.U32.AND P0, PT, R3, R7, PT ;  /* 0x000000070300720c */ /* 0x000fe40003f06070 */
[----:B---3--:R-:W-:-:S04]  /*275e0*/  IABS R7, R6 ;  /* 0x0000000600077213 */ /* 0x008fc80000000000 */
[----:B------:R-:W0:Y:S07]  /*275f0*/  I2F.RP R2, R7 ;  /* 0x0000000700027306 */ /* 0x000e2e0000209400 */
[----:B------:R-:W-:Y:S01]  /*27600*/  @P0 VIADD R8, R8, 0x1 ;  /* 0x0000000108080836 */ /* 0x000fe20000000000 */
[----:B0-----:R-:W0:Y:S02]  /*27610*/  MUFU.RCP R2, R2 ;  /* 0x0000000200027308 */ /* 0x001e240000001000 */
[----:B0-----:R-:W-:-:S06]  /*27620*/  VIADD R2, R2, 0xffffffe ;  /* 0x0ffffffe02027836 */ /* 0x001fcc0000000000 */
[----:B------:R-:W0:Y:S02]  /*27630*/  F2I.FTZ.U32.TRUNC.NTZ R3, R2 ;  /* 0x0000000200037305 */ /* 0x000e24000021f000 */
[----:B0-----:R-:W-:-:S04]  /*27640*/  IMAD.MOV R2, RZ, RZ, -R3 ;  /* 0x000000ffff027224 */ /* 0x001fc800078e0a03 */
        /* <DEDUP_REMOVED lines=12> */
[----:B------:R-:W-:Y:S02]  /*27710*/  IMAD R3, R2, R9, R3 ;  /* 0x0000000902037224 */ /* 0x000fe400078e0203 */
[----:B------:R-:W-:-:S03]  /*27720*/  IMAD.IADD R4, R5, 0x1, -R4 ;  /* 0x0000000105047824 */ /* 0x000fc600078e0a04 */
[----:B------:R-:W-:-:S13]  /*27730*/  ISETP.GT.U32.AND P1, PT, R7, R3, PT ;  /* 0x000000030700720c */ /* 0x000fda0003f24070 */
[----:B------:R-:W-:Y:S01]  /*27740*/  @!P1 IMAD.IADD R3, R3, 0x1, -R7 ;  /* 0x0000000103039824 */ /* 0x000fe200078e0a07 */
[----:B------:R-:W-:Y:S02]  /*27750*/  @!P1 IADD3 R2, R2, 0x1, RZ ;  /* 0x0000000102029810 */ /* 0x000fe40007ffe0ff */
        /* <DEDUP_REMOVED lines=9> */
[----:B------:R-:W-:Y:S01]  /*277f0*/  IMAD R3, R6, R3, R8 ;  /* 0x0000000306037224 */ /* 0x000fe200078e0208 */
[----:B----4-:R-:W-:-:S03]  /*27800*/  IADD3 R10, R0, R10, RZ ;  /* 0x0000000a000a7210 */ /* 0x010fc60007ffe0ff */
[----:B-1----:R-:W-:-:S05]  /*27810*/  IMAD R0, R3, 0x10000, R2 ;  /* 0x0001000003007824 */ /* 0x002fca00078e0202 */
[----:B------:R2:W-:Y:S04]  /*27820*/  STL [R1+0x18], R0 ;  /* 0x0000180001007387 */ /* 0x0005e80000100800 */
[----:B------:R2:W-:Y:S04]  /*27830*/  STL [R1+0x1c], R10 ;  /* 0x00001c0a01007387 */ /* 0x0005e80000100800 */
[----:B------:R2:W-:Y:S01]  /*27840*/  STL [R1+0x14], R4 ;  /* 0x0000140401007387 */ /* 0x0005e20000100800 */
[----:B------:R-:W-:Y:S05]  /*27850*/  BRA `(.L_x_791) ;  /* 0x0000000000287947 */ /* 0x000fea0003800000 */
.L_x_785:
[----:B------:R-:W-:Y:S01]  /*27860*/  UMOV UR4, URZ ;  /* 0x0000003f00047c82 */ /* 0x000fe20008000000 */
[----:B------:R-:W-:Y:S01]  /*27870*/  ULDC UR6, c[0x0][0xc3c] ;  /* 0x00030f0000067ab9 */ /* 0x000fe20000000800 */
[----:B------:R-:W-:Y:S01]  /*27880*/  UMOV UR5, URZ ;  /* 0x0000003f00057c82 */ /* 0x000fe20008000000 */
[----:B------:R-:W-:Y:S01]  /*27890*/  IMAD.U32 R3, RZ, RZ, UR4 ;  /* 0x00000004ff037e24 */ /* 0x000fe2000f8e00ff */
[----:B------:R-:W-:Y:S01]  /*278a0*/  MOV R0, UR6 ;  /* 0x0000000600007c02 */ /* 0x000fe20008000f00 */
[----:B------:R-:W-:Y:S01]  /*278b0*/  IMAD.U32 R2, RZ, RZ, UR5 ;  /* 0x00000005ff027e24 */ /* 0x000fe2000f8e00ff */
[----:B------:R1:W-:Y:S04]  /*278c0*/  STL [R1+0x10], R5 ;  /* 0x0000100501007387 */ /* 0x0003e80000100800 */
[----:B------:R1:W-:Y:S04]  /*278d0*/  STL [R1+0x14], R3 ;  /* 0x0000140301007387 */ /* 0x0003e80000100800 */
[----:B------:R1:W-:Y:S04]  /*278e0*/  STL [R1+0x1c], R0 ;  /* 0x00001c0001007387 */ /* 0x0003e80000100800 */
[----:B------:R1:W-:Y:S02]  /*278f0*/  STL [R1+0x18], R2 ;  /* 0x0000180201007387 */ /* 0x0003e40000100800 */
.L_x_791:
[----:B-1----:R-:W0:Y:S04]  /*27900*/  LDL R2, [R1+0x1c] ;  /* 0x00001c0001027983 */ /* 0x002e280000100800 */
[----:B------:R-:W3:Y:S04]  /*27910*/  LDL R3, [R1+0x18] ;  /* 0x0000180001037983 */ /* 0x000ee80000100800 */
[----:B------:R-:W4:Y:S04]  /*27920*/  LDL R5, [R1+0x14] ;  /* 0x0000140001057983 */ /* 0x000f280000100800 */
[----:B--2---:R-:W4:Y:S01]  /*27930*/  LDL R4, [R1+0x10] ;  /* 0x0000100001047983 */ /* 0x004f220000100800 */
[----:B------:R-:W1:Y:S01]  /*27940*/  S2R R0, SR_TID.X ;  /* 0x0000000000007919 */ /* 0x000e620000002100 */
[----:B------:R-:W-:Y:S05]  /*27950*/  WARPSYNC.ALL ;  /* 0x0000000000007948 */ /* 0x000fea0003800000 */
[----:B-1----:R-:W-:Y:S01]  /*27960*/  LOP3.LUT R0, R0, 0x1f, RZ, 0xc0, !PT ;  /* 0x0000001f00007812 */ /* 0x002fe200078ec0ff */
[----:B------:R-:W-:Y:S03]  /*27970*/  BAR.SYNC.DEFER_BLOCKING 0x4, 0x180 ;  /* 0x0106000000007b1d */ /* 0x000fe60000010000 */
[----:B------:R-:W-:-:S13]  /*27980*/  ISETP.NE.AND P0, PT, R0, RZ, PT ;  /* 0x000000ff0000720c */ /* 0x000fda0003f05270 */
[----:B------:R-:W1:Y:S01]  /*27990*/  @!P0 S2R R0, SR_CgaCtaId ;  /* 0x0000000000008919 */ /* 0x000e620000008800 */
[----:B0-----:R-:W-:Y:S01]  /*279a0*/  IMAD.MOV.U32 R7, RZ, RZ, R2 ;  /* 0x000000ffff077224 */ /* 0x001fe200078e0002 */
[----:B------:R-:W-:Y:S01]  /*279b0*/  @!P0 MOV R2, 0x400 ;  /* 0x0000040000028802 */ /* 0x000fe20000000f00 */
[----:B---3--:R-:W-:-:S03]  /*279c0*/  IMAD.MOV.U32 R6, RZ, RZ, R3 ;  /* 0x000000ffff067224 */ /* 0x008fc600078e0003 */
[----:B-1----:R-:W-:-:S05]  /*279d0*/  @!P0 LEA R18, R0, R2, 0x18 ;  /* 0x0000000200128211 */ /* 0x002fca00078ec0ff */
[----:B----4-:R0:W-:Y:S01]  /*279e0*/  @!P0 STS.128 [R18+0x348d0], R4 ;  /* 0x0348d00412008388 */ /* 0x0101e20000000c00 */
[----:B------:R-:W-:Y:S06]  /*279f0*/  BAR.ARV 0x5, 0x180 ;  /* 0x0146000000007b1d */ /* 0x000fec0000002000 */
.L_x_782:
[----:B------:R-:W2:Y:S01]  /*27a00*/  LDL R0, [R1+0x1c] ;  /* 0x00001c0001007983 */ /* 0x000ea20000100800 */
[----:B------:R-:W-:Y:S02]  /*27a10*/  ULDC UR4, c[0x0][0xc3c] ;  /* 0x00030f0000047ab9 */ /* 0x000fe40000000800 */
[----:B--2---:R-:W-:-:S13]  /*27a20*/  ISETP.GE.AND P0, PT, R0, UR4, PT ;  /* 0x0000000400007c0c */ /* 0x004fda000bf06270 */
[----:B------:R-:W-:Y:S05]  /*27a30*/  @!P0 BRA `(.L_x_792) ;  /* 0xffffff9400d88947 */ /* 0x000fea000383ffff */
[----:B------:R-:W-:Y:S05]  /*27a40*/  BSYNC B8 ;  /* 0x0000000000087941 */ /* 0x000fea0003800000 */
.L_x_655:
[----:B--2---:R-:W2:Y:S01]  /*27a50*/  LDL.LU R0, [R1+0x5c] ;  /* 0x00005c0001007983 */ /* 0x004ea20000300800 */
[----:B------:R-:W-:Y:S01]  /*27a60*/  BSSY B0, `(.L_x_793) ;  /* 0x000000b000007945 */ /* 0x000fe20003800000 */
[----:B01----:R-:W0:Y:S01]  /*27a70*/  S2R R5, SR_CgaCtaId ;  /* 0x0000000000057919 */ /* 0x003e220000008800 */
[----:B--2---:R-:W-:-:S05]  /*27a80*/  VIADD R0, R0, 0x1 ;  /* 0x0000000100007836 */ /* 0x004fca0000000000 */
[----:B------:R-:W-:-:S04]  /*27a90*/  LEA.HI R2, R0, R0, RZ, 0x1 ;  /* 0x0000000000027211 */ /* 0x000fc800078f08ff */
[----:B------:R-:W-:-:S05]  /*27aa0*/  LOP3.LUT R3, R2, 0xfffffffe, RZ, 0xc0, !PT ;  /* 0xfffffffe02037812 */ /* 0x000fca00078ec0ff */
[----:B------:R-:W-:Y:S01]  /*27ab0*/  IMAD.IADD R3, R0, 0x1, -R3 ;  /* 0x0000000100037824 */ /* 0x000fe200078e0a03 */
[----:B------:R-:W-:-:S04]  /*27ac0*/  MOV R0, 0x400 ;  /* 0x0000040000007802 */ /* 0x000fc80000000f00 */
[----:B0-----:R-:W-:Y:S02]  /*27ad0*/  LEA R0, R5, R0, 0x18 ;  /* 0x0000000005007211 */ /* 0x001fe400078ec0ff */
[----:B------:R-:W-:-:S04]  /*27ae0*/  SHF.L.U32 R3, R3, 0x1f, RZ ;  /* 0x0000001f03037819 */ /* 0x000fc800000006ff */
[----:B------:R-:W0:Y:S02]  /*27af0*/  SYNCS.PHASECHK.TRANS64.TRYWAIT P0, [R0+URZ+0x34820], R3 ;  /* 0x03482003000075a7 */ /* 0x000e24000800017f */
[----:B0-----:R-:W-:Y:S05]  /*27b00*/  @!P0 BRA `(.L_x_794) ;  /* 0x0000003000748947 */ /* 0x001fea0003800000 */
.L_x_929:
[----:B------:R-:W-:Y:S05]  /*27b10*/  BSYNC B0 ;  /* 0x0000000000007941 */ /* 0x000fea0003800000 */
.L_x_793:
[----:B------:R-:W-:-:S03]  /*27b20*/  UMOV UR4, 0xffffffff ;  /* 0xffffffff00047882 */ /* 0x000fc60000000000 */
[----:B------:R-:W-:Y:S05]  /*27b30*/  BRA.DIV UR4, `(.L_x_795) ;  /* 0x00000032047c7947 */ /* 0x000fea000b800000 */
[----:B------:R-:W1:Y:S02]  /*27b40*/  S2R R2, SR_TID.X ;  /* 0x0000000000027919 */ /* 0x000e640000002100 */
[----:B-1----:R-:W-:-:S04]  /*27b50*/  SHF.R.U32.HI R2, RZ, 0x5, R2 ;  /* 0x00000005ff027819 */ /* 0x002fc80000011602 */
[----:B------:R-:W-:-:S05]  /*27b60*/  LOP3.LUT R2, R2, 0x3, RZ, 0xc0, !PT ;  /* 0x0000000302027812 */ /* 0x000fca00078ec0ff */
[----:B------:R1:W2:Y:S02]  /*27b70*/  SHFL.IDX PT, R14, R2, RZ, 0x1f ;  /* 0x00001fff020e7589 */ /* 0x0002a400000e0000 */
.L_x_932:
[----:B--2---:R-:W-:-:S13]  /*27b80*/  ISETP.NE.AND P0, PT, R14, RZ, PT ;  /* 0x000000ff0e00720c */ /* 0x004fda0003f05270 */
[----:B------:R-:W-:Y:S05]  /*27b90*/  @P0 BRA `(.L_x_416) ;  /* 0x00000000008c0947 */ /* 0x000fea0003800000 */
[----:B------:R-:W-:-:S03]  /*27ba0*/  UMOV UR4, 0xffffffff ;  /* 0xffffffff00047882 */ /* 0x000fc60000000000 */
[----:B------:R-:W-:Y:S05]  /*27bb0*/  BRA.DIV UR4, `(.L_x_796) ;  /* 0x0000003204907947 */ /* 0x000fea000b800000 */
[----:B------:R-:W-:-:S13]  /*27bc0*/  ELECT P6, URZ, PT ;  /* 0x00000000003f782f */ /* 0x000fda00038c0000 */
.L_x_935:
[----:B------:R-:W-:Y:S05]  /*27bd0*/  @!P6 BRA `(.L_x_416) ;  /* 0x00000000007ce947 */ /* 0x000fea0003800000 */
[----:B-1----:R-:W2:Y:S02]  /*27be0*/  LDL.LU R2, [R1+0x74] ;  /* 0x0000740001027983 */ /* 0x002ea40000300800 */
[----:B--2---:R-:W-:-:S04]  /*27bf0*/  LOP3.LUT R2, R2, 0x2, RZ, 0xfc, !PT ;  /* 0x0000000202027812 */ /* 0x004fc800078efcff */
[----:B------:R-:W-:-:S13]  /*27c00*/  ISETP.NE.AND P2, PT, R2, 0x3, PT ;  /* 0x000000030200780c */ /* 0x000fda0003f45270 */
[----:B------:R-:W-:Y:S05]  /*27c10*/  @!P2 BRA `(.L_x_797) ;  /* 0x000000000004a947 */ /* 0x000fea0003800000 */
[----:B------:R-:W-:Y:S01]  /*27c20*/  BPT.TRAP 0x1 ;  /* 0x000000040000795c */ /* 0x000fe20000300000 */
.L_x_797:
[----:B------:R-:W2:Y:S01]  /*27c30*/  LDL.LU R7, [R1+0xc] ;  /* 0x00000c0001077983 */ /* 0x000ea20000300800 */
[----:B------:R-:W-:Y:S01]  /*27c40*/  IADD3 R2, R0, 0x34840, RZ ;  /* 0x0003484000027810 */ /* 0x000fe20007ffe0ff */
[----:B0-----:R-:W-:-:S04]  /*27c50*/  VIADD R3, R19, 0x1 ;  /* 0x0000000113037836 */ /* 0x001fc80000000000 */
[----:B------:R-:W-:Y:S01]  /*27c60*/  IMAD R6, R19, 0x8, R2 ;  /* 0x0000000813067824 */ /* 0x000fe200078e0202 */
        /* <DEDUP_REMOVED lines=9> */
.L_x_936:
[----:B------:R-:W1:Y:S02]  /*27d00*/  SYNCS.PHASECHK.TRANS64.TRYWAIT P0, [R7+URZ], R2 ;  /* 0x00000002070075a7 */ /* 0x000e64000800017f */
[----:B-1----:R-:W-:Y:S05]  /*27d10*/  @!P0 BRA `(.L_x_799) ;  /* 0x00000030006c8947 */ /* 0x002fea0003800000 */
.L_x_937:
[----:B------:R-:W-:Y:S05]  /*27d20*/  @!P2 BRA `(.L_x_800) ;  /* 0x000000000004a947 */ /* 0x000fea0003800000 */
[----:B------:R-:W-:Y:S01]  /*27d30*/  BPT.TRAP 0x1 ;  /* 0x000000040000795c */ /* 0x000fe20000300000 */
.L_x_800:
[----:B------:R-:W-:-:S05]  /*27d40*/  VIADD R0, R0, 0x34860 ;  /* 0x0003486000007836 */ /* 0x000fca0000000000 */
[----:B------:R-:W-:-:S04]  /*27d50*/  LEA R4, R19, R0, 0x3 ;  /* 0x0000000013047211 */ /* 0x000fc800078e18ff */
[----:B------:R-:W2:Y:S02]  /*27d60*/  SYNCS.PHASECHK.TRANS64.TRYWAIT P0, [R4+URZ], R5 ;  /* 0x00000005040075a7 */ /* 0x000ea4000800017f */
[----:B--2---:R-:W-:Y:S05]  /*27d70*/  @!P0 BRA `(.L_x_801) ;  /* 0x0000003000688947 */ /* 0x004fea0003800000 */
.L_x_938:
[----:B------:R-:W-:-:S07]  /*27d80*/  IMAD R3, R3, 0x8, R0 ;  /* 0x0000000803037824 */ /* 0x000fce00078e0200 */
.L_x_802:
[----:B---3--:R3:W4:Y:S02]  /*27d90*/  SYNCS.PHASECHK.TRANS64.TRYWAIT P0, [R3+URZ], R2 ;  /* 0x00000002030075a7 */ /* 0x008724000800017f */
[----:B----4-:R-:W-:Y:S05]  /*27da0*/  @!P0 NANOSLEEP.SYNCS 0x989680 ;  /* 0x009896800000895d */ /* 0x010fea0003900000 */
[----:B------:R-:W4:Y:S02]  /*27db0*/  @!P0 SYNCS.PHASECHK.TRANS64 P0, [R3+URZ], R2 ;  /* 0x00000002030085a7 */ /* 0x000f24000800007f */
[----:B----4-:R-:W-:Y:S05]  /*27dc0*/  @!P0 BRA `(.L_x_802) ;  /* 0xfffffffc00f08947 */ /* 0x010fea000383ffff */
.L_x_416:
[----:B------:R-:W-:Y:S05]  /*27dd0*/  BSYNC B9 ;  /* 0x0000000000097941 */ /* 0x000fea0003800000 */
.L_x_413:
[----:B------:R-:W-:Y:S05]  /*27de0*/  EXIT ;  /* 0x000000000000794d */ /* 0x000fea0003800000 */
.L_x_444:
[----:B-1----:R1:W2:Y:S02]  /*27df0*/  SYNCS.PHASECHK.TRANS64.TRYWAIT P6, [R3+URZ+0x34890], R0 ;  /* 0x03489000030075a7 */ /* 0x0022a400080c017f */
[----:B--2---:R-:W-:Y:S05]  /*27e00*/  @!P6 NANOSLEEP.SYNCS 0x989680 ;  /* 0x009896800000e95d */ /* 0x004fea0003900000 */
[----:B------:R-:W2:Y:S02]  /*27e10*/  @!P6 SYNCS.PHASECHK.TRANS64 P6, [R3+URZ+0x34890], R0 ;  /* 0x034890000300e5a7 */ /* 0x000ea400080c007f */
[----:B--2---:R-:W-:Y:S05]  /*27e20*/  @!P6 BRA `(.L_x_444) ;  /* 0xfffffffc00f0e947 */ /* 0x004fea000383ffff */
[----:B------:R-:W-:Y:S05]  /*27e30*/  BRA `(.L_x_803) ;  /* 0xfffffdc000b47947 */ /* 0x000fea000383ffff */
.L_x_498:
[----:B-1----:R1:W3:Y:S02]  /*27e40*/  SYNCS.PHASECHK.TRANS64.TRYWAIT P4, [R3+URZ+0x34890], R0 ;  /* 0x03489000030075a7 */ /* 0x0022e4000808017f */
[----:B---3--:R-:W-:Y:S05]  /*27e50*/  @!P4 NANOSLEEP.SYNCS 0x989680 ;  /* 0x009896800000c95d */ /* 0x008fea0003900000 */
[----:B------:R-:W3:Y:S02]  /*27e60*/  @!P4 SYNCS.PHASECHK.TRANS64 P4, [R3+URZ+0x34890], R0 ;  /* 0x034890000300c5a7 */ /* 0x000ee4000808007f */
[----:B---3--:R-:W-:Y:S05]  /*27e70*/  @!P4 BRA `(.L_x_498) ;  /* 0xfffffffc00f0c947 */ /* 0x008fea000383ffff */
[----:B------:R-:W-:Y:S05]  /*27e80*/  BRA `(.L_x_804) ;  /* 0xfffffdfc00347947 */ /* 0x000fea000383ffff */
.L_x_523:
[----:B-1----:R1:W2:Y:S02]  /*27e90*/  SYNCS.PHASECHK.TRANS64.TRYWAIT P3, [R3+URZ+0x34890], R0 ;  /* 0x03489000030075a7 */ /* 0x0022a4000806017f */
[----:B--2---:R-:W-:Y:S05]  /*27ea0*/  @!P3 NANOSLEEP.SYNCS 0x989680 ;  /* 0x009896800000b95d */ /* 0x004fea0003900000 */
[----:B------:R-:W2:Y:S02]  /*27eb0*/  @!P3 SYNCS.PHASECHK.TRANS64 P3, [R3+URZ+0x34890], R0 ;  /* 0x034890000300b5a7 */ /* 0x000ea4000806007f */
[----:B--2---:R-:W-:Y:S05]  /*27ec0*/  @!P3 BRA `(.L_x_523) ;  /* 0xfffffffc00f0b947 */ /* 0x004fea000383ffff */
[----:B------:R-:W-:Y:S05]  /*27ed0*/  BRA `(.L_x_805) ;  /* 0xfffffe3000747947 */ /* 0x000fea000383ffff */
.L_x_537:
[----:B--2---:R2:W3:Y:S02]  /*27ee0*/  SYNCS.PHASECHK.TRANS64.TRYWAIT P2, [R3+URZ+0x348b0], R0 ;  /* 0x0348b000030075a7 */ /* 0x0044e4000804017f */
[----:B---3--:R-:W-:Y:S05]  /*27ef0*/  @!P2 NANOSLEEP.SYNCS 0x989680 ;  /* 0x009896800000a95d */ /* 0x008fea0003900000 */
[----:B------:R-:W3:Y:S02]  /*27f00*/  @!P2 SYNCS.PHASECHK.TRANS64 P2, [R3+URZ+0x348b0], R0 ;  /* 0x0348b0000300a5a7 */ /* 0x000ee4000804007f */
[----:B---3--:R-:W-:Y:S05]  /*27f10*/  @!P2 BRA `(.L_x_537) ;  /* 0xfffffffc00f0a947 */ /* 0x008fea000383ffff */
[----:B------:R-:W-:Y:S05]  /*27f20*/  BRA `(.L_x_806) ;  /* 0xfffffe3800e47947 */ /* 0x000fea000383ffff */
.L_x_555:
[----:B------:R-:W-:Y:S01]  /*27f30*/  BSSY B0, `(.L_x_807) ;  /* 0x0000007000007945 */ /* 0x000fe20003800000 */
[----:B------:R-:W-:Y:S02]  /*27f40*/  IMAD.MOV.U32 R12, RZ, RZ, RZ ;  /* 0x000000ffff0c7224 */ /* 0x000fe400078e00ff */
[----:B------:R-:W-:Y:S02]  /*27f50*/  IMAD.MOV.U32 R11, RZ, RZ, 0x1f ;  /* 0x0000001fff0b7424 */ /* 0x000fe400078e00ff */
[----:B------:R-:W-:-:S07]  /*27f60*/  IMAD.MOV.U32 R15, RZ, RZ, -0x1 ;  /* 0xffffffffff0f7424 */ /* 0x000fce00078e00ff */
[----:B-----5:R-:W-:Y:S05]  /*27f70*/  WARPSYNC.COLLECTIVE R15, `(.L_x_808) ;  /* 0x000000000f087348 */ /* 0x020fea0003c00000 */
[----:B------:R0:W1:Y:S02]  /*27f80*/  SHFL.IDX P6, R14, R13, R12, R11 ;  /* 0x0000000c0d0e7389 */ /* 0x00006400000c000b */
[----:B01---5:R-:W-:Y:S01]  /*27f90*/  ENDCOLLECTIVE ;  /* 0x000000000000791b */ /* 0x023fe20003800000 */
.L_x_808:
[----:B------:R-:W-:Y:S05]  /*27fa0*/  BSYNC B0 ;  /* 0x0000000000007941 */ /* 0x000fea0003800000 */
.L_x_807:
[----:B------:R1:W-:Y:S01]  /*27fb0*/  STL [R1+0x28], R14 ;  /* 0x0000280e01007387 */ /* 0x0003e20000100800 */
[----:B------:R-:W-:Y:S05]  /*27fc0*/  BRA `(.L_x_809) ;  /* 0xfffffe4800887947 */ /* 0x000fea000383ffff */
.L_x_565:
[----:B------:R-:W-:Y:S01]  /*27fd0*/  BSSY B1, `(.L_x_810) ;  /* 0x0000008000017945 */ /* 0x000fe20003800000 */
[----:B------:R-:W-:Y:S01]  /*27fe0*/  MOV R13, R25 ;  /* 0x00000019000d7202 */ /* 0x000fe20000000f00 */
[----:B------:R-:W-:Y:S02]  /*27ff0*/  IMAD.MOV.U32 R12, RZ, RZ, RZ ;  /* 0x000000ffff0c7224 */ /* 0x000fe400078e00ff */
[----:B------:R-:W-:Y:S02]  /*28000*/  IMAD.MOV.U32 R11, RZ, RZ, 0x181f ;  /* 0x0000181fff0b7424 */ /* 0x000fe400078e00ff */
[----:B------:R-:W-:-:S07]  /*28010*/  IMAD.MOV.U32 R15, RZ, RZ, -0x1 ;  /* 0xffffffffff0f7424 */ /* 0x000fce00078e00ff */
[----:B-1----:R-:W-:Y:S05]  /*28020*/  WARPSYNC.COLLECTIVE R15, `(.L_x_811) ;  /* 0x000000000f087348 */ /* 0x002fea0003c00000 */
[----:B-1----:R0:W1:Y:S02]  /*28030*/  SHFL.IDX P6, R14, R13, R12, R11 ;  /* 0x0000000c0d0e7389 */ /* 0x00206400000c000b */
[----:B01----:R-:W-:Y:S01]  /*28040*/  ENDCOLLECTIVE ;  /* 0x000000000000791b */ /* 0x003fe20003800000 */
.L_x_811:
[----:B------:R-:W-:Y:S05]  /*28050*/  BSYNC B1 ;  /* 0x0000000000017941 */ /* 0x000fea0003800000 */
.L_x_810:
[----:B------:R-:W-:Y:S01]  /*28060*/  MOV R13, R24 ;  /* 0x00000018000d7202 */ /* 0x000fe20000000f00 */
[----:B------:R-:W-:Y:S02]  /*28070*/  IMAD.MOV.U32 R12, RZ, RZ, RZ ;  /* 0x000000ffff0c7224 */ /* 0x000fe400078e00ff */
[----:B------:R-:W-:Y:S02]  /*28080*/  IMAD.MOV.U32 R11, RZ, RZ, 0x181f ;  /* 0x0000181fff0b7424 */ /* 0x000fe400078e00ff */
[----:B------:R-:W-:Y:S02]  /*28090*/  IMAD.MOV.U32 R15, RZ, RZ, -0x1 ;  /* 0xffffffffff0f7424 */ /* 0x000fe400078e00ff */
[----:B------:R-:W-:-:S07]  /*280a0*/  IMAD.MOV.U32 R0, RZ, RZ, R14 ;  /* 0x000000ffff007224 */ /* 0x000fce00078e000e */
[----:B------:R-:W-:Y:S05]  /*280b0*/  WARPSYNC.COLLECTIVE R15, `(.L_x_812) ;  /* 0x000000000f087348 */ /* 0x000fea0003c00000 */
[----:B------:R0:W1:Y:S02]  /*280c0*/  SHFL.IDX P6, R14, R13, R12, R11 ;  /* 0x0000000c0d0e7389 */ /* 0x00006400000c000b */
[----:B01----:R-:W-:Y:S01]  /*280d0*/  ENDCOLLECTIVE ;  /* 0x000000000000791b */ /* 0x003fe20003800000 */
.L_x_812:
[----:B------:R-:W-:Y:S01]  /*280e0*/  MOV R13, R27 ;  /* 0x0000001b000d7202 */ /* 0x000fe20000000f00 */
[----:B------:R-:W-:-:S07]  /*280f0*/  IMAD.MOV.U32 R3, RZ, RZ, R14 ;  /* 0x000000ffff037224 */ /* 0x000fce00078e000e */
[----:B------:R-:W-:Y:S05]  /*28100*/  WARPSYNC.COLLECTIVE R15, `(.L_x_813) ;  /* 0x000000000f087348 */ /* 0x000fea0003c00000 */
[----:B------:R0:W1:Y:S02]  /*28110*/  SHFL.IDX P6, R14, R13, R12, R11 ;  /* 0x0000000c0d0e7389 */ /* 0x00006400000c000b */
[----:B01----:R-:W-:Y:S01]  /*28120*/  ENDCOLLECTIVE ;  /* 0x000000000000791b */ /* 0x003fe20003800000 */
.L_x_813:
[----:B------:R-:W-:Y:S02]  /*28130*/  IMAD.MOV.U32 R13, RZ, RZ, R26 ;  /* 0x000000ffff0d7224 */ /* 0x000fe400078e001a */
[----:B------:R-:W-:-:S07]  /*28140*/  IMAD.MOV.U32 R4, RZ, RZ, R14 ;  /* 0x000000ffff047224 */ /* 0x000fce00078e000e */
[----:B------:R-:W-:Y:S05]  /*28150*/  WARPSYNC.COLLECTIVE R15, `(.L_x_814) ;  /* 0x000000000f087348 */ /* 0x000fea0003c00000 */
[----:B------:R0:W1:Y:S02]  /*28160*/  SHFL.IDX P6, R14, R13, R12, R11 ;  /* 0x0000000c0d0e7389 */ /* 0x00006400000c000b */
[----:B01----:R-:W-:Y:S01]  /*28170*/  ENDCOLLECTIVE ;  /* 0x000000000000791b */ /* 0x003fe20003800000 */
.L_x_814:
[----:B------:R-:W-:Y:S05]  /*28180*/  BRA `(.L_x_815) ;  /* 0xfffffe4c00907947 */ /* 0x000fea000383ffff */
.L_x_569:
[----:B0-----:R0:W1:Y:S02]  /*28190*/  SYNCS.PHASECHK.TRANS64.TRYWAIT P0, [R2+URZ+0x34800], R5 ;  /* 0x03480005020075a7 */ /* 0x001064000800017f */
[----:B-1----:R-:W-:Y:S05]  /*281a0*/  @!P0 NANOSLEEP.SYNCS 0x989680 ;  /* 0x009896800000895d */ /* 0x002fea0003900000 */
[----:B------:R-:W1:Y:S02]  /*281b0*/  @!P0 SYNCS.PHASECHK.TRANS64 P0, [R2+URZ+0x34800], R5 ;  /* 0x03480005020085a7 */ /* 0x000e64000800007f */
[----:B-1----:R-:W-:Y:S05]  /*281c0*/  @!P0 BRA `(.L_x_569) ;  /* 0xfffffffc00f08947 */ /* 0x002fea000383ffff */
[----:B------:R-:W-:Y:S05]  /*281d0*/  BRA `(.L_x_816) ;  /* 0xfffffe5000947947 */ /* 0x000fea000383ffff */
.L_x_585:
[----:B------:R-:W-:Y:S01]  /*281e0*/  BSSY B1, `(.L_x_817) ;  /* 0x0000008000017945 */ /* 0x000fe20003800000 */
[----:B------:R-:W-:Y:S01]  /*281f0*/  IMAD.MOV.U32 R13, RZ, RZ, R25 ;  /* 0x000000ffff0d7224 */ /* 0x000fe200078e0019 */
[----:B------:R-:W-:Y:S01]  /*28200*/  MOV R11, 0x181f ;  /* 0x0000181f000b7802 */ /* 0x000fe20000000f00 */
[----:B------:R-:W-:Y:S02]  /*28210*/  IMAD.MOV.U32 R12, RZ, RZ, RZ ;  /* 0x000000ffff0c7224 */ /* 0x000fe400078e00ff */
[----:B------:R-:W-:-:S07]  /*28220*/  IMAD.MOV.U32 R15, RZ, RZ, -0x1 ;  /* 0xffffffffff0f7424 */ /* 0x000fce00078e00ff */
[----:B-1----:R-:W-:Y:S05]  /*28230*/  WARPSYNC.COLLECTIVE R15, `(.L_x_818) ;  /* 0x000000000f087348 */ /* 0x002fea0003c00000 */
[----:B-1----:R0:W1:Y:S02]  /*28240*/  SHFL.IDX P6, R14, R13, R12, R11 ;  /* 0x0000000c0d0e7389 */ /* 0x00206400000c000b */
[----:B01----:R-:W-:Y:S01]  /*28250*/  ENDCOLLECTIVE ;  /* 0x000000000000791b */ /* 0x003fe20003800000 */
.L_x_818:
[----:B------:R-:W-:Y:S05]  /*28260*/  BSYNC B1 ;  /* 0x0000000000017941 */ /* 0x000fea0003800000 */
.L_x_817:
[----:B------:R-:W-:Y:S01]  /*28270*/  IMAD.MOV.U32 R13, RZ, RZ, R24 ;  /* 0x000000ffff0d7224 */ /* 0x000fe200078e0018 */
[----:B------:R-:W-:Y:S01]  /*28280*/  MOV R11, 0x181f ;  /* 0x0000181f000b7802 */ /* 0x000fe20000000f00 */
[----:B------:R-:W-:Y:S02]  /*28290*/  IMAD.MOV.U32 R12, RZ, RZ, RZ ;  /* 0x000000ffff0c7224 */ /* 0x000fe400078e00ff */
[----:B------:R-:W-:Y:S02]  /*282a0*/  IMAD.MOV.U32 R15, RZ, RZ, -0x1 ;  /* 0xffffffffff0f7424 */ /* 0x000fe400078e00ff */
[----:B------:R-:W-:-:S07]  /*282b0*/  IMAD.MOV.U32 R0, RZ, RZ, R14 ;  /* 0x000000ffff007224 */ /* 0x000fce00078e000e */
[----:B------:R-:W-:Y:S05]  /*282c0*/  WARPSYNC.COLLECTIVE R15, `(.L_x_819) ;  /* 0x000000000f087348 */ /* 0x000fea0003c00000 */
[----:B------:R0:W1:Y:S02]  /*282d0*/  SHFL.IDX P6, R14, R13, R12, R11 ;  /* 0x0000000c0d0e7389 */ /* 0x00006400000c000b */
[----:B01----:R-:W-:Y:S01]  /*282e0*/  ENDCOLLECTIVE ;  /* 0x000000000000791b */ /* 0x003fe20003800000 */
.L_x_819:
[----:B------:R-:W-:Y:S02]  /*282f0*/  IMAD.MOV.U32 R13, RZ, RZ, R27 ;  /* 0x000000ffff0d7224 */ /* 0x000fe400078e001b */
[----:B------:R-:W-:-:S07]  /*28300*/  IMAD.MOV.U32 R3, RZ, RZ, R14 ;  /* 0x000000ffff037224 */ /* 0x000fce00078e000e */
[----:B------:R-:W-:Y:S05]  /*28310*/  WARPSYNC.COLLECTIVE R15, `(.L_x_820) ;  /* 0x000000000f087348 */ /* 0x000fea0003c00000 */
[----:B------:R0:W1:Y:S02]  /*28320*/  SHFL.IDX P6, R14, R13, R12, R11 ;  /* 0x0000000c0d0e7389 */ /* 0x00006400000c000b */
[----:B01----:R-:W-:Y:S01]  /*28330*/  ENDCOLLECTIVE ;  /* 0x000000000000791b */ /* 0x003fe20003800000 */
.L_x_820:
[----:B------:R-:W-:Y:S01]  /*28340*/  MOV R13, R26 ;  /* 0x0000001a000d7202 */ /* 0x000fe20000000f00 */
[----:B------:R-:W-:-:S07]  /*28350*/  IMAD.MOV.U32 R20, RZ, RZ, R14 ;  /* 0x000000ffff147224 */ /* 0x000fce00078e000e */
[----:B------:R-:W-:Y:S05]  /*28360*/  WARPSYNC.COLLECTIVE R15, `(.L_x_821) ;  /* 0x000000000f087348 */ /* 0x000fea0003c00000 */
[----:B------:R0:W1:Y:S02]  /*28370*/  SHFL.IDX P6, R14, R13, R12, R11 ;  /* 0x0000000c0d0e7389 */ /* 0x00006400000c000b */
[----:B01----:R-:W-:Y:S01]  /*28380*/  ENDCOLLECTIVE ;  /* 0x000000000000791b */ /* 0x003fe20003800000 */
.L_x_821:
[----:B------:R-:W-:Y:S05]  /*28390*/  BRA `(.L_x_822) ;  /* 0xfffffe6400b87947 */ /* 0x000fea000383ffff */
.L_x_589:
[----:B0-----:R0:W1:Y:S02]  /*283a0*/  SYNCS.PHASECHK.TRANS64.TRYWAIT P4, [R2+URZ+0x34800], R27 ;  /* 0x0348001b020075a7 */ /* 0x001064000808017f */
[----:B-1----:R-:W-:Y:S05]  /*283b0*/  @!P4 NANOSLEEP.SYNCS 0x989680 ;  /* 0x009896800000c95d */ /* 0x002fea0003900000 */
[----:B------:R-:W1:Y:S02]  /*283c0*/  @!P4 SYNCS.PHASECHK.TRANS64 P4, [R2+URZ+0x34800], R27 ;  /* 0x0348001b0200c5a7 */ /* 0x000e64000808007f */
[----:B-1----:R-:W-:Y:S05]  /*283d0*/  @!P4 BRA `(.L_x_589) ;  /* 0xfffffffc00f0c947 */ /* 0x002fea000383ffff */
[----:B------:R-:W-:Y:S05]  /*283e0*/  BRA `(.L_x_823) ;  /* 0xfffffe6800ac7947 */ /* 0x000fea000383ffff */
.L_x_599:
[----:B-1----:R1:W2:Y:S02]  /*283f0*/  SYNCS.PHASECHK.TRANS64.TRYWAIT P2, [R0+URZ+0x34830], R3 ;  /* 0x03483003000075a7 */ /* 0x0022a4000804017f */
[----:B--2---:R-:W-:Y:S05]  /*28400*/  @!P2 NANOSLEEP.SYNCS 0x989680 ;  /* 0x009896800000a95d */ /* 0x004fea0003900000 */
[----:B------:R-:W2:Y:S02]  /*28410*/  @!P2 SYNCS.PHASECHK.TRANS64 P2, [R0+URZ+0x34830], R3 ;  /* 0x034830030000a5a7 */ /* 0x000ea4000804007f */
[----:B--2---:R-:W-:Y:S05]  /*28420*/  @!P2 BRA `(.L_x_599) ;  /* 0xfffffffc00f0a947 */ /* 0x004fea000383ffff */
[----:B------:R-:W-:Y:S05]  /*28430*/  BRA `(.L_x_598) ;  /* 0xfffffe8400847947 */ /* 0x000fea000383ffff */
.L_x_605:
[----:B-1----:R1:W2:Y:S02]  /*28440*/  SYNCS.PHASECHK.TRANS64.TRYWAIT P3, [R7+URZ+0x34830], R8 ;  /* 0x03483008070075a7 */ /* 0x0022a4000806017f */
[----:B--2---:R-:W-:Y:S05]  /*28450*/  @!P3 NANOSLEEP.SYNCS 0x989680 ;  /* 0x009896800000b95d */ /* 0x004fea0003900000 */
[----:B------:R-:W2:Y:S02]  /*28460*/  @!P3 SYNCS.PHASECHK.TRANS64 P3, [R7+URZ+0x34830], R8 ;  /* 0x034830080700b5a7 */ /* 0x000ea4000806007f */
[----:B--2---:R-:W-:Y:S05]  /*28470*/  @!P3 BRA `(.L_x_605) ;  /* 0xfffffffc00f0b947 */ /* 0x004fea000383ffff */
[----:B------:R-:W-:Y:S05]  /*28480*/  BRA `(.L_x_604) ;  /* 0xfffffee000c47947 */ /* 0x000fea000383ffff */
.L_x_609:
[----:B-1----:R1:W2:Y:S02]  /*28490*/  SYNCS.PHASECHK.TRANS64.TRYWAIT P2, [R7+URZ+0x34850], R5 ;  /* 0x03485005070075a7 */ /* 0x0022a4000804017f */
[----:B--2---:R-:W-:Y:S05]  /*284a0*/  @!P2 NANOSLEEP.SYNCS 0x989680 ;  /* 0x009896800000a95d */ /* 0x004fea0003900000 */
[----:B------:R-:W2:Y:S02]  /*284b0*/  @!P2 SYNCS.PHASECHK.TRANS64 P2, [R7+URZ+0x34850], R5 ;  /* 0x034850050700a5a7 */ /* 0x000ea4000804007f */
[----:B--2---:R-:W-:Y:S05]  /*284c0*/  @!P2 BRA `(.L_x_609) ;  /* 0xfffffffc00f0a947 */ /* 0x004fea000383ffff */
[----:B------:R-:W-:Y:S05]  /*284d0*/  BRA `(.L_x_606) ;  /* 0xffffff18009c7947 */ /* 0x000fea000383ffff */
.L_x_614:
[----:B-1----:R1:W2:Y:S02]  /*284e0*/  SYNCS.PHASECHK.TRANS64.TRYWAIT P0, [R11+URZ+0x34850], R0 ;  /* 0x034850000b0075a7 */ /* 0x0022a4000800017f */
[----:B--2---:R-:W-:Y:S05]  /*284f0*/  @!P0 NANOSLEEP.SYNCS 0x989680 ;  /* 0x009896800000895d */ /* 0x004fea0003900000 */
[----:B------:R-:W2:Y:S02]  /*28500*/  @!P0 SYNCS.PHASECHK.TRANS64 P0, [R11+URZ+0x34850], R0 ;  /* 0x034850000b0085a7 */ /* 0x000ea4000800007f */
[----:B--2---:R-:W-:Y:S05]  /*28510*/  @!P0 BRA `(.L_x_614) ;  /* 0xfffffffc00f08947 */ /* 0x004fea000383ffff */
[----:B------:R-:W-:Y:S05]  /*28520*/  BRA `(.L_x_613) ;  /* 0xffffff3c00d47947 */ /* 0x000fea000383ffff */
.L_x_619:
[----:B------:R-:W-:Y:S02]  /*28530*/  IMAD.MOV.U32 R13, RZ, RZ, R8 ;  /* 0x000000ffff0d7224 */ /* 0x000fe400078e0008 */
[----:B------:R-:W-:Y:S02]  /*28540*/  IMAD.MOV.U32 R12, RZ, RZ, RZ ;  /* 0x000000ffff0c7224 */ /* 0x000fe400078e00ff */
[----:B------:R-:W-:Y:S02]  /*28550*/  IMAD.MOV.U32 R11, RZ, RZ, 0x181f ;  /* 0x0000181fff0b7424 */ /* 0x000fe400078e00ff */
[----:B------:R-:W-:-:S07]  /*28560*/  IMAD.MOV.U32 R15, RZ, RZ, -0x1 ;  /* 0xffffffffff0f7424 */ /* 0x000fce00078e00ff */
[----:B-----5:R-:W-:Y:S05]  /*28570*/  WARPSYNC.COLLECTIVE R15, `(.L_x_824) ;  /* 0x000000000f087348 */ /* 0x020fea0003c00000 */
[----:B------:R0:W1:Y:S02]  /*28580*/  SHFL.IDX P6, R14, R13, R12, R11 ;  /* 0x0000000c0d0e7389 */ /* 0x00006400000c000b */
[----:B01---5:R-:W-:Y:S01]  /*28590*/  ENDCOLLECTIVE ;  /* 0x000000000000791b */ /* 0x023fe20003800000 */
.L_x_824:
[----:B------:R-:W-:Y:S01]  /*285a0*/  IMAD.MOV.U32 R13, RZ, RZ, R3 ;  /* 0x000000ffff0d7224 */ /* 0x000fe200078e0003 */
[----:B------:R-:W-:-:S07]  /*285b0*/  MOV R0, R14 ;  /* 0x0000000e00007202 */ /* 0x000fce0000000f00 */
[----:B------:R-:W-:Y:S05]  /*285c0*/  WARPSYNC.COLLECTIVE R15, `(.L_x_825) ;  /* 0x000000000f087348 */ /* 0x000fea0003c00000 */
[----:B------:R0:W1:Y:S02]  /*285d0*/  SHFL.IDX P6, R14, R13, R12, R11 ;  /* 0x0000000c0d0e7389 */ /* 0x00006400000c000b */
[----:B01----:R-:W-:Y:S01]  /*285e0*/  ENDCOLLECTIVE ;  /* 0x000000000000791b */ /* 0x003fe20003800000 */
.L_x_825:
[----:B------:R-:W-:Y:S05]  /*285f0*/  BRA `(.L_x_826) ;  /* 0xffffff5c00587947 */ /* 0x000fea000383ffff */
.L_x_622:
[----:B------:R-:W-:Y:S01]  /*28600*/  BSSY B1, `(.L_x_827) ;  /* 0x0000008000017945 */ /* 0x000fe20003800000 */
[----:B------:R-:W-:Y:S01]  /*28610*/  IMAD.MOV.U32 R13, RZ, RZ, R8 ;  /* 0x000000ffff0d7224 */ /* 0x000fe200078e0008 */
[----:B---3--:R-:W-:Y:S01]  /*28620*/  MOV R15, 0xffffffff ;  /* 0xffffffff000f7802 */ /* 0x008fe20000000f00 */
[----:B------:R-:W-:Y:S02]  /*28630*/  IMAD.MOV.U32 R12, RZ, RZ, 0x1 ;  /* 0x00000001ff0c7424 */ /* 0x000fe400078e00ff */
[----:B------:R-:W-:-:S07]  /*28640*/  IMAD.MOV.U32 R11, RZ, RZ, 0x181f ;  /* 0x0000181fff0b7424 */ /* 0x000fce00078e00ff */
[----:B012--5:R-:W-:Y:S05]  /*28650*/  WARPSYNC.COLLECTIVE R15, `(.L_x_828) ;  /* 0x000000000f087348 */ /* 0x027fea0003c00000 */
[----:B--2---:R2:W3:Y:S02]  /*28660*/  SHFL.IDX P6, R14, R13, R12, R11 ;  /* 0x0000000c0d0e7389 */ /* 0x0044e400000c000b */
[----:B0123-5:R-:W-:Y:S01]  /*28670*/  ENDCOLLECTIVE ;  /* 0x000000000000791b */ /* 0x02ffe20003800000 */
.L_x_828:
[----:B------:R-:W-:Y:S05]  /*28680*/  BSYNC B1 ;  /* 0x0000000000017941 */ /* 0x000fea0003800000 */
.L_x_827:
[----:B------:R-:W-:Y:S01]  /*28690*/  IMAD.MOV.U32 R13, RZ, RZ, R3 ;  /* 0x000000ffff0d7224 */ /* 0x000fe200078e0003 */
[----:B------:R-:W-:Y:S01]  /*286a0*/  MOV R15, 0xffffffff ;  /* 0xffffffff000f7802 */ /* 0x000fe20000000f00 */
[----:B------:R-:W-:Y:S02]  /*286b0*/  IMAD.MOV.U32 R12, RZ, RZ, 0x1 ;  /* 0x00000001ff0c7424 */ /* 0x000fe400078e00ff */
[----:B------:R-:W-:Y:S02]  /*286c0*/  IMAD.MOV.U32 R11, RZ, RZ, 0x181f ;  /* 0x0000181fff0b7424 */ /* 0x000fe400078e00ff */
[----:B------:R-:W-:-:S07]  /*286d0*/  IMAD.MOV.U32 R0, RZ, RZ, R14 ;  /* 0x000000ffff007224 */ /* 0x000fce00078e000e */
[----:B------:R-:W-:Y:S05]  /*286e0*/  WARPSYNC.COLLECTIVE R15, `(.L_x_829) ;  /* 0x000000000f087348 */ /* 0x000fea0003c00000 */
[----:B------:R0:W1:Y:S02]  /*286f0*/  SHFL.IDX P6, R14, R13, R12, R11 ;  /* 0x0000000c0d0e7389 */ /* 0x00006400000c000b */
[----:B01----:R-:W-:Y:S01]  /*28700*/  ENDCOLLECTIVE ;  /* 0x000000000000791b */ /* 0x003fe20003800000 */
.L_x_829:
[----:B------:R-:W-:Y:S05]  /*28710*/  BRA `(.L_x_830) ;  /* 0xffffff5c00587947 */ /* 0x000fea000383ffff */
.L_x_625:
[----:B------:R-:W-:Y:S01]  /*28720*/  BSSY B1, `(.L_x_831) ;  /* 0x0000008000017945 */ /* 0x000fe20003800000 */
[----:B------:R-:W-:Y:S02]  /*28730*/  IMAD.MOV.U32 R13, RZ, RZ, R8 ;  /* 0x000000ffff0d7224 */ /* 0x000fe400078e0008 */
[----:B------:R-:W-:Y:S02]  /*28740*/  IMAD.MOV.U32 R12, RZ, RZ, 0x2 ;  /* 0x00000002ff0c7424 */ /* 0x000fe400078e00ff */
[----:B------:R-:W-:Y:S02]  /*28750*/  IMAD.MOV.U32 R11, RZ, RZ, 0x181f ;  /* 0x0000181fff0b7424 */ /* 0x000fe400078e00ff */
[----:B---3--:R-:W-:-:S07]  /*28760*/  IMAD.MOV.U32 R15, RZ, RZ, -0x1 ;  /* 0xffffffffff0f7424 */ /* 0x008fce00078e00ff */
[----:B012-4-:R-:W-:Y:S05]  /*28770*/  WARPSYNC.COLLECTIVE R15, `(.L_x_832) ;  /* 0x000000000f087348 */ /* 0x017fea0003c00000 */
[----:B--2---:R2:W3:Y:S02]  /*28780*/  SHFL.IDX P6, R14, R13, R12, R11 ;  /* 0x0000000c0d0e7389 */ /* 0x0044e400000c000b */
[----:B01234-:R-:W-:Y:S01]  /*28790*/  ENDCOLLECTIVE ;  /* 0x000000000000791b */ /* 0x01ffe20003800000 */
.L_x_832:
[----:B------:R-:W-:Y:S05]  /*287a0*/  BSYNC B1 ;  /* 0x0000000000017941 */ /* 0x000fea0003800000 */
.L_x_831:
[----:B------:R-:W-:Y:S01]  /*287b0*/  IMAD.MOV.U32 R13, RZ, RZ, R3 ;  /* 0x000000ffff0d7224 */ /* 0x000fe200078e0003 */
[----:B------:R-:W-:Y:S01]  /*287c0*/  MOV R0, R14 ;  /* 0x0000000e00007202 */ /* 0x000fe20000000f00 */
[----:B------:R-:W-:Y:S02]  /*287d0*/  IMAD.MOV.U32 R12, RZ, RZ, 0x2 ;  /* 0x00000002ff0c7424 */ /* 0x000fe400078e00ff */
[----:B------:R-:W-:Y:S02]  /*287e0*/  IMAD.MOV.U32 R11, RZ, RZ, 0x181f ;  /* 0x0000181fff0b7424 */ /* 0x000fe400078e00ff */
[----:B------:R-:W-:-:S07]  /*287f0*/  IMAD.MOV.U32 R15, RZ, RZ, -0x1 ;  /* 0xffffffffff0f7424 */ /* 0x000fce00078e00ff */
[----:B------:R-:W-:Y:S05]  /*28800*/  WARPSYNC.COLLECTIVE R15, `(.L_x_833) ;  /* 0x000000000f087348 */ /* 0x000fea0003c00000 */
[----:B------:R0:W1:Y:S02]  /*28810*/  SHFL.IDX P6, R14, R13, R12, R11 ;  /* 0x0000000c0d0e7389 */ /* 0x00006400000c000b */
[----:B01----:R-:W-:Y:S01]  /*28820*/  ENDCOLLECTIVE ;  /* 0x000000000000791b */ /* 0x003fe20003800000 */
.L_x_833:
[----:B------:R-:W-:Y:S05]  /*28830*/  BRA `(.L_x_834) ;  /* 0xffffff5c005c7947 */ /* 0x000fea000383ffff */
.L_x_628:
[----:B------:R-:W-:Y:S01]  /*28840*/  BSSY B1, `(.L_x_835) ;  /* 0x0000008000017945 */ /* 0x000fe20003800000 */
[----:B------:R-:W-:Y:S01]  /*28850*/  MOV R13, R8 ;  /* 0x00000008000d7202 */ /* 0x000fe20000000f00 */
[----:B------:R-:W-:Y:S02]  /*28860*/  IMAD.MOV.U32 R12, RZ, RZ, 0x3 ;  /* 0x00000003ff0c7424 */ /* 0x000fe400078e00ff */
[----:B------:R-:W-:Y:S02]  /*28870*/  IMAD.MOV.U32 R11, RZ, RZ, 0x181f ;  /* 0x0000181fff0b7424 */ /* 0x000fe400078e00ff */
[----:B---3--:R-:W-:-:S07]  /*28880*/  IMAD.MOV.U32 R15, RZ, RZ, -0x1 ;  /* 0xffffffffff0f7424 */ /* 0x008fce00078e00ff */
[----:B012-4-:R-:W-:Y:S05]  /*28890*/  WARPSYNC.COLLECTIVE R15, `(.L_x_836) ;  /* 0x000000000f087348 */ /* 0x017fea0003c00000 */
[----:B--2---:R2:W3:Y:S02]  /*288a0*/  SHFL.IDX P6, R14, R13, R12, R11 ;  /* 0x0000000c0d0e7389 */ /* 0x0044e400000c000b */
[----:B01234-:R-:W-:Y:S01]  /*288b0*/  ENDCOLLECTIVE ;  /* 0x000000000000791b */ /* 0x01ffe20003800000 */
.L_x_836:
[----:B------:R-:W-:Y:S05]  /*288c0*/  BSYNC B1 ;  /* 0x0000000000017941 */ /* 0x000fea0003800000 */
.L_x_835:
[----:B------:R-:W-:Y:S01]  /*288d0*/  MOV R13, R3 ;  /* 0x00000003000d7202 */ /* 0x000fe20000000f00 */
[----:B------:R-:W-:Y:S02]  /*288e0*/  IMAD.MOV.U32 R12, RZ, RZ, 0x3 ;  /* 0x00000003ff0c7424 */ /* 0x000fe400078e00ff */
[----:B------:R-:W-:Y:S02]  /*288f0*/  IMAD.MOV.U32 R11, RZ, RZ, 0x181f ;  /* 0x0000181fff0b7424 */ /* 0x000fe400078e00ff */
[----:B------:R-:W-:Y:S02]  /*28900*/  IMAD.MOV.U32 R15, RZ, RZ, -0x1 ;  /* 0xffffffffff0f7424 */ /* 0x000fe400078e00ff */
[----:B------:R-:W-:-:S07]  /*28910*/  IMAD.MOV.U32 R0, RZ, RZ, R14 ;  /* 0x000000ffff007224 */ /* 0x000fce00078e000e */
[----:B------:R-:W-:Y:S05]  /*28920*/  WARPSYNC.COLLECTIVE R15, `(.L_x_837) ;  /* 0x000000000f087348 */ /* 0x000fea0003c00000 */
[----:B------:R0:W1:Y:S02]  /*28930*/  SHFL.IDX P6, R14, R13, R12, R11 ;  /* 0x0000000c0d0e7389 */ /* 0x00006400000c000b */
[----:B01----:R-:W-:Y:S01]  /*28940*/  ENDCOLLECTIVE ;  /* 0x000000000000791b */ /* 0x003fe20003800000 */
.L_x_837:
[----:B------:R-:W-:Y:S05]  /*28950*/  BRA `(.L_x_838) ;  /* 0xffffff5c00607947 */ /* 0x000fea000383ffff */
.L_x_630:
[----:B------:R-:W-:Y:S01]  /*28960*/  IMAD.MOV.U32 R13, RZ, RZ, R4 ;  /* 0x000000ffff0d7224 */ /* 0x000fe200078e0004 */
[----:B------:R-:W-:Y:S01]  /*28970*/  MOV R12, RZ ;  /* 0x000000ff000c7202 */ /* 0x000fe20000000f00 */
[----:B------:R-:W-:Y:S02]  /*28980*/  IMAD.MOV.U32 R11, RZ, RZ, 0x1c1f ;  /* 0x00001c1fff0b7424 */ /* 0x000fe400078e00ff */
[----:B------:R-:W-:-:S07]  /*28990*/  IMAD.MOV.U32 R15, RZ, RZ, -0x1 ;  /* 0xffffffffff0f7424 */ /* 0x000fce00078e00ff */
[----:B------:R-:W-:Y:S05]  /*289a0*/  WARPSYNC.COLLECTIVE R15, `(.L_x_839) ;  /* 0x000000000f087348 */ /* 0x000fea0003c00000 */
[----:B------:R0:W1:Y:S02]  /*289b0*/  SHFL.IDX P6, R14, R13, R12, R11 ;  /* 0x0000000c0d0e7389 */ /* 0x00006400000c000b */
[----:B01----:R-:W-:Y:S01]  /*289c0*/  ENDCOLLECTIVE ;  /* 0x000000000000791b */ /* 0x003fe20003800000 */
.L_x_839:
[----:B------:R-:W-:Y:S02]  /*289d0*/  IMAD.MOV.U32 R13, RZ, RZ, R0 ;  /* 0x000000ffff0d7224 */ /* 0x000fe400078e0000 */
[----:B------:R-:W-:-:S07]  /*289e0*/  IMAD.MOV.U32 R3, RZ, RZ, R14 ;  /* 0x000000ffff037224 */ /* 0x000fce00078e000e */
[----:B------:R-:W-:Y:S05]  /*289f0*/  WARPSYNC.COLLECTIVE R15, `(.L_x_840) ;  /* 0x000000000f087348 */ /* 0x000fea0003c00000 */
[----:B------:R0:W1:Y:S02]  /*28a00*/  SHFL.IDX P6, R14, R13, R12, R11 ;  /* 0x0000000c0d0e7389 */ /* 0x00006400000c000b */
[----:B01----:R-:W-:Y:S01]  /*28a10*/  ENDCOLLECTIVE ;  /* 0x000000000000791b */ /* 0x003fe20003800000 */
.L_x_840:
[----:B------:R-:W-:Y:S05]  /*28a20*/  BRA `(.L_x_841) ;  /* 0xffffff6000a07947 */ /* 0x000fea000383ffff */
.L_x_633:
[----:B------:R-:W-:Y:S01]  /*28a30*/  BSSY B1, `(.L_x_842) ;  /* 0x0000008000017945 */ /* 0x000fe20003800000 */
[----:B--2---:R-:W-:Y:S01]  /*28a40*/  MOV R13, R4 ;  /* 0x00000004000d7202 */ /* 0x004fe20000000f00 */
[----:B------:R-:W-:Y:S02]  /*28a50*/  IMAD.MOV.U32 R12, RZ, RZ, 0x1 ;  /* 0x00000001ff0c7424 */ /* 0x000fe400078e00ff */
[----:B------:R-:W-:Y:S02]  /*28a60*/  IMAD.MOV.U32 R11, RZ, RZ, 0x1c1f ;  /* 0x00001c1fff0b7424 */ /* 0x000fe400078e00ff */
[----:B------:R-:W-:-:S07]  /*28a70*/  IMAD.MOV.U32 R15, RZ, RZ, -0x1 ;  /* 0xffffffffff0f7424 */ /* 0x000fce00078e00ff */
[----:B01----:R-:W-:Y:S05]  /*28a80*/  WARPSYNC.COLLECTIVE R15, `(.L_x_843) ;  /* 0x000000000f087348 */ /* 0x003fea0003c00000 */
[----:B------:R2:W3:Y:S02]  /*28a90*/  SHFL.IDX P6, R14, R13, R12, R11 ;  /* 0x0000000c0d0e7389 */ /* 0x0004e400000c000b */
[----:B0123--:R-:W-:Y:S01]  /*28aa0*/  ENDCOLLECTIVE ;  /* 0x000000000000791b */ /* 0x00ffe20003800000 */
.L_x_843:
[----:B------:R-:W-:Y:S05]  /*28ab0*/  BSYNC B1 ;  /* 0x0000000000017941 */ /* 0x000fea0003800000 */
.L_x_842:
        /* <DEDUP_REMOVED lines=8> */
.L_x_844:
[----:B------:R-:W-:Y:S05]  /*28b40*/  BRA `(.L_x_845) ;  /* 0xffffff6400807947 */ /* 0x000fea000383ffff */
.L_x_637:
[----:B------:R-:W-:Y:S01]  /*28b50*/  IMAD.MOV.U32 R13, RZ, RZ, R4 ;  /* 0x000000ffff0d7224 */ /* 0x000fe200078e0004 */
[----:B------:R-:W-:Y:S01]  /*28b60*/  MOV R12, RZ ;  /* 0x000000ff000c7202 */ /* 0x000fe20000000f00 */
[----:B------:R-:W-:Y:S02]  /*28b70*/  IMAD.MOV.U32 R11, RZ, RZ, 0x181f ;  /* 0x0000181fff0b7424 */ /* 0x000fe400078e00ff */
[----:B------:R-:W-:-:S07]  /*28b80*/  IMAD.MOV.U32 R15, RZ, RZ, -0x1 ;  /* 0xffffffffff0f7424 */ /* 0x000fce00078e00ff */
[----:B01----:R-:W-:Y:S05]  /*28b90*/  WARPSYNC.COLLECTIVE R15, `(.L_x_846) ;  /* 0x000000000f087348 */ /* 0x003fea0003c00000 */
[----:B------:R2:W3:Y:S02]  /*28ba0*/  SHFL.IDX P6, R14, R13, R12, R11 ;  /* 0x0000000c0d0e7389 */ /* 0x0004e400000c000b */
[----:B0123--:R-:W-:Y:S01]  /*28bb0*/  ENDCOLLECTIVE ;  /* 0x000000000000791b */ /* 0x00ffe20003800000 */
.L_x_846:
[----:B------:R-:W-:Y:S02]  /*28bc0*/  IMAD.MOV.U32 R13, RZ, RZ, R3 ;  /* 0x000000ffff0d7224 */ /* 0x000fe400078e0003 */
[----:B------:R-:W-:-:S07]  /*28bd0*/  IMAD.MOV.U32 R0, RZ, RZ, R14 ;  /* 0x000000ffff007224 */ /* 0x000fce00078e000e */
[----:B------:R-:W-:Y:S05]  /*28be0*/  WARPSYNC.COLLECTIVE R15, `(.L_x_847) ;  /* 0x000000000f087348 */ /* 0x000fea0003c00000 */
[----:B------:R0:W1:Y:S02]  /*28bf0*/  SHFL.IDX P6, R14, R13, R12, R11 ;  /* 0x0000000c0d0e7389 */ /* 0x00006400000c000b */
[----:B01----:R-:W-:Y:S01]  /*28c00*/  ENDCOLLECTIVE ;  /* 0x000000000000791b */ /* 0x003fe20003800000 */
.L_x_847:
[----:B------:R-:W-:Y:S05]  /*28c10*/  BRA `(.L_x_848) ;  /* 0xffffff7000b07947 */ /* 0x000fea000383ffff */
.L_x_640:
[----:B------:R-:W-:Y:S01]  /*28c20*/  BSSY B1, `(.L_x_849) ;  /* 0x0000008000017945 */ /* 0x000fe20003800000 */
[----:B------:R-:W-:Y:S01]  /*28c30*/  MOV R13, R4 ;  /* 0x00000004000d7202 */ /* 0x000fe20000000f00 */
[----:B------:R-:W-:Y:S02]  /*28c40*/  IMAD.MOV.U32 R12, RZ, RZ, 0x1 ;  /* 0x00000001ff0c7424 */ /* 0x000fe400078e00ff */
[----:B------:R-:W-:Y:S02]  /*28c50*/  IMAD.MOV.U32 R11, RZ, RZ, 0x181f ;  /* 0x0000181fff0b7424 */ /* 0x000fe400078e00ff */
[----:B---3--:R-:W-:-:S07]  /*28c60*/  IMAD.MOV.U32 R15, RZ, RZ, -0x1 ;  /* 0xffffffffff0f7424 */ /* 0x008fce00078e00ff */
[----:B012-4-:R-:W-:Y:S05]  /*28c70*/  WARPSYNC.COLLECTIVE R15, `(.L_x_850) ;  /* 0x000000000f087348 */ /* 0x017fea0003c00000 */
[----:B----4-:R3:W4:Y:S02]  /*28c80*/  SHFL.IDX P6, R14, R13, R12, R11 ;  /* 0x0000000c0d0e7389 */ /* 0x01072400000c000b */
[----:B01234-:R-:W-:Y:S01]  /*28c90*/  ENDCOLLECTIVE ;  /* 0x000000000000791b */ /* 0x01ffe20003800000 */
.L_x_850:
[----:B------:R-:W-:Y:S05]  /*28ca0*/  BSYNC B1 ;  /* 0x0000000000017941 */ /* 0x000fea0003800000 */
.L_x_849:
        /* <DEDUP_REMOVED lines=8> */
.L_x_851:
[----:B------:R-:W-:Y:S05]  /*28d30*/  BRA `(.L_x_852) ;  /* 0xffffff7000b47947 */ /* 0x000fea000383ffff */
.L_x_643:
[----:B------:R-:W-:Y:S01]  /*28d40*/  BSSY B1, `(.L_x_853) ;  /* 0x0000008000017945 */ /* 0x000fe20003800000 */
[----:B------:R-:W-:Y:S01]  /*28d50*/  IMAD.MOV.U32 R13, RZ, RZ, R4 ;  /* 0x000000ffff0d7224 */ /* 0x000fe200078e0004 */
[----:B------:R-:W-:Y:S01]  /*28d60*/  MOV R12, 0x2 ;  /* 0x00000002000c7802 */ /* 0x000fe20000000f00 */
[----:B------:R-:W-:Y:S02]  /*28d70*/  IMAD.MOV.U32 R11, RZ, RZ, 0x181f ;  /* 0x0000181fff0b7424 */ /* 0x000fe400078e00ff */
[----:B0-----:R-:W-:-:S07]  /*28d80*/  IMAD.MOV.U32 R15, RZ, RZ, -0x1 ;  /* 0xffffffffff0f7424 */ /* 0x001fce00078e00ff */
[----:B-1234-:R-:W-:Y:S05]  /*28d90*/  WARPSYNC.COLLECTIVE R15, `(.L_x_854) ;  /* 0x000000000f087348 */ /* 0x01efea0003c00000 */
[----:B----4-:R0:W4:Y:S02]  /*28da0*/  SHFL.IDX P6, R14, R13, R12, R11 ;  /* 0x0000000c0d0e7389 */ /* 0x01012400000c000b */
[----:B01234-:R-:W-:Y:S01]  /*28db0*/  ENDCOLLECTIVE ;  /* 0x000000000000791b */ /* 0x01ffe20003800000 */
.L_x_854:
[----:B------:R-:W-:Y:S05]  /*28dc0*/  BSYNC B1 ;  /* 0x0000000000017941 */ /* 0x000fea0003800000 */
.L_x_853:
[----:B------:R-:W-:Y:S01]  /*28dd0*/  IMAD.MOV.U32 R13, RZ, RZ, R3 ;  /* 0x000000ffff0d7224 */ /* 0x000fe200078e0003 */
[----:B------:R-:W-:Y:S01]  /*28de0*/  MOV R12, 0x2 ;  /* 0x00000002000c7802 */ /* 0x000fe20000000f00 */
[----:B------:R-:W-:Y:S02]  /*28df0*/  IMAD.MOV.U32 R11, RZ, RZ, 0x181f ;  /* 0x0000181fff0b7424 */ /* 0x000fe400078e00ff */
[----:B------:R-:W-:Y:S02]  /*28e00*/  IMAD.MOV.U32 R15, RZ, RZ, -0x1 ;  /* 0xffffffffff0f7424 */ /* 0x000fe400078e00ff */
[----:B------:R-:W-:-:S07]  /*28e10*/  IMAD.MOV.U32 R0, RZ, RZ, R14 ;  /* 0x000000ffff007224 */ /* 0x000fce00078e000e */
[----:B------:R-:W-:Y:S05]  /*28e20*/  WARPSYNC.COLLECTIVE R15, `(.L_x_855) ;  /* 0x000000000f087348 */ /* 0x000fea0003c00000 */
[----:B------:R0:W1:Y:S02]  /*28e30*/  SHFL.IDX P6, R14, R13, R12, R11 ;  /* 0x0000000c0d0e7389 */ /* 0x00006400000c000b */
[----:B01----:R-:W-:Y:S01]  /*28e40*/  ENDCOLLECTIVE ;  /* 0x000000000000791b */ /* 0x003fe20003800000 */
.L_x_855:
[----:B------:R-:W-:Y:S05]  /*28e50*/  BRA `(.L_x_856) ;  /* 0xffffff7000b87947 */ /* 0x000fea000383ffff */
.L_x_646:
[----:B------:R-:W-:Y:S01]  /*28e60*/  BSSY B1, `(.L_x_857) ;  /* 0x0000008000017945 */ /* 0x000fe20003800000 */
[----:B------:R-:W-:Y:S01]  /*28e70*/  IMAD.MOV.U32 R13, RZ, RZ, R4 ;  /* 0x000000ffff0d7224 */ /* 0x000fe200078e0004 */
[----:B------:R-:W-:Y:S01]  /*28e80*/  MOV R11, 0x181f ;  /* 0x0000181f000b7802 */ /* 0x000fe20000000f00 */
[----:B------:R-:W-:Y:S02]  /*28e90*/  IMAD.MOV.U32 R12, RZ, RZ, 0x3 ;  /* 0x00000003ff0c7424 */ /* 0x000fe400078e00ff */
[----:B0-----:R-:W-:-:S07]  /*28ea0*/  IMAD.MOV.U32 R15, RZ, RZ, -0x1 ;  /* 0xffffffffff0f7424 */ /* 0x001fce00078e00ff */
[----:B-1234-:R-:W-:Y:S05]  /*28eb0*/  WARPSYNC.COLLECTIVE R15, `(.L_x_858) ;  /* 0x000000000f087348 */ /* 0x01efea0003c00000 */
[----:B------:R0:W0:Y:S02]  /*28ec0*/  SHFL.IDX P6, R14, R13, R12, R11 ;  /* 0x0000000c0d0e7389 */ /* 0x00002400000c000b */
[----:B01234-:R-:W-:Y:S01]  /*28ed0*/  ENDCOLLECTIVE ;  /* 0x000000000000791b */ /* 0x01ffe20003800000 */
.L_x_858:
[----:B------:R-:W-:Y:S05]  /*28ee0*/  BSYNC B1 ;  /* 0x0000000000017941 */ /* 0x000fea0003800000 */
.L_x_857:
        /* <DEDUP_REMOVED lines=8> */
.L_x_859:
[----:B------:R-:W-:Y:S05]  /*28f70*/  BRA `(.L_x_860) ;  /* 0xffffff7000bc7947 */ /* 0x000fea000383ffff */
.L_x_663:
[----:B------:R-:W1:Y:S01]  /*28f80*/  S2R R4, SR_TID.X ;  /* 0x0000000000047919 */ /* 0x000e620000002100 */
[----:B------:R-:W-:Y:S01]  /*28f90*/  BSSY B1, `(.L_x_861) ;  /* 0x000000a000017945 */ /* 0x000fe20003800000 */
[----:B------:R-:W-:Y:S01]  /*28fa0*/  IMAD.MOV.U32 R12, RZ, RZ, RZ ;  /* 0x000000ffff0c7224 */ /* 0x000fe200078e00ff */
[----:B------:R-:W-:Y:S01]  /*28fb0*/  MOV R15, 0xffffffff ;  /* 0xffffffff000f7802 */ /* 0x000fe20000000f00 */
[----:B0-----:R-:W-:Y:S01]  /*28fc0*/  IMAD.MOV.U32 R11, RZ, RZ, 0x1f ;  /* 0x0000001fff0b7424 */ /* 0x001fe200078e00ff */
[----:B-1----:R-:W-:-:S04]  /*28fd0*/  SHF.R.U32.HI R4, RZ, 0x5, R4 ;  /* 0x00000005ff047819 */ /* 0x002fc80000011604 */
[----:B------:R-:W-:-:S05]  /*28fe0*/  LOP3.LUT R4, R4, 0x3, RZ, 0xc0, !PT ;  /* 0x0000000304047812 */ /* 0x000fca00078ec0ff */
[----:B------:R-:W-:-:S07]  /*28ff0*/  IMAD.MOV.U32 R13, RZ, RZ, R4 ;  /* 0x000000ffff0d7224 */ /* 0x000fce00078e0004 */
[----:B------:R-:W-:Y:S05]  /*29000*/  WARPSYNC.COLLECTIVE R15, `(.L_x_862) ;  /* 0x000000000f087348 */ /* 0x000fea0003c00000 */
[----:B------:R0:W1:Y:S02]  /*29010*/  SHFL.IDX P6, R14, R13, R12, R11 ;  /* 0x0000000c0d0e7389 */ /* 0x00006400000c000b */
[----:B01----:R-:W-:Y:S01]  /*29020*/  ENDCOLLECTIVE ;  /* 0x000000000000791b */ /* 0x003fe20003800000 */
.L_x_862:
[----:B------:R-:W-:Y:S05]  /*29030*/  BSYNC B1 ;  /* 0x0000000000017941 */ /* 0x000fea0003800000 */
.L_x_861:
[----:B------:R-:W-:Y:S05]  /*29040*/  BRA `(.L_x_863) ;  /* 0xffffff8800e87947 */ /* 0x000fea000383ffff */
.L_x_665:
[----:B------:R-:W-:Y:S01]  /*29050*/  BSSY B1, `(.L_x_864) ;  /* 0x0000006000017945 */ /* 0x000fe20003800000 */
[----:B------:R-:W-:-:S07]  /*29060*/  IMAD.MOV.U32 R15, RZ, RZ, -0x1 ;  /* 0xffffffffff0f7424 */ /* 0x000fce00078e00ff */
[----:B01----:R-:W-:Y:S05]  /*29070*/  WARPSYNC.COLLECTIVE R15, `(.L_x_865) ;  /* 0x000000000f0c7348 */ /* 0x003fea0003c00000 */
[----:B------:R-:W-:Y:S02]  /*29080*/  ELECT P6, UR62, PT ;  /* 0x00000000003e782f */ /* 0x000fe400038c0000 */
[----:B------:R-:W-:Y:S01]  /*29090*/  MOV R14, UR62 ;  /* 0x0000003e000e7c02 */ /* 0x000fe20008000f00 */
[----:B01----:R-:W-:Y:S10]  /*290a0*/  ENDCOLLECTIVE ;  /* 0x000000000000791b */ /* 0x003ff40003800000 */
.L_x_865:
[----:B------:R-:W-:Y:S05]  /*290b0*/  BSYNC B1 ;  /* 0x0000000000017941 */ /* 0x000fea0003800000 */
.L_x_864:
[----:B------:R-:W-:Y:S05]  /*290c0*/  BRA `(.L_x_664) ;  /* 0xffffff8800e07947 */ /* 0x000fea000383ffff */
.L_x_667:
[----:B-1----:R1:W2:Y:S02]  /*290d0*/  SYNCS.PHASECHK.TRANS64.TRYWAIT P0, [R18+URZ+0x34820], R3 ;  /* 0x03482003120075a7 */ /* 0x0022a4000800017f */
[----:B--2---:R-:W-:Y:S05]  /*290e0*/  @!P0 NANOSLEEP.SYNCS 0x989680 ;  /* 0x009896800000895d */ /* 0x004fea0003900000 */
[----:B------:R-:W2:Y:S02]  /*290f0*/  @!P0 SYNCS.PHASECHK.TRANS64 P0, [R18+URZ+0x34820], R3 ;  /* 0x03482003120085a7 */ /* 0x000ea4000800007f */
[----:B--2---:R-:W-:Y:S05]  /*29100*/  @!P0 BRA `(.L_x_667) ;  /* 0xfffffffc00f08947 */ /* 0x004fea000383ffff */
[----:B------:R-:W-:Y:S05]  /*29110*/  BRA `(.L_x_866) ;  /* 0xffffff8800f07947 */ /* 0x000fea000383ffff */
.L_x_671:
[----:B--2---:R2:W3:Y:S02]  /*29120*/  SYNCS.PHASECHK.TRANS64.TRYWAIT P0, [R5+URZ+0x348a0], R9 ;  /* 0x0348a009050075a7 */ /* 0x0044e4000800017f */
[----:B---3--:R-:W-:Y:S05]  /*29130*/  @!P0 NANOSLEEP.SYNCS 0x989680 ;  /* 0x009896800000895d */ /* 0x008fea0003900000 */
[----:B------:R-:W3:Y:S02]  /*29140*/  @!P0 SYNCS.PHASECHK.TRANS64 P0, [R5+URZ+0x348a0], R9 ;  /* 0x0348a009050085a7 */ /* 0x000ee4000800007f */
[----:B---3--:R-:W-:Y:S05]  /*29150*/  @!P0 BRA `(.L_x_671) ;  /* 0xfffffffc00f08947 */ /* 0x008fea000383ffff */
[----:B------:R-:W-:Y:S05]  /*29160*/  BRA `(.L_x_867) ;  /* 0xffffff8c00107947 */ /* 0x000fea000383ffff */
.L_x_677:
[----:B0-----:R0:W1:Y:S02]  /*29170*/  SYNCS.PHASECHK.TRANS64.TRYWAIT P0, [R5+URZ+0x348c0], R9 ;  /* 0x0348c009050075a7 */ /* 0x001064000800017f */
[----:B-1----:R-:W-:Y:S05]  /*29180*/  @!P0 NANOSLEEP.SYNCS 0x989680 ;  /* 0x009896800000895d */ /* 0x002fea0003900000 */
[----:B------:R-:W1:Y:S02]  /*29190*/  @!P0 SYNCS.PHASECHK.TRANS64 P0, [R5+URZ+0x348c0], R9 ;  /* 0x0348c009050085a7 */ /* 0x000e64000800007f */
[----:B-1----:R-:W-:Y:S05]  /*291a0*/  @!P0 BRA `(.L_x_677) ;  /* 0xfffffffc00f08947 */ /* 0x002fea000383ffff */
[----:B------:R-:W-:Y:S05]  /*291b0*/  BRA `(.L_x_868) ;  /* 0xffffff8c00d07947 */ /* 0x000fea000383ffff */
.L_x_685:
[----:B-1----:R1:W2:Y:S02]  /*291c0*/  SYNCS.PHASECHK.TRANS64.TRYWAIT P2, [R7+URZ+0x348a0], R6 ;  /* 0x0348a006070075a7 */ /* 0x0022a4000804017f */
[----:B--2---:R-:W-:Y:S05]  /*291d0*/  @!P2 NANOSLEEP.SYNCS 0x989680 ;  /* 0x009896800000a95d */ /* 0x004fea0003900000 */
[----:B------:R-:W2:Y:S02]  /*291e0*/  @!P2 SYNCS.PHASECHK.TRANS64 P2, [R7+URZ+0x348a0], R6 ;  /* 0x0348a0060700a5a7 */ /* 0x000ea4000804007f */
[----:B--2---:R-:W-:Y:S05]  /*291f0*/  @!P2 BRA `(.L_x_685) ;  /* 0xfffffffc00f0a947 */ /* 0x004fea000383ffff */
[----:B------:R-:W-:Y:S05]  /*29200*/  BRA `(.L_x_869) ;  /* 0xffffff9000e07947 */ /* 0x000fea000383ffff */
.L_x_691:
[----:B0-----:R0:W2:Y:S02]  /*29210*/  SYNCS.PHASECHK.TRANS64.TRYWAIT P2, [R7+URZ+0x348c0], R6 ;  /* 0x0348c006070075a7 */ /* 0x0010a4000804017f */
[----:B--2---:R-:W-:Y:S05]  /*29220*/  @!P2 NANOSLEEP.SYNCS 0x989680 ;  /* 0x009896800000a95d */ /* 0x004fea0003900000 */
[----:B------:R-:W2:Y:S02]  /*29230*/  @!P2 SYNCS.PHASECHK.TRANS64 P2, [R7+URZ+0x348c0], R6 ;  /* 0x0348c0060700a5a7 */ /* 0x000ea4000804007f */
[----:B--2---:R-:W-:Y:S05]  /*29240*/  @!P2 BRA `(.L_x_691) ;  /* 0xfffffffc00f0a947 */ /* 0x004fea000383ffff */
[----:B------:R-:W-:Y:S05]  /*29250*/  BRA `(.L_x_870) ;  /* 0xffffff94009c7947 */ /* 0x000fea000383ffff */
.L_x_707:
        /* <DEDUP_REMOVED lines=11> */
.L_x_872:
[----:B------:R-:W-:Y:S05]  /*29310*/  BSYNC B0 ;  /* 0x0000000000007941 */ /* 0x000fea0003800000 */
.L_x_871:
[----:B------:R-:W-:Y:S05]  /*29320*/  BRA `(.L_x_873) ;  /* 0xffffffa000a47947 */ /* 0x000fea000383ffff */
.L_x_709:
[----:B------:R-:W-:Y:S01]  /*29330*/  BSSY B0, `(.L_x_874) ;  /* 0x0000006000007945 */ /* 0x000fe20003800000 */
[----:B------:R-:W-:-:S07]  /*29340*/  IMAD.MOV.U32 R15, RZ, RZ, -0x1 ;  /* 0xffffffffff0f7424 */ /* 0x000fce00078e00ff */
[----:B01----:R-:W-:Y:S05]  /*29350*/  WARPSYNC.COLLECTIVE R15, `(.L_x_875) ;  /* 0x000000000f0c7348 */ /* 0x003fea0003c00000 */
[----:B------:R-:W-:Y:S02]  /*29360*/  ELECT P6, UR62, PT ;  /* 0x00000000003e782f */ /* 0x000fe400038c0000 */
[----:B------:R-:W-:Y:S01]  /*29370*/  MOV R14, UR62 ;  /* 0x0000003e000e7c02 */ /* 0x000fe20008000f00 */
[----:B01----:R-:W-:Y:S10]  /*29380*/  ENDCOLLECTIVE ;  /* 0x000000000000791b */ /* 0x003ff40003800000 */
.L_x_875:
[----:B------:R-:W-:Y:S05]  /*29390*/  BSYNC B0 ;  /* 0x0000000000007941 */ /* 0x000fea0003800000 */
.L_x_874:
[----:B------:R-:W-:Y:S05]  /*293a0*/  BRA `(.L_x_876) ;  /* 0xffffffa000b07947 */ /* 0x000fea000383ffff */
.L_x_711:
[----:B-1----:R1:W2:Y:S02]  /*293b0*/  SYNCS.PHASECHK.TRANS64.TRYWAIT P0, [R0+URZ+0x34840], R2 ;  /* 0x03484002000075a7 */ /* 0x0022a4000800017f */
[----:B--2---:R-:W-:Y:S05]  /*293c0*/  @!P0 NANOSLEEP.SYNCS 0x989680 ;  /* 0x009896800000895d */ /* 0x004fea0003900000 */
[----:B------:R-:W2:Y:S02]  /*293d0*/  @!P0 SYNCS.PHASECHK.TRANS64 P0, [R0+URZ+0x34840], R2 ;  /* 0x03484002000085a7 */ /* 0x000ea4000800007f */
[----:B--2---:R-:W-:Y:S05]  /*293e0*/  @!P0 BRA `(.L_x_711) ;  /* 0xfffffffc00f08947 */ /* 0x004fea000383ffff */
[----:B------:R-:W-:Y:S05]  /*293f0*/  BRA `(.L_x_877) ;  /* 0xffffffa400147947 */ /* 0x000fea000383ffff */
.L_x_715:
[----:B------:R-:W2:Y:S01]  /*29400*/  LDL.LU R11, [R1+0x54] ;  /* 0x00005400010b7983 */ /* 0x000ea20000300800 */
[----:B------:R-:W-:Y:S01]  /*29410*/  IMAD.MOV.U32 R13, RZ, RZ, R3 ;  /* 0x000000ffff0d7224 */ /* 0x000fe200078e0003 */
[----:B------:R-:W-:Y:S01]  /*29420*/  MOV R15, 0xffffffff ;  /* 0xffffffff000f7802 */ /* 0x000fe20000000f00 */
[----:B------:R-:W-:Y:S01]  /*29430*/  IMAD.MOV.U32 R12, RZ, RZ, RZ ;  /* 0x000000ffff0c7224 */ /* 0x000fe200078e00ff */
[----:B------:R-:W0:Y:S02]  /*29440*/  S2R R7, SR_TID.X ;  /* 0x0000000000077919 */ /* 0x000e240000002100 */
[----:B0-----:R-:W-:-:S04]  /*29450*/  LOP3.LUT R7, R7, 0x7f, RZ, 0xc0, !PT ;  /* 0x0000007f07077812 */ /* 0x001fc800078ec0ff */
        /* <DEDUP_REMOVED lines=9> */
.L_x_878:
[----:B------:R-:W-:Y:S02]  /*294f0*/  IMAD.MOV.U32 R13, RZ, RZ, R4 ;  /* 0x000000ffff0d7224 */ /* 0x000fe400078e0004 */
[----:B------:R-:W-:-:S07]  /*29500*/  IMAD.MOV.U32 R6, RZ, RZ, R14 ;  /* 0x000000ffff067224 */ /* 0x000fce00078e000e */
[----:B------:R-:W-:Y:S05]  /*29510*/  WARPSYNC.COLLECTIVE R15, `(.L_x_879) ;  /* 0x000000000f087348 */ /* 0x000fea0003c00000 */
[----:B------:R0:W1:Y:S02]  /*29520*/  SHFL.IDX P6, R14, R13, R12, R11 ;  /* 0x0000000c0d0e7389 */ /* 0x00006400000c000b */
[----:B01----:R-:W-:Y:S01]  /*29530*/  ENDCOLLECTIVE ;  /* 0x000000000000791b */ /* 0x003fe20003800000 */
.L_x_879:
[----:B------:R-:W-:Y:S01]  /*29540*/  ULDC.64 UR4, c[0x0][0x208] ;  /* 0x0000820000047ab9 */ /* 0x000fe20000000a00 */
[----:B------:R-:W-:Y:S02]  /*29550*/  IMAD.MOV.U32 R13, RZ, RZ, R3 ;  /* 0x000000ffff0d7224 */ /* 0x000fe400078e0003 */
[----:B------:R-:W-:Y:S02]  /*29560*/  IMAD.MOV.U32 R12, RZ, RZ, 0x1 ;  /* 0x00000001ff0c7424 */ /* 0x000fe400078e00ff */
[----:B------:R-:W-:-:S05]  /*29570*/  IMAD.MOV.U32 R7, RZ, RZ, R14 ;  /* 0x000000ffff077224 */ /* 0x000fca00078e000e */
[----:B------:R-:W-:-:S04]  /*29580*/  @!P2 LEA R7, P3, R10, R7, 0x1 ;  /* 0x000000070a07a211 */ /* 0x000fc800078608ff */
[----:B------:R-:W-:-:S04]  /*29590*/  @!P2 IADD3.X R6, RZ, R6, RZ, P3, !PT ;  /* 0x00000006ff06a210 */ /* 0x000fc80001ffe4ff */
        /* <DEDUP_REMOVED lines=12> */
.L_x_880:
[----:B------:R-:W-:Y:S01]  /*29660*/  MOV R13, R4 ;  /* 0x00000004000d7202 */ /* 0x000fe20000000f00 */
[----:B------:R-:W-:-:S07]  /*29670*/  IMAD.MOV.U32 R8, RZ, RZ, R14 ;  /* 0x000000ffff087224 */ /* 0x000fce00078e000e */
[----:B------:R-:W-:Y:S05]  /*29680*/  WARPSYNC.COLLECTIVE R15, `(.L_x_881) ;  /* 0x000000000f087348 */ /* 0x000fea0003c00000 */
[----:B------:R0:W1:Y:S02]  /*29690*/  SHFL.IDX P6, R14, R13, R12, R11 ;  /* 0x0000000c0d0e7389 */ /* 0x00006400000c000b */
[----:B01----:R-:W-:Y:S01]  /*296a0*/  ENDCOLLECTIVE ;  /* 0x000000000000791b */ /* 0x003fe20003800000 */
.L_x_881:
[----:B------:R-:W-:Y:S01]  /*296b0*/  ULDC.64 UR4, c[0x0][0x208] ;  /* 0x0000820000047ab9 */ /* 0x000fe20000000a00 */
[----:B------:R-:W-:Y:S01]  /*296c0*/  IMAD.MOV.U32 R13, RZ, RZ, R3 ;  /* 0x000000ffff0d7224 */ /* 0x000fe200078e0003 */
[----:B------:R-:W-:Y:S01]  /*296d0*/  MOV R12, 0x2 ;  /* 0x00000002000c7802 */ /* 0x000fe20000000f00 */
        /* <DEDUP_REMOVED lines=16> */
.L_x_882:
[----:B------:R-:W-:Y:S02]  /*297e0*/  IMAD.MOV.U32 R13, RZ, RZ, R4 ;  /* 0x000000ffff0d7224 */ /* 0x000fe400078e0004 */
[----:B------:R-:W-:-:S07]  /*297f0*/  IMAD.MOV.U32 R6, RZ, RZ, R14 ;  /* 0x000000ffff067224 */ /* 0x000fce00078e000e */
[----:B------:R-:W-:Y:S05]  /*29800*/  WARPSYNC.COLLECTIVE R15, `(.L_x_883) ;  /* 0x000000000f087348 */ /* 0x000fea0003c00000 */
[----:B------:R0:W1:Y:S02]  /*29810*/  SHFL.IDX P6, R14, R13, R12, R11 ;  /* 0x0000000c0d0e7389 */ /* 0x00006400000c000b */
[----:B01----:R-:W-:Y:S01]  /*29820*/  ENDCOLLECTIVE ;  /* 0x000000000000791b */ /* 0x003fe20003800000 */
.L_x_883:
[----:B------:R-:W-:Y:S01]  /*29830*/  ULDC.64 UR4, c[0x0][0x208] ;  /* 0x0000820000047ab9 */ /* 0x000fe20000000a00 */
[----:B------:R-:W-:Y:S02]  /*29840*/  IMAD.MOV.U32 R13, RZ, RZ, R3 ;  /* 0x000000ffff0d7224 */ /* 0x000fe400078e0003 */
[----:B------:R-:W-:Y:S02]  /*29850*/  IMAD.MOV.U32 R12, RZ, RZ, 0x3 ;  /* 0x00000003ff0c7424 */ /* 0x000fe400078e00ff */
[----:B------:R-:W-:-:S05]  /*29860*/  IMAD.MOV.U32 R5, RZ, RZ, R14 ;  /* 0x000000ffff057224 */ /* 0x000fca00078e000e */
[----:B------:R-:W-:-:S05]  /*29870*/  @!P2 LEA R5, P3, R10, R5, 0x1 ;  /* 0x000000050a05a211 */ /* 0x000fca00078608ff */
[----:B------:R-:W-:-:S05]  /*29880*/  @!P2 IMAD.X R6, RZ, RZ, R6, P3 ;  /* 0x000000ffff06a224 */ /* 0x000fca00018e0606 */
[----:B------:R-:W-:Y:S01]  /*29890*/  @!P2 MOV R7, R6 ;  /* 0x000000060007a202 */ /* 0x000fe20000000f00 */
        /* <DEDUP_REMOVED lines=11> */
.L_x_884:
[----:B------:R-:W-:Y:S01]  /*29950*/  IMAD.MOV.U32 R13, RZ, RZ, R4 ;  /* 0x000000ffff0d7224 */ /* 0x000fe200078e0004 */
[----:B------:R-:W-:-:S07]  /*29960*/  MOV R6, R14 ;  /* 0x0000000e00067202 */ /* 0x000fce0000000f00 */
[----:B------:R-:W-:Y:S05]  /*29970*/  WARPSYNC.COLLECTIVE R15, `(.L_x_885) ;  /* 0x000000000f087348 */ /* 0x000fea0003c00000 */
[----:B------:R0:W1:Y:S02]  /*29980*/  SHFL.IDX P6, R14, R13, R12, R11 ;  /* 0x0000000c0d0e7389 */ /* 0x00006400000c000b */
[----:B01----:R-:W-:Y:S01]  /*29990*/  ENDCOLLECTIVE ;  /* 0x000000000000791b */ /* 0x003fe20003800000 */
.L_x_885:
[----:B------:R-:W-:Y:S01]  /*299a0*/  ULDC.64 UR4, c[0x0][0x208] ;  /* 0x0000820000047ab9 */ /* 0x000fe20000000a00 */
[----:B------:R-:W-:Y:S02]  /*299b0*/  IMAD.MOV.U32 R13, RZ, RZ, R3 ;  /* 0x000000ffff0d7224 */ /* 0x000fe400078e0003 */
[----:B------:R-:W-:Y:S02]  /*299c0*/  IMAD.MOV.U32 R12, RZ, RZ, 0x4 ;  /* 0x00000004ff0c7424 */ /* 0x000fe400078e00ff */
[----:B------:R-:W-:-:S05]  /*299d0*/  IMAD.MOV.U32 R5, RZ, RZ, R14 ;  /* 0x000000ffff057224 */ /* 0x000fca00078e000e */
[----:B------:R-:W-:-:S05]  /*299e0*/  @!P2 LEA R5, P3, R10, R5, 0x1 ;  /* 0x000000050a05a211 */ /* 0x000fca00078608ff */
[----:B------:R-:W-:-:S04]  /*299f0*/  @!P2 IMAD.X R6, RZ, RZ, R6, P3 ;  /* 0x000000ffff06a224 */ /* 0x000fc800018e0606 */
[----:B------:R-:W-:Y:S01]  /*29a00*/  @!P2 IMAD.MOV.U32 R7, RZ, RZ, R6 ;  /* 0x000000ffff07a224 */ /* 0x000fe200078e0006 */
[----:B------:R-:W-:Y:S01]  /*29a10*/  @!P2 MOV R6, R5 ;  /* 0x000000050006a202 */ /* 0x000fe20000000f00 */
[----:B------:R-:W-:-:S04]  /*29a20*/  VIADD R5, R0, 0x40 ;  /* 0x0000004000057836 */ /* 0x000fc80000000000 */
        /* <DEDUP_REMOVED lines=9> */
.L_x_886:
[----:B------:R-:W-:Y:S01]  /*29ac0*/  MOV R13, R4 ;  /* 0x00000004000d7202 */ /* 0x000fe20000000f00 */
[----:B------:R-:W-:-:S07]  /*29ad0*/  IMAD.MOV.U32 R6, RZ, RZ, R14 ;  /* 0x000000ffff067224 */ /* 0x000fce00078e000e */
[----:B------:R-:W-:Y:S05]  /*29ae0*/  WARPSYNC.COLLECTIVE R15, `(.L_x_887) ;  /* 0x000000000f087348 */ /* 0x000fea0003c00000 */
[----:B------:R0:W1:Y:S02]  /*29af0*/  SHFL.IDX P6, R14, R13, R12, R11 ;  /* 0x0000000c0d0e7389 */ /* 0x00006400000c000b */
[----:B01----:R-:W-:Y:S01]  /*29b00*/  ENDCOLLECTIVE ;  /* 0x000000000000791b */ /* 0x003fe20003800000 */
.L_x_887:
[----:B------:R-:W-:Y:S01]  /*29b10*/  ULDC.64 UR4, c[0x0][0x208] ;  /* 0x0000820000047ab9 */ /* 0x000fe20000000a00 */
[----:B------:R-:W-:Y:S02]  /*29b20*/  IMAD.MOV.U32 R13, RZ, RZ, R3 ;  /* 0x000000ffff0d7224 */ /* 0x000fe400078e0003 */
[----:B------:R-:W-:Y:S02]  /*29b30*/  IMAD.MOV.U32 R12, RZ, RZ, 0x5 ;  /* 0x00000005ff0c7424 */ /* 0x000fe400078e00ff */
[----:B------:R-:W-:-:S05]  /*29b40*/  IMAD.MOV.U32 R5, RZ, RZ, R14 ;  /* 0x000000ffff057224 */ /* 0x000fca00078e000e */
[----:B------:R-:W-:-:S05]  /*29b50*/  @!P2 LEA R5, P3, R10, R5, 0x1 ;  /* 0x000000050a05a211 */ /* 0x000fca00078608ff */
[----:B------:R-:W-:-:S04]  /*29b60*/  @!P2 IMAD.X R6, RZ, RZ, R6, P3 ;  /* 0x000000ffff06a224 */ /* 0x000fc800018e0606 */
[----:B------:R-:W-:Y:S02]  /*29b70*/  @!P2 IMAD.MOV.U32 R7, RZ, RZ, R6 ;  /* 0x000000ffff07a224 */ /* 0x000fe400078e0006 */
[----:B------:R-:W-:Y:S01]  /*29b80*/  @!P2 IMAD.MOV.U32 R6, RZ, RZ, R5 ;  /* 0x000000ffff06a224 */ /* 0x000fe200078e0005 */
[----:B------:R-:W-:-:S04]  /*29b90*/  IADD3 R5, R0, 0x50, RZ ;  /* 0x0000005000057810 */ /* 0x000fc80007ffe0ff */
        /* <DEDUP_REMOVED lines=9> */
.L_x_888:
[----:B------:R-:W-:Y:S02]  /*29c30*/  IMAD.MOV.U32 R13, RZ, RZ, R4 ;  /* 0x000000ffff0d7224 */ /* 0x000fe400078e0004 */
[----:B------:R-:W-:-:S07]  /*29c40*/  IMAD.MOV.U32 R6, RZ, RZ, R14 ;  /* 0x000000ffff067224 */ /* 0x000fce00078e000e */
[----:B------:R-:W-:Y:S05]  /*29c50*/  WARPSYNC.COLLECTIVE R15, `(.L_x_889) ;  /* 0x000000000f087348 */ /* 0x000fea0003c00000 */
[----:B------:R0:W1:Y:S02]  /*29c60*/  SHFL.IDX P6, R14, R13, R12, R11 ;  /* 0x0000000c0d0e7389 */ /* 0x00006400000c000b */
[----:B01----:R-:W-:Y:S01]  /*29c70*/  ENDCOLLECTIVE ;  /* 0x000000000000791b */ /* 0x003fe20003800000 */
.L_x_889:
[----:B------:R-:W-:Y:S01]  /*29c80*/  ULDC.64 UR4, c[0x0][0x208] ;  /* 0x0000820000047ab9 */ /* 0x000fe20000000a00 */
[----:B------:R-:W-:Y:S01]  /*29c90*/  IMAD.MOV.U32 R13, RZ, RZ, R3 ;  /* 0x000000ffff0d7224 */ /* 0x000fe200078e0003 */
[----:B------:R-:W-:Y:S02]  /*29ca0*/  MOV R12, 0x6 ;  /* 0x00000006000c7802 */ /* 0x000fe40000000f00 */
[----:B------:R-:W-:-:S04]  /*29cb0*/  MOV R5, R14 ;  /* 0x0000000e00057202 */ /* 0x000fc80000000f00 */
        /* <DEDUP_REMOVED lines=12> */
.L_x_890:
[----:B------:R-:W-:-:S05]  /*29d80*/  VIADD R7, R0, 0x60 ;  /* 0x0000006000077836 */ /* 0x000fca0000000000 */
[----:B------:R-:W-:Y:S01]  /*29d90*/  ISETP.GE.AND P2, PT, R7, R2, PT ;  /* 0x000000020700720c */ /* 0x000fe20003f46270 */
[----:B------:R-:W-:Y:S02]  /*29da0*/  IMAD.MOV.U32 R13, RZ, RZ, R4 ;  /* 0x000000ffff0d7224 */ /* 0x000fe400078e0004 */
[----:B------:R-:W-:-:S10]  /*29db0*/  IMAD.MOV.U32 R6, RZ, RZ, R14 ;  /* 0x000000ffff067224 */ /* 0x000fd400078e000e */
[----:B------:R-:W-:Y:S05]  /*29dc0*/  WARPSYNC.COLLECTIVE R15, `(.L_x_891) ;  /* 0x000000000f087348 */ /* 0x000fea0003c00000 */
[----:B------:R0:W1:Y:S02]  /*29dd0*/  SHFL.IDX P6, R14, R13, R12, R11 ;  /* 0x0000000c0d0e7389 */ /* 0x00006400000c000b */
[----:B01----:R-:W-:Y:S01]  /*29de0*/  ENDCOLLECTIVE ;  /* 0x000000000000791b */ /* 0x003fe20003800000 */
.L_x_891:
[----:B------:R-:W-:Y:S01]  /*29df0*/  ULDC.64 UR4, c[0x0][0x208] ;  /* 0x0000820000047ab9 */ /* 0x000fe20000000a00 */
[----:B------:R-:W-:Y:S02]  /*29e00*/  IMAD.MOV.U32 R13, RZ, RZ, R3 ;  /* 0x000000ffff0d7224 */ /* 0x000fe400078e0003 */
[----:B------:R-:W-:Y:S02]  /*29e10*/  IMAD.MOV.U32 R12, RZ, RZ, 0x7 ;  /* 0x00000007ff0c7424 */ /* 0x000fe400078e00ff */
[----:B------:R-:W-:-:S05]  /*29e20*/  IMAD.MOV.U32 R5, RZ, RZ, R14 ;  /* 0x000000ffff057224 */ /* 0x000fca00078e000e */
[----:B------:R-:W-:-:S04]  /*29e30*/  @!P2 LEA R5, P3, R10, R5, 0x1 ;  /* 0x000000050a05a211 */ /* 0x000fc800078608ff */
[----:B------:R-:W-:-:S05]  /*29e40*/  @!P2 IADD3.X R6, RZ, R6, RZ, P3, !PT ;  /* 0x00000006ff06a210 */ /* 0x000fca0001ffe4ff */
        /* <DEDUP_REMOVED lines=10> */
.L_x_892:
[----:B------:R-:W-:Y:S01]  /*29ef0*/  IMAD.MOV.U32 R13, RZ, RZ, R4 ;  /* 0x000000ffff0d7224 */ /* 0x000fe200078e0004 */
[----:B------:R-:W-:-:S07]  /*29f00*/  MOV R5, R14 ;  /* 0x0000000e00057202 */ /* 0x000fce0000000f00 */
[----:B------:R-:W-:Y:S05]  /*29f10*/  WARPSYNC.COLLECTIVE R15, `(.L_x_893) ;  /* 0x000000000f087348 */ /* 0x000fea0003c00000 */
[----:B------:R0:W1:Y:S02]  /*29f20*/  SHFL.IDX P6, R14, R13, R12, R11 ;  /* 0x0000000c0d0e7389 */ /* 0x00006400000c000b */
[----:B01----:R-:W-:Y:S01]  /*29f30*/  ENDCOLLECTIVE ;  /* 0x000000000000791b */ /* 0x003fe20003800000 */
.L_x_893:
[----:B------:R-:W-:Y:S01]  /*29f40*/  IMAD.MOV.U32 R3, RZ, RZ, R14 ;  /* 0x000000ffff037224 */ /* 0x000fe200078e000e */
[----:B------:R-:W-:Y:S06]  /*29f50*/  BRA `(.L_x_894) ;  /* 0xffffffa400ac7947 */ /* 0x000fec000383ffff */
.L_x_720:
[----:B---3--:R3:W4:Y:S02]  /*29f60*/  SYNCS.PHASECHK.TRANS64.TRYWAIT P0, [R18+URZ+0x34820], R0 ;  /* 0x03482000120075a7 */ /* 0x008724000800017f */
[----:B----4-:R-:W-:Y:S05]  /*29f70*/  @!P0 NANOSLEEP.SYNCS 0x989680 ;  /* 0x009896800000895d */ /* 0x010fea0003900000 */
[----:B------:R-:W4:Y:S02]  /*29f80*/  @!P0 SYNCS.PHASECHK.TRANS64 P0, [R18+URZ+0x34820], R0 ;  /* 0x03482000120085a7 */ /* 0x000f24000800007f */
[----:B----4-:R-:W-:Y:S05]  /*29f90*/  @!P0 BRA `(.L_x_720) ;  /* 0xfffffffc00f08947 */ /* 0x010fea000383ffff */
[----:B------:R-:W-:Y:S05]  /*29fa0*/  BRA `(.L_x_895) ;  /* 0xffffffa800207947 */ /* 0x000fea000383ffff */
.L_x_729:
[----:B-1----:R1:W2:Y:S02]  /*29fb0*/  SYNCS.PHASECHK.TRANS64.TRYWAIT P0, [R3+URZ+0x34840], R2 ;  /* 0x03484002030075a7 */ /* 0x0022a4000800017f */
[----:B--2---:R-:W-:Y:S05]  /*29fc0*/  @!P0 NANOSLEEP.SYNCS 0x989680 ;  /* 0x009896800000895d */ /* 0x004fea0003900000 */
[----:B------:R-:W2:Y:S02]  /*29fd0*/  @!P0 SYNCS.PHASECHK.TRANS64 P0, [R3+URZ+0x34840], R2 ;  /* 0x03484002030085a7 */ /* 0x000ea4000800007f */
[----:B--2---:R-:W-:Y:S05]  /*29fe0*/  @!P0 BRA `(.L_x_729) ;  /* 0xfffffffc00f08947 */ /* 0x004fea000383ffff */
[----:B------:R-:W-:Y:S05]  /*29ff0*/  BRA `(.L_x_896) ;  /* 0xffffffac00007947 */ /* 0x000fea000383ffff */
.L_x_735:
[----:B0-----:R0:W1:Y:S02]  /*2a000*/  SYNCS.PHASECHK.TRANS64.TRYWAIT P0, [R3+URZ+0x60], R2 ;  /* 0x00006002030075a7 */ /* 0x001064000800017f */
[----:B-1----:R-:W-:Y:S05]  /*2a010*/  @!P0 NANOSLEEP.SYNCS 0x989680 ;  /* 0x009896800000895d */ /* 0x002fea0003900000 */
[----:B------:R-:W1:Y:S02]  /*2a020*/  @!P0 SYNCS.PHASECHK.TRANS64 P0, [R3+URZ+0x60], R2 ;  /* 0x00006002030085a7 */ /* 0x000e64000800007f */
[----:B-1----:R-:W-:Y:S05]  /*2a030*/  @!P0 BRA `(.L_x_735) ;  /* 0xfffffffc00f08947 */ /* 0x002fea000383ffff */
[----:B------:R-:W-:Y:S05]  /*2a040*/  BRA `(.L_x_897) ;  /* 0xffffffac00d47947 */ /* 0x000fea000383ffff */
.L_x_744:
[----:B-1----:R1:W2:Y:S02]  /*2a050*/  SYNCS.PHASECHK.TRANS64.TRYWAIT P0, [R3+URZ+0x34840], R2 ;  /* 0x03484002030075a7 */ /* 0x0022a4000800017f */
[----:B--2---:R-:W-:Y:S05]  /*2a060*/  @!P0 NANOSLEEP.SYNCS 0x989680 ;  /* 0x009896800000895d */ /* 0x004fea0003900000 */
[----:B------:R-:W2:Y:S02]  /*2a070*/  @!P0 SYNCS.PHASECHK.TRANS64 P0, [R3+URZ+0x34840], R2 ;  /* 0x03484002030085a7 */ /* 0x000ea4000800007f */
[----:B--2---:R-:W-:Y:S05]  /*2a080*/  @!P0 BRA `(.L_x_744) ;  /* 0xfffffffc00f08947 */ /* 0x004fea000383ffff */
[----:B------:R-:W-:Y:S05]  /*2a090*/  BRA `(.L_x_898) ;  /* 0xffffffb400687947 */ /* 0x000fea000383ffff */
.L_x_750:
[----:B0-----:R0:W1:Y:S02]  /*2a0a0*/  SYNCS.PHASECHK.TRANS64.TRYWAIT P0, [R2+URZ+0x60], R3 ;  /* 0x00006003020075a7 */ /* 0x001064000800017f */
[----:B-1----:R-:W-:Y:S05]  /*2a0b0*/  @!P0 NANOSLEEP.SYNCS 0x989680 ;  /* 0x009896800000895d */ /* 0x002fea0003900000 */
[----:B------:R-:W1:Y:S02]  /*2a0c0*/  @!P0 SYNCS.PHASECHK.TRANS64 P0, [R2+URZ+0x60], R3 ;  /* 0x00006003020085a7 */ /* 0x000e64000800007f */
[----:B-1----:R-:W-:Y:S05]  /*2a0d0*/  @!P0 BRA `(.L_x_750) ;  /* 0xfffffffc00f08947 */ /* 0x002fea000383ffff */
[----:B------:R-:W-:Y:S05]  /*2a0e0*/  BRA `(.L_x_899) ;  /* 0xffffffb8003c7947 */ /* 0x000fea000383ffff */
.L_x_759:
[----:B--2---:R2:W3:Y:S02]  /*2a0f0*/  SYNCS.PHASECHK.TRANS64.TRYWAIT P0, [R2+URZ+0x34840], R3 ;  /* 0x03484003020075a7 */ /* 0x0044e4000800017f */
[----:B---3--:R-:W-:Y:S05]  /*2a100*/  @!P0 NANOSLEEP.SYNCS 0x989680 ;  /* 0x009896800000895d */ /* 0x008fea0003900000 */
[----:B------:R-:W3:Y:S02]  /*2a110*/  @!P0 SYNCS.PHASECHK.TRANS64 P0, [R2+URZ+0x34840], R3 ;  /* 0x03484003020085a7 */ /* 0x000ee4000800007f */
[----:B---3--:R-:W-:Y:S05]  /*2a120*/  @!P0 BRA `(.L_x_759) ;  /* 0xfffffffc00f08947 */ /* 0x008fea000383ffff */
[----:B------:R-:W-:Y:S05]  /*2a130*/  BRA `(.L_x_900) ;  /* 0xffffffbc00a07947 */ /* 0x000fea000383ffff */
.L_x_765:
[----:B0-----:R0:W1:Y:S02]  /*2a140*/  SYNCS.PHASECHK.TRANS64.TRYWAIT P0, [R2+URZ+0x60], R5 ;  /* 0x00006005020075a7 */ /* 0x001064000800017f */
[----:B-1----:R-:W-:Y:S05]  /*2a150*/  @!P0 NANOSLEEP.SYNCS 0x989680 ;  /* 0x009896800000895d */ /* 0x002fea0003900000 */
[----:B------:R-:W1:Y:S02]  /*2a160*/  @!P0 SYNCS.PHASECHK.TRANS64 P0, [R2+URZ+0x60], R5 ;  /* 0x00006005020085a7 */ /* 0x000e64000800007f */
[----:B-1----:R-:W-:Y:S05]  /*2a170*/  @!P0 BRA `(.L_x_765) ;  /* 0xfffffffc00f08947 */ /* 0x002fea000383ffff */
[----:B------:R-:W-:Y:S05]  /*2a180*/  BRA `(.L_x_901) ;  /* 0xffffffc000747947 */ /* 0x000fea000383ffff */
.L_x_776:
[----:B--2---:R2:W3:Y:S02]  /*2a190*/  SYNCS.PHASECHK.TRANS64.TRYWAIT P0, [R0+URZ+0x34860], R2 ;  /* 0x03486002000075a7 */ /* 0x0044e4000800017f */
[----:B---3--:R-:W-:Y:S05]  /*2a1a0*/  @!P0 NANOSLEEP.SYNCS 0x989680 ;  /* 0x009896800000895d */ /* 0x008fea0003900000 */
[----:B------:R-:W3:Y:S02]  /*2a1b0*/  @!P0 SYNCS.PHASECHK.TRANS64 P0, [R0+URZ+0x34860], R2 ;  /* 0x03486002000085a7 */ /* 0x000ee4000800007f */
[----:B---3--:R-:W-:Y:S05]  /*2a1c0*/  @!P0 BRA `(.L_x_776) ;  /* 0xfffffffc00f08947 */ /* 0x008fea000383ffff */
[----:B------:R-:W-:Y:S05]  /*2a1d0*/  BRA `(.L_x_902) ;  /* 0xffffffc400c47947 */ /* 0x000fea000383ffff */
.L_x_783:
[----:B------:R-:W3:Y:S01]  /*2a1e0*/  LDL R0, [R1+0x10] ;  /* 0x0000100001007983 */ /* 0x000ee20000100800 */
[----:B------:R-:W-:Y:S01]  /*2a1f0*/  BSSY B0, `(.L_x_903) ;  /* 0x0000008000007945 */ /* 0x000fe20003800000 */
[----:B------:R-:W-:Y:S01]  /*2a200*/  IMAD.MOV.U32 R12, RZ, RZ, RZ ;  /* 0x000000ffff0c7224 */ /* 0x000fe200078e00ff */
[----:B0-----:R-:W-:Y:S01]  /*2a210*/  MOV R11, 0x1f ;  /* 0x0000001f000b7802 */ /* 0x001fe20000000f00 */
[----:B------:R-:W-:Y:S02]  /*2a220*/  IMAD.MOV.U32 R15, RZ, RZ, -0x1 ;  /* 0xffffffffff0f7424 */ /* 0x000fe400078e00ff */
[----:B---3--:R-:W-:-:S07]  /*2a230*/  IMAD.MOV.U32 R13, RZ, RZ, R0 ;  /* 0x000000ffff0d7224 */ /* 0x008fce00078e0000 */
[----:B-12---:R-:W-:Y:S05]  /*2a240*/  WARPSYNC.COLLECTIVE R15, `(.L_x_904) ;  /* 0x000000000f087348 */ /* 0x006fea0003c00000 */
[----:B------:R0:W3:Y:S02]  /*2a250*/  SHFL.IDX P6, R14, R13, R12, R11 ;  /* 0x0000000c0d0e7389 */ /* 0x0000e400000c000b */
[----:B0123--:R-:W-:Y:S01]  /*2a260*/  ENDCOLLECTIVE ;  /* 0x000000000000791b */ /* 0x00ffe20003800000 */
.L_x_904:
[----:B------:R-:W-:Y:S05]  /*2a270*/  BSYNC B0 ;  /* 0x0000000000007941 */ /* 0x000fea0003800000 */
.L_x_903:
[----:B------:R0:W5:Y:S01]  /*2a280*/  LDL R2, [R1+0x1c] ;  /* 0x00001c0001027983 */ /* 0x0001620000100800 */
[----:B------:R-:W-:Y:S01]  /*2a290*/  IMAD.MOV.U32 R13, RZ, RZ, R0 ;  /* 0x000000ffff0d7224 */ /* 0x000fe200078e0000 */
[----:B------:R-:W-:Y:S01]  /*2a2a0*/  MOV R11, 0x1f ;  /* 0x0000001f000b7802 */ /* 0x000fe20000000f00 */
[----:B------:R-:W-:Y:S02]  /*2a2b0*/  IMAD.MOV.U32 R12, RZ, RZ, 0x1 ;  /* 0x00000001ff0c7424 */ /* 0x000fe400078e00ff */
[----:B------:R-:W-:Y:S02]  /*2a2c0*/  IMAD.MOV.U32 R15, RZ, RZ, -0x1 ;  /* 0xffffffffff0f7424 */ /* 0x000fe400078e00ff */
[----:B------:R-:W-:-:S07]  /*2a2d0*/  IMAD.MOV.U32 R5, RZ, RZ, R14 ;  /* 0x000000ffff057224 */ /* 0x000fce00078e000e */
[----:B0----5:R-:W-:Y:S05]  /*2a2e0*/  WARPSYNC.COLLECTIVE R15, `(.L_x_905) ;  /* 0x000000000f087348 */ /* 0x021fea0003c00000 */
[----:B------:R1:W2:Y:S02]  /*2a2f0*/  SHFL.IDX P6, R14, R13, R12, R11 ;  /* 0x0000000c0d0e7389 */ /* 0x0002a400000c000b */
[----:B012--5:R-:W-:Y:S01]  /*2a300*/  ENDCOLLECTIVE ;  /* 0x000000000000791b */ /* 0x027fe20003800000 */
.L_x_905:
        /* <DEDUP_REMOVED lines=13> */
[C---:B------:R-:W-:Y:S01]  /*2a3e0*/  ISETP.GE.U32.AND P2, PT, R16.reuse, 0x2, PT ;  /* 0x000000021000780c */ /* 0x040fe20003f46070 */
[----:B------:R-:W-:Y:S01]  /*2a3f0*/  IMAD.MOV.U32 R6, RZ, RZ, RZ ;  /* 0x000000ffff067224 */ /* 0x000fe200078e00ff */
[C---:B------:R-:W-:Y:S02]  /*2a400*/  ISETP.GE.U32.AND P3, PT, R16.reuse, 0x4, PT ;  /* 0x000000041000780c */ /* 0x040fe40003f66070 */
[C---:B------:R-:W-:Y:S02]  /*2a410*/  ISETP.GE.U32.AND P4, PT, R16.reuse, 0x8, PT ;  /* 0x000000081000780c */ /* 0x040fe40003f86070 */
[----:B------:R-:W-:Y:S02]  /*2a420*/  ISETP.GE.U32.AND P5, PT, R16, 0x10, PT ;  /* 0x000000101000780c */ /* 0x000fe40003fa6070 */
[----:B--2---:R-:W-:Y:S01]  /*2a430*/  @!P1 MOV R4, R8 ;  /* 0x0000000800049202 */ /* 0x004fe20000000f00 */
[----:B------:R-:W-:-:S02]  /*2a440*/  IMAD.MOV.U32 R8, RZ, RZ, RZ ;  /* 0x000000ffff087224 */ /* 0x000fc400078e00ff */
[----:B---3--:R-:W-:Y:S01]  /*2a450*/  @!P1 IMAD.MOV.U32 R6, RZ, RZ, R2 ;  /* 0x000000ffff069224 */ /* 0x008fe200078e0002 */
[----:B------:R-:W-:-:S03]  /*2a460*/  ISETP.NE.AND P1, PT, R16, RZ, PT ;  /* 0x000000ff1000720c */ /* 0x000fc60003f25270 */
[----:B------:R-:W-:-:S04]  /*2a470*/  IMAD R2, R6, R4, RZ ;  /* 0x0000000406027224 */ /* 0x000fc800078e02ff */
[----:B------:R-:W-:-:S07]  /*2a480*/  IMAD.MOV.U32 R13, RZ, RZ, R2 ;  /* 0x000000ffff0d7224 */ /* 0x000fce00078e0002 */
[----:B------:R-:W-:Y:S05]  /*2a490*/  WARPSYNC.COLLECTIVE R15, `(.L_x_906) ;  /* 0x000000000f087348 */ /* 0x000fea0003c00000 */
[----:B------:R0:W1:Y:S02]  /*2a4a0*/  SHFL.UP P6, R14, R13, R12, R11 ;  /* 0x0400000c0d0e7389 */ /* 0x00006400000c000b */
[----:B01----:R-:W-:Y:S01]  /*2a4b0*/  ENDCOLLECTIVE ;  /* 0x000000000000791b */ /* 0x003fe20003800000 */
.L_x_906:
[----:B------:R-:W-:Y:S01]  /*2a4c0*/  IMAD.MOV.U32 R12, RZ, RZ, 0x2 ;  /* 0x00000002ff0c7424 */ /* 0x000fe200078e00ff */
[----:B------:R-:W-:-:S04]  /*2a4d0*/  MOV R3, R14 ;  /* 0x0000000e00037202 */ /* 0x000fc80000000f00 */
[----:B------:R-:W-:-:S05]  /*2a4e0*/  SEL R3, R3, RZ, P1 ;  /* 0x000000ff03037207 */ /* 0x000fca0000800000 */
[----:B------:R-:W-:-:S04]  /*2a4f0*/  IMAD.IADD R2, R2, 0x1, R3 ;  /* 0x0000000102027824 */ /* 0x000fc800078e0203 */
[----:B------:R-:W-:-:S07]  /*2a500*/  IMAD.MOV.U32 R13, RZ, RZ, R2 ;  /* 0x000000ffff0d7224 */ /* 0x000fce00078e0002 */
[----:B------:R-:W-:Y:S05]  /*2a510*/  WARPSYNC.COLLECTIVE R15, `(.L_x_907) ;  /* 0x000000000f087348 */ /* 0x000fea0003c00000 */
[----:B------:R0:W1:Y:S02]  /*2a520*/  SHFL.UP P6, R14, R13, R12, R11 ;  /* 0x0400000c0d0e7389 */ /* 0x00006400000c000b */
[----:B01----:R-:W-:Y:S01]  /*2a530*/  ENDCOLLECTIVE ;  /* 0x000000000000791b */ /* 0x003fe20003800000 */
.L_x_907:
[----:B------:R-:W-:Y:S02]  /*2a540*/  IMAD.MOV.U32 R12, RZ, RZ, 0x4 ;  /* 0x00000004ff0c7424 */ /* 0x000fe400078e00ff */
[----:B------:R-:W-:-:S05]  /*2a550*/  IMAD.MOV.U32 R3, RZ, RZ, R14 ;  /* 0x000000ffff037224 */ /* 0x000fca00078e000e */
[----:B------:R-:W-:-:S04]  /*2a560*/  SEL R3, R3, RZ, P2 ;  /* 0x000000ff03037207 */ /* 0x000fc80001000000 */
[----:B------:R-:W-:-:S05]  /*2a570*/  IADD3 R2, R2, R3, RZ ;  /* 0x0000000302027210 */ /* 0x000fca0007ffe0ff */
[----:B------:R-:W-:-:S07]  /*2a580*/  IMAD.MOV.U32 R13, RZ, RZ, R2 ;  /* 0x000000ffff0d7224 */ /* 0x000fce00078e0002 */
[----:B------:R-:W-:Y:S05]  /*2a590*/  WARPSYNC.COLLECTIVE R15, `(.L_x_908) ;  /* 0x000000000f087348 */ /* 0x000fea0003c00000 */
[----:B------:R0:W1:Y:S02]  /*2a5a0*/  SHFL.UP P6, R14, R13, R12, R11 ;  /* 0x0400000c0d0e7389 */ /* 0x00006400000c000b */
[----:B01----:R-:W-:Y:S01]  /*2a5b0*/  ENDCOLLECTIVE ;  /* 0x000000000000791b */ /* 0x003fe20003800000 */
.L_x_908:
[----:B------:R-:W-:Y:S02]  /*2a5c0*/  IMAD.MOV.U32 R12, RZ, RZ, 0x8 ;  /* 0x00000008ff0c7424 */ /* 0x000fe400078e00ff */
[----:B------:R-:W-:-:S05]  /*2a5d0*/  IMAD.MOV.U32 R3, RZ, RZ, R14 ;  /* 0x000000ffff037224 */ /* 0x000fca00078e000e */
[----:B------:R-:W-:-:S05]  /*2a5e0*/  SEL R3, R3, RZ, P3 ;  /* 0x000000ff03037207 */ /* 0x000fca0001800000 */
[----:B------:R-:W-:-:S05]  /*2a5f0*/  IMAD.IADD R2, R2, 0x1, R3 ;  /* 0x0000000102027824 */ /* 0x000fca00078e0203 */
[----:B------:R-:W-:-:S07]  /*2a600*/  MOV R13, R2 ;  /* 0x00000002000d7202 */ /* 0x000fce0000000f00 */
[----:B------:R-:W-:Y:S05]  /*2a610*/  WARPSYNC.COLLECTIVE R15, `(.L_x_909) ;  /* 0x000000000f087348 */ /* 0x000fea0003c00000 */
[----:B------:R0:W1:Y:S02]  /*2a620*/  SHFL.UP P6, R14, R13, R12, R11 ;  /* 0x0400000c0d0e7389 */ /* 0x00006400000c000b */
[----:B01----:R-:W-:Y:S01]  /*2a630*/  ENDCOLLECTIVE ;  /* 0x000000000000791b */ /* 0x003fe20003800000 */
.L_x_909:
[----:B------:R-:W-:Y:S01]  /*2a640*/  MOV R12, 0x10 ;  /* 0x00000010000c7802 */ /* 0x000fe20000000f00 */
[----:B------:R-:W-:-:S05]  /*2a650*/  IMAD.MOV.U32 R3, RZ, RZ, R14 ;  /* 0x000000ffff037224 */ /* 0x000fca00078e000e */
[----:B------:R-:W-:-:S05]  /*2a660*/  SEL R3, R3, RZ, P4 ;  /* 0x000000ff03037207 */ /* 0x000fca0002000000 */
[----:B------:R-:W-:-:S04]  /*2a670*/  IMAD.IADD R2, R2, 0x1, R3 ;  /* 0x0000000102027824 */ /* 0x000fc800078e0203 */
[----:B------:R-:W-:-:S07]  /*2a680*/  IMAD.MOV.U32 R13, RZ, RZ, R2 ;  /* 0x000000ffff0d7224 */ /* 0x000fce00078e0002 */
[----:B------:R-:W-:Y:S05]  /*2a690*/  WARPSYNC.COLLECTIVE R15, `(.L_x_910) ;  /* 0x000000000f087348 */ /* 0x000fea0003c00000 */
[----:B------:R0:W1:Y:S02]  /*2a6a0*/  SHFL.UP P6, R14, R13, R12, R11 ;  /* 0x0400000c0d0e7389 */ /* 0x00006400000c000b */
[----:B01----:R-:W-:Y:S01]  /*2a6b0*/  ENDCOLLECTIVE ;  /* 0x000000000000791b */ /* 0x003fe20003800000 */
.L_x_910:
[----:B------:R-:W-:Y:S01]  /*2a6c0*/  IMAD.MOV.U32 R12, RZ, RZ, 0x1f ;  /* 0x0000001fff0c7424 */ /* 0x000fe200078e00ff */
[----:B------:R-:W-:Y:S01]  /*2a6d0*/  MOV R11, 0x1f ;  /* 0x0000001f000b7802 */ /* 0x000fe20000000f00 */
[----:B------:R-:W-:-:S05]  /*2a6e0*/  IMAD.MOV.U32 R3, RZ, RZ, R14 ;  /* 0x000000ffff037224 */ /* 0x000fca00078e000e */
[----:B------:R-:W-:-:S05]  /*2a6f0*/  SEL R3, R3, RZ, P5 ;  /* 0x000000ff03037207 */ /* 0x000fca0002800000 */
[----:B------:R-:W-:-:S04]  /*2a700*/  IMAD.IADD R7, R2, 0x1, R3 ;  /* 0x0000000102077824 */ /* 0x000fc800078e0203 */
[----:B------:R-:W-:-:S07]  /*2a710*/  IMAD.MOV.U32 R13, RZ, RZ, R7 ;  /* 0x000000ffff0d7224 */ /* 0x000fce00078e0007 */
[----:B------:R-:W-:Y:S05]  /*2a720*/  WARPSYNC.COLLECTIVE R15, `(.L_x_911) ;  /* 0x000000000f087348 */ /* 0x000fea0003c00000 */
[----:B------:R0:W1:Y:S02]  /*2a730*/  SHFL.IDX P6, R14, R13, R12, R11 ;  /* 0x0000000c0d0e7389 */ /* 0x00006400000c000b */
[----:B01----:R-:W-:Y:S01]  /*2a740*/  ENDCOLLECTIVE ;  /* 0x000000000000791b */ /* 0x003fe20003800000 */
.L_x_911:
[----:B------:R-:W-:Y:S01]  /*2a750*/  IMAD.MOV.U32 R9, RZ, RZ, R14 ;  /* 0x000000ffff097224 */ /* 0x000fe200078e000e */
[----:B------:R-:W-:Y:S06]  /*2a760*/  BRA `(.L_x_912) ;  /* 0xffffffc800387947 */ /* 0x000fec000383ffff */
.L_x_786:
[----:B------:R-:W-:Y:S01]  /*2a770*/  BSSY B0, `(.L_x_913) ;  /* 0x0000008000007945 */ /* 0x000fe20003800000 */
[----:B------:R-:W-:Y:S01]  /*2a780*/  IMAD.MOV.U32 R13, RZ, RZ, R2 ;  /* 0x000000ffff0d7224 */ /* 0x000fe200078e0002 */
[----:B------:R-:W-:Y:S01]  /*2a790*/  MOV R11, RZ ;  /* 0x000000ff000b7202 */ /* 0x000fe20000000f00 */
[----:B------:R-:W-:Y:S02]  /*2a7a0*/  IMAD.MOV.U32 R12, RZ, RZ, 0x1 ;  /* 0x00000001ff0c7424 */ /* 0x000fe400078e00ff */
[----:B------:R-:W-:-:S07]  /*2a7b0*/  IMAD.MOV.U32 R15, RZ, RZ, -0x1 ;  /* 0xffffffffff0f7424 */ /* 0x000fce00078e00ff */
[----:B0-----:R-:W-:Y:S05]  /*2a7c0*/  WARPSYNC.COLLECTIVE R15, `(.L_x_914) ;  /* 0x000000000f087348 */ /* 0x001fea0003c00000 */
[----:B------:R1:W2:Y:S02]  /*2a7d0*/  SHFL.UP P6, R14, R13, R12, R11 ;  /* 0x0400000c0d0e7389 */ /* 0x0002a400000c000b */
[----:B012---:R-:W-:Y:S01]  /*2a7e0*/  ENDCOLLECTIVE ;  /* 0x000000000000791b */ /* 0x007fe20003800000 */
.L_x_914:
[----:B------:R-:W-:Y:S05]  /*2a7f0*/  BSYNC B0 ;  /* 0x0000000000007941 */ /* 0x000fea0003800000 */
.L_x_913:
[----:B------:R-:W-:Y:S01]  /*2a800*/  IMAD.MOV.U32 R3, RZ, RZ, R14 ;  /* 0x000000ffff037224 */ /* 0x000fe200078e000e */
[----:B------:R-:W-:Y:S01]  /*2a810*/  MOV R12, 0x2 ;  /* 0x00000002000c7802 */ /* 0x000fe20000000f00 */
[----:B------:R-:W-:Y:S02]  /*2a820*/  IMAD.MOV.U32 R11, RZ, RZ, RZ ;  /* 0x000000ffff0b7224 */ /* 0x000fe400078e00ff */
[----:B------:R-:W-:Y:S01]  /*2a830*/  IMAD.MOV.U32 R15, RZ, RZ, -0x1 ;  /* 0xffffffffff0f7424 */ /* 0x000fe200078e00ff */
[----:B------:R-:W-:-:S05]  /*2a840*/  SEL R3, R3, RZ, P1 ;  /* 0x000000ff03037207 */ /* 0x000fca0000800000 */
[----:B------:R-:W-:-:S04]  /*2a850*/  IMAD.IADD R2, R2, 0x1, R3 ;  /* 0x0000000102027824 */ /* 0x000fc800078e0203 */
[----:B------:R-:W-:-:S07]  /*2a860*/  IMAD.MOV.U32 R13, RZ, RZ, R2 ;  /* 0x000000ffff0d7224 */ /* 0x000fce00078e0002 */
[----:B------:R-:W-:Y:S05]  /*2a870*/  WARPSYNC.COLLECTIVE R15, `(.L_x_915) ;  /* 0x000000000f087348 */ /* 0x000fea0003c00000 */
[----:B------:R0:W1:Y:S02]  /*2a880*/  SHFL.UP P6, R14, R13, R12, R11 ;  /* 0x0400000c0d0e7389 */ /* 0x00006400000c000b */
[----:B01----:R-:W-:Y:S01]  /*2a890*/  ENDCOLLECTIVE ;  /* 0x000000000000791b */ /* 0x003fe20003800000 */
.L_x_915:
        /* <DEDUP_REMOVED lines=8> */
.L_x_916:
        /* <DEDUP_REMOVED lines=8> */
.L_x_917:
        /* <DEDUP_REMOVED lines=8> */
.L_x_918:
[----:B------:R-:W-:Y:S02]  /*2aa20*/  IMAD.MOV.U32 R12, RZ, RZ, 0x1f ;  /* 0x0000001fff0c7424 */ /* 0x000fe400078e00ff */
[----:B------:R-:W-:Y:S01]  /*2aa30*/  IMAD.MOV.U32 R11, RZ, RZ, 0x1f ;  /* 0x0000001fff0b7424 */ /* 0x000fe200078e00ff */
[----:B------:R-:W-:-:S04]  /*2aa40*/  MOV R3, R14 ;  /* 0x0000000e00037202 */ /* 0x000fc80000000f00 */
[----:B------:R-:W-:-:S05]  /*2aa50*/  SEL R3, R3, RZ, P5 ;  /* 0x000000ff03037207 */ /* 0x000fca0002800000 */
[----:B------:R-:W-:-:S04]  /*2aa60*/  IMAD.IADD R7, R2, 0x1, R3 ;  /* 0x0000000102077824 */ /* 0x000fc800078e0203 */
[----:B------:R-:W-:-:S07]  /*2aa70*/  IMAD.MOV.U32 R13, RZ, RZ, R7 ;  /* 0x000000ffff0d7224 */ /* 0x000fce00078e0007 */
[----:B------:R-:W-:Y:S05]  /*2aa80*/  WARPSYNC.COLLECTIVE R15, `(.L_x_919) ;  /* 0x000000000f087348 */ /* 0x000fea0003c00000 */
[----:B------:R0:W1:Y:S02]  /*2aa90*/  SHFL.IDX P6, R14, R13, R12, R11 ;  /* 0x0000000c0d0e7389 */ /* 0x00006400000c000b */
[----:B01----:R-:W-:Y:S01]  /*2aaa0*/  ENDCOLLECTIVE ;  /* 0x000000000000791b */ /* 0x003fe20003800000 */
.L_x_919:
[----:B------:R-:W-:Y:S01]  /*2aab0*/  MOV R9, R14 ;  /* 0x0000000e00097202 */ /* 0x000fe20000000f00 */
[----:B------:R-:W-:Y:S06]  /*2aac0*/  BRA `(.L_x_920) ;  /* 0xffffffc800107947 */ /* 0x000fec000383ffff */
.L_x_788:
[----:B------:R-:W-:Y:S01]  /*2aad0*/  BSSY B0, `(.L_x_921) ;  /* 0x0000006000007945 */ /* 0x000fe20003800000 */
[----:B------:R-:W-:Y:S01]  /*2aae0*/  PLOP3.LUT P6, PT, P6, PT, PT, 0x8, 0x0 ;  /* 0x000000000000781c */ /* 0x000fe200037ce170 */
[----:B------:R-:W-:-:S12]  /*2aaf0*/  IMAD.MOV.U32 R15, RZ, RZ, -0x1 ;  /* 0xffffffffff0f7424 */ /* 0x000fd800078e00ff */
[----:B0-----:R-:W-:Y:S05]  /*2ab00*/  WARPSYNC.COLLECTIVE R15, `(.L_x_922) ;  /* 0x000000000f087348 */ /* 0x001fea0003c00000 */
[----:B------:R-:W-:Y:S01]  /*2ab10*/  VOTE.ANY R14, PT, P6 ;  /* 0x00000000000e7806 */ /* 0x000fe200030e0100 */
[----:B0-----:R-:W-:Y:S06]  /*2ab20*/  ENDCOLLECTIVE ;  /* 0x000000000000791b */ /* 0x001fec0003800000 */
.L_x_922:
[----:B------:R-:W-:Y:S05]  /*2ab30*/  BSYNC B0 ;  /* 0x0000000000007941 */ /* 0x000fea0003800000 */
.L_x_921:
[----:B------:R-:W-:Y:S01]  /*2ab40*/  IMAD.MOV.U32 R3, RZ, RZ, R14 ;  /* 0x000000ffff037224 */ /* 0x000fe200078e000e */
[----:B------:R-:W-:Y:S01]  /*2ab50*/  MOV R11, 0x1f ;  /* 0x0000001f000b7802 */ /* 0x000fe20000000f00 */
[----:B------:R-:W-:Y:S02]  /*2ab60*/  IMAD.MOV.U32 R13, RZ, RZ, R4 ;  /* 0x000000ffff0d7224 */ /* 0x000fe400078e0004 */
[----:B------:R-:W0:Y:S01]  /*2ab70*/  POPC R0, R3 ;  /* 0x0000000300007309 */ /* 0x000e220000000000 */
[----:B------:R-:W-:Y:S02]  /*2ab80*/  IMAD.MOV.U32 R15, RZ, RZ, -0x1 ;  /* 0xffffffffff0f7424 */ /* 0x000fe400078e00ff */
[----:B0-----:R-:W-:-:S07]  /*2ab90*/  IMAD.MOV.U32 R12, RZ, RZ, R0 ;  /* 0x000000ffff0c7224 */ /* 0x001fce00078e0000 */
[----:B------:R-:W-:Y:S05]  /*2aba0*/  WARPSYNC.COLLECTIVE R15, `(.L_x_923) ;  /* 0x000000000f087348 */ /* 0x000fea0003c00000 */
[----:B------:R0:W1:Y:S02]  /*2abb0*/  SHFL.IDX P6, R14, R13, R12, R11 ;  /* 0x0000000c0d0e7389 */ /* 0x00006400000c000b */
[----:B01----:R-:W-:Y:S01]  /*2abc0*/  ENDCOLLECTIVE ;  /* 0x000000000000791b */ /* 0x003fe20003800000 */
.L_x_923:
[----:B------:R-:W-:Y:S02]  /*2abd0*/  IMAD.MOV.U32 R13, RZ, RZ, R6 ;  /* 0x000000ffff0d7224 */ /* 0x000fe400078e0006 */
[----:B------:R-:W-:-:S07]  /*2abe0*/  IMAD.MOV.U32 R4, RZ, RZ, R14 ;  /* 0x000000ffff047224 */ /* 0x000fce00078e000e */
[----:B------:R-:W-:Y:S05]  /*2abf0*/  WARPSYNC.COLLECTIVE R15, `(.L_x_924) ;  /* 0x000000000f087348 */ /* 0x000fea0003c00000 */
[----:B------:R0:W1:Y:S02]  /*2ac00*/  SHFL.IDX P6, R14, R13, R12, R11 ;  /* 0x0000000c0d0e7389 */ /* 0x00006400000c000b */
[----:B01----:R-:W-:Y:S01]  /*2ac10*/  ENDCOLLECTIVE ;  /* 0x000000000000791b */ /* 0x003fe20003800000 */
.L_x_924:
[----:B------:R-:W-:Y:S01]  /*2ac20*/  IMAD.MOV.U32 R6, RZ, RZ, R14 ;  /* 0x000000ffff067224 */ /* 0x000fe200078e000e */
[----:B------:R-:W-:Y:S06]  /*2ac30*/  BRA `(.L_x_925) ;  /* 0xffffffc400f07947 */ /* 0x000fec000383ffff */
.L_x_790:
[----:B------:R-:W-:Y:S01]  /*2ac40*/  BSSY B0, `(.L_x_926) ;  /* 0x0000007000007945 */ /* 0x000fe20003800000 */
[----:B------:R-:W-:Y:S01]  /*2ac50*/  MOV R13, R7 ;  /* 0x00000007000d7202 */ /* 0x000fe20000000f00 */
[----:B------:R-:W-:Y:S02]  /*2ac60*/  IMAD.MOV.U32 R11, RZ, RZ, 0x1f ;  /* 0x0000001fff0b7424 */ /* 0x000fe400078e00ff */
[----:B------:R-:W-:-:S07]  /*2ac70*/  IMAD.MOV.U32 R15, RZ, RZ, -0x1 ;  /* 0xffffffffff0f7424 */ /* 0x000fce00078e00ff */
[----:B0123--:R-:W-:Y:S05]  /*2ac80*/  WARPSYNC.COLLECTIVE R15, `(.L_x_927) ;  /* 0x000000000f087348 */ /* 0x00ffea0003c00000 */
[----:B------:R4:W0:Y:S02]  /*2ac90*/  SHFL.IDX P6, R14, R13, R12, R11 ;  /* 0x0000000c0d0e7389 */ /* 0x00082400000c000b */
[----:B01234-:R-:W-:Y:S01]  /*2aca0*/  ENDCOLLECTIVE ;  /* 0x000000000000791b */ /* 0x01ffe20003800000 */
.L_x_927:
[----:B------:R-:W-:Y:S05]  /*2acb0*/  BSYNC B0 ;  /* 0x0000000000007941 */ /* 0x000fea0003800000 */
.L_x_926:
[----:B------:R-:W-:Y:S01]  /*2acc0*/  IMAD.MOV.U32 R7, RZ, RZ, R14 ;  /* 0x000000ffff077224 */ /* 0x000fe200078e000e */
[----:B------:R-:W-:Y:S06]  /*2acd0*/  BRA `(.L_x_928) ;  /* 0xffffffc400e07947 */ /* 0x000fec000383ffff */
.L_x_794:
[----:B0-----:R0:W1:Y:S02]  /*2ace0*/  SYNCS.PHASECHK.TRANS64.TRYWAIT P0, [R0+URZ+0x34820], R3 ;  /* 0x03482003000075a7 */ /* 0x001064000800017f */
[----:B-1----:R-:W-:Y:S05]  /*2acf0*/  @!P0 NANOSLEEP.SYNCS 0x989680 ;  /* 0x009896800000895d */ /* 0x002fea0003900000 */
[----:B------:R-:W1:Y:S02]  /*2ad00*/  @!P0 SYNCS.PHASECHK.TRANS64 P0, [R0+URZ+0x34820], R3 ;  /* 0x03482003000085a7 */ /* 0x000e64000800007f */
[----:B-1----:R-:W-:Y:S05]  /*2ad10*/  @!P0 BRA `(.L_x_794) ;  /* 0xfffffffc00f08947 */ /* 0x002fea000383ffff */
[----:B------:R-:W-:Y:S05]  /*2ad20*/  BRA `(.L_x_929) ;  /* 0xffffffcc00787947 */ /* 0x000fea000383ffff */
.L_x_795:
[----:B------:R-:W1:Y:S01]  /*2ad30*/  S2R R2, SR_TID.X ;  /* 0x0000000000027919 */ /* 0x000e620000002100 */
[----:B------:R-:W-:Y:S01]  /*2ad40*/  BSSY B0, `(.L_x_930) ;  /* 0x000000a000007945 */ /* 0x000fe20003800000 */
[----:B------:R-:W-:Y:S01]  /*2ad50*/  MOV R12, RZ ;  /* 0x000000ff000c7202 */ /* 0x000fe20000000f00 */
        /* <DEDUP_REMOVED lines=8> */
.L_x_931:
[----:B------:R-:W-:Y:S05]  /*2ade0*/  BSYNC B0 ;  /* 0x0000000000007941 */ /* 0x000fea0003800000 */
.L_x_930:
[----:B------:R-:W-:Y:S05]  /*2adf0*/  BRA `(.L_x_932) ;  /* 0xffffffcc00607947 */ /* 0x000fea000383ffff */
.L_x_796:
[----:B------:R-:W-:Y:S01]  /*2ae00*/  BSSY B0, `(.L_x_933) ;  /* 0x0000006000007945 */ /* 0x000fe20003800000 */
[----:B------:R-:W-:-:S07]  /*2ae10*/  IMAD.MOV.U32 R15, RZ, RZ, -0x1 ;  /* 0xffffffffff0f7424 */ /* 0x000fce00078e00ff */
[----:B01----:R-:W-:Y:S05]  /*2ae20*/  WARPSYNC.COLLECTIVE R15, `(.L_x_934) ;  /* 0x000000000f0c7348 */ /* 0x003fea0003c00000 */
[----:B------:R-:W-:Y:S02]  /*2ae30*/  ELECT P6, UR62, PT ;  /* 0x00000000003e782f */ /* 0x000fe400038c0000 */
[----:B------:R-:W-:Y:S01]  /*2ae40*/  MOV R14, UR62 ;  /* 0x0000003e000e7c02 */ /* 0x000fe20008000f00 */
[----:B01----:R-:W-:Y:S10]  /*2ae50*/  ENDCOLLECTIVE ;  /* 0x000000000000791b */ /* 0x003ff40003800000 */
.L_x_934:
[----:B------:R-:W-:Y:S05]  /*2ae60*/  BSYNC B0 ;  /* 0x0000000000007941 */ /* 0x000fea0003800000 */
.L_x_933:
[----:B------:R-:W-:Y:S05]  /*2ae70*/  BRA `(.L_x_935) ;  /* 0xffffffcc00547947 */ /* 0x000fea000383ffff */
.L_x_798:
[----:B0-----:R0:W1:Y:S02]  /*2ae80*/  SYNCS.PHASECHK.TRANS64.TRYWAIT P0, [R6+URZ], R5 ;  /* 0x00000005060075a7 */ /* 0x001064000800017f */
[----:B-1----:R-:W-:Y:S05]  /*2ae90*/  @!P0 NANOSLEEP.SYNCS 0x989680 ;  /* 0x009896800000895d */ /* 0x002fea0003900000 */
[----:B------:R-:W1:Y:S02]  /*2aea0*/  @!P0 SYNCS.PHASECHK.TRANS64 P0, [R6+URZ], R5 ;  /* 0x00000005060085a7 */ /* 0x000e64000800007f */
[----:B-1----:R-:W-:Y:S05]  /*2aeb0*/  @!P0 BRA `(.L_x_798) ;  /* 0xfffffffc00f08947 */ /* 0x002fea000383ffff */
[----:B------:R-:W-:Y:S05]  /*2aec0*/  BRA `(.L_x_936) ;  /* 0xffffffcc008c7947 */ /* 0x000fea000383ffff */
.L_x_799:
[----:B-1----:R1:W2:Y:S02]  /*2aed0*/  SYNCS.PHASECHK.TRANS64.TRYWAIT P0, [R7+URZ], R2 ;  /* 0x00000002070075a7 */ /* 0x0022a4000800017f */
[----:B--2---:R-:W-:Y:S05]  /*2aee0*/  @!P0 NANOSLEEP.SYNCS 0x989680 ;  /* 0x009896800000895d */ /* 0x004fea0003900000 */
[----:B------:R-:W2:Y:S02]  /*2aef0*/  @!P0 SYNCS.PHASECHK.TRANS64 P0, [R7+URZ], R2 ;  /* 0x00000002070085a7 */ /* 0x000ea4000800007f */
[----:B--2---:R-:W-:Y:S05]  /*2af00*/  @!P0 BRA `(.L_x_799) ;  /* 0xfffffffc00f08947 */ /* 0x004fea000383ffff */
[----:B------:R-:W-:Y:S05]  /*2af10*/  BRA `(.L_x_937) ;  /* 0xffffffcc00807947 */ /* 0x000fea000383ffff */
.L_x_801:
[----:B--2---:R2:W3:Y:S02]  /*2af20*/  SYNCS.PHASECHK.TRANS64.TRYWAIT P0, [R4+URZ], R5 ;  /* 0x00000005040075a7 */ /* 0x0044e4000800017f */
[----:B---3--:R-:W-:Y:S05]  /*2af30*/  @!P0 NANOSLEEP.SYNCS 0x989680 ;  /* 0x009896800000895d */ /* 0x008fea0003900000 */
[----:B------:R-:W3:Y:S02]  /*2af40*/  @!P0 SYNCS.PHASECHK.TRANS64 P0, [R4+URZ], R5 ;  /* 0x00000005040085a7 */ /* 0x000ee4000800007f */
[----:B---3--:R-:W-:Y:S05]  /*2af50*/  @!P0 BRA `(.L_x_801) ;  /* 0xfffffffc00f08947 */ /* 0x008fea000383ffff */
[----:B------:R-:W-:Y:S05]  /*2af60*/  BRA `(.L_x_938) ;  /* 0xffffffcc00847947 */ /* 0x000fea000383ffff */
.L_x_939:
        /* <DEDUP_REMOVED lines=9> */
.L_x_3093:


//--------------------- .text._ZN7cutlass13device_kernelIN5flash11enable_sm90INS1_16FlashAttnFwdSm90INS1_25CollectiveMainloopFwdSm90ILi2EN4cute5tupleIJNS5_1CILi1EEES8_S8_EEENS6_IJNS7_ILi128EEESA_SA_EEELi128ENS_6half_tEfNS_4arch4Sm90ELb0ELb1ELb0ELb0ELb0ELb0ELb0ELb1ELb1ELb1ELb1ELb0EEENS1_21CollectiveEpilogueFwdISB_S9_SC_SE_Li256ELb0ELb1ELb1ELb0EEENS1_19SingleTileSchedulerILb0ELb1ELb1ELi128EEEEEEEEEvNT_6ParamsE --------------------------
	.section	.text._ZN7cutlass13device_kernelIN5flash11enable_sm90INS1_16FlashAttnFwdSm90INS1_25CollectiveMainloopFwdSm90ILi2EN4cute5tupleIJNS5_1CILi1EEES8_S8_EEENS6_IJNS7_ILi128EEESA_SA_EEELi128ENS_6half_tEfNS_4arch4Sm90ELb0ELb1ELb0ELb0ELb0ELb0ELb0ELb1ELb1ELb1ELb1ELb0EEENS1_21CollectiveEpilogueFwdISB_S9_SC_SE_Li256ELb0ELb1ELb1ELb0EEENS1_19SingleTileSchedulerILb0ELb1ELb1ELi128EEEEEEEEEvNT_6ParamsE,"ax",@progbits
	.align	128
.text._ZN7cutlass13device_kernelIN5flash11enable_sm90INS1_16FlashAttnFwdSm90INS1_25CollectiveMainloopFwdSm90ILi2EN4cute5tupleIJNS5_1CILi1EEES8_S8_EEENS6_IJNS7_ILi128EEESA_SA_EEELi128ENS_6half_tEfNS_4arch4Sm90ELb0ELb1ELb0ELb0ELb0ELb0ELb0ELb1ELb1ELb1ELb1ELb0EEENS1_21CollectiveEpilogueFwdISB_S9_SC_SE_Li256ELb0ELb1ELb1ELb0EEENS1_19SingleTileSchedulerILb0ELb1ELb1ELi128EEEEEEEEEvNT_6ParamsE:
        .type           _ZN7cutlass13device_kernelIN5flash11enable_sm90INS1_16FlashAttnFwdSm90INS1_25CollectiveMainloopFwdSm90ILi2EN4cute5tupleIJNS5_1CILi1EEES8_S8_EEENS6_IJNS7_ILi128EEESA_SA_EEELi128ENS_6half_tEfNS_4arch4Sm90ELb0ELb1ELb0ELb0ELb0ELb0ELb0ELb1ELb1ELb1ELb1ELb0EEENS1_21CollectiveEpilogueFwdISB_S9_SC_SE_Li256ELb0ELb1ELb1ELb0EEENS1_19SingleTileSchedulerILb0ELb1ELb1ELi128EEEEEEEEEvNT_6ParamsE,@function
        .size           _ZN7cutlass13device_kernelIN5flash11enable_sm90INS1_16FlashAttnFwdSm90INS1_25CollectiveMainloopFwdSm90ILi2EN4cute5tupleIJNS5_1CILi1EEES8_S8_EEENS6_IJNS7_ILi128EEESA_SA_EEELi128ENS_6half_tEfNS_4arch4Sm90ELb0ELb1ELb0ELb0ELb0ELb0ELb0ELb1ELb1ELb1ELb1ELb0EEENS1_21CollectiveEpilogueFwdISB_S9_SC_SE_Li256ELb0ELb1ELb1ELb0EEENS1_19SingleTileSchedulerILb0ELb1ELb1ELi128EEEEEEEEEvNT_6ParamsE,(.L_x_3094 - _ZN7cutlass13device_kernelIN5flash11enable_sm90INS1_16FlashAttnFwdSm90INS1_25CollectiveMainloopFwdSm90ILi2EN4cute5tupleIJNS5_1CILi1EEES8_S8_EEENS6_IJNS7_ILi128EEESA_SA_EEELi128ENS_6half_tEfNS_4arch4Sm90ELb0ELb1ELb0ELb0ELb0ELb0ELb0ELb1ELb1ELb1ELb1ELb0EEENS1_21CollectiveEpilogueFwdISB_S9_SC_SE_Li256ELb0ELb1ELb1ELb0EEENS1_19SingleTileSchedulerILb0ELb1ELb1ELi128EEEEEEEEEvNT_6ParamsE)
        .other          _ZN7cutlass13device_kernelIN5flash11enable_sm90INS1_16FlashAttnFwdSm90INS1_25CollectiveMainloopFwdSm90ILi2EN4cute5tupleIJNS5_1CILi1EEES8_S8_EEENS6_IJNS7_ILi128EEESA_SA_EEELi128ENS_6half_tEfNS_4arch4Sm90ELb0ELb1ELb0ELb0ELb0ELb0ELb0ELb1ELb1ELb1ELb1ELb0EEENS1_21CollectiveEpilogueFwdISB_S9_SC_SE_Li256ELb0ELb1ELb1ELb0EEENS1_19SingleTileSchedulerILb0ELb1ELb1ELi128EEEEEEEEEvNT_6ParamsE,@"STO_CUDA_ENTRY STV_DEFAULT"
_ZN7cutlass13device_kernelIN5flash11enable_sm90INS1_16FlashAttnFwdSm90INS1_25CollectiveMainloopFwdSm90ILi2EN4cute5tupleIJNS5_1CILi1EEES8_S8_EEENS6_IJNS7_ILi128EEESA_SA_EEELi128ENS_6half_tEfNS_4arch4Sm90ELb0ELb1ELb0ELb0ELb0ELb0ELb0ELb1ELb1ELb1ELb1ELb0EEENS1_21CollectiveEpilogueFwdISB_S9_SC_SE_Li256ELb0ELb1ELb1ELb0EEENS1_19SingleTileSchedulerILb0ELb1ELb1ELi128EEEEEEEEEvNT_6ParamsE:
        /* <DEDUP_REMOVED lines=17> */
.L_x_941:
[----:B------:R-:W-:Y:S05]  /*0110*/  BSYNC B0 ;  /* 0x0000000000007941 */ /* 0x000fea0003800000 */
.L_x_940:
        /* <DEDUP_REMOVED lines=40> */
.L_x_942:
        /* <DEDUP_REMOVED lines=22> */
.L_x_943:
        /* <DEDUP_REMOVED lines=18> */
.L_x_944:
        /* <DEDUP_REMOVED lines=22> */
.L_x_945:
        /* <DEDUP_REMOVED lines=22> */
.L_x_946:
[----:B--2---:R-:W-:Y:S01]  /*08e0*/  ISETP.NE.AND P0, PT, R2, RZ, PT ;  /* 0x000000ff0200720c */ /* 0x004fe20003f05270 */
[----:B------:R-:W-:Y:S01]  /*08f0*/  IMAD.MOV.U32 R2, RZ, RZ, 0x1 ;  /* 0x00000001ff027424 */ /* 0x000fe200078e00ff */
[----:B------:R-:W-:Y:S01]  /*0900*/  NOP ;  /* 0x0000000000007918 */ /* 0x000fe20000000000 */
[----:B------:R-:W-:Y:S01]  /*0910*/  ULDC.64 UR44, c[0x0][0x208] ;  /* 0x00008200002c7ab9 */ /* 0x000fe20000000a00 */
[----:B------:R-:W-:Y:S02]  /*0920*/  BSSY B6, `(.L_x_947) ;  /* 0x0001253000067945 */ /* 0x000fe40003800000 */
[----:B------:R-:W-:-:S05]  /*0930*/  SEL R2, R2, 0x2, !P0 ;  /* 0x0000000202027807 */ /* 0x000fca0004000000 */
[----:B------:R2:W-:Y:S01]  /*0940*/  STL [R1+0x14], R2 ;  /* 0x0000140201007387 */ /* 0x0005e20000100800 */
[----:B01-34-:R-:W-:Y:S06]  /*0950*/  BAR.SYNC.DEFER_BLOCKING 0x0 ;  /* 0x0000000000007b1d */ /* 0x01bfec0000010000 */
[----:B------:R-:W-:Y:S05]  /*0960*/  @!P0 BRA `(.L_x_948) ;  /* 0x000000e400988947 */ /* 0x000fea0003800000 */
.L_x_949:
[----:B------:R-:W-:-:S08]  /*0970*/  NOP ;  /* 0x0000000000007918 */ /* 0x000fd00000000000 */
[----:B------:R-:W0:Y:S02]  /*0980*/  USETMAXREG.TRY_ALLOC.CTAPOOL UP0, 0xf0 ;  /* 0x000000f0000079c8 */ /* 0x000e240008000600 */
[----:B0-----:R-:W-:-:S13]  /*0990*/  PLOP3.LUT P0, PT, PT, PT, UP0, 0x80, 0x0 ;  /* 0x000000000000781c */ /* 0x001fda0003f0f008 */
[----:B------:R-:W-:Y:S05]  /*09a0*/  @!P0 BRA `(.L_x_949) ;  /* 0xfffffffc00f08947 */ /* 0x000fea000383ffff */
[----:B--2---:R-:W0:Y:S01]  /*09b0*/  LDC R2, c[0x0][0xc50] ;  /* 0x00031400ff027b82 */ /* 0x004e220000000800 */
[----:B------:R-:W1:Y:S07]  /*09c0*/  S2R R6, SR_TID.X ;  /* 0x0000000000067919 */ /* 0x000e6e0000002100 */
[----:B------:R-:W2:Y:S08]  /*09d0*/  S2UR UR4, SR_CTAID.Y ;  /* 0x00000000000479c3 */ /* 0x000eb00000002600 */
[----:B------:R-:W3:Y:S08]  /*09e0*/  S2UR UR5, SR_CTAID.Z ;  /* 0x00000000000579c3 */ /* 0x000ef00000002700 */
[----:B------:R-:W-:Y:S06]  /*09f0*/  BAR.ARV 0x8, 0x180 ;  /* 0x0206000000007b1d */ /* 0x000fec0000002000 */
[----:B0-----:R-:W-:Y:S01]  /*0a00*/  ISETP.NE.AND P1, PT, R2, 0x1, PT ;  /* 0x000000010200780c */ /* 0x001fe20003f25270 */
[----:B--2---:R-:W-:Y:S01]  /*0a10*/  IMAD.U32 R18, RZ, RZ, UR4 ;  /* 0x00000004ff127e24 */ /* 0x004fe2000f8e00ff */
[----:B-1----:R-:W-:-:S11]  /*0a20*/  LOP3.LUT R4, R6, 0xffffff80, RZ, 0xc0, !PT ;  /* 0xffffff8006047812 */ /* 0x002fd600078ec0ff */
[----:B------:R-:W0:Y:S01]  /*0a30*/  @P1 LDC R0, c[0x0][0xc54] ;  /* 0x00031500ff001b82 */ /* 0x000e220000000800 */
[----:B------:R-:W-:-:S07]  /*0a40*/  ISETP.NE.AND P0, PT, R4, 0x80, PT ;  /* 0x000000800400780c */ /* 0x000fce0003f05270 */
[----:B------:R-:W1:Y:S08]  /*0a50*/  @P1 LDC R3, c[0x0][0xc58] ;  /* 0x00031600ff031b82 */ /* 0x000e700000000800 */
[----:B------:R-:W-:Y:S06]  /*0a60*/  @!P0 BAR.ARV 0x9, 0x100 ;  /* 0x0244000000008b1d */ /* 0x000fec0000002000 */
[----:B---3--:R-:W-:Y:S01]  /*0a70*/  ISETP.LE.AND P0, PT, RZ, UR5, PT ;  /* 0x00000005ff007c0c */ /* 0x008fe2000bf03270 */
[----:B0-----:R-:W-:-:S05]  /*0a80*/  @P1 IMAD.HI.U32 R0, R0, UR4, RZ ;  /* 0x0000000400001c27 */ /* 0x001fca000f8e00ff */
[----:B-1----:R-:W-:-:S05]  /*0a90*/  @P1 SHF.R.U32.HI R18, RZ, R3, R0 ;  /* 0x00000003ff121219 */ /* 0x002fca0000011600 */
[----:B------:R-:W-:-:S04]  /*0aa0*/  IMAD.MOV R3, RZ, RZ, -R18 ;  /* 0x000000ffff037224 */ /* 0x000fc800078e0a12 */
[----:B------:R-:W-:Y:S01]  /*0ab0*/  IMAD R17, R2, R3, UR4 ;  /* 0x0000000402117e24 */ /* 0x000fe2000f8e0203 */
[----:B------:R-:W-:Y:S06]  /*0ac0*/  @!P0 BRA `(.L_x_950) ;  /* 0x0000012000e08947 */ /* 0x000fec0003800000 */
[----:B------:R-:W0:Y:S01]  /*0ad0*/  LDC R0, c[0x0][0x448] ;  /* 0x00011200ff007b82 */ /* 0x000e220000000800 */
[----:B------:R-:W1:Y:S01]  /*0ae0*/  S2R R23, SR_CTAID.X ;  /* 0x0000000000177919 */ /* 0x000e620000002500 */
[----:B------:R-:W-:-:S06]  /*0af0*/  VIADD R89, R6, 0xffffff80 ;  /* 0xffffff8006597836 */ /* 0x000fcc0000000000 */
[----:B------:R-:W2:Y:S08]  /*0b00*/  LDC.64 R2, c[0x0][0x418] ;  /* 0x00010600ff027b82 */ /* 0x000eb00000000a00 */
[----:B------:R-:W3:Y:S01]  /*0b10*/  LDC.64 R12, c[0x0][0x9e0] ;  /* 0x00027800ff0c7b82 */ /* 0x000ee20000000a00 */
[----:B0-----:R-:W-:-:S07]  /*0b20*/  ISETP.NE.AND P1, PT, R0, 0x1, PT ;  /* 0x000000010000780c */ /* 0x001fce0003f25270 */
[----:B------:R-:W0:Y:S01]  /*0b30*/  LDC R9, c[0x0][0x288] ;  /* 0x0000a200ff097b82 */ /* 0x000e220000000800 */
[----:B--2---:R-:W-:-:S07]  /*0b40*/  ISETP.NE.U32.AND P0, PT, R2, RZ, PT ;  /* 0x000000ff0200720c */ /* 0x004fce0003f05070 */
[----:B------:R-:W2:Y:S01]  /*0b50*/  LDC R16, c[0x0][0x424] ;  /* 0x00010900ff107b82 */ /* 0x000ea20000000800 */
[----:B-1----:R-:W-:Y:S01]  /*0b60*/  IMAD.SHL.U32 R23, R23, 0x80, RZ ;  /* 0x0000008017177824 */ /* 0x002fe200078e00ff */
[----:B------:R-:W-:-:S03]  /*0b70*/  ISETP.NE.AND.EX P0, PT, R3, RZ, PT, P0 ;  /* 0x000000ff0300720c */ /* 0x000fc60003f05300 */
[----:B------:R-:W-:Y:S01]  /*0b80*/  @P1 VIADD R0, R23, 0x7f ;  /* 0x0000007f17001836 */ /* 0x000fe20000000000 */
[----:B---3--:R-:W-:Y:S02]  /*0b90*/  ISETP.GE.AND P2, PT, R13, 0x1, PT ;  /* 0x000000010d00780c */ /* 0x008fe40003f46270 */
[----:B------:R-:W1:Y:S08]  /*0ba0*/  @P1 LDC R5, c[0x0][0x44c] ;  /* 0x00011300ff051b82 */ /* 0x000e700000000800 */
[----:B------:R-:W3:Y:S01]  /*0bb0*/  @P1 LDC R7, c[0x0][0x450] ;  /* 0x00011400ff071b82 */ /* 0x000ee20000000800 */
[----:B0-----:R-:W-:-:S07]  /*0bc0*/  IADD3 R3, -R9, 0x1, RZ ;  /* 0x0000000109037810 */ /* 0x001fce0007ffe1ff */
[----:B------:R-:W0:Y:S01]  /*0bd0*/  LDC R11, c[0x0][0x2f0] ;  /* 0x0000bc00ff0b7b82 */ /* 0x000e220000000800 */
[----:B--2---:R-:W-:Y:S01]  /*0be0*/  SEL R16, R16, 0x1, P0 ;  /* 0x0000000110107807 */ /* 0x004fe20000000000 */
[----:B-1----:R-:W-:-:S04]  /*0bf0*/  @P1 IMAD.HI.U32 R2, R0, R5, RZ ;  /* 0x0000000500021227 */ /* 0x002fc800078e00ff */
[----:B------:R-:W-:Y:S01]  /*0c00*/  VIADD R0, R23, 0x7f ;  /* 0x0000007f17007836 */ /* 0x000fe20000000000 */
[----:B---3--:R-:W-:Y:S01]  /*0c10*/  @P1 SHF.R.U32.HI R0, RZ, R7, R2 ;  /* 0x00000007ff001219 */ /* 0x008fe20000011602 */
[----:B0-----:R-:W-:-:S04]  /*0c20*/  IMAD R3, R16, R11, R3 ;  /* 0x0000000b10037224 */ /* 0x001fc800078e0203 */
[----:B------:R-:W-:-:S04]  /*0c30*/  IMAD.IADD R3, R3, 0x1, R0 ;  /* 0x0000000103037824 */ /* 0x000fc800078e0200 */
[----:B------:R-:W-:Y:S01]  /*0c40*/  IMAD.IADD R0, R3, 0x1, R12 ;  /* 0x0000000103007824 */ /* 0x000fe200078e020c */
[----:B------:R-:W-:Y:S06]  /*0c50*/  @!P2 BRA `(.L_x_951) ;  /* 0x000000000040a947 */ /* 0x000fec0003800000 */
[C---:B------:R-:W-:Y:S01]  /*0c60*/  ISETP.GT.AND P0, PT, R3.reuse, RZ, PT ;  /* 0x000000ff0300720c */ /* 0x040fe20003f04270 */
[----:B------:R-:W-:-:S12]  /*0c70*/  VIADD R2, R3, 0xffffffff ;  /* 0xffffffff03027836 */ /* 0x000fd80000000000 */
[----:B------:R-:W-:Y:S05]  /*0c80*/  @P0 BRA `(.L_x_952) ;  /* 0x00000000001c0947 */ /* 0x000fea0003800000 */
[----:B------:R-:W-:Y:S01]  /*0c90*/  ISETP.NE.AND P0, PT, R13, 0x1, PT ;  /* 0x000000010d00780c */ /* 0x000fe20003f05270 */
[----:B------:R-:W-:-:S12]  /*0ca0*/  IMAD.MOV R3, RZ, RZ, -R3 ;  /* 0x000000ffff037224 */ /* 0x000fd800078e0a03 */
[----:B------:R-:W0:Y:S02]  /*0cb0*/  @P0 LDC.64 R4, c[0x0][0x9e8] ;  /* 0x00027a00ff040b82 */ /* 0x000e240000000a00 */
[----:B0-----:R-:W-:-:S05]  /*0cc0*/  @P0 IMAD.HI.U32 R2, R3, R4, RZ ;  /* 0x0000000403020227 */ /* 0x001fca00078e00ff */
[----:B------:R-:W-:-:S04]  /*0cd0*/  @P0 SHF.R.U32.HI R3, RZ, R5, R2 ;  /* 0x00000005ff030219 */ /* 0x000fc80000011602 */
[----:B------:R-:W-:Y:S01]  /*0ce0*/  LOP3.LUT R2, RZ, R3, RZ, 0x33, !PT ;  /* 0x00000003ff027212 */ /* 0x000fe200078e33ff */
[----:B------:R-:W-:Y:S06]  /*0cf0*/  BRA `(.L_x_953) ;  /* 0x0000000000107947 */ /* 0x000fec0003800000 */
.L_x_952:
[----:B------:R-:W-:-:S13]  /*0d00*/  ISETP.NE.AND P0, PT, R13, 0x1, PT ;  /* 0x000000010d00780c */ /* 0x000fda0003f05270 */
[----:B------:R-:W0:Y:S02]  /*0d10*/  @P0 LDC.64 R4, c[0x0][0x9e8] ;  /* 0x00027a00ff040b82 */ /* 0x000e240000000a00 */
[----:B0-----:R-:W-:-:S05]  /*0d20*/  @P0 IMAD.HI.U32 R4, R2, R4, RZ ;  /* 0x0000000402040227 */ /* 0x001fca00078e00ff */
[----:B------:R-:W-:-:S07]  /*0d30*/  @P0 SHF.R.U32.HI R2, RZ, R5, R4 ;  /* 0x00000005ff020219 */ /* 0x000fce0000011604 */
.L_x_953:
[----:B------:R-:W-:-:S05]  /*0d40*/  IMAD R3, R2, R13, R13 ;  /* 0x0000000d02037224 */ /* 0x000fca00078e020d */
[----:B------:R-:W-:-:S07]  /*0d50*/  VIMNMX R0, R0, R3, PT ;  /* 0x0000000300007248 */ /* 0x000fce0003fe0100 */
.L_x_951:
[----:B------:R-:W0:Y:S01]  /*0d60*/  @P1 LDC R4, c[0x0][0x44c] ;  /* 0x00011300ff041b82 */ /* 0x000e220000000800 */
[----:B------:R-:W-:Y:S01]  /*0d70*/  VIADD R2, R0, 0x7f ;  /* 0x0000007f00027836 */ /* 0x000fe20000000000 */
[----:B------:R-:W-:Y:S01]  /*0d80*/  ULDC UR4, c[0x0][0x9dc] ;  /* 0x0002770000047ab9 */ /* 0x000fe20000000800 */
[CC--:B------:R-:W-:Y:S02]  /*0d90*/  IMAD R0, R16.reuse, R11.reuse, 0x7f ;  /* 0x0000007f10007424 */ /* 0x0c0fe400078e020b */
[----:B------:R-:W-:Y:S01]  /*0da0*/  IMAD.MOV.U32 R7, RZ, RZ, R23 ;  /* 0x000000ffff077224 */ /* 0x000fe200078e0017 */
[----:B------:R-:W-:Y:S01]  /*0db0*/  SHF.R.S32.HI R5, RZ, 0x1f, R2 ;  /* 0x0000001fff057819 */ /* 0x000fe20000011402 */
[----:B------:R-:W-:Y:S01]  /*0dc0*/  IMAD R88, R16, R11, -R9 ;  /* 0x0000000b10587224 */ /* 0x000fe200078e0a09 */
[----:B------:R-:W1:Y:S01]  /*0dd0*/  @P1 LDC R15, c[0x0][0x450] ;  /* 0x00011400ff0f1b82 */ /* 0x000e620000000800 */
[----:B------:R-:W-:Y:S02]  /*0de0*/  SHF.R.S32.HI R3, RZ, 0x1f, R0 ;  /* 0x0000001fff037819 */ /* 0x000fe40000011400 */
[----:B------:R-:W-:-:S02]  /*0df0*/  LEA.HI R5, R5, R2, RZ, 0x7 ;  /* 0x0000000205057211 */ /* 0x000fc400078f38ff */
[----:B------:R-:W-:Y:S02]  /*0e00*/  LEA.HI R3, R3, R0, RZ, 0x7 ;  /* 0x0000000003037211 */ /* 0x000fe400078f38ff */
[----:B------:R-:W-:Y:S02]  /*0e10*/  SHF.R.S32.HI R0, RZ, 0x7, R5 ;  /* 0x00000007ff007819 */ /* 0x000fe40000011405 */
[----:B------:R-:W-:-:S04]  /*0e20*/  SHF.R.S32.HI R3, RZ, 0x7, R3 ;  /* 0x00000007ff037819 */ /* 0x000fc80000011403 */
[----:B------:R-:W-:Y:S01]  /*0e30*/  VIMNMX R9, R3, R0, PT ;  /* 0x0000000003097248 */ /* 0x000fe20003fe0100 */
[----:B0-----:R-:W-:-:S05]  /*0e40*/  @P1 IMAD.HI.U32 R4, R23, R4, RZ ;  /* 0x0000000417041227 */ /* 0x001fca00078e00ff */
[----:B-1----:R-:W-:-:S05]  /*0e50*/  @P1 SHF.R.U32.HI R7, RZ, R15, R4 ;  /* 0x0000000fff071219 */ /* 0x002fca0000011604 */
[----:B------:R-:W-:-:S04]  /*0e60*/  IMAD.IADD R2, R88, 0x1, R7 ;  /* 0x0000000158027824 */ /* 0x000fc800078e0207 */
[----:B------:R-:W-:Y:S01]  /*0e70*/  VIADD R0, R2, -UR4 ;  /* 0x8000000402007c36 */ /* 0x000fe20008000000 */
[----:B------:R-:W-:Y:S06]  /*0e80*/  @!P2 BRA `(.L_x_954) ;  /* 0x00000000003ca947 */ /* 0x000fec0003800000 */
[----:B------:R-:W-:-:S13]  /*0e90*/  ISETP.GT.AND P0, PT, R2, -0x1, PT ;  /* 0xffffffff0200780c */ /* 0x000fda0003f04270 */
[----:B------:R-:W-:Y:S05]  /*0ea0*/  @P0 BRA `(.L_x_955) ;  /* 0x00000000001c0947 */ /* 0x000fea0003800000 */
[----:B------:R-:W-:Y:S02]  /*0eb0*/  ISETP.NE.AND P0, PT, R13, 0x1, PT ;  /* 0x000000010d00780c */ /* 0x000fe40003f05270 */
[----:B------:R-:W-:-:S11]  /*0ec0*/  LOP3.LUT R3, RZ, R2, RZ, 0x33, !PT ;  /* 0x00000002ff037212 */ /* 0x000fd600078e33ff */
[----:B------:R-:W0:Y:S02]  /*0ed0*/  @P0 LDC.64 R4, c[0x0][0x9e8] ;  /* 0x00027a00ff040b82 */ /* 0x000e240000000a00 */
[----:B0-----:R-:W-:-:S05]  /*0ee0*/  @P0 IMAD.HI.U32 R2, R3, R4, RZ ;  /* 0x0000000403020227 */ /* 0x001fca00078e00ff */
[----:B------:R-:W-:-:S04]  /*0ef0*/  @P0 SHF.R.U32.HI R3, RZ, R5, R2 ;  /* 0x00000005ff030219 */ /* 0x000fc80000011602 */
[----:B------:R-:W-:Y:S01]  /*0f00*/  LOP3.LUT R2, RZ, R3, RZ, 0x33, !PT ;  /* 0x00000003ff027212 */ /* 0x000fe200078e33ff */
[----:B------:R-:W-:Y:S06]  /*0f10*/  BRA `(.L_x_956) ;  /* 0x0000000000107947 */ /* 0x000fec0003800000 */
.L_x_955:
[----:B------:R-:W-:-:S13]  /*0f20*/  ISETP.NE.AND P0, PT, R13, 0x1, PT ;  /* 0x000000010d00780c */ /* 0x000fda0003f05270 */
[----:B------:R-:W0:Y:S02]  /*0f30*/  @P0 LDC.64 R4, c[0x0][0x9e8] ;  /* 0x00027a00ff040b82 */ /* 0x000e240000000a00 */
[----:B0-----:R-:W-:-:S05]  /*0f40*/  @P0 IMAD.HI.U32 R4, R2, R4, RZ ;  /* 0x0000000402040227 */ /* 0x001fca00078e00ff */
[----:B------:R-:W-:-:S07]  /*0f50*/  @P0 SHF.R.U32.HI R2, RZ, R5, R4 ;  /* 0x00000005ff020219 */ /* 0x000fce0000011604 */
.L_x_956:
[----:B------:R-:W-:-:S05]  /*0f60*/  IMAD R3, R2, R13, RZ ;  /* 0x0000000d02037224 */ /* 0x000fca00078e02ff */
[----:B------:R-:W-:-:S07]  /*0f70*/  VIMNMX R0, R0, R3, !PT ;  /* 0x0000000300007248 */ /* 0x000fce0007fe0100 */
.L_x_954:
[----:B------:R-:W-:Y:S01]  /*0f80*/  SHF.R.S32.HI R3, RZ, 0x1f, R0 ;  /* 0x0000001fff037819 */ /* 0x000fe20000011400 */
[----:B------:R-:W-:-:S03]  /*0f90*/  IMAD.MOV.U32 R22, RZ, RZ, RZ ;  /* 0x000000ffff167224 */ /* 0x000fc600078e00ff */
[----:B------:R-:W-:Y:S02]  /*0fa0*/  LEA.HI R3, R3, R0, RZ, 0x7 ;  /* 0x0000000003037211 */ /* 0x000fe400078f38ff */
[----:B------:R-:W-:Y:S02]  /*0fb0*/  SHF.R.U32.HI R0, RZ, 0x10, R17 ;  /* 0x00000010ff007819 */ /* 0x000fe40000011611 */
[----:B------:R-:W-:Y:S02]  /*0fc0*/  SHF.R.S32.HI R3, RZ, 0x7, R3 ;  /* 0x00000007ff037819 */ /* 0x000fe40000011403 */
[----:B------:R-:W-:Y:S02]  /*0fd0*/  ISETP.NE.AND P0, PT, R0, RZ, PT ;  /* 0x000000ff0000720c */ /* 0x000fe40003f05270 */
[----:B------:R-:W-:Y:S02]  /*0fe0*/  VIMNMX R8, RZ, R3, !PT ;  /* 0x00000003ff087248 */ /* 0x000fe40007fe0100 */
[----:B------:R-:W-:-:S02]  /*0ff0*/  LOP3.LUT R17, R17, 0xffff, RZ, 0xc0, !PT ;  /* 0x0000ffff11117812 */ /* 0x000fc400078ec0ff */
[----:B------:R-:W-:-:S07]  /*1000*/  ISETP.GT.AND P1, PT, R9, R8, PT ;  /* 0x000000080900720c */ /* 0x000fce0003f24270 */
[----:B------:R-:W0:Y:S06]  /*1010*/  @!P0 LDC R0, c[0x0][0x9f0] ;  /* 0x00027c00ff008b82 */ /* 0x000e2c0000000800 */
[----:B------:R-:W-:Y:S05]  /*1020*/  @!P1 BRA `(.L_x_957) ;  /* 0x0000000000709947 */ /* 0x000fea0003800000 */
[-C--:B0-----:R-:W-:Y:S02]  /*1030*/  IABS R6, R0.reuse ;  /* 0x0000000000067213 */ /* 0x081fe40000000000 */
[----:B------:R-:W-:Y:S02]  /*1040*/  IADD3 R2, R0, -0x1, R9 ;  /* 0xffffffff00027810 */ /* 0x000fe40007ffe009 */
[----:B------:R-:W0:Y:S03]  /*1050*/  I2F.RP R4, R6 ;  /* 0x0000000600047306 */ /* 0x000e260000209400 */
[----:B------:R-:W-:Y:S01]  /*1060*/  IMAD.IADD R5, R2, 0x1, -R8 ;  /* 0x0000000102057824 */ /* 0x000fe200078e0a08 */
[----:B------:R-:W-:-:S04]  /*1070*/  IABS R2, R0 ;  /* 0x0000000000027213 */ /* 0x000fc80000000000 */
[----:B------:R-:W-:Y:S02]  /*1080*/  IABS R10, R5 ;  /* 0x00000005000a7213 */ /* 0x000fe40000000000 */
[----:B------:R-:W-:-:S04]  /*1090*/  LOP3.LUT R5, R5, R0, RZ, 0x3c, !PT ;  /* 0x0000000005057212 */ /* 0x000fc800078e3cff */
[----:B------:R-:W-:Y:S01]  /*10a0*/  ISETP.GE.AND P2, PT, R5, RZ, PT ;  /* 0x000000ff0500720c */ /* 0x000fe20003f46270 */
[----:B0-----:R-:W0:Y:S02]  /*10b0*/  MUFU.RCP R4, R4 ;  /* 0x0000000400047308 */ /* 0x001e240000001000 */
[----:B0-----:R-:W-:Y:S02]  /*10c0*/  VIADD R3, R4, 0xffffffe ;  /* 0x0ffffffe04037836 */ /* 0x001fe40000000000 */
[----:B------:R-:W-:Y:S02]  /*10d0*/  IMAD.MOV R4, RZ, RZ, -R2 ;  /* 0x000000ffff047224 */ /* 0x000fe400078e0a02 */
[----:B------:R-:W-:Y:S02]  /*10e0*/  IMAD.MOV.U32 R2, RZ, RZ, RZ ;  /* 0x000000ffff027224 */ /* 0x000fe400078e00ff */
[----:B------:R-:W0:Y:S02]  /*10f0*/  F2I.FTZ.U32.TRUNC.NTZ R3, R3 ;  /* 0x0000000300037305 */ /* 0x000e24000021f000 */
[----:B0-----:R-:W-:-:S04]  /*1100*/  IMAD.MOV R7, RZ, RZ, -R3 ;  /* 0x000000ffff077224 */ /* 0x001fc800078e0a03 */
[----:B------:R-:W-:-:S04]  /*1110*/  IMAD R7, R7, R6, RZ ;  /* 0x0000000607077224 */ /* 0x000fc800078e02ff */
[----:B------:R-:W-:-:S04]  /*1120*/  IMAD.HI.U32 R2, R3, R7, R2 ;  /* 0x0000000703027227 */ /* 0x000fc800078e0002 */
[----:B------:R-:W-:-:S04]  /*1130*/  IMAD.MOV.U32 R3, RZ, RZ, R10 ;  /* 0x000000ffff037224 */ /* 0x000fc800078e000a */
[----:B------:R-:W-:-:S04]  /*1140*/  IMAD.HI.U32 R2, R2, R3, RZ ;  /* 0x0000000302027227 */ /* 0x000fc800078e00ff */
        /* <DEDUP_REMOVED lines=9> */
[----:B------:R-:W-:-:S07]  /*11e0*/  IMAD.MOV.U32 R22, RZ, RZ, R2 ;  /* 0x000000ffff167224 */ /* 0x000fce00078e0002 */
.L_x_957:
[-C--:B------:R-:W-:Y:S01]  /*11f0*/  IMAD R17, R17, R22.reuse, R8 ;  /* 0x0000001611117224 */ /* 0x080fe200078e0208 */
[----:B------:R-:W-:Y:S02]  /*1200*/  PLOP3.LUT P0, PT, PT, PT, PT, 0x80, 0x0 ;  /* 0x000000000000781c */ /* 0x000fe40003f0f070 */
[----:B------:R-:W-:Y:S02]  /*1210*/  CS2R R4, SRZ ;  /* 0x0000000000047805 */ /* 0x000fe4000001ff00 */
[----:B------:R-:W-:Y:S02]  /*1220*/  CS2R R150, SRZ ;  /* 0x0000000000967805 */ /* 0x000fe4000001ff00 */
[----:B------:R-:W-:Y:S02]  /*1230*/  CS2R R148, SRZ ;  /* 0x0000000000947805 */ /* 0x000fe4000001ff00 */
[----:B------:R-:W-:Y:S02]  /*1240*/  VIADDMNMX R22, R17, R22, R9, PT ;  /* 0x0000001611167246 */ /* 0x000fe40003800109 */
[----:B------:R-:W-:-:S02]  /*1250*/  CS2R R146, SRZ ;  /* 0x0000000000927805 */ /* 0x000fc4000001ff00 */
[----:B------:R-:W-:Y:S02]  /*1260*/  CS2R R144, SRZ ;  /* 0x0000000000907805 */ /* 0x000fe4000001ff00 */
[----:B------:R-:W-:Y:S02]  /*1270*/  CS2R R142, SRZ ;  /* 0x00000000008e7805 */ /* 0x000fe4000001ff00 */
[----:B------:R-:W-:Y:S02]  /*1280*/  ISETP.GT.AND P1, PT, R22, R17, PT ;  /* 0x000000111600720c */ /* 0x000fe40003f24270 */
        /* <DEDUP_REMOVED lines=26> */
[----:B------:R-:W-:Y:S01]  /*1430*/  CS2R R2, SRZ ;  /* 0x0000000000027805 */ /* 0x000fe2000001ff00 */
[----:B------:R-:W-:Y:S06]  /*1440*/  @!P1 BRA `(.L_x_958) ;  /* 0x000000c000c49947 */ /* 0x000fec0003800000 */
[----:B------:R-:W-:Y:S01]  /*1450*/  SHF.R.S32.HI R90, RZ, 0x1f, R89 ;  /* 0x0000001fff5a7819 */ /* 0x000fe20000011459 */
[----:B------:R-:W1:Y:S01]  /*1460*/  S2UR UR5, SR_CgaCtaId ;  /* 0x00000000000579c3 */ /* 0x000e620000008800 */
[----:B------:R-:W-:Y:S02]  /*1470*/  UMOV UR36, 0x400 ;  /* 0x0000040000247882 */ /* 0x000fe40000000000 */
[----:B------:R-:W-:-:S04]  /*1480*/  LEA.HI R91, R90, R89, RZ, 0x7 ;  /* 0x000000595a5b7211 */ /* 0x000fc800078f38ff */
[----:B------:R-:W-:-:S05]  /*1490*/  SHF.R.S32.HI R92, RZ, 0x7, R91 ;  /* 0x00000007ff5c7819 */ /* 0x000fca000001145b */
[----:B0-----:R-:W0:Y:S01]  /*14a0*/  SHFL.IDX PT, R0, R92, RZ, 0x1f ;  /* 0x00001fff5c007589 */ /* 0x001e2200000e0000 */
[----:B-1----:R-:W-:-:S04]  /*14b0*/  ULEA UR36, UR5, UR36, 0x18 ;  /* 0x0000002405247291 */ /* 0x002fc8000f8ec03f */
[----:B------:R-:W-:-:S04]  /*14c0*/  UIADD3 UR5, UR36, 0x10400, URZ ;  /* 0x0001040024057890 */ /* 0x000fc8000fffe03f */
[----:B------:R-:W-:Y:S01]  /*14d0*/  ULOP3.LUT UP0, URZ, UR5, 0x3ff, URZ, 0xc0, !UPT ;  /* 0x000003ff053f7892 */ /* 0x000fe2000f80c03f */
[----:B0-----:R-:W-:-:S05]  /*14e0*/  R2UR UR37, R0 ;  /* 0x00000000002572ca */ /* 0x001fca00000e0000 */
[----:B------:R-:W-:-:S08]  /*14f0*/  PLOP3.LUT P0, PT, PT, PT, UP0, 0x80, 0x0 ;  /* 0x000000000000781c */ /* 0x000fd00003f0f008 */
[----:B------:R-:W-:-:S04]  /*1500*/  ULEA.HI UR4, UR37, UR37, URZ, 0x1 ;  /* 0x0000002525047291 */ /* 0x000fc8000f8f083f */
        /* <DEDUP_REMOVED lines=22> */
.L_x_959:
[----:B------:R-:W2:Y:S01]  /*1670*/  LDL.LU R20, [R1+0x14] ;  /* 0x0000140001147983 */ /* 0x000ea20000300800 */
[----:B------:R-:W-:-:S04]  /*1680*/  SHF.L.U32 R2, RZ, 0x1f, RZ ;  /* 0x0000001fff027819 */ /* 0x000fc800000006ff */
[----:B------:R-:W0:Y:S01]  /*1690*/  SYNCS.PHASECHK.TRANS64.TRYWAIT P1, [UR36+0x28800], R2 ;  /* 0x02880002ff0075a7 */ /* 0x000e220008020164 */
[----:B--2---:R-:W-:-:S04]  /*16a0*/  LOP3.LUT R0, R20, 0x1, RZ, 0xfc, !PT ;  /* 0x0000000114007812 */ /* 0x004fc800078efcff */
[----:B------:R-:W-:Y:S01]  /*16b0*/  ISETP.NE.AND P0, PT, R0, 0x3, PT ;  /* 0x000000030000780c */ /* 0x000fe20003f05270 */
[----:B0-----:R-:W-:-:S12]  /*16c0*/  @!P1 BRA `(.L_x_960) ;  /* 0x0000011400e89947 */ /* 0x001fd80003800000 */
.L_x_1120:
[----:B------:R-:W-:Y:S05]  /*16d0*/  @!P0 BRA `(.L_x_961) ;  /* 0x0000000000048947 */ /* 0x000fea0003800000 */
[----:B------:R-:W-:Y:S01]  /*16e0*/  BPT.TRAP 0x1 ;  /* 0x000000040000795c */ /* 0x000fe20000300000 */
.L_x_961:
[----:B------:R1:W2:Y:S01]  /*16f0*/  SYNCS.PHASECHK.TRANS64.TRYWAIT P2, [UR36+0x28830], R2 ;  /* 0x02883002ff0075a7 */ /* 0x0002a20008040164 */
[----:B------:R-:W-:Y:S05]  /*1700*/  @!P0 BRA `(.L_x_962) ;  /* 0x0000000000048947 */ /* 0x000fea0003800000 */
[----:B------:R-:W-:Y:S01]  /*1710*/  BPT.TRAP 0x1 ;  /* 0x000000040000795c */ /* 0x000fe20000300000 */
.L_x_962:
[----:B------:R-:W3:Y:S01]  /*1720*/  S2R R0, SR_TID.X ;  /* 0x0000000000007919 */ /* 0x000ee20000002100 */
[----:B------:R-:W-:-:S05]  /*1730*/  IMAD.U32 R6, RZ, RZ, UR38 ;  /* 0x00000026ff067e24 */ /* 0x000fca000f8e00ff */
[----:B------:R-:W-:Y:S02]  /*1740*/  LOP3.LUT R6, R6, 0x10000, RZ, 0xfc, !PT ;  /* 0x0001000006067812 */ /* 0x000fe400078efcff */
[----:B---3--:R-:W-:-:S04]  /*1750*/  LOP3.LUT R0, R0, 0x7f, RZ, 0xc0, !PT ;  /* 0x0000007f00007812 */ /* 0x008fc800078ec0ff */
[----:B------:R-:W-:Y:S01]  /*1760*/  ISETP.NE.AND P1, PT, R0, RZ, PT ;  /* 0x000000ff0000720c */ /* 0x000fe20003f25270 */
[----:B--2---:R-:W-:-:S12]  /*1770*/  @P2 BRA `(.L_x_963) ;  /* 0x0000000000082947 */ /* 0x004fd80003800000 */
[----:B------:R-:W2:Y:S02]  /*1780*/  SYNCS.PHASECHK.TRANS64.TRYWAIT P2, [UR36+0x28830], R2 ;  /* 0x02883002ff0075a7 */ /* 0x000ea40008040164 */
[----:B--2---:R-:W-:Y:S05]  /*1790*/  @!P2 BRA `(.L_x_964) ;  /* 0x0000011400cca947 */ /* 0x004fea0003800000 */
.L_x_963:
[----:B------:R-:W-:Y:S05]  /*17a0*/  WARPSYNC.ALL ;  /* 0x0000000000007948 */ /* 0x000fea0003800000 */
[----:B------:R-:W-:Y:S01]  /*17b0*/  IMAD.MOV.U32 R7, RZ, RZ, 0x40000040 ;  /* 0x40000040ff077424 */ /* 0x000fe200078e00ff */
[----:B------:R-:W-:Y:S01]  /*17c0*/  UIADD3 UR4, UR36, 0x18400, URZ ;  /* 0x0001840024047890 */ /* 0x000fe2000fffe03f */
[C---:B------:R-:W-:Y:S01]  /*17d0*/  R2UR UR8, R6.reuse ;  /* 0x00000000060872ca */ /* 0x040fe200000e0000 */
[----:B------:R-:W-:Y:S02]  /*17e0*/  WARPGROUP.ARRIVE ;  /* 0x00000000000079c5 */ /* 0x000fe40000000000 */
[----:B------:R-:W-:Y:S01]  /*17f0*/  R2UR UR9, R7 ;  /* 0x00000000070972ca */ /* 0x000fe200000e0000 */
[----:B------:R-:W-:Y:S01]  /*1800*/  USHF.R.U32.HI UR4, URZ, 0x4, UR4 ;  /* 0x000000043f047899 */ /* 0x000fe20008011604 */
[----:B------:R-:W-:Y:S01]  /*1810*/  R2UR UR32, R6 ;  /* 0x00000000062072ca */ /* 0x000fe200000e0000 */
[----:B------:R-:W-:Y:S01]  /*1820*/  UMOV UR11, 0x40000040 ;  /* 0x40000040000b7882 */ /* 0x000fe20000000000 */
[----:B------:R-:W-:Y:S01]  /*1830*/  UMOV UR13, 0x40000040 ;  /* 0x40000040000d7882 */ /* 0x000fe20000000000 */
[----:B------:R-:W-:Y:S01]  /*1840*/  ULOP3.LUT UR4, UR4, 0x3fff, URZ, 0xc0, !UPT ;  /* 0x00003fff04047892 */ /* 0x000fe2000f8ec03f */
[----:B01----:R-:W0:Y:S01]  /*1850*/  LDC R2, c[0x0][0x448] ;  /* 0x00011200ff027b82 */ /* 0x003e220000000800 */
[----:B------:R-:W-:Y:S01]  /*1860*/  UMOV UR15, 0x40000040 ;  /* 0x40000040000f7882 */ /* 0x000fe20000000000 */
[----:B------:R-:W-:Y:S01]  /*1870*/  UMOV UR17, 0x40000040 ;  /* 0x4000004000117882 */ /* 0x000fe20000000000 */
[----:B------:R-:W-:Y:S01]  /*1880*/  ULOP3.LUT UR6, UR4, 0x10000, URZ, 0xfc, !UPT ;  /* 0x0001000004067892 */ /* 0x000fe2000f8efc3f */
[----:B------:R-:W-:Y:S01]  /*1890*/  LOP3.LUT R0, R91, 0xffffff80, RZ, 0xc0, !PT ;  /* 0xffffff805b007812 */ /* 0x000fe200078ec0ff */
[----:B------:R-:W-:Y:S01]  /*18a0*/  UMOV UR19, 0x40000040 ;  /* 0x4000004000137882 */ /* 0x000fe20000000000 */
[----:B------:R-:W-:Y:S01]  /*18b0*/  UMOV UR21, 0x40000040 ;  /* 0x4000004000157882 */ /* 0x000fe20000000000 */
[----:B------:R-:W-:Y:S01]  /*18c0*/  UIADD3 UR14, UR6, 0x4, URZ ;  /* 0x00000004060e7890 */ /* 0x000fe2000fffe03f */
[----:B------:R-:W-:Y:S01]  /*18d0*/  LEA.HI R90, R90, R89, RZ, 0x2 ;  /* 0x000000595a5a7211 */ /* 0x000fe200078f10ff */
[----:B------:R-:W-:Y:S01]  /*18e0*/  UIADD3 UR12, UR32, 0x4, URZ ;  /* 0x00000004200c7890 */ /* 0x000fe2000fffe03f */
[C---:B------:R-:W-:Y:S01]  /*18f0*/  IMAD.IADD R5, R89.reuse, 0x1, -R0 ;  /* 0x0000000159057824 */ /* 0x040fe200078e0a00 */
[----:B------:R-:W-:Y:S01]  /*1900*/  UMOV UR10, UR6 ;  /* 0x00000006000a7c82 */ /* 0x000fe20008000000 */
[----:B------:R-:W-:Y:S01]  /*1910*/  UIADD3 UR16, UR32, 0x6, URZ ;  /* 0x0000000620107890 */ /* 0x000fe2000fffe03f */
[----:B------:R-:W-:Y:S01]  /*1920*/  HGMMA.64x128x16.F32 R24, gdesc[UR8], RZ, !UPT, gsb0 ;  /* 0x01e00000081879f0 */ /* 0x000fe2000c0008ff */
[----:B------:R-:W-:Y:S01]  /*1930*/  UIADD3 UR8, UR32, 0x2, URZ ;  /* 0x0000000220087890 */ /* 0x000fe2000fffe03f */
[----:B------:R-:W-:Y:S01]  /*1940*/  SHF.R.S32.HI R0, RZ, 0x1f, R5 ;  /* 0x0000001fff007819 */ /* 0x000fe20000011405 */
[----:B------:R-:W-:Y:S01]  /*1950*/  UIADD3 UR10, UR6, 0x2, URZ ;  /* 0x00000002060a7890 */ /* 0x000fe2000fffe03f */
[----:B------:R-:W-:Y:S01]  /*1960*/  LEA.HI R4, R92, R92, RZ, 0x1 ;  /* 0x0000005c5c047211 */ /* 0x000fe200078f08ff */
[----:B------:R-:W-:Y:S01]  /*1970*/  UMOV UR9, 0x40000040 ;  /* 0x4000004000097882 */ /* 0x000fe20000000000 */
[----:B------:R-:W-:Y:S01]  /*1980*/  UMOV UR11, 0x40000040 ;  /* 0x40000040000b7882 */ /* 0x000fe20000000000 */
[----:B------:R-:W-:Y:S01]  /*1990*/  UIADD3 UR18, UR6, 0x6, URZ ;  /* 0x0000000606127890 */ /* 0x000fe2000fffe03f */
[----:B------:R-:W-:Y:S01]  /*19a0*/  LOP3.LUT R90, R90, 0xfffffffc, RZ, 0xc0, !PT ;  /* 0xfffffffc5a5a7812 */ /* 0x000fe200078ec0ff */
[----:B------:R-:W-:Y:S01]  /*19b0*/  UIADD3 UR20, UR32, 0x400, URZ ;  /* 0x0000040020147890 */ /* 0x000fe2000fffe03f */
[-C--:B------:R-:W-:Y:S01]  /*19c0*/  LEA.HI R3, R0, R5.reuse, RZ, 0x5 ;  /* 0x0000000500037211 */ /* 0x080fe200078f28ff */
[----:B------:R-:W-:Y:S01]  /*19d0*/  UIADD3 UR22, UR6, 0x400, URZ ;  /* 0x0000040006167890 */ /* 0x000fe2000fffe03f */
[----:B0-----:R-:W-:Y:S01]  /*19e0*/  ISETP.NE.AND P2, PT, R2, 0x1, PT ;  /* 0x000000010200780c */ /* 0x001fe20003f45270 */
[----:B------:R-:W-:Y:S01]  /*19f0*/  UMOV UR23, 0x40000040 ;  /* 0x4000004000177882 */ /* 0x000fe20000000000 */
[----:B------:R-:W-:Y:S01]  /*1a00*/  UIADD3 UR24, UR32, 0x402, URZ ;  /* 0x0000040220187890 */ /* 0x000fe2000fffe03f */
[----:B------:R-:W-:Y:S01]  /*1a10*/  LEA.HI R2, R0, R5, RZ, 0x2 ;  /* 0x0000000500027211 */ /* 0x000fe200078f10ff */
[----:B------:R-:W-:Y:S01]  /*1a20*/  UIADD3 UR26, UR6, 0x402, URZ ;  /* 0x00000402061a7890 */ /* 0x000fe2000fffe03f */
[----:B------:R-:W-:Y:S01]  /*1a30*/  LOP3.LUT R11, R4, 0x3fffffe, RZ, 0xc0, !PT ;  /* 0x03fffffe040b7812 */ /* 0x000fe200078ec0ff */
[----:B------:R-:W-:Y:S01]  /*1a40*/  UMOV UR25, 0x40000040 ;  /* 0x4000004000197882 */ /* 0x000fe20000000000 */
[----:B------:R-:W-:Y:S01]  /*1a50*/  UMOV UR27, 0x40000040 ;  /* 0x40000040001b7882 */ /* 0x000fe20000000000 */
[----:B------:R-:W-:Y:S01]  /*1a60*/  UIADD3 UR28, UR32, 0x404, URZ ;  /* 0x00000404201c7890 */ /* 0x000fe2000fffe03f */
[--C-:B------:R-:W-:Y:S01]  /*1a70*/  SHF.R.S32.HI R0, RZ, 0x2, R2.reuse ;  /* 0x00000002ff007819 */ /* 0x100fe20000011402 */
[----:B------:R-:W-:Y:S01]  /*1a80*/  UIADD3 UR30, UR6, 0x404, URZ ;  /* 0x00000404061e7890 */ /* 0x000fe2000fffe03f */
[----:B------:R-:W-:Y:S01]  /*1a90*/  SHF.R.S32.HI R9, RZ, 0x1f, R2 ;  /* 0x0000001fff097819 */ /* 0x000fe20000011402 */
[----:B------:R-:W-:Y:S01]  /*1aa0*/  UMOV UR29, 0x40000040 ;  /* 0x40000040001d7882 */ /* 0x000fe20000000000 */
[----:B------:R-:W-:Y:S01]  /*1ab0*/  UMOV UR31, 0x40000040 ;  /* 0x40000040001f7882 */ /* 0x000fe20000000000 */
[----:B------:R-:W-:Y:S01]  /*1ac0*/  UIADD3 UR32, UR32, 0x406, URZ ;  /* 0x0000040620207890 */ /* 0x000fe2000fffe03f */
[----:B------:R-:W0:Y:S01]  /*1ad0*/  @P2 LDC R13, c[0x0][0x44c] ;  /* 0x00011300ff0d2b82 */ /* 0x000e220000000800 */
[----:B------:R-:W-:Y:S01]  /*1ae0*/  UIADD3 UR34, UR6, 0x406, URZ ;  /* 0x0000040606227890 */ /* 0x000fe2000fffe03f */
[----:B------:R-:W-:Y:S01]  /*1af0*/  SHF.R.S32.HI R4, RZ, 0x5, R3 ;  /* 0x00000005ff047819 */ /* 0x000fe20000011403 */
[----:B------:R-:W-:Y:S01]  /*1b00*/  UMOV UR33, 0x40000040 ;  /* 0x4000004000217882 */ /* 0x000fe20000000000 */
[----:B------:R-:W-:Y:S01]  /*1b10*/  UMOV UR35, 0x40000040 ;  /* 0x4000004000237882 */ /* 0x000fe20000000000 */
[----:B------:R-:W-:Y:S01]  /*1b20*/  IMAD.IADD R90, R89, 0x1, -R90 ;  /* 0x00000001595a7824 */ /* 0x000fe200078e0a5a */
[----:B------:R-:W-:Y:S01]  /*1b30*/  LEA.HI R9, R9, R0, RZ, 0x3 ;  /* 0x0000000009097211 */ /* 0x000fe200078f18ff */
[----:B------:R-:W-:Y:S01]  /*1b40*/  IMAD R4, R4, 0x10, R23 ;  /* 0x0000001004047824 */ /* 0x000fe200078e0217 */
[----:B------:R-:W1:Y:S01]  /*1b50*/  @P2 LDC R15, c[0x0][0x450] ;  /* 0x00011400ff0f2b82 */ /* 0x000e620000000800 */
[----:B------:R-:W-:Y:S01]  /*1b60*/  IMAD.IADD R11, R92, 0x1, -R11 ;  /* 0x000000015c0b7824 */ /* 0x000fe200078e0a0b */
[----:B------:R-:W-:Y:S01]  /*1b70*/  LEA.HI R3, R90, R90, RZ, 0x1 ;  /* 0x0000005a5a037211 */ /* 0x000fe200078f08ff */
[----:B------:R-:W-:Y:S01]  /*1b80*/  ULDC UR38, c[0x0][0x2f0] ;  /* 0x0000bc0000267ab9 */ /* 0x000fe20000000800 */
[----:B------:R-:W-:Y:S01]  /*1b90*/  LOP3.LUT R9, R9, 0xfffffff8, RZ, 0xc0, !PT ;  /* 0xfffffff809097812 */ /* 0x000fe200078ec0ff */
[----:B------:R-:W-:Y:S01]  /*1ba0*/  ULDC UR4, c[0x0][0x288] ;  /* 0x0000a20000047ab9 */ /* 0x000fe20000000800 */
[----:B------:R-:W-:Y:S01]  /*1bb0*/  LOP3.LUT R3, R3, 0x1ffffffe, RZ, 0xc0, !PT ;  /* 0x1ffffffe03037812 */ /* 0x000fe200078ec0ff */
[----:B------:R-:W-:Y:S01]  /*1bc0*/  ULDC UR7, c[0x0][0x9dc] ;  /* 0x0002770000077ab9 */ /* 0x000fe20000000800 */
[----:B------:R-:W-:Y:S01]  /*1bd0*/  IADD3 R4, R4, R0, -R9 ;  /* 0x0000000004047210 */ /* 0x000fe20007ffe809 */
[----:B------:R-:W-:Y:S01]  /*1be0*/  IMAD.MOV.U32 R9, RZ, RZ, -0x80 ;  /* 0xffffff80ff097424 */ /* 0x000fe200078e00ff */
[----:B------:R-:W-:Y:S01]  /*1bf0*/  LOP3.LUT R2, R2, 0x7ffffffc, RZ, 0xc0, !PT ;  /* 0x7ffffffc02027812 */ /* 0x000fe200078ec0ff */
[----:B------:R-:W-:Y:S01]  /*1c00*/  IMAD.IADD R3, R90, 0x1, -R3 ;  /* 0x000000015a037824 */ /* 0x000fe200078e0a03 */
[----:B------:R-:W-:Y:S01]  /*1c10*/  ULOP3.LUT UR7, URZ, UR7, URZ, 0x33, !UPT ;  /* 0x000000073f077292 */ /* 0x000fe2000f8e333f */
[----:B------:R-:W-:Y:S01]  /*1c20*/  IMAD R4, R11, 0x40, R4 ;  /* 0x000000400b047824 */ /* 0x000fe200078e0204 */
[C---:B------:R-:W-:Y:S01]  /*1c30*/  LEA R21, R22.reuse, 0xffffff80, 0x7 ;  /* 0xffffff8016157811 */ /* 0x040fe200078e38ff */
[----:B------:R-:W-:-:S02]  /*1c40*/  IMAD R89, R22, R9, 0x80 ;  /* 0x0000008016597424 */ /* 0x000fc400078e0209 */
[----:B------:R-:W-:Y:S02]  /*1c50*/  IMAD R8, R3, 0x8, R4 ;  /* 0x0000000803087824 */ /* 0x000fe400078e0204 */
[----:B------:R-:W-:Y:S02]  /*1c60*/  IMAD.U32 R4, RZ, RZ, UR36 ;  /* 0x00000024ff047e24 */ /* 0x000fe4000f8e00ff */
[----:B0-----:R-:W-:-:S04]  /*1c70*/  @P2 IMAD.HI.U32 R0, R8, R13, RZ ;  /* 0x0000000d08002227 */ /* 0x001fc800078e00ff */
[----:B------:R-:W-:Y:S01]  /*1c80*/  IMAD.MOV.U32 R3, RZ, RZ, R8 ;  /* 0x000000ffff037224 */ /* 0x000fe200078e0008 */
[----:B-1----:R-:W-:Y:S01]  /*1c90*/  @P2 SHF.R.U32.HI R3, RZ, R15, R0 ;  /* 0x0000000fff032219 */ /* 0x002fe20000011600 */
[----:B------:R-:W-:Y:S01]  /*1ca0*/  IMAD.IADD R5, R5, 0x1, -R2 ;  /* 0x0000000105057824 */ /* 0x000fe200078e0a02 */
[----:B------:R-:W0:Y:S01]  /*1cb0*/  LDC.64 R14, c[0x0][0x9e0] ;  /* 0x00027800ff0e7b82 */ /* 0x000e220000000a00 */
[----:B------:R-:W-:Y:S02]  /*1cc0*/  VIADD R2, R89, 0x1 ;  /* 0x0000000159027836 */ /* 0x000fe40000000000 */
[----:B------:R-:W1:Y:S01]  /*1cd0*/  SHFL.IDX PT, R13, R3, RZ, 0x1c1f ;  /* 0x001c1fff030d7589 */ /* 0x000e6200000e0000 */
[----:B------:R-:W-:Y:S02]  /*1ce0*/  @!P1 VIADD R0, R4, 0x28840 ;  /* 0x0002884004009836 */ /* 0x000fe40000000000 */
[----:B------:R-:W-:-:S03]  /*1cf0*/  IMAD R9, R5, -0x2, R2 ;  /* 0xfffffffe05097824 */ /* 0x000fc600078e0202 */
[----:B------:R-:W-:Y:S01]  /*1d00*/  @!P1 PRMT R0, RZ, 0x654, R0 ;  /* 0x00000654ff009816 */ /* 0x000fe20000000000 */
[----:B------:R-:W-:Y:S02]  /*1d10*/  IMAD R2, R16, UR38, R9 ;  /* 0x0000002610027c24 */ /* 0x000fe4000f8e0209 */
[----:B------:R-:W-:-:S04]  /*1d20*/  IMAD.U32 R9, RZ, RZ, UR4 ;  /* 0x00000004ff097e24 */ /* 0x000fc8000f8e00ff */
[----:B------:R-:W-:-:S04]  /*1d30*/  IMAD.IADD R11, R2, 0x1, -R9 ;  /* 0x00000001020b7824 */ /* 0x000fc800078e0a09 */
[----:B------:R-:W-:Y:S01]  /*1d40*/  VIADD R90, R11, UR7 ;  /* 0x000000070b5a7c36 */ /* 0x000fe20008000000 */
[----:B0-----:R-:W-:Y:S01]  /*1d50*/  ISETP.GE.AND P3, PT, R15, 0x1, PT ;  /* 0x000000010f00780c */ /* 0x001fe20003f66270 */
[----:B------:R-:W-:Y:S02]  /*1d60*/  IMAD.IADD R91, R11, 0x1, R14 ;  /* 0x000000010b5b7824 */ /* 0x000fe400078e020e */
[----:B-1----:R-:W-:Y:S01]  /*1d70*/  IMAD.IADD R11, R90, 0x1, R13 ;  /* 0x000000015a0b7824 */ /* 0x002fe200078e020d */
[----:B------:R-:W-:Y:S02]  /*1d80*/  WARPGROUP.DEPBAR.LE gsb0, 0x0 ;  /* 0x00008000000079c5 */ /* 0x000fe40000010000 */
[----:B------:R-:W-:-:S06]  /*1d90*/  WARPGROUP.ARRIVE ;  /* 0x00000000000079c5 */ /* 0x000fcc0000000000 */
[----:B------:R-:W-:Y:S03]  /*1da0*/  HGMMA.64x128x16.F32 R24, gdesc[UR8], R24, gsb0 ;  /* 0x01e00000081879f0 */ /* 0x000fe60008000818 */
[----:B------:R-:W-:Y:S02]  /*1db0*/  WARPGROUP.DEPBAR.LE gsb0, 0x0 ;  /* 0x00008000000079c5 */ /* 0x000fe40000010000 */
[----:B------:R-:W-:-:S07]  /*1dc0*/  WARPGROUP.ARRIVE ;  /* 0x00000000000079c5 */ /* 0x000fce0000000000 */
        /* <DEDUP_REMOVED lines=17> */
[----:B------:R0:W-:Y:S02]  /*1ee0*/  @!P1 SYNCS.ARRIVE.TRANS64.RED.A1T0 RZ, [R0+URZ], RZ ;  /* 0x000000ff00ff99a7 */ /* 0x0001e4000810043f */
[----:B0-----:R-:W-:-:S04]  /*1ef0*/  IMAD R0, R16, UR38, R89 ;  /* 0x0000002610007c24 */ /* 0x001fc8000f8e0259 */
[----:B------:R-:W-:-:S05]  /*1f00*/  IMAD R116, R5, -0x2, R0 ;  /* 0xfffffffe05747824 */ /* 0x000fca00078e0200 */
[----:B------:R-:W-:Y:S01]  /*1f10*/  VIADDMNMX R0, R13, R91, R116, PT ;  /* 0x0000005b0d007246 */ /* 0x000fe20003800174 */
[----:B------:R-:W-:Y:S06]  /*1f20*/  @!P3 BRA `(.L_x_965) ;  /* 0x000000000054b947 */ /* 0x000fec0003800000 */
[----:B------:R-:W-:Y:S01]  /*1f30*/  IMAD R2, R16, UR38, R13 ;  /* 0x0000002610027c24 */ /* 0x000fe2000f8e020d */
[----:B------:R-:W-:Y:S03]  /*1f40*/  BSSY B0, `(.L_x_966) ;  /* 0x000000f000007945 */ /* 0x000fe60003800000 */
[----:B------:R-:W-:-:S05]  /*1f50*/  IMAD.IADD R2, R2, 0x1, -R9 ;  /* 0x0000000102027824 */ /* 0x000fca00078e0a09 */
        /* <DEDUP_REMOVED lines=9> */
.L_x_967:
[----:B------:R-:W-:-:S13]  /*1ff0*/  ISETP.NE.AND P4, PT, R15, 0x1, PT ;  /* 0x000000010f00780c */ /* 0x000fda0003f85270 */
[----:B------:R-:W0:Y:S02]  /*2000*/  @P4 LDC.64 R12, c[0x0][0x9e8] ;  /* 0x00027a00ff0c4b82 */ /* 0x000e240000000a00 */
[----:B0-----:R-:W-:-:S05]  /*2010*/  @P4 IMAD.HI.U32 R4, R2, R12, RZ ;  /* 0x0000000c02044227 */ /* 0x001fca00078e00ff */
[----:B------:R-:W-:-:S07]  /*2020*/  @P4 SHF.R.U32.HI R2, RZ, R13, R4 ;  /* 0x0000000dff024219 */ /* 0x000fce0000011604 */
.L_x_968:
[----:B------:R-:W-:Y:S05]  /*2030*/  BSYNC B0 ;  /* 0x0000000000007941 */ /* 0x000fea0003800000 */
.L_x_966:
[----:B------:R-:W-:-:S04]  /*2040*/  IMAD R2, R2, R15, -R21 ;  /* 0x0000000f02027224 */ /* 0x000fc800078e0a15 */
[----:B------:R-:W-:-:S05]  /*2050*/  IMAD R2, R5, -0x2, R2 ;  /* 0xfffffffe05027824 */ /* 0x000fca00078e0202 */
[----:B------:R-:W-:Y:S02]  /*2060*/  VIMNMX R11, R11, R2, !PT ;  /* 0x000000020b0b7248 */ /* 0x000fe40007fe0100 */
[----:B------:R-:W-:-:S07]  /*2070*/  VIADDMNMX R0, R2, R15, R0, PT ;  /* 0x0000000f02007246 */ /* 0x000fce0003800100 */
.L_x_965:
[C---:B------:R-:W-:Y:S01]  /*2080*/  ISETP.GE.AND P4, PT, R89.reuse, 0x2, PT ;  /* 0x000000025900780c */ /* 0x040fe20003f86270 */
[----:B------:R-:W0:Y:S01]  /*2090*/  SHFL.IDX PT, R3, R3, 0x1, 0x1c1f ;  /* 0x003c1f0003037f89 */ /* 0x000e2200000e0000 */
[----:B------:R-:W-:Y:S02]  /*20a0*/  ISETP.GE.AND P6, PT, R89, 0x9, PT ;  /* 0x000000095900780c */ /* 0x000fe40003fc6270 */
[----:B------:R-:W-:-:S04]  /*20b0*/  ISETP.GT.AND P5, PT, R11, 0x1, !P4 ;  /* 0x000000010b00780c */ /* 0x000fc800067a4270 */
[----:B------:R-:W-:-:S04]  /*20c0*/  ISETP.LT.OR P5, PT, R0, 0x2, P5 ;  /* 0x000000020000780c */ /* 0x000fc80002fa1670 */
[----:B------:R-:W-:Y:S02]  /*20d0*/  FSEL R130, R25, -INF , !P5 ;  /* 0xff80000019827808 */ /* 0x000fe40006800000 */
[----:B------:R-:W-:Y:S02]  /*20e0*/  ISETP.GT.AND P5, PT, R11, 0x8, !P6 ;  /* 0x000000080b00780c */ /* 0x000fe400077a4270 */
[----:B------:R-:W-:Y:S02]  /*20f0*/  P2R R25, PR, RZ, 0x40 ;  /* 0x00000040ff197803 */ /* 0x000fe40000000000 */
[----:B------:R-:W-:Y:S02]  /*2100*/  ISETP.LT.OR P5, PT, R0, 0x9, P5 ;  /* 0x000000090000780c */ /* 0x000fe40002fa1670 */
[----:B------:R-:W-:Y:S02]  /*2110*/  ISETP.GE.AND P6, PT, R89, 0xa, PT ;  /* 0x0000000a5900780c */ /* 0x000fe40003fc6270 */
[----:B------:R-:W-:-:S02]  /*2120*/  FSEL R182, R28, -INF , !P5 ;  /* 0xff8000001cb67808 */ /* 0x000fc40006800000 */
[----:B------:R-:W-:Y:S02]  /*2130*/  ISETP.GT.AND P5, PT, R11, 0x9, !P6 ;  /* 0x000000090b00780c */ /* 0x000fe400077a4270 */
[----:B------:R-:W-:Y:S02]  /*2140*/  P2R R92, PR, RZ, 0x40 ;  /* 0x00000040ff5c7803 */ /* 0x000fe40000000000 */
[----:B------:R-:W-:Y:S02]  /*2150*/  ISETP.LT.OR P5, PT, R0, 0xa, P5 ;  /* 0x0000000a0000780c */ /* 0x000fe40002fa1670 */
[----:B------:R-:W-:Y:S02]  /*2160*/  ISETP.GE.AND P6, PT, R89, 0x11, PT ;  /* 0x000000115900780c */ /* 0x000fe40003fc6270 */
[----:B------:R-:W-:Y:S02]  /*2170*/  FSEL R132, R29, -INF , !P5 ;  /* 0xff8000001d847808 */ /* 0x000fe40006800000 */
[----:B------:R-:W-:-:S02]  /*2180*/  ISETP.GT.AND P5, PT, R11, 0x10, !P6 ;  /* 0x000000100b00780c */ /* 0x000fc400077a4270 */
[----:B------:R-:W-:Y:S02]  /*2190*/  P2R R93, PR, RZ, 0x40 ;  /* 0x00000040ff5d7803 */ /* 0x000fe40000000000 */
[----:B------:R-:W-:Y:S02]  /*21a0*/  ISETP.LT.OR P5, PT, R0, 0x11, P5 ;  /* 0x000000110000780c */ /* 0x000fe40002fa1670 */
[----:B------:R-:W-:Y:S02]  /*21b0*/  ISETP.GE.AND P6, PT, R89, 0x12, PT ;  /* 0x000000125900780c */ /* 0x000fe40003fc6270 */
[----:B------:R-:W-:Y:S02]  /*21c0*/  FSEL R176, R32, -INF , !P5 ;  /* 0xff80000020b07808 */ /* 0x000fe40006800000 */
[----:B------:R-:W-:Y:S02]  /*21d0*/  ISETP.GT.AND P5, PT, R11, 0x11, !P6 ;  /* 0x000000110b00780c */ /* 0x000fe400077a4270 */
[----:B------:R-:W-:-:S02]  /*21e0*/  P2R R94, PR, RZ, 0x40 ;  /* 0x00000040ff5e7803 */ /* 0x000fc40000000000 */
[C---:B------:R-:W-:Y:S02]  /*21f0*/  ISETP.LT.OR P5, PT, R0.reuse, 0x12, P5 ;  /* 0x000000120000780c */ /* 0x040fe40002fa1670 */
[----:B------:R-:W-:Y:S02]  /*2200*/  ISETP.GE.AND P6, PT, R89, 0x19, PT ;  /* 0x000000195900780c */ /* 0x000fe40003fc6270 */
[----:B------:R-:W-:Y:S02]  /*2210*/  FSEL R134, R33, -INF , !P5 ;  /* 0xff80000021867808 */ /* 0x000fe40006800000 */
[----:B------:R-:W-:Y:S02]  /*2220*/  ISETP.GT.AND P5, PT, R11, 0x18, !P6 ;  /* 0x000000180b00780c */ /* 0x000fe400077a4270 */
[----:B------:R-:W-:Y:S02]  /*2230*/  P2R R32, PR, RZ, 0x40 ;  /* 0x00000040ff207803 */ /* 0x000fe40000000000 */
[----:B------:R-:W-:-:S02]  /*2240*/  ISETP.LT.OR P5, PT, R0, 0x19, P5 ;  /* 0x000000190000780c */ /* 0x000fc40002fa1670 */
[----:B------:R-:W-:Y:S02]  /*2250*/  ISETP.GE.AND P6, PT, R89, 0x1a, PT ;  /* 0x0000001a5900780c */ /* 0x000fe40003fc6270 */
[----:B------:R-:W-:Y:S02]  /*2260*/  FSEL R128, R36, -INF , !P5 ;  /* 0xff80000024807808 */ /* 0x000fe40006800000 */
[----:B------:R-:W-:Y:S02]  /*2270*/  ISETP.GT.AND P5, PT, R11, 0x19, !P6 ;  /* 0x000000190b00780c */ /* 0x000fe400077a4270 */
[----:B------:R-:W-:Y:S02]  /*2280*/  P2R R33, PR, RZ, 0x40 ;  /* 0x00000040ff217803 */ /* 0x000fe40000000000 */
[----:B------:R-:W-:Y:S02]  /*2290*/  ISETP.LT.OR P5, PT, R0, 0x1a, P5 ;  /* 0x0000001a0000780c */ /* 0x000fe40002fa1670 */
[----:B------:R-:W-:-:S02]  /*22a0*/  ISETP.GE.AND P6, PT, R89, 0x21, PT ;  /* 0x000000215900780c */ /* 0x000fc40003fc6270 */
[----:B------:R-:W-:Y:S01]  /*22b0*/  FSEL R126, R37, -INF , !P5 ;  /* 0xff800000257e7808 */ /* 0x000fe20006800000 */
[----:B0-----:R-:W-:Y:S01]  /*22c0*/  IMAD.IADD R37, R90, 0x1, R3 ;  /* 0x000000015a257824 */ /* 0x001fe200078e0203 */
        /* <DEDUP_REMOVED lines=107> */
[----:B------:R-:W-:Y:S02]  /*2980*/  ISETP.LT.OR P5, PT, R0, 0x72, P5 ;  /* 0x000000720000780c */ /* 0x000fe40002fa1670 */
[----:B------:R-:W-:Y:S02]  /*2990*/  VIADDMNMX R116, R3, R91, R116, PT ;  /* 0x0000005b03747246 */ /* 0x000fe40003800174 */
[----:B------:R-:W-:Y:S02]  /*29a0*/  FSEL R20, R81, -INF , !P5 ;  /* 0xff80000051147808 */ /* 0x000fe40006800000 */
[----:B------:R-:W-:-:S04]  /*29b0*/  ISETP.GE.AND P5, PT, R89, 0x79, PT ;  /* 0x000000795900780c */ /* 0x000fc80003fa6270 */
[----:B------:R-:W-:-:S04]  /*29c0*/  ISETP.GT.AND P6, PT, R11, 0x78, !P5 ;  /* 0x000000780b00780c */ /* 0x000fc80006fc4270 */
[----:B------:R-:W-:-:S04]  /*29d0*/  ISETP.LT.OR P6, PT, R0, 0x79, P6 ;  /* 0x000000790000780c */ /* 0x000fc800037c1670 */
[----:B------:R-:W-:Y:S02]  /*29e0*/  FSEL R84, R84, -INF , !P6 ;  /* 0xff80000054547808 */ /* 0x000fe40007000000 */
[----:B------:R-:W-:-:S04]  /*29f0*/  ISETP.GE.AND P6, PT, R89, 0x1, PT ;  /* 0x000000015900780c */ /* 0x000fc80003fc6270 */
[----:B------:R-:W-:Y:S02]  /*2a00*/  P2R R13, PR, RZ, 0x40 ;  /* 0x00000040ff0d7803 */ /* 0x000fe40000000000 */
[----:B------:R-:W-:-:S04]  /*2a10*/  ISETP.GT.AND P6, PT, R11, RZ, !P6 ;  /* 0x000000ff0b00720c */ /* 0x000fc800077c4270 */
[----:B------:R-:W-:-:S04]  /*2a20*/  ISETP.LT.OR P6, PT, R0, 0x1, P6 ;  /* 0x000000010000780c */ /* 0x000fc800037c1670 */
[----:B------:R-:W-:Y:S02]  /*2a30*/  FSEL R180, R24, -INF , !P6 ;  /* 0xff80000018b47808 */ /* 0x000fe40007000000 */
[----:B------:R-:W-:-:S04]  /*2a40*/  ISETP.GE.AND P6, PT, R89, 0x7a, PT ;  /* 0x0000007a5900780c */ /* 0x000fc80003fc6270 */
[----:B------:R-:W-:Y:S02]  /*2a50*/  P2R R81, PR, RZ, 0x40 ;  /* 0x00000040ff517803 */ /* 0x000fe40000000000 */
[----:B------:R-:W-:-:S04]  /*2a60*/  ISETP.GT.AND P6, PT, R11, 0x79, !P6 ;  /* 0x000000790b00780c */ /* 0x000fc800077c4270 */
[----:B------:R-:W-:-:S04]  /*2a70*/  ISETP.LT.OR P6, PT, R0, 0x7a, P6 ;  /* 0x0000007a0000780c */ /* 0x000fc800037c1670 */
[----:B------:R-:W-:Y:S01]  /*2a80*/  FSEL R24, R85, -INF , !P6 ;  /* 0xff80000055187808 */ /* 0x000fe20007000000 */
[----:B------:R-:W-:Y:S08]  /*2a90*/  @!P3 BRA `(.L_x_969) ;  /* 0x000000000054b947 */ /* 0x000ff00003800000 */
        /* <DEDUP_REMOVED lines=12> */
.L_x_971:
[----:B------:R-:W-:-:S13]  /*2b60*/  ISETP.NE.AND P6, PT, R15, 0x1, PT ;  /* 0x000000010f00780c */ /* 0x000fda0003fc5270 */
[----:B------:R-:W0:Y:S02]  /*2b70*/  @P6 LDC.64 R28, c[0x0][0x9e8] ;  /* 0x00027a00ff1c6b82 */ /* 0x000e240000000a00 */
[----:B0-----:R-:W-:-:S05]  /*2b80*/  @P6 IMAD.HI.U32 R28, R0, R28, RZ ;  /* 0x0000001c001c6227 */ /* 0x001fca00078e00ff */
[----:B------:R-:W-:-:S07]  /*2b90*/  @P6 SHF.R.U32.HI R0, RZ, R29, R28 ;  /* 0x0000001dff006219 */ /* 0x000fce000001161c */
.L_x_972:
[----:B------:R-:W-:Y:S05]  /*2ba0*/  BSYNC B0 ;  /* 0x0000000000007941 */ /* 0x000fea0003800000 */
.L_x_970:
[----:B------:R-:W-:-:S04]  /*2bb0*/  IMAD R0, R0, R15, -R21 ;  /* 0x0000000f00007224 */ /* 0x000fc800078e0a15 */
[----:B------:R-:W-:-:S05]  /*2bc0*/  IMAD R0, R5, -0x2, R0 ;  /* 0xfffffffe05007824 */ /* 0x000fca00078e0200 */
[----:B------:R-:W-:Y:S02]  /*2bd0*/  VIMNMX R37, R37, R0, !PT ;  /* 0x0000000025257248 */ /* 0x000fe40007fe0100 */
[----:B------:R-:W-:-:S07]  /*2be0*/  VIADDMNMX R116, R0, R15, R116, PT ;  /* 0x0000000f00747246 */ /* 0x000fce0003800174 */
.L_x_969:
[----:B------:R-:W-:Y:S01]  /*2bf0*/  ISETP.GT.AND P4, PT, R37, 0x1, !P4 ;  /* 0x000000012500780c */ /* 0x000fe20006784270 */
[----:B------:R-:W-:Y:S01]  /*2c00*/  ULDC UR4, c[0x0][0x988] ;  /* 0x0002620000047ab9 */ /* 0x000fe20000000800 */
[----:B------:R-:W-:Y:S01]  /*2c10*/  ISETP.NE.AND P6, PT, R32, RZ, PT ;  /* 0x000000ff2000720c */ /* 0x000fe20003fc5270 */
[----:B------:R-:W-:Y:S01]  /*2c20*/  IMAD.U32 R11, RZ, RZ, UR4 ;  /* 0x00000004ff0b7e24 */ /* 0x000fe2000f8e00ff */
[----:B------:R-:W-:Y:S02]  /*2c30*/  ISETP.LT.OR P4, PT, R116, 0x2, P4 ;  /* 0x000000027400780c */ /* 0x000fe40002781670 */
[----:B------:R-:W-:Y:S02]  /*2c40*/  FMNMX.FTZ R0, R180, R130, !PT ;  /* 0x00000082b4007209 */ /* 0x000fe40007810000 */
[----:B------:R-:W-:Y:S02]  /*2c50*/  FSEL R28, R27, -INF , !P4 ;  /* 0xff8000001b1c7808 */ /* 0x000fe40006000000 */
[----:B------:R-:W-:-:S02]  /*2c60*/  ISETP.NE.AND P4, PT, R25, RZ, PT ;  /* 0x000000ff1900720c */ /* 0x000fc40003f85270 */
[----:B------:R-:W-:Y:S02]  /*2c70*/  FMNMX.FTZ R0, R182, R0, !PT ;  /* 0x00000000b6007209 */ /* 0x000fe40007810000 */
[----:B------:R-:W-:Y:S02]  /*2c80*/  ISETP.GT.AND P4, PT, R37, 0x8, !P4 ;  /* 0x000000082500780c */ /* 0x000fe40006784270 */
[----:B------:R-:W-:Y:S02]  /*2c90*/  FMNMX.FTZ R0, R132, R0, !PT ;  /* 0x0000000084007209 */ /* 0x000fe40007810000 */
[----:B------:R-:W-:Y:S02]  /*2ca0*/  ISETP.LT.OR P4, PT, R116, 0x9, P4 ;  /* 0x000000097400780c */ /* 0x000fe40002781670 */
[----:B------:R-:W-:Y:S02]  /*2cb0*/  FMNMX.FTZ R0, R176, R0, !PT ;  /* 0x00000000b0007209 */ /* 0x000fe40007810000 */
[----:B------:R-:W-:-:S02]  /*2cc0*/  FSEL R30, R30, -INF , !P4 ;  /* 0xff8000001e1e7808 */ /* 0x000fc40006000000 */
[----:B------:R-:W-:Y:S02]  /*2cd0*/  ISETP.NE.AND P4, PT, R92, RZ, PT ;  /* 0x000000ff5c00720c */ /* 0x000fe40003f85270 */
[----:B------:R-:W-:Y:S02]  /*2ce0*/  FMNMX.FTZ R3, R134, R0, !PT ;  /* 0x0000000086037209 */ /* 0x000fe40007810000 */
[----:B------:R-:W-:Y:S02]  /*2cf0*/  ISETP.GT.AND P4, PT, R37, 0x9, !P4 ;  /* 0x000000092500780c */ /* 0x000fe40006784270 */
[----:B------:R-:W-:Y:S02]  /*2d00*/  FMNMX.FTZ R3, R128, R3, !PT ;  /* 0x0000000380037209 */ /* 0x000fe40007810000 */
[----:B------:R-:W-:Y:S02]  /*2d10*/  ISETP.LT.OR P4, PT, R116, 0xa, P4 ;  /* 0x0000000a7400780c */ /* 0x000fe40002781670 */
[----:B------:R-:W-:-:S02]  /*2d20*/  FMNMX.FTZ R3, R126, R3, !PT ;  /* 0x000000037e037209 */ /* 0x000fc40007810000 */
[----:B------:R-:W-:Y:S02]  /*2d30*/  FSEL R32, R31, -INF , !P4 ;  /* 0xff8000001f207808 */ /* 0x000fe40006000000 */
[----:B------:R-:W-:Y:S02]  /*2d40*/  ISETP.NE.AND P4, PT, R93, RZ, PT ;  /* 0x000000ff5d00720c */ /* 0x000fe40003f85270 */
[----:B------:R-:W-:Y:S02]  /*2d50*/  FMNMX.FTZ R3, R124, R3, !PT ;  /* 0x000000037c037209 */ /* 0x000fe40007810000 */
[----:B------:R-:W-:Y:S02]  /*2d60*/  ISETP.GT.AND P4, PT, R37, 0x10, !P4 ;  /* 0x000000102500780c */ /* 0x000fe40006784270 */
[----:B------:R-:W-:Y:S02]  /*2d70*/  FMNMX.FTZ R3, R122, R3, !PT ;  /* 0x000000037a037209 */ /* 0x000fe40007810000 */
[----:B------:R-:W-:-:S02]  /*2d80*/  ISETP.LT.OR P4, PT, R116, 0x11, P4 ;  /* 0x000000117400780c */ /* 0x000fc40002781670 */
[----:B------:R-:W-:Y:S02]  /*2d90*/  FMNMX.FTZ R3, R120, R3, !PT ;  /* 0x0000000378037209 */ /* 0x000fe40007810000 */
[----:B------:R-:W-:Y:S02]  /*2da0*/  FSEL R34, R34, -INF , !P4 ;  /* 0xff80000022227808 */ /* 0x000fe40006000000 */
[----:B------:R-:W-:Y:S02]  /*2db0*/  ISETP.NE.AND P4, PT, R94, RZ, PT ;  /* 0x000000ff5e00720c */ /* 0x000fe40003f85270 */
[----:B------:R-:W-:Y:S02]  /*2dc0*/  FMNMX.FTZ R3, R118, R3, !PT ;  /* 0x0000000376037209 */ /* 0x000fe40007810000 */
[----:B------:R-:W-:Y:S02]  /*2dd0*/  ISETP.GT.AND P4, PT, R37, 0x11, !P4 ;  /* 0x000000112500780c */ /* 0x000fe40006784270 */
[----:B------:R-:W-:-:S02]  /*2de0*/  FMNMX.FTZ R3, R114, R3, !PT ;  /* 0x0000000372037209 */ /* 0x000fc40007810000 */
[----:B------:R-:W-:Y:S02]  /*2df0*/  ISETP.LT.OR P4, PT, R116, 0x12, P4 ;  /* 0x000000127400780c */ /* 0x000fe40002781670 */
[----:B------:R-:W-:Y:S02]  /*2e00*/  FMNMX.FTZ R3, R112, R3, !PT ;  /* 0x0000000370037209 */ /* 0x000fe40007810000 */
[----:B------:R-:W-:Y:S02]  /*2e10*/  FSEL R36, R35, -INF , !P4 ;  /* 0xff80000023247808 */ /* 0x000fe40006000000 */
[----:B------:R-:W-:Y:S02]  /*2e20*/  ISETP.GT.AND P4, PT, R37, 0x18, !P6 ;  /* 0x000000182500780c */ /* 0x000fe40007784270 */
[----:B------:R-:W-:Y:S02]  /*2e30*/  ISETP.NE.AND P6, PT, R40, RZ, PT ;  /* 0x000000ff2800720c */ /* 0x000fe40003fc5270 */
        /* <DEDUP_REMOVED lines=10> */
[----:B------:R-:W-:Y:S02]  /*2ee0*/  ISETP.NE.AND P4, PT, R95, RZ, PT ;  /* 0x000000ff5f00720c */ /* 0x000fe40003f85270 */
[----:B------:R-:W-:Y:S02]  /*2ef0*/  FMNMX.FTZ R3, R102, R3, !PT ;  /* 0x0000000366037209 */ /* 0x000fe40007810000 */
[----:B------:R-:W-:-:S02]  /*2f00*/  ISETP.GT.AND P4, PT, R37, 0x20, !P4 ;  /* 0x000000202500780c */ /* 0x000fc40006784270 */
[----:B------:R-:W-:Y:S02]  /*2f10*/  FMNMX.FTZ R3, R100, R3, !PT ;  /* 0x0000000364037209 */ /* 0x000fe40007810000 */
[----:B------:R-:W-:Y:S02]  /*2f20*/  ISETP.LT.OR P4, PT, R116, 0x21, P4 ;  /* 0x000000217400780c */ /* 0x000fe40002781670 */
[----:B------:R-:W-:Y:S02]  /*2f30*/  FMNMX.FTZ R3, R64, R3, !PT ;  /* 0x0000000340037209 */ /* 0x000fe40007810000 */
[----:B------:R-:W-:Y:S02]  /*2f40*/  FSEL R42, R42, -INF , !P4 ;  /* 0xff8000002a2a7808 */ /* 0x000fe40006000000 */
[----:B------:R-:W-:Y:S02]  /*2f50*/  ISETP.NE.AND P4, PT, R96, RZ, PT ;  /* 0x000000ff6000720c */ /* 0x000fe40003f85270 */
[----:B------:R-:W-:-:S02]  /*2f60*/  FMNMX.FTZ R3, R2, R3, !PT ;  /* 0x0000000302037209 */ /* 0x000fc40007810000 */
[----:B------:R-:W-:Y:S02]  /*2f70*/  ISETP.GT.AND P4, PT, R37, 0x21, !P4 ;  /* 0x000000212500780c */ /* 0x000fe40006784270 */
[----:B------:R-:W-:Y:S02]  /*2f80*/  FMNMX.FTZ R3, R68, R3, !PT ;  /* 0x0000000344037209 */ /* 0x000fe40007810000 */
        /* <DEDUP_REMOVED lines=22> */
[C---:B------:R-:W-:Y:S01]  /*30f0*/  ISETP.GT.AND P5, PT, R37.reuse, 0x78, !P5 ;  /* 0x000000782500780c */ /* 0x040fe20006fa4270 */
[----:B------:R-:W0:Y:S01]  /*3100*/  SHFL.BFLY PT, R0, R3, 0x2, 0x1f ;  /* 0x0c401f0003007f89 */ /* 0x000e2200000e0000 */
[----:B------:R-:W-:Y:S02]  /*3110*/  FSEL R50, R50, -INF , !P4 ;  /* 0xff80000032327808 */ /* 0x000fe40006000000 */
[----:B------:R-:W-:Y:S02]  /*3120*/  ISETP.NE.AND P4, PT, R98, RZ, PT ;  /* 0x000000ff6200720c */ /* 0x000fe40003f85270 */
[----:B------:R-:W-:Y:S02]  /*3130*/  ISETP.LT.OR P5, PT, R116, 0x79, P5 ;  /* 0x000000797400780c */ /* 0x000fe40002fa1670 */
[----:B------:R-:W-:Y:S02]  /*3140*/  ISETP.GT.AND P4, PT, R37, 0x31, !P4 ;  /* 0x000000312500780c */ /* 0x000fe40006784270 */
[----:B------:R-:W-:-:S02]  /*3150*/  FSEL R86, R86, -INF , !P5 ;  /* 0xff80000056567808 */ /* 0x000fc40006800000 */
[----:B------:R-:W-:-:S04]  /*3160*/  ISETP.LT.OR P4, PT, R116, 0x32, P4 ;  /* 0x000000327400780c */ /* 0x000fc80002781670 */
[----:B------:R-:W-:Y:S02]  /*3170*/  FSEL R52, R51, -INF , !P4 ;  /* 0xff80000033347808 */ /* 0x000fe40006000000 */
[----:B------:R-:W-:-:S04]  /*3180*/  ISETP.NE.AND P4, PT, R49, RZ, PT ;  /* 0x000000ff3100720c */ /* 0x000fc80003f85270 */
[----:B------:R-:W-:-:S04]  /*3190*/  ISETP.GT.AND P4, PT, R37, 0x38, !P4 ;  /* 0x000000382500780c */ /* 0x000fc80006784270 */
        /* <DEDUP_REMOVED lines=10> */
[----:B------:R-:W-:Y:S02]  /*3240*/  ISETP.GT.AND P4, PT, R37, 0x41, !P6 ;  /* 0x000000412500780c */ /* 0x000fe40007784270 */
[----:B------:R-:W-:Y:S02]  /*3250*/  ISETP.NE.AND P6, PT, R60, RZ, PT ;  /* 0x000000ff3c00720c */ /* 0x000fe40003fc5270 */
[----:B------:R-:W-:-:S04]  /*3260*/  ISETP.LT.OR P4, PT, R116, 0x42, P4 ;  /* 0x000000427400780c */ /* 0x000fc80002781670 */
[----:B------:R-:W-:Y:S02]  /*3270*/  FSEL R60, R59, -INF , !P4 ;  /* 0xff8000003b3c7808 */ /* 0x000fe40006000000 */
[----:B------:R-:W-:Y:S02]  /*3280*/  ISETP.NE.AND P4, PT, R57, RZ, PT ;  /* 0x000000ff3900720c */ /* 0x000fe40003f85270 */
[----:B------:R-:W1:Y:S02]  /*3290*/  @P2 LDC R57, c[0x0][0x450] ;  /* 0x00011400ff392b82 */ /* 0x000e640000000800 */
        /* <DEDUP_REMOVED lines=41> */
[----:B0-----:R-:W-:Y:S02]  /*3530*/  FMNMX.FTZ R13, R3, R0, !PT ;  /* 0x00000000030d7209 */ /* 0x001fe40007810000 */
[----:B------:R-:W-:-:S03]  /*3540*/  ISETP.LT.OR P4, PT, R116, 0x71, P4 ;  /* 0x000000717400780c */ /* 0x000fc60002781670 */
[----:B------:R-:W0:Y:S01]  /*3550*/  SHFL.BFLY PT, R0, R13, 0x1, 0x1f ;  /* 0x0c201f000d007f89 */ /* 0x000e2200000e0000 */
[----:B------:R-:W-:Y:S02]  /*3560*/  FSEL R82, R82, -INF , !P4 ;  /* 0xff80000052527808 */ /* 0x000fe40006000000 */
[----:B0-----:R-:W-:-:S04]  /*3570*/  FMNMX.FTZ R0, R13, R0, !PT ;  /* 0x000000000d007209 */ /* 0x001fc80007810000 */
[C---:B------:R-:W-:Y:S01]  /*3580*/  FSETP.NEU.FTZ.AND P4, PT, R0.reuse, -INF , PT ;  /* 0xff8000000000780b */ /* 0x040fe20003f9d000 */
[----:B------:R-:W-:-:S05]  /*3590*/  FMUL.FTZ R21, R0, R11 ;  /* 0x0000000b00157220 */ /* 0x000fca0000410000 */
[----:B------:R-:W-:Y:S02]  /*35a0*/  FSEL R39, R21, RZ, P4 ;  /* 0x000000ff15277208 */ /* 0x000fe40002000000 */
[----:B------:R-:W-:Y:S02]  /*35b0*/  ISETP.GT.AND P4, PT, R37, RZ, !P6 ;  /* 0x000000ff2500720c */ /* 0x000fe40007784270 */
[----:B------:R-:W-:Y:S01]  /*35c0*/  ISETP.NE.AND P6, PT, R81, RZ, PT ;  /* 0x000000ff5100720c */ /* 0x000fe20003fc5270 */
[-CC-:B------:R-:W-:Y:S01]  /*35d0*/  FFMA.FTZ R29, R134, R11.reuse, -R39.reuse ;  /* 0x0000000b861d7223 */ /* 0x180fe20000010827 */
[----:B------:R-:W-:Y:S01]  /*35e0*/  ISETP.LT.OR P4, PT, R116, 0x1, P4 ;  /* 0x000000017400780c */ /* 0x000fe20002781670 */
[-CC-:B------:R-:W-:Y:S01]  /*35f0*/  FFMA.FTZ R164, R106, R11.reuse, -R39.reuse ;  /* 0x0000000b6aa47223 */ /* 0x180fe20000010827 */
[----:B------:R-:W-:Y:S01]  /*3600*/  ISETP.GT.AND P6, PT, R37, 0x79, !P6 ;  /* 0x000000792500780c */ /* 0x000fe200077c4270 */
[-CC-:B------:R-:W-:Y:S01]  /*3610*/  FFMA.FTZ R41, R104, R11.reuse, -R39.reuse ;  /* 0x0000000b68297223 */ /* 0x180fe20000010827 */
[----:B------:R-:W-:Y:S01]  /*3620*/  FSEL R26, R26, -INF , !P4 ;  /* 0xff8000001a1a7808 */ /* 0x000fe20006000000 */
[-CC-:B------:R-:W-:Y:S01]  /*3630*/  FFMA.FTZ R43, R100, R11.reuse, -R39.reuse ;  /* 0x0000000b642b7223 */ /* 0x180fe20000010827 */
[----:B------:R-:W-:Y:S01]  /*3640*/  ISETP.NE.AND P4, PT, R77, RZ, PT ;  /* 0x000000ff4d00720c */ /* 0x000fe20003f85270 */
[-CC-:B------:R-:W-:Y:S01]  /*3650*/  FFMA.FTZ R180, R180, R11.reuse, -R39.reuse ;  /* 0x0000000bb4b47223 */ /* 0x180fe20000010827 */
[----:B------:R-:W-:Y:S01]  /*3660*/  FMNMX.FTZ R21, R26, R28, !PT ;  /* 0x0000001c1a157209 */ /* 0x000fe20007810000 */
[-CC-:B------:R-:W-:Y:S01]  /*3670*/  FFMA.FTZ R3, R130, R11.reuse, -R39.reuse ;  /* 0x0000000b82037223 */ /* 0x180fe20000010827 */
[----:B------:R-:W-:Y:S01]  /*3680*/  ISETP.GT.AND P4, PT, R37, 0x71, !P4 ;  /* 0x000000712500780c */ /* 0x000fe20006784270 */
[--C-:B------:R-:W-:Y:S01]  /*3690*/  FFMA.FTZ R2, R2, R11, -R39.reuse ;  /* 0x0000000b02027223 */ /* 0x100fe20000010827 */
[----:B------:R-:W-:Y:S01]  /*36a0*/  FMNMX.FTZ R21, R30, R21, !PT ;  /* 0x000000151e157209 */ /* 0x000fe20007810000 */
[--C-:B------:R-:W-:Y:S01]  /*36b0*/  FFMA.FTZ R182, R182, R11, -R39.reuse ;  /* 0x0000000bb6b67223 */ /* 0x100fe20000010827 */
[----:B------:R-:W-:Y:S01]  /*36c0*/  ISETP.LT.OR P4, PT, R116, 0x72, P4 ;  /* 0x000000727400780c */ /* 0x000fe20002781670 */
[----:B------:R-:W-:Y:S01]  /*36d0*/  MUFU.EX2 R180, R180 ;  /* 0x000000b400b47308 */ /* 0x000fe20000000800 */
[----:B------:R-:W-:Y:S01]  /*36e0*/  FMNMX.FTZ R21, R32, R21, !PT ;  /* 0x0000001520157209 */ /* 0x000fe20007810000 */
[-CC-:B------:R-:W-:Y:S01]  /*36f0*/  FFMA.FTZ R4, R4, R11.reuse, -R39.reuse ;  /* 0x0000000b04047223 */ /* 0x180fe20000010827 */
[----:B------:R-:W-:Y:S01]  /*3700*/  FSEL R106, R83, -INF , !P4 ;  /* 0xff800000536a7808 */ /* 0x000fe20006000000 */
[--C-:B------:R-:W-:Y:S01]  /*3710*/  FFMA.FTZ R13, R132, R11, -R39.reuse ;  /* 0x0000000b840d7223 */ /* 0x100fe20000010827 */
[----:B------:R-:W-:Y:S01]  /*3720*/  FMNMX.FTZ R25, R34, R21, !PT ;  /* 0x0000001522197209 */ /* 0x000fe20007810000 */
[--C-:B------:R-:W-:Y:S01]  /*3730*/  FFMA.FTZ R176, R176, R11, -R39.reuse ;  /* 0x0000000bb0b07223 */ /* 0x100fe20000010827 */
[----:B------:R-:W-:Y:S01]  /*3740*/  ISETP.LT.OR P6, PT, R116, 0x7a, P6 ;  /* 0x0000007a7400780c */ /* 0x000fe200037c1670 */
[----:B------:R0:W-:Y:S01]  /*3750*/  MUFU.EX2 R21, R29 ;  /* 0x0000001d00157308 */ /* 0x0001e20000000800 */
[----:B------:R-:W-:Y:S01]  /*3760*/  FMNMX.FTZ R25, R36, R25, !PT ;  /* 0x0000001924197209 */ /* 0x000fe20007810000 */
[-CC-:B------:R-:W-:Y:S01]  /*3770*/  FFMA.FTZ R178, R128, R11.reuse, -R39.reuse ;  /* 0x0000000b80b27223 */ /* 0x180fe20000010827 */
[----:B------:R-:W-:Y:S01]  /*3780*/  FSEL R104, R87, -INF , !P6 ;  /* 0xff80000057687808 */ /* 0x000fe20007000000 */
[--C-:B------:R-:W-:Y:S01]  /*3790*/  FFMA.FTZ R126, R126, R11, -R39.reuse ;  /* 0x0000000b7e7e7223 */ /* 0x100fe20000010827 */
[----:B------:R-:W-:Y:S01]  /*37a0*/  FMNMX.FTZ R25, R38, R25, !PT ;  /* 0x0000001926197209 */ /* 0x000fe20007810000 */
[-CC-:B------:R-:W-:Y:S01]  /*37b0*/  FFMA.FTZ R172, R124, R11.reuse, -R39.reuse ;  /* 0x0000000b7cac7223 */ /* 0x180fe20000010827 */
[--C-:B------:R-:W-:Y:S01]  /*37c0*/  FFMA.FTZ R122, R122, R11, -R39.reuse ;  /* 0x0000000b7a7a7223 */ /* 0x100fe20000010827 */
[----:B------:R-:W2:Y:S01]  /*37d0*/  MUFU.EX2 R3, R3 ;  /* 0x0000000300037308 */ /* 0x000ea20000000800 */
        /* <DEDUP_REMOVED lines=20> */
[----:B0-----:R-:W-:Y:S01]  /*3920*/  FMNMX.FTZ R29, R50, R27, !PT ;  /* 0x0000001b321d7209 */ /* 0x001fe20007810000 */
[-CC-:B------:R-:W-:Y:S01]  /*3930*/  FFMA.FTZ R20, R20, R11.reuse, -R39.reuse ;  /* 0x0000000b14147223 */ /* 0x180fe20000010827 */
[--C-:B------:R-:W-:Y:S01]  /*3940*/  FFMA.FTZ R84, R84, R11, -R39.reuse ;  /* 0x0000000b54547223 */ /* 0x100fe20000010827 */
[----:B------:R-:W0:Y:S01]  /*3950*/  MUFU.EX2 R13, R13 ;  /* 0x0000000d000d7308 */ /* 0x000e220000000800 */
[----:B------:R-:W-:Y:S01]  /*3960*/  FMNMX.FTZ R29, R52, R29, !PT ;  /* 0x0000001d341d7209 */ /* 0x000fe20007810000 */
[----:B------:R-:W-:Y:S01]  /*3970*/  FFMA.FTZ R24, R24, R11, -R39 ;  /* 0x0000000b18187223 */ /* 0x000fe20000010827 */
[----:B--2---:R-:W-:Y:S01]  /*3980*/  FADD.FTZ R53, R180, R3 ;  /* 0x00000003b4357221 */ /* 0x004fe20000010000 */
[----:B------:R-:W-:-:S02]  /*3990*/  F2FP.F16.F32.PACK_AB R180, R3, R180 ;  /* 0x000000b403b4723e */ /* 0x000fc400000000ff */
[----:B------:R-:W-:Y:S02]  /*39a0*/  FMNMX.FTZ R29, R54, R29, !PT ;  /* 0x0000001d361d7209 */ /* 0x000fe40007810000 */
[----:B------:R-:W2:Y:S02]  /*39b0*/  MUFU.EX2 R176, R176 ;  /* 0x000000b000b07308 */ /* 0x000ea40000000800 */
[----:B------:R-:W-:-:S04]  /*39c0*/  FMNMX.FTZ R29, R56, R29, !PT ;  /* 0x0000001d381d7209 */ /* 0x000fc80007810000 */
[----:B------:R-:W-:Y:S02]  /*39d0*/  FMNMX.FTZ R31, R58, R29, !PT ;  /* 0x0000001d3a1f7209 */ /* 0x000fe40007810000 */
[----:B------:R-:W4:Y:S02]  /*39e0*/  MUFU.EX2 R178, R178 ;  /* 0x000000b200b27308 */ /* 0x000f240000000800 */
[----:B------:R-:W-:-:S04]  /*39f0*/  FMNMX.FTZ R31, R60, R31, !PT ;  /* 0x0000001f3c1f7209 */ /* 0x000fc80007810000 */
[----:B------:R-:W-:Y:S02]  /*3a00*/  FMNMX.FTZ R31, R62, R31, !PT ;  /* 0x0000001f3e1f7209 */ /* 0x000fe40007810000 */
[----:B------:R-:W5:Y:S02]  /*3a10*/  MUFU.EX2 R25, R126 ;  /* 0x0000007e00197308 */ /* 0x000f640000000800 */
[----:B------:R-:W-:-:S04]  /*3a20*/  FMNMX.FTZ R31, R90, R31, !PT ;  /* 0x0000001f5a1f7209 */ /* 0x000fc80007810000 */
[----:B------:R-:W-:Y:S02]  /*3a30*/  FMNMX.FTZ R33, R66, R31, !PT ;  /* 0x0000001f42217209 */ /* 0x000fe40007810000 */
[----:B------:R-:W1:Y:S02]  /*3a40*/  MUFU.EX2 R172, R172 ;  /* 0x000000ac00ac7308 */ /* 0x000e640000000800 */
        /* <DEDUP_REMOVED lines=14> */
[----:B------:R3:W-:Y:S02]  /*3b30*/  MUFU.EX2 R41, R2 ;  /* 0x0000000200297308 */ /* 0x0007e40000000800 */
[----:B------:R-:W-:-:S05]  /*3b40*/  FMNMX.FTZ R37, R104, R37, !PT ;  /* 0x0000002568257209 */ /* 0x000fca0007810000 */
[----:B------:R-:W2:Y:S01]  /*3b50*/  SHFL.BFLY PT, R100, R37, 0x2, 0x1f ;  /* 0x0c401f0025647f89 */ /* 0x000ea200000e0000 */
[----:B------:R-:W1:Y:S01]  /*3b60*/  MUFU.EX2 R168, R168 ;  /* 0x000000a800a87308 */ /* 0x000e620000000800 */
[----:B---3--:R-:W-:-:S07]  /*3b70*/  FFMA.FTZ R2, R12, R11, -R39 ;  /* 0x0000000b0c027223 */ /* 0x008fce0000010827 */
[----:B------:R3:W-:Y:S08]  /*3b80*/  MUFU.EX2 R49, R2 ;  /* 0x0000000200317308 */ /* 0x0007f00000000800 */
[----:B------:R-:W1:Y:S01]  /*3b90*/  MUFU.EX2 R31, R112 ;  /* 0x00000070001f7308 */ /* 0x000e620000000800 */
[----:B---3--:R-:W-:Y:S01]  /*3ba0*/  FADD.FTZ R2, R182, R53 ;  /* 0x00000035b6027221 */ /* 0x008fe20000010000 */
[----:B0-----:R-:W-:-:S03]  /*3bb0*/  F2FP.F16.F32.PACK_AB R182, R13, R182 ;  /* 0x000000b60db6723e */ /* 0x001fc600000000ff */
[----:B------:R-:W-:Y:S01]  /*3bc0*/  FADD.FTZ R53, R13, R2 ;  /* 0x000000020d357221 */ /* 0x000fe20000010000 */
[----:B--2---:R-:W-:Y:S02]  /*3bd0*/  FMNMX.FTZ R100, R37, R100, !PT ;  /* 0x0000006425647209 */ /* 0x004fe40007810000 */
[----:B------:R-:W0:Y:S01]  /*3be0*/  MUFU.EX2 R170, R170 ;  /* 0x000000aa00aa7308 */ /* 0x000e220000000800 */
[----:B------:R-:W-:Y:S01]  /*3bf0*/  FADD.FTZ R2, R176, R53 ;  /* 0x00000035b0027221 */ /* 0x000fe20000010000 */
[C---:B------:R-:W-:Y:S01]  /*3c00*/  F2FP.F16.F32.PACK_AB R176, R21.reuse, R176 ;  /* 0x000000b015b0723e */ /* 0x040fe200000000ff */
[----:B------:R-:W2:Y:S02]  /*3c10*/  SHFL.BFLY PT, R37, R100, 0x1, 0x1f ;  /* 0x0c201f0064257f89 */ /* 0x000ea400000e0000 */
[----:B------:R-:W-:-:S03]  /*3c20*/  FADD.FTZ R53, R21, R2 ;  /* 0x0000000215357221 */ /* 0x000fc60000010000 */
[----:B------:R-:W-:Y:S01]  /*3c30*/  MUFU.EX2 R33, R108 ;  /* 0x0000006c00217308 */ /* 0x000fe20000000800 */
[----:B----4-:R-:W-:Y:S01]  /*3c40*/  FADD.FTZ R2, R178, R53 ;  /* 0x00000035b2027221 */ /* 0x010fe20000010000 */
[----:B-----5:R-:W-:-:S03]  /*3c50*/  F2FP.F16.F32.PACK_AB R178, R25, R178 ;  /* 0x000000b219b2723e */ /* 0x020fc600000000ff */
[----:B------:R-:W-:-:S03]  /*3c60*/  FADD.FTZ R55, R25, R2 ;  /* 0x0000000219377221 */ /* 0x000fc60000010000 */
[----:B------:R3:W-:Y:S08]  /*3c70*/  MUFU.EX2 R47, R10 ;  /* 0x0000000a002f7308 */ /* 0x0007f00000000800 */
[----:B------:R-:W-:Y:S01]  /*3c80*/  MUFU.EX2 R164, R164 ;  /* 0x000000a400a47308 */ /* 0x000fe20000000800 */
[----:B---3--:R-:W3:Y:S01]  /*3c90*/  @P2 LDC R10, c[0x0][0x44c] ;  /* 0x00011300ff0a2b82 */ /* 0x008ee20000000800 */
[----:B--2---:R-:W-:-:S04]  /*3ca0*/  FMNMX.FTZ R12, R100, R37, !PT ;  /* 0x00000025640c7209 */ /* 0x004fc80007810000 */
[C---:B------:R-:W-:Y:S01]  /*3cb0*/  FSETP.NEU.FTZ.AND P4, PT, R12.reuse, -INF , PT ;  /* 0xff8000000c00780b */ /* 0x040fe20003f9d000 */
[-C--:B------:R-:W-:Y:S01]  /*3cc0*/  FMUL.FTZ R4, R12, R11.reuse ;  /* 0x0000000b0c047220 */ /* 0x080fe20000410000 */
[----:B------:R-:W-:Y:S04]  /*3cd0*/  MUFU.EX2 R102, R102 ;  /* 0x0000006600667308 */ /* 0x000fe80000000800 */
[----:B------:R-:W-:Y:S01]  /*3ce0*/  FSEL R39, R4, RZ, P4 ;  /* 0x000000ff04277208 */ /* 0x000fe20002000000 */
[----:B-1----:R-:W-:Y:S01]  /*3cf0*/  FADD.FTZ R4, R172, R55 ;  /* 0x00000037ac047221 */ /* 0x002fe20000010000 */
[C---:B------:R-:W-:Y:S02]  /*3d00*/  F2FP.F16.F32.PACK_AB R172, R27.reuse, R172 ;  /* 0x000000ac1bac723e */ /* 0x040fe400000000ff */
        /* <DEDUP_REMOVED lines=11> */
[----:B------:R-:W-:Y:S01]  /*3dc0*/  FADD.FTZ R55, R27, R4 ;  /* 0x000000041b377221 */ /* 0x000fe20000010000 */
[-CC-:B------:R-:W-:Y:S01]  /*3dd0*/  FFMA.FTZ R44, R44, R11.reuse, -R39.reuse ;  /* 0x0000000b2c2c7223 */ /* 0x180fe20000010827 */
[-CC-:B------:R-:W-:Y:S01]  /*3de0*/  FFMA.FTZ R46, R46, R11.reuse, -R39.reuse ;  /* 0x0000000b2e2e7223 */ /* 0x180fe20000010827 */
[-C--:B------:R-:W-:Y:S01]  /*3df0*/  FFMA.FTZ R48, R48, R11.reuse, -R39 ;  /* 0x0000000b30307223 */ /* 0x080fe20000010827 */
[----:B------:R-:W-:Y:S01]  /*3e00*/  FADD.FTZ R4, R174, R55 ;  /* 0x00000037ae047221 */ /* 0x000fe20000010000 */
[----:B------:R-:W1:Y:S01]  /*3e10*/  MUFU.EX2 R181, R28 ;  /* 0x0000001c00b57308 */ /* 0x000e620000000800 */
[-CC-:B------:R-:W-:Y:S01]  /*3e20*/  FFMA.FTZ R50, R50, R11.reuse, -R39.reuse ;  /* 0x0000000b32327223 */ /* 0x180fe20000010827 */
[-CC-:B------:R-:W-:Y:S01]  /*3e30*/  FFMA.FTZ R52, R52, R11.reuse, -R39.reuse ;  /* 0x0000000b34347223 */ /* 0x180fe20000010827 */
[----:B------:R-:W-:Y:S01]  /*3e40*/  FADD.FTZ R55, R29, R4 ;  /* 0x000000041d377221 */ /* 0x000fe20000010000 */
[-CC-:B------:R-:W-:Y:S01]  /*3e50*/  FFMA.FTZ R54, R54, R11.reuse, -R39.reuse ;  /* 0x0000000b36367223 */ /* 0x180fe20000010827 */
[-CC-:B------:R-:W-:Y:S01]  /*3e60*/  FFMA.FTZ R56, R56, R11.reuse, -R39.reuse ;  /* 0x0000000b38387223 */ /* 0x180fe20000010827 */
[-C--:B------:R-:W-:Y:S01]  /*3e70*/  FFMA.FTZ R58, R58, R11.reuse, -R39 ;  /* 0x0000000b3a3a7223 */ /* 0x080fe20000010827 */
[----:B------:R-:W-:Y:S01]  /*3e80*/  FADD.FTZ R4, R168, R55 ;  /* 0x00000037a8047221 */ /* 0x000fe20000010000 */
[----:B------:R-:W2:Y:S01]  /*3e90*/  MUFU.EX2 R30, R30 ;  /* 0x0000001e001e7308 */ /* 0x000ea20000000800 */
[-CC-:B------:R-:W-:Y:S01]  /*3ea0*/  FFMA.FTZ R60, R60, R11.reuse, -R39.reuse ;  /* 0x0000000b3c3c7223 */ /* 0x180fe20000010827 */
[----:B------:R-:W-:Y:S01]  /*3eb0*/  FFMA.FTZ R62, R62, R11, -R39 ;  /* 0x0000000b3e3e7223 */ /* 0x000fe20000010827 */
[----:B------:R-:W-:Y:S01]  /*3ec0*/  FADD.FTZ R55, R31, R4 ;  /* 0x000000041f377221 */ /* 0x000fe20000010000 */
[----:B---3--:R-:W-:-:S04]  /*3ed0*/  @P2 IMAD.HI.U32 R10, R23, R10, RZ ;  /* 0x0000000a170a2227 */ /* 0x008fc800078e00ff */
[-CC-:B------:R-:W-:Y:S01]  /*3ee0*/  FFMA.FTZ R90, R90, R11.reuse, -R39.reuse ;  /* 0x0000000b5a5a7223 */ /* 0x180fe20000010827 */
[----:B------:R-:W-:Y:S01]  /*3ef0*/  FFMA.FTZ R66, R66, R11, -R39 ;  /* 0x0000000b42427223 */ /* 0x000fe20000010827 */
[----:B0-----:R-:W-:Y:S01]  /*3f00*/  FADD.FTZ R4, R170, R55 ;  /* 0x00000037aa047221 */ /* 0x001fe20000010000 */
[----:B------:R-:W0:Y:S01]  /*3f10*/  MUFU.EX2 R183, R32 ;  /* 0x0000002000b77308 */ /* 0x000e220000000800 */
[----:B-1----:R-:W-:Y:S01]  /*3f20*/  FADD.FTZ R53, R26, R181 ;  /* 0x000000b51a357221 */ /* 0x002fe20000010000 */
[----:B------:R-:W-:Y:S01]  /*3f30*/  @P2 SHF.R.U32.HI R23, RZ, R57, R10 ;  /* 0x00000039ff172219 */ /* 0x000fe2000001160a */
[----:B------:R-:W-:Y:S01]  /*3f40*/  FADD.FTZ R55, R33, R4 ;  /* 0x0000000421377221 */ /* 0x000fe20000010000 */
[-CC-:B------:R-:W-:Y:S01]  /*3f50*/  FFMA.FTZ R92, R92, R11.reuse, -R39.reuse ;  /* 0x0000000b5c5c7223 */ /* 0x180fe20000010827 */
[-CC-:B------:R-:W-:Y:S01]  /*3f60*/  FFMA.FTZ R70, R70, R11.reuse, -R39.reuse ;  /* 0x0000000b46467223 */ /* 0x180fe20000010827 */
[-C--:B------:R-:W-:Y:S01]  /*3f70*/  FFMA.FTZ R94, R94, R11.reuse, -R39 ;  /* 0x0000000b5e5e7223 */ /* 0x080fe20000010827 */
[----:B------:R-:W-:Y:S01]  /*3f80*/  FADD.FTZ R4, R164, R55 ;  /* 0x00000037a4047221 */ /* 0x000fe20000010000 */
[----:B------:R-:W1:Y:S01]  /*3f90*/  MUFU.EX2 R34, R34 ;  /* 0x0000002200227308 */ /* 0x000e620000000800 */
[----:B--2---:R-:W-:Y:S01]  /*3fa0*/  FADD.FTZ R2, R30, R53 ;  /* 0x000000351e027221 */ /* 0x004fe20000010000 */
[-CC-:B------:R-:W-:Y:S01]  /*3fb0*/  FFMA.FTZ R74, R74, R11.reuse, -R39.reuse ;  /* 0x0000000b4a4a7223 */ /* 0x180fe20000010827 */
[----:B------:R-:W-:Y:S01]  /*3fc0*/  FADD.FTZ R55, R35, R4 ;  /* 0x0000000423377221 */ /* 0x000fe20000010000 */
[-CC-:B------:R-:W-:Y:S01]  /*3fd0*/  FFMA.FTZ R96, R96, R11.reuse, -R39.reuse ;  /* 0x0000000b60607223 */ /* 0x180fe20000010827 */
[-CC-:B------:R-:W-:Y:S01]  /*3fe0*/  FFMA.FTZ R78, R78, R11.reuse, -R39.reuse ;  /* 0x0000000b4e4e7223 */ /* 0x180fe20000010827 */
[-C--:B------:R-:W-:Y:S01]  /*3ff0*/  FFMA.FTZ R98, R98, R11.reuse, -R39 ;  /* 0x0000000b62627223 */ /* 0x080fe20000010827 */
[----:B------:R-:W-:Y:S01]  /*4000*/  FADD.FTZ R4, R102, R55 ;  /* 0x0000003766047221 */ /* 0x000fe20000010000 */
[----:B------:R-:W2:Y:S01]  /*4010*/  MUFU.EX2 R177, R36 ;  /* 0x0000002400b17308 */ /* 0x000ea20000000800 */
[----:B0-----:R-:W-:Y:S01]  /*4020*/  FADD.FTZ R53, R183, R2 ;  /* 0x00000002b7357221 */ /* 0x001fe20000010000 */
[-CC-:B------:R-:W-:Y:S01]  /*4030*/  FFMA.FTZ R82, R82, R11.reuse, -R39.reuse ;  /* 0x0000000b52527223 */ /* 0x180fe20000010827 */
[----:B------:R-:W-:Y:S01]  /*4040*/  FADD.FTZ R55, R43, R4 ;  /* 0x000000042b377221 */ /* 0x000fe20000010000 */
[-CC-:B------:R-:W-:Y:S01]  /*4050*/  FFMA.FTZ R106, R106, R11.reuse, -R39.reuse ;  /* 0x0000000b6a6a7223 */ /* 0x180fe20000010827 */
[-CC-:B------:R-:W-:Y:S01]  /*4060*/  FFMA.FTZ R86, R86, R11.reuse, -R39.reuse ;  /* 0x0000000b56567223 */ /* 0x180fe20000010827 */
[----:B------:R-:W-:Y:S01]  /*4070*/  FFMA.FTZ R39, R104, R11, -R39 ;  /* 0x0000000b68277223 */ /* 0x000fe20000010827 */
[----:B------:R-:W-:Y:S01]  /*4080*/  F2FP.F16.F32.PACK_AB R174, R29, R174 ;  /* 0x000000ae1dae723e */ /* 0x000fe200000000ff */
[----:B------:R-:W0:Y:S01]  /*4090*/  MUFU.EX2 R38, R38 ;  /* 0x0000002600267308 */ /* 0x000e220000000800 */
[----:B-1----:R-:W-:Y:S01]  /*40a0*/  FADD.FTZ R2, R34, R53 ;  /* 0x0000003522027221 */ /* 0x002fe20000010000 */
[----:B------:R-:W-:Y:S01]  /*40b0*/  F2FP.F16.F32.PACK_AB R168, R31, R168 ;  /* 0x000000a81fa8723e */ /* 0x000fe200000000ff */
[----:B------:R-:W-:Y:S01]  /*40c0*/  VIADD R10, R22, 0xfffffffe ;  /* 0xfffffffe160a7836 */ /* 0x000fe20000000000 */
[----:B------:R-:W-:-:S02]  /*40d0*/  F2FP.F16.F32.PACK_AB R170, R33, R170 ;  /* 0x000000aa21aa723e */ /* 0x000fc400000000ff */
[----:B------:R-:W-:Y:S02]  /*40e0*/  F2FP.F16.F32.PACK_AB R164, R35, R164 ;  /* 0x000000a423a4723e */ /* 0x000fe400000000ff */
[----:B------:R-:W1:Y:S01]  /*40f0*/  MUFU.EX2 R179, R40 ;  /* 0x0000002800b37308 */ /* 0x000e620000000800 */
[----:B--2---:R-:W-:Y:S01]  /*4100*/  FADD.FTZ R53, R177, R2 ;  /* 0x00000002b1357221 */ /* 0x004fe20000010000 */
[----:B------:R-:W-:Y:S02]  /*4110*/  F2FP.F16.F32.PACK_AB R166, R43, R102 ;  /* 0x000000662ba6723e */ /* 0x000fe400000000ff */
[----:B------:R-:W-:Y:S02]  /*4120*/  F2FP.F16.F32.PACK_AB R181, R181, R26 ;  /* 0x0000001ab5b5723e */ /* 0x000fe400000000ff */
[----:B------:R-:W-:Y:S02]  /*4130*/  F2FP.F16.F32.PACK_AB R183, R183, R30 ;  /* 0x0000001eb7b7723e */ /* 0x000fe400000000ff */
[----:B------:R-:W2:Y:S01]  /*4140*/  MUFU.EX2 R42, R42 ;  /* 0x0000002a002a7308 */ /* 0x000ea20000000800 */
[----:B0-----:R-:W-:Y:S01]  /*4150*/  FADD.FTZ R2, R38, R53 ;  /* 0x0000003526027221 */ /* 0x001fe20000010000 */
[----:B------:R-:W-:-:S06]  /*4160*/  F2FP.F16.F32.PACK_AB R177, R177, R34 ;  /* 0x00000022b1b1723e */ /* 0x000fcc00000000ff */
[----:B------:R-:W0:Y:S01]  /*4170*/  MUFU.EX2 R173, R44 ;  /* 0x0000002c00ad7308 */ /* 0x000e220000000800 */
[C---:B-1----:R-:W-:Y:S01]  /*4180*/  FADD.FTZ R53, R179.reuse, R2 ;  /* 0x00000002b3357221 */ /* 0x042fe20000010000 */
[----:B------:R-:W-:-:S06]  /*4190*/  F2FP.F16.F32.PACK_AB R179, R179, R38 ;  /* 0x00000026b3b3723e */ /* 0x000fcc00000000ff */
[----:B------:R-:W1:Y:S01]  /*41a0*/  MUFU.EX2 R46, R46 ;  /* 0x0000002e002e7308 */ /* 0x000e620000000800 */
[----:B--2---:R-:W-:-:S07]  /*41b0*/  FADD.FTZ R2, R42, R53 ;  /* 0x000000352a027221 */ /* 0x004fce0000010000 */
        /* <DEDUP_REMOVED lines=9> */
[----:B0-----:R-:W-:-:S07]  /*4250*/  FADD.FTZ R2, R50, R53 ;  /* 0x0000003532027221 */ /* 0x001fce0000010000 */
[----:B------:R-:W0:Y:S01]  /*4260*/  MUFU.EX2 R64, R64 ;  /* 0x0000004000407308 */ /* 0x000e220000000800 */
[C---:B-1----:R-:W-:Y:S01]  /*4270*/  FADD.FTZ R53, R169.reuse, R2 ;  /* 0x00000002a9357221 */ /* 0x042fe20000010000 */
[----:B------:R-:W-:-:S06]  /*4280*/  F2FP.F16.F32.PACK_AB R169, R169, R50 ;  /* 0x00000032a9a9723e */ /* 0x000fcc00000000ff */
[----:B------:R-:W1:Y:S01]  /*4290*/  MUFU.EX2 R171, R56 ;  /* 0x0000003800ab7308 */ /* 0x000e620000000800 */
[----:B--2---:R-:W-:-:S07]  /*42a0*/  FADD.FTZ R2, R54, R53 ;  /* 0x0000003536027221 */ /* 0x004fce0000010000 */
[----:B------:R-:W2:Y:S01]  /*42b0*/  MUFU.EX2 R58, R58 ;  /* 0x0000003a003a7308 */ /* 0x000ea20000000800 */
[----:B0-----:R-:W-:Y:S01]  /*42c0*/  FADD.FTZ R4, R64, R55 ;  /* 0x0000003740047221 */ /* 0x001fe20000010000 */
[----:B------:R-:W-:Y:S01]  /*42d0*/  IMAD.IADD R55, R88, 0x1, R23 ;  /* 0x0000000158377824 */ /* 0x000fe200078e0217 */
[C---:B------:R-:W-:Y:S02]  /*42e0*/  F2FP.F16.F32.PACK_AB R160, R41.reuse, R64 ;  /* 0x0000004029a0723e */ /* 0x040fe400000000ff */
[----:B------:R-:W-:Y:S01]  /*42f0*/  FADD.FTZ R53, R41, R4 ;  /* 0x0000000429357221 */ /* 0x000fe20000010000 */
[----:B------:R-:W-:Y:S02]  /*4300*/  IMAD.IADD R14, R55, 0x1, R14 ;  /* 0x00000001370e7824 */ /* 0x000fe400078e020e */
        /* <DEDUP_REMOVED lines=19> */
[----:B--2---:R-:W-:Y:S01]  /*4440*/  FADD.FTZ R4, R68, R53 ;  /* 0x0000003544047221 */ /* 0x004fe20000010000 */
[----:B------:R-:W-:-:S03]  /*4450*/  F2FP.F16.F32.PACK_AB R162, R45, R68 ;  /* 0x000000442da2723e */ /* 0x000fc600000000ff */
[----:B------:R-:W-:-:S03]  /*4460*/  FADD.FTZ R13, R45, R4 ;  /* 0x000000042d0d7221 */ /* 0x000fc60000010000 */
        /* <DEDUP_REMOVED lines=26> */
[----:B0-----:R-:W-:-:S07]  /*4610*/  FADD.FTZ R2, R82, R3 ;  /* 0x0000000352027221 */ /* 0x001fce0000010000 */
[----:B------:R-:W0:Y:S01]  /*4620*/  MUFU.EX2 R84, R84 ;  /* 0x0000005400547308 */ /* 0x000e220000000800 */
[C---:B-1----:R-:W-:Y:S01]  /*4630*/  FADD.FTZ R13, R51.reuse, R4 ;  /* 0x00000004330d7221 */ /* 0x042fe20000010000 */
[----:B------:R-:W-:-:S06]  /*4640*/  F2FP.F16.F32.PACK_AB R152, R51, R80 ;  /* 0x000000503398723e */ /* 0x000fcc00000000ff */
[----:B------:R-:W1:Y:S01]  /*4650*/  MUFU.EX2 R86, R86 ;  /* 0x0000005600567308 */ /* 0x000e620000000800 */
[C---:B--2---:R-:W-:Y:S01]  /*4660*/  FADD.FTZ R3, R153.reuse, R2 ;  /* 0x0000000299037221 */ /* 0x044fe20000010000 */
[----:B------:R-:W-:-:S06]  /*4670*/  F2FP.F16.F32.PACK_AB R153, R153, R82 ;  /* 0x000000529999723e */ /* 0x000fcc00000000ff */
[----:B------:R-:W2:Y:S01]  /*4680*/  MUFU.EX2 R37, R24 ;  /* 0x0000001800257308 */ /* 0x000ea20000000800 */
[----:B0-----:R-:W-:-:S07]  /*4690*/  FADD.FTZ R4, R84, R13 ;  /* 0x0000000d54047221 */ /* 0x001fce0000010000 */
[----:B------:R-:W0:Y:S01]  /*46a0*/  MUFU.EX2 R39, R39 ;  /* 0x0000002700277308 */ /* 0x000e220000000800 */
[----:B-1----:R-:W-:Y:S01]  /*46b0*/  FADD.FTZ R2, R86, R3 ;  /* 0x0000000356027221 */ /* 0x002fe20000010000 */
[C---:B--2---:R-:W-:Y:S01]  /*46c0*/  FADD.FTZ R4, R37.reuse, R4 ;  /* 0x0000000425047221 */ /* 0x044fe20000010000 */
[----:B------:R-:W-:Y:S02]  /*46d0*/  F2FP.F16.F32.PACK_AB R154, R37, R84 ;  /* 0x00000054259a723e */ /* 0x000fe400000000ff */
[C---:B0-----:R-:W-:Y:S01]  /*46e0*/  FADD.FTZ R3, R39.reuse, R2 ;  /* 0x0000000227037221 */ /* 0x041fe20000010000 */
[----:B------:R-:W-:Y:S01]  /*46f0*/  F2FP.F16.F32.PACK_AB R155, R39, R86 ;  /* 0x00000056279b723e */ /* 0x000fe200000000ff */
        /* <DEDUP_REMOVED lines=11> */
.L_x_974:
[----:B------:R-:W-:-:S13]  /*47b0*/  ISETP.NE.AND P4, PT, R15, 0x1, PT ;  /* 0x000000010f00780c */ /* 0x000fda0003f85270 */
[----:B------:R-:W0:Y:S02]  /*47c0*/  @P4 LDC.64 R20, c[0x0][0x9e8] ;  /* 0x00027a00ff144b82 */ /* 0x000e240000000a00 */
[----:B0-----:R-:W-:-:S05]  /*47d0*/  @P4 IMAD.HI.U32 R20, R2, R20, RZ ;  /* 0x0000001402144227 */ /* 0x001fca00078e00ff */
[----:B------:R-:W-:-:S07]  /*47e0*/  @P4 SHF.R.U32.HI R2, RZ, R21, R20 ;  /* 0x00000015ff024219 */ /* 0x000fce0000011614 */
.L_x_975:
[----:B------:R-:W-:-:S05]  /*47f0*/  IMAD R15, R2, R15, R15 ;  /* 0x0000000f020f7224 */ /* 0x000fca00078e020f */
[----:B------:R-:W-:-:S07]  /*4800*/  VIMNMX R14, R14, R15, PT ;  /* 0x0000000f0e0e7248 */ /* 0x000fce0003fe0100 */
.L_x_973:
[----:B------:R-:W-:Y:S01]  /*4810*/  SHF.R.S32.HI R13, RZ, 0x1f, R14 ;  /* 0x0000001fff0d7819 */ /* 0x000fe2000001140e */
[----:B------:R-:W-:Y:S01]  /*4820*/  UMOV UR4, URZ ;  /* 0x0000003f00047c82 */ /* 0x000fe20008000000 */
[----:B------:R-:W-:Y:S01]  /*4830*/  IMAD.MOV.U32 R2, RZ, RZ, RZ ;  /* 0x000000ffff027224 */ /* 0x000fe200078e00ff */
[----:B------:R-:W-:Y:S02]  /*4840*/  CS2R R150, SRZ ;  /* 0x0000000000967805 */ /* 0x000fe4000001ff00 */
[----:B------:R-:W-:Y:S02]  /*4850*/  LEA.HI R13, R13, R14, RZ, 0x7 ;  /* 0x0000000e0d0d7211 */ /* 0x000fe400078f38ff */
[----:B------:R-:W-:Y:S02]  /*4860*/  CS2R R148, SRZ ;  /* 0x0000000000947805 */ /* 0x000fe4000001ff00 */
[----:B------:R-:W-:Y:S02]  /*4870*/  CS2R R146, SRZ ;  /* 0x0000000000927805 */ /* 0x000fe4000001ff00 */
[----:B------:R-:W-:-:S02]  /*4880*/  CS2R R144, SRZ ;  /* 0x0000000000907805 */ /* 0x000fc4000001ff00 */
[----:B------:R-:W-:Y:S02]  /*4890*/  SHF.R.S32.HI R14, RZ, 0x7, R13 ;  /* 0x00000007ff0e7819 */ /* 0x000fe4000001140d */
[----:B------:R-:W-:Y:S02]  /*48a0*/  CS2R R142, SRZ ;  /* 0x00000000008e7805 */ /* 0x000fe4000001ff00 */
[----:B------:R-:W-:Y:S02]  /*48b0*/  CS2R R140, SRZ ;  /* 0x00000000008c7805 */ /* 0x000fe4000001ff00 */
[----:B------:R-:W-:Y:S02]  /*48c0*/  CS2R R138, SRZ ;  /* 0x00000000008a7805 */ /* 0x000fe4000001ff00 */
[----:B------:R-:W-:Y:S02]  /*48d0*/  VIMNMX R13, R17, R14, !PT ;  /* 0x0000000e110d7248 */ /* 0x000fe40007fe0100 */
[----:B------:R-:W-:-:S02]  /*48e0*/  CS2R R136, SRZ ;  /* 0x0000000000887805 */ /* 0x000fc4000001ff00 */
[----:B------:R-:W-:Y:S02]  /*48f0*/  CS2R R134, SRZ ;  /* 0x0000000000867805 */ /* 0x000fe4000001ff00 */
[----:B------:R-:W-:Y:S02]  /*4900*/  CS2R R132, SRZ ;  /* 0x0000000000847805 */ /* 0x000fe4000001ff00 */
[----:B------:R-:W-:Y:S02]  /*4910*/  ISETP.GE.AND P4, PT, R10, R13, PT ;  /* 0x0000000d0a00720c */ /* 0x000fe40003f86270 */
        /* <DEDUP_REMOVED lines=23> */
[----:B------:R-:W-:Y:S01]  /*4a90*/  IMAD.MOV.U32 R15, RZ, RZ, RZ ;  /* 0x000000ffff0f7224 */ /* 0x000fe200078e00ff */
[----:B------:R-:W-:Y:S01]  /*4aa0*/  UMOV UR5, URZ ;  /* 0x0000003f00057c82 */ /* 0x000fe20008000000 */
[----:B------:R-:W-:Y:S01]  /*4ab0*/  IMAD.MOV.U32 R151, RZ, RZ, RZ ;  /* 0x000000ffff977224 */ /* 0x000fe200078e00ff */
[----:B------:R-:W-:Y:S01]  /*4ac0*/  ULDC UR46, c[0x0][0x9e4] ;  /* 0x00027900002e7ab9 */ /* 0x000fe20000000800 */
[----:B------:R-:W-:Y:S01]  /*4ad0*/  ULDC UR38, c[0x0][0x2f0] ;  /* 0x0000bc0000267ab9 */ /* 0x000fe20000000800 */
[----:B------:R-:W-:-:S05]  /*4ae0*/  ULDC UR39, c[0x0][0x9e0] ;  /* 0x0002780000277ab9 */ /* 0x000fca0000000800 */
.L_x_993:
[----:B------:R-:W-:Y:S01]  /*4af0*/  UIADD3 UR4, UR5, 0x1, URZ ;  /* 0x0000000105047890 */ /* 0x000fe2000fffe03f */
[----:B------:R-:W-:-:S03]  /*4b00*/  ISETP.NE.AND P4, PT, RZ, UR37, PT ;  /* 0x00000025ff007c0c */ /* 0x000fc6000bf85270 */
[----:B------:R-:W-:-:S04]  /*4b10*/  UISETP.NE.AND UP0, UPT, UR4, 0x2, UPT ;  /* 0x000000020400788c */ /* 0x000fc8000bf05270 */
[----:B------:R-:W-:Y:S02]  /*4b20*/  USEL UR10, URZ, 0x1, UP0 ;  /* 0x000000013f0a7887 */ /* 0x000fe40008000000 */
[----:B------:R-:W-:-:S04]  /*4b30*/  USEL UR4, UR4, URZ, UP0 ;  /* 0x0000003f04047287 */ /* 0x000fc80008000000 */
[----:B------:R-:W-:Y:S01]  /*4b40*/  LOP3.LUT R2, R15, UR10, RZ, 0x3c, !PT ;  /* 0x0000000a0f027c12 */ /* 0x000fe2000f8e3cff */
[----:B------:R-:W-:Y:S07]  /*4b50*/  @P4 BRA `(.L_x_977) ;  /* 0x0000000000284947 */ /* 0x000fee0003800000 */
[----:B------:R-:W-:Y:S05]  /*4b60*/  @!P0 BRA `(.L_x_978) ;  /* 0x0000000000048947 */ /* 0x000fea0003800000 */
[----:B------:R-:W-:Y:S01]  /*4b70*/  BPT.TRAP 0x1 ;  /* 0x000000040000795c */ /* 0x000fe20000300000 */
.L_x_978:
[----:B------:R-:W-:Y:S01]  /*4b80*/  ULEA UR10, UR4, UR36, 0x3 ;  /* 0x00000024040a7291 */ /* 0x000fe2000f8e183f */
[----:B------:R-:W-:-:S08]  /*4b90*/  SHF.L.U32 R9, R2, 0x1f, RZ ;  /* 0x0000001f02097819 */ /* 0x000fd000000006ff */
[----:B------:R0:W1:Y:S01]  /*4ba0*/  SYNCS.PHASECHK.TRANS64.TRYWAIT P5, [UR10+0x28830], R9 ;  /* 0x02883009ff0075a7 */ /* 0x00006200080a014a */
[----:B------:R-:W-:Y:S05]  /*4bb0*/  @!P0 BRA `(.L_x_979) ;  /* 0x0000000000048947 */ /* 0x000fea0003800000 */
[----:B------:R-:W-:Y:S01]  /*4bc0*/  BPT.TRAP 0x1 ;  /* 0x000000040000795c */ /* 0x000fe20000300000 */
.L_x_979:
[----:B-1----:R-:W-:Y:S05]  /*4bd0*/  @P5 BRA `(.L_x_977) ;  /* 0x0000000000085947 */ /* 0x002fea0003800000 */
[----:B------:R-:W1:Y:S02]  /*4be0*/  SYNCS.PHASECHK.TRANS64.TRYWAIT P5, [UR10+0x28830], R9 ;  /* 0x02883009ff0075a7 */ /* 0x000e6400080a014a */
[----:B-1----:R-:W-:Y:S05]  /*4bf0*/  @!P5 BRA `(.L_x_980) ;  /* 0x000000e000ccd947 */ /* 0x002fea0003800000 */
.L_x_977:
[----:B01----:R-:W-:Y:S01]  /*4c00*/  VIADD R9, R19, 0x8 ;  /* 0x0000000813097836 */ /* 0x003fe20000000000 */
[----:B------:R-:W-:Y:S01]  /*4c10*/  R2UR UR40, R6 ;  /* 0x00000000062872ca */ /* 0x000fe200000e0000 */
[----:B------:R-:W-:Y:S01]  /*4c20*/  ULEA UR42, UR4, UR6, 0xb ;  /* 0x00000006042a7291 */ /* 0x000fe2000f8e583f */
[----:B------:R-:W-:Y:S01]  /*4c30*/  R2UR UR41, R7 ;  /* 0x00000000072972ca */ /* 0x000fe200000e0000 */
[----:B------:R-:W-:Y:S01]  /*4c40*/  UMOV UR43, 0x40000040 ;  /* 0x40000040002b7882 */ /* 0x000fe20000000000 */
[----:B------:R0:W-:Y:S01]  /*4c50*/  BAR.SYNC.DEFER_BLOCKING R9, 0x100 ;  /* 0x000400090000751d */ /* 0x0001e20000010000 */
[----:B------:R-:W-:Y:S02]  /*4c60*/  UIADD3 UR10, UR42, 0x2, URZ ;  /* 0x000000022a0a7890 */ /* 0x000fe4000fffe03f */
[----:B------:R-:W-:Y:S02]  /*4c70*/  UIADD3 UR14, UR42, 0x4, URZ ;  /* 0x000000042a0e7890 */ /* 0x000fe4000fffe03f */
[----:B------:R-:W-:Y:S01]  /*4c80*/  UIADD3 UR18, UR42, 0x6, URZ ;  /* 0x000000062a127890 */ /* 0x000fe2000fffe03f */
[----:B------:R-:W-:Y:S01]  /*4c90*/  UMOV UR11, 0x40000040 ;  /* 0x40000040000b7882 */ /* 0x000fe20000000000 */
[----:B------:R-:W-:Y:S01]  /*4ca0*/  UMOV UR15, 0x40000040 ;  /* 0x40000040000f7882 */ /* 0x000fe20000000000 */
[----:B------:R-:W-:Y:S01]  /*4cb0*/  UMOV UR19, 0x40000040 ;  /* 0x4000004000137882 */ /* 0x000fe20000000000 */
        /* <DEDUP_REMOVED lines=8> */
[----:B------:R-:W-:-:S06]  /*4d40*/  WARPGROUP.ARRIVE ;  /* 0x00000000000079c5 */ /* 0x000fcc0000000000 */
[----:B------:R-:W-:Y:S03]  /*4d50*/  HGMMA.64x128x16.F32 R24, gdesc[UR40], RZ, !UPT, gsb0 ;  /* 0x01e00000281879f0 */ /* 0x000fe6000c0008ff */
        /* <DEDUP_REMOVED lines=22> */
[----:B0-----:R-:W-:Y:S05]  /*4ec0*/  @P4 BRA `(.L_x_981) ;  /* 0x0000000000284947 */ /* 0x001fea0003800000 */
[----:B------:R-:W-:Y:S05]  /*4ed0*/  @!P0 BRA `(.L_x_982) ;  /* 0x0000000000048947 */ /* 0x000fea0003800000 */
[----:B------:R-:W-:Y:S01]  /*4ee0*/  BPT.TRAP 0x1 ;  /* 0x000000040000795c */ /* 0x000fe20000300000 */
.L_x_982:
[----:B------:R-:W-:Y:S01]  /*4ef0*/  ULEA UR10, UR5, UR36, 0x3 ;  /* 0x00000024050a7291 */ /* 0x000fe2000f8e183f */
[----:B------:R-:W-:-:S08]  /*4f00*/  SHF.L.U32 R9, R15, 0x1f, RZ ;  /* 0x0000001f0f097819 */ /* 0x000fd000000006ff */
[----:B------:R0:W1:Y:S01]  /*4f10*/  SYNCS.PHASECHK.TRANS64.TRYWAIT P4, [UR10+0x28850], R9 ;  /* 0x02885009ff0075a7 */ /* 0x000062000808014a */
[----:B------:R-:W-:Y:S05]  /*4f20*/  @!P0 BRA `(.L_x_983) ;  /* 0x0000000000048947 */ /* 0x000fea0003800000 */
[----:B------:R-:W-:Y:S01]  /*4f30*/  BPT.TRAP 0x1 ;  /* 0x000000040000795c */ /* 0x000fe20000300000 */
.L_x_983:
[----:B-1----:R-:W-:Y:S05]  /*4f40*/  @P4 BRA `(.L_x_981) ;  /* 0x0000000000084947 */ /* 0x002fea0003800000 */
[----:B------:R-:W1:Y:S02]  /*4f50*/  SYNCS.PHASECHK.TRANS64.TRYWAIT P4, [UR10+0x28850], R9 ;  /* 0x02885009ff0075a7 */ /* 0x000e64000808014a */
[----:B-1----:R-:W-:Y:S05]  /*4f60*/  @!P4 BRA `(.L_x_984) ;  /* 0x000000e00008c947 */ /* 0x002fea0003800000 */
.L_x_981:
[----:B------:R-:W-:Y:S01]  /*4f70*/  UIADD3 UR10, UR36, 0x400, URZ ;  /* 0x00000400240a7890 */ /* 0x000fe2000fffe03f */
[----:B------:R-:W-:Y:S01]  /*4f80*/  WARPGROUP.ARRIVE ;  /* 0x00000000000079c5 */ /* 0x000fe20000000000 */
[----:B------:R-:W-:Y:S01]  /*4f90*/  UMOV UR11, 0x40000040 ;  /* 0x40000040000b7882 */ /* 0x000fe20000000000 */
[----:B------:R-:W-:Y:S01]  /*4fa0*/  UMOV UR15, 0x40000040 ;  /* 0x40000040000f7882 */ /* 0x000fe20000000000 */
[----:B------:R-:W-:Y:S01]  /*4fb0*/  USHF.R.U32.HI UR10, URZ, 0x4, UR10 ;  /* 0x000000043f0a7899 */ /* 0x000fe2000801160a */
[----:B01----:R-:W0:Y:S01]  /*4fc0*/  @P2 LDC R9, c[0x0][0x44c] ;  /* 0x00011300ff092b82 */ /* 0x003e220000000800 */
[----:B------:R-:W-:Y:S02]  /*4fd0*/  IMAD.U32 R14, RZ, RZ, UR4 ;  /* 0x00000004ff0e7e24 */ /* 0x000fe4000f8e00ff */
[----:B------:R-:W-:Y:S01]  /*4fe0*/  ULOP3.LUT UR10, UR10, 0x3fff, URZ, 0xc0, !UPT ;  /* 0x00003fff0a0a7892 */ /* 0x000fe2000f8ec03f */
[----:B------:R-:W-:Y:S02]  /*4ff0*/  IMAD.MOV.U32 R15, RZ, RZ, R8 ;  /* 0x000000ffff0f7224 */ /* 0x000fe400078e0008 */
[----:B------:R-:W-:Y:S01]  /*5000*/  @!P1 LEA R14, R14, UR36, 0x3 ;  /* 0x000000240e0e9c11 */ /* 0x000fe2000f8e18ff */
[----:B------:R-:W-:Y:S01]  /*5010*/  ULOP3.LUT UR10, UR10, 0x4000000, URZ, 0xfc, !UPT ;  /* 0x040000000a0a7892 */ /* 0x000fe2000f8efc3f */
[----:B------:R-:W1:Y:S03]  /*5020*/  @P2 LDC R20, c[0x0][0x450] ;  /* 0x00011400ff142b82 */ /* 0x000e660000000800 */
[----:B------:R-:W-:Y:S01]  /*5030*/  ULEA UR10, UR5, UR10, 0xb ;  /* 0x0000000a050a7291 */ /* 0x000fe2000f8e583f */
[----:B------:R-:W-:-:S03]  /*5040*/  @!P1 VIADD R14, R14, 0x28840 ;  /* 0x000288400e0e9836 */ /* 0x000fc60000000000 */
[----:B------:R-:W-:Y:S02]  /*5050*/  UIADD3 UR14, UR10, 0x80, URZ ;  /* 0x000000800a0e7890 */ /* 0x000fe4000fffe03f */
[----:B------:R-:W-:-:S03]  /*5060*/  @!P1 PRMT R14, RZ, 0x654, R14 ;  /* 0x00000654ff0e9816 */ /* 0x000fc6000000000e */
[----:B------:R-:W-:Y:S01]  /*5070*/  HGMMA.64x128x16.F32 R88, R180, gdesc[UR8].tnspB, R88, gsb0 ;  /* 0x41e00008b4587df0 */ /* 0x000fe20008000858 */
[----:B------:R-:W-:Y:S01]  /*5080*/  UMOV UR11, 0x40000040 ;  /* 0x40000040000b7882 */ /* 0x000fe20000000000 */
[----:B0-----:R-:W-:Y:S02]  /*5090*/  @P2 IMAD.HI.U32 R11, R8, R9, RZ ;  /* 0x00000009080b2227 */ /* 0x001fe400078e00ff */
[----:B------:R-:W0:Y:S03]  /*50a0*/  LDC R9, c[0x0][0x288] ;  /* 0x0000a200ff097b82 */ /* 0x000e260000000800 */
[----:B-1----:R-:W-:Y:S02]  /*50b0*/  @P2 SHF.R.U32.HI R15, RZ, R20, R11 ;  /* 0x00000014ff0f2219 */ /* 0x002fe4000001160b */
[----:B------:R-:W-:-:S03]  /*50c0*/  IADD3 R11, -R19, 0xb, RZ ;  /* 0x0000000b130b7810 */ /* 0x000fc60007ffe1ff */
[----:B------:R-:W1:Y:S01]  /*50d0*/  SHFL.IDX PT, R22, R15, RZ, 0x1c1f ;  /* 0x001c1fff0f167589 */ /* 0x000e6200000e0000 */
        /* <DEDUP_REMOVED lines=16> */
[----:B------:R-:W-:Y:S01]  /*51e0*/  WARPGROUP.ARRIVE ;  /* 0x00000000000079c5 */ /* 0x000fe20000000000 */
[----:B------:R-:W-:-:S06]  /*51f0*/  IMAD.SHL.U32 R168, R10, 0x80, RZ ;  /* 0x000000800aa87824 */ /* 0x000fcc00078e00ff */
[----:B------:R-:W-:Y:S01]  /*5200*/  HGMMA.64x128x16.F32 R88, R164, gdesc[UR12].tnspB, R88, gsb0 ;  /* 0x41e0000ca4587df0 */ /* 0x000fe20008000858 */
[----:B------:R-:W-:Y:S01]  /*5210*/  UIADD3 UR14, UR10, 0x280, URZ ;  /* 0x000002800a0e7890 */ /* 0x000fe2000fffe03f */
[----:B------:R-:W-:Y:S01]  /*5220*/  IADD3 R20, -R168, 0x1, RZ ;  /* 0x00000001a8147810 */ /* 0x000fe20007ffe1ff */
[----:B------:R-:W-:-:S04]  /*5230*/  UMOV UR15, 0x40000040 ;  /* 0x40000040000f7882 */ /* 0x000fc80000000000 */
[----:B------:R-:W-:Y:S01]  /*5240*/  IMAD R21, R5, -0x2, R20 ;  /* 0xfffffffe05157824 */ /* 0x000fe200078e0214 */
[----:B------:R-:W-:Y:S02]  /*5250*/  WARPGROUP.DEPBAR.LE gsb0, 0x0 ;  /* 0x00008000000079c5 */ /* 0x000fe40000010000 */
[----:B------:R-:W-:-:S06]  /*5260*/  WARPGROUP.ARRIVE ;  /* 0x00000000000079c5 */ /* 0x000fcc0000000000 */
[----:B------:R-:W-:Y:S01]  /*5270*/  HGMMA.64x128x16.F32 R88, R160, gdesc[UR12].tnspB, R88, gsb0 ;  /* 0x41e0000ca0587df0 */ /* 0x000fe20008000858 */
[----:B------:R-:W-:Y:S01]  /*5280*/  UIADD3 UR14, UR10, 0x300, URZ ;  /* 0x000003000a0e7890 */ /* 0x000fe2000fffe03f */
[----:B------:R-:W-:Y:S01]  /*5290*/  UMOV UR15, 0x40000040 ;  /* 0x40000040000f7882 */ /* 0x000fe20000000000 */
[----:B------:R-:W-:Y:S01]  /*52a0*/  UIADD3 UR10, UR10, 0x380, URZ ;  /* 0x000003800a0a7890 */ /* 0x000fe2000fffe03f */
[----:B------:R-:W-:Y:S02]  /*52b0*/  WARPGROUP.DEPBAR.LE gsb0, 0x0 ;  /* 0x00008000000079c5 */ /* 0x000fe40000010000 */
[----:B------:R-:W-:-:S06]  /*52c0*/  WARPGROUP.ARRIVE ;  /* 0x00000000000079c5 */ /* 0x000fcc0000000000 */
[----:B------:R-:W-:Y:S03]  /*52d0*/  HGMMA.64x128x16.F32 R88, R156, gdesc[UR12].tnspB, R88, gsb0 ;  /* 0x41e0000c9c587df0 */ /* 0x000fe60008000858 */
[----:B------:R-:W-:Y:S02]  /*52e0*/  WARPGROUP.DEPBAR.LE gsb0, 0x0 ;  /* 0x00008000000079c5 */ /* 0x000fe40000010000 */
[----:B------:R-:W-:-:S07]  /*52f0*/  WARPGROUP.ARRIVE ;  /* 0x00000000000079c5 */ /* 0x000fce0000000000 */
[----:B------:R-:W-:Y:S03]  /*5300*/  HGMMA.64x128x16.F32 R88, R152, gdesc[UR8].tnspB, R88, gsb0 ;  /* 0x41e0000898587df0 */ /* 0x000fe60008000858 */
[----:B------:R-:W-:Y:S02]  /*5310*/  WARPGROUP.DEPBAR.LE gsb0, 0x0 ;  /* 0x00008000000079c5 */ /* 0x000fe40000010000 */
[----:B------:R2:W-:Y:S06]  /*5320*/  BAR.ARV R11, 0x100 ;  /* 0x0004000b0000751d */ /* 0x0005ec0000002000 */
[----:B------:R3:W-:Y:S02]  /*5330*/  @!P1 SYNCS.ARRIVE.TRANS64.RED.A1T0 RZ, [R14+URZ], RZ ;  /* 0x000000ff0eff99a7 */ /* 0x0007e4000810043f */
[----:B---3--:R-:W-:-:S04]  /*5340*/  IMAD R14, R16, UR38, R21 ;  /* 0x00000026100e7c24 */ /* 0x008fc8000f8e0215 */
[----:B0-----:R-:W-:-:S04]  /*5350*/  IMAD.IADD R14, R14, 0x1, -R9 ;  /* 0x000000010e0e7824 */ /* 0x001fc800078e0a09 */
[C---:B------:R-:W-:Y:S02]  /*5360*/  VIADD R153, R14.reuse, UR39 ;  /* 0x000000270e997c36 */ /* 0x040fe40008000000 */
[----:B------:R-:W-:Y:S02]  /*5370*/  VIADD R155, R14, UR7 ;  /* 0x000000070e9b7c36 */ /* 0x000fe40008000000 */
[--C-:B-1----:R-:W-:Y:S02]  /*5380*/  IMAD.IADD R14, R153, 0x1, R22.reuse ;  /* 0x00000001990e7824 */ /* 0x102fe400078e0216 */
[----:B------:R-:W-:Y:S01]  /*5390*/  IMAD.IADD R21, R155, 0x1, R22 ;  /* 0x000000019b157824 */ /* 0x000fe200078e0216 */
[----:B--2---:R-:W-:Y:S06]  /*53a0*/  @!P3 BRA `(.L_x_985) ;  /* 0x00000000005cb947 */ /* 0x004fec0003800000 */
[----:B------:R-:W-:Y:S01]  /*53b0*/  IMAD R20, R16, UR38, R22 ;  /* 0x0000002610147c24 */ /* 0x000fe2000f8e0216 */
[----:B------:R-:W-:Y:S03]  /*53c0*/  BSSY B0, `(.L_x_986) ;  /* 0x0000011000007945 */ /* 0x000fe60003800000 */
[----:B------:R-:W-:-:S05]  /*53d0*/  IMAD.IADD R11, R20, 0x1, -R9 ;  /* 0x00000001140b7824 */ /* 0x000fca00078e0a09 */
[----:B------:R-:W-:-:S13]  /*53e0*/  ISETP.GT.AND P4, PT, R11, -0x1, PT ;  /* 0xffffffff0b00780c */ /* 0x000fda0003f84270 */
[----:B------:R-:W-:Y:S05]  /*53f0*/  @P4 BRA `(.L_x_987) ;  /* 0x0000000000204947 */ /* 0x000fea0003800000 */
[----:B------:R-:W-:Y:S01]  /*5400*/  IMAD.U32 R23, RZ, RZ, UR46 ;  /* 0x0000002eff177e24 */ /* 0x000fe2000f8e00ff */
[----:B------:R-:W-:-:S04]  /*5410*/  LOP3.LUT R11, RZ, R11, RZ, 0x33, !PT ;  /* 0x0000000bff0b7212 */ /* 0x000fc800078e33ff */
[----:B------:R-:W-:-:S13]  /*5420*/  ISETP.NE.AND P4, PT, R23, 0x1, PT ;  /* 0x000000011700780c */ /* 0x000fda0003f85270 */
[----:B------:R-:W0:Y:S02]  /*5430*/  @P4 LDC.64 R156, c[0x0][0x9e8] ;  /* 0x00027a00ff9c4b82 */ /* 0x000e240000000a00 */
[----:B0-----:R-:W-:-:S05]  /*5440*/  @P4 IMAD.HI.U32 R20, R11, R156, RZ ;  /* 0x0000009c0b144227 */ /* 0x001fca00078e00ff */
[----:B------:R-:W-:-:S04]  /*5450*/  @P4 SHF.R.U32.HI R11, RZ, R157, R20 ;  /* 0x0000009dff0b4219 */ /* 0x000fc80000011614 */
[----:B------:R-:W-:Y:S01]  /*5460*/  LOP3.LUT R11, RZ, R11, RZ, 0x33, !PT ;  /* 0x0000000bff0b7212 */ /* 0x000fe200078e33ff */
[----:B------:R-:W-:Y:S06]  /*5470*/  BRA `(.L_x_988) ;  /* 0x0000000000147947 */ /* 0x000fec0003800000 */
.L_x_987:
[----:B------:R-:W-:-:S05]  /*5480*/  IMAD.U32 R23, RZ, RZ, UR46 ;  /* 0x0000002eff177e24 */ /* 0x000fca000f8e00ff */
[----:B------:R-:W-:-:S13]  /*5490*/  ISETP.NE.AND P4, PT, R23, 0x1, PT ;  /* 0x000000011700780c */ /* 0x000fda0003f85270 */
[----:B------:R-:W0:Y:S02]  /*54a0*/  @P4 LDC.64 R156, c[0x0][0x9e8] ;  /* 0x00027a00ff9c4b82 */ /* 0x000e240000000a00 */
[----:B0-----:R-:W-:-:S05]  /*54b0*/  @P4 IMAD.HI.U32 R20, R11, R156, RZ ;  /* 0x0000009c0b144227 */ /* 0x001fca00078e00ff */
[----:B------:R-:W-:-:S07]  /*54c0*/  @P4 SHF.R.U32.HI R11, RZ, R157, R20 ;  /* 0x0000009dff0b4219 */ /* 0x000fce0000011614 */
.L_x_988:
[----:B------:R-:W-:Y:S05]  /*54d0*/  BSYNC B0 ;  /* 0x0000000000007941 */ /* 0x000fea0003800000 */
.L_x_986:
[----:B------:R-:W-:-:S04]  /*54e0*/  IMAD R20, R11, R23, -R168 ;  /* 0x000000170b147224 */ /* 0x000fc800078e0aa8 */
[----:B------:R-:W-:-:S05]  /*54f0*/  IMAD R20, R5, -0x2, R20 ;  /* 0xfffffffe05147824 */ /* 0x000fca00078e0214 */
[----:B------:R-:W-:Y:S02]  /*5500*/  VIADDMNMX R14, R20, R23, R14, PT ;  /* 0x00000017140e7246 */ /* 0x000fe4000380010e */
[----:B------:R-:W-:-:S07]  /*5510*/  VIMNMX R21, R21, R20, !PT ;  /* 0x0000001415157248 */ /* 0x000fce0007fe0100 */
.L_x_985:
[----:B------:R-:W-:Y:S01]  /*5520*/  ISETP.GT.AND P4, PT, R10, -0x1, PT ;  /* 0xffffffff0a00780c */ /* 0x000fe20003f84270 */
[----:B------:R-:W0:Y:S03]  /*5530*/  SHFL.IDX PT, R170, R15, 0x1, 0x1c1f ;  /* 0x003c1f000faa7f89 */ /* 0x000e2600000e0000 */
[C---:B------:R-:W-:Y:S02]  /*5540*/  ISETP.GT.AND P6, PT, R21.reuse, RZ, P4 ;  /* 0x000000ff1500720c */ /* 0x040fe400027c4270 */
[----:B------:R-:W-:Y:S02]  /*5550*/  ISETP.GT.AND P5, PT, R21, 0x1, P4 ;  /* 0x000000011500780c */ /* 0x000fe400027a4270 */
[C---:B------:R-:W-:Y:S02]  /*5560*/  ISETP.LT.OR P6, PT, R14.reuse, 0x1, P6 ;  /* 0x000000010e00780c */ /* 0x040fe400037c1670 */
[----:B------:R-:W-:-:S02]  /*5570*/  ISETP.LT.OR P5, PT, R14, 0x2, P5 ;  /* 0x000000020e00780c */ /* 0x000fc40002fa1670 */
[----:B------:R-:W-:Y:S02]  /*5580*/  FSEL R23, R24, -INF , !P6 ;  /* 0xff80000018177808 */ /* 0x000fe40007000000 */
[----:B------:R-:W-:Y:S02]  /*5590*/  FSEL R186, R25, -INF , !P5 ;  /* 0xff80000019ba7808 */ /* 0x000fe40006800000 */
[C---:B------:R-:W-:Y:S02]  /*55a0*/  ISETP.GT.AND P6, PT, R21.reuse, 0x8, P4 ;  /* 0x000000081500780c */ /* 0x040fe400027c4270 */
[----:B------:R-:W-:Y:S02]  /*55b0*/  ISETP.GT.AND P5, PT, R21, 0x9, P4 ;  /* 0x000000091500780c */ /* 0x000fe400027a4270 */
[C---:B------:R-:W-:Y:S02]  /*55c0*/  ISETP.LT.OR P6, PT, R14.reuse, 0x9, P6 ;  /* 0x000000090e00780c */ /* 0x040fe400037c1670 */
[----:B------:R-:W-:-:S02]  /*55d0*/  ISETP.LT.OR P5, PT, R14, 0xa, P5 ;  /* 0x0000000a0e00780c */ /* 0x000fc40002fa1670 */
[----:B------:R-:W-:Y:S01]  /*55e0*/  FSEL R192, R28, -INF , !P6 ;  /* 0xff8000001cc07808 */ /* 0x000fe20007000000 */
[----:B0-----:R-:W-:Y:S01]  /*55f0*/  IMAD.IADD R15, R153, 0x1, R170 ;  /* 0x00000001990f7824 */ /* 0x001fe200078e02aa */
[----:B------:R-:W-:Y:S02]  /*5600*/  FSEL R194, R29, -INF , !P5 ;  /* 0xff8000001dc27808 */ /* 0x000fe40006800000 */
[C---:B------:R-:W-:Y:S02]  /*5610*/  ISETP.GT.AND P6, PT, R21.reuse, 0x10, P4 ;  /* 0x000000101500780c */ /* 0x040fe400027c4270 */
        /* <DEDUP_REMOVED lines=78> */
[----:B------:R-:W-:Y:S01]  /*5b00*/  ISETP.GT.AND P5, PT, R21, 0x79, P4 ;  /* 0x000000791500780c */ /* 0x000fe200027a4270 */
[----:B------:R-:W-:Y:S01]  /*5b10*/  IMAD.IADD R21, R155, 0x1, R170 ;  /* 0x000000019b157824 */ /* 0x000fe200078e02aa */
[C---:B------:R-:W-:Y:S02]  /*5b20*/  ISETP.LT.OR P6, PT, R14.reuse, 0x79, P6 ;  /* 0x000000790e00780c */ /* 0x040fe400037c1670 */
[----:B------:R-:W-:-:S02]  /*5b30*/  ISETP.LT.OR P5, PT, R14, 0x7a, P5 ;  /* 0x0000007a0e00780c */ /* 0x000fc40002fa1670 */
[----:B------:R-:W-:Y:S02]  /*5b40*/  FSEL R84, R84, -INF , !P6 ;  /* 0xff80000054547808 */ /* 0x000fe40007000000 */
[----:B------:R-:W-:Y:S01]  /*5b50*/  FSEL R44, R85, -INF , !P5 ;  /* 0xff800000552c7808 */ /* 0x000fe20006800000 */
[----:B------:R-:W-:Y:S08]  /*5b60*/  @!P3 BRA `(.L_x_989) ;  /* 0x00000000005cb947 */ /* 0x000ff00003800000 */
        /* <DEDUP_REMOVED lines=13> */
.L_x_991:
[----:B------:R-:W-:-:S05]  /*5c40*/  IMAD.U32 R25, RZ, RZ, UR46 ;  /* 0x0000002eff197e24 */ /* 0x000fca000f8e00ff */
[----:B------:R-:W-:-:S13]  /*5c50*/  ISETP.NE.AND P5, PT, R25, 0x1, PT ;  /* 0x000000011900780c */ /* 0x000fda0003fa5270 */
[----:B------:R-:W0:Y:S02]  /*5c60*/  @P5 LDC.64 R170, c[0x0][0x9e8] ;  /* 0x00027a00ffaa5b82 */ /* 0x000e240000000a00 */
[----:B0-----:R-:W-:-:S05]  /*5c70*/  @P5 IMAD.HI.U32 R14, R11, R170, RZ ;  /* 0x000000aa0b0e5227 */ /* 0x001fca00078e00ff */
[----:B------:R-:W-:-:S07]  /*5c80*/  @P5 SHF.R.U32.HI R11, RZ, R171, R14 ;  /* 0x000000abff0b5219 */ /* 0x000fce000001160e */
.L_x_992:
[----:B------:R-:W-:Y:S05]  /*5c90*/  BSYNC B0 ;  /* 0x0000000000007941 */ /* 0x000fea0003800000 */
.L_x_990:
[----:B------:R-:W-:-:S04]  /*5ca0*/  IMAD R14, R11, R25, -R168 ;  /* 0x000000190b0e7224 */ /* 0x000fc800078e0aa8 */
[----:B------:R-:W-:-:S05]  /*5cb0*/  IMAD R14, R5, -0x2, R14 ;  /* 0xfffffffe050e7824 */ /* 0x000fca00078e020e */
[----:B------:R-:W-:Y:S02]  /*5cc0*/  VIADDMNMX R15, R14, R25, R15, PT ;  /* 0x000000190e0f7246 */ /* 0x000fe4000380010f */
[----:B------:R-:W-:-:S07]  /*5cd0*/  VIMNMX R21, R21, R14, !PT ;  /* 0x0000000e15157248 */ /* 0x000fce0007fe0100 */
.L_x_989:
[----:B------:R-:W-:Y:S02]  /*5ce0*/  FMNMX.FTZ R11, R23, R0, !PT ;  /* 0x00000000170b7209 */ /* 0x000fe40007810000 */
[----:B------:R-:W-:Y:S02]  /*5cf0*/  ISETP.GT.AND P5, PT, R21, 0x8, P4 ;  /* 0x000000081500780c */ /* 0x000fe400027a4270 */
[----:B------:R-:W-:Y:S02]  /*5d00*/  FMNMX.FTZ R11, R186, R11, !PT ;  /* 0x0000000bba0b7209 */ /* 0x000fe40007810000 */
[----:B------:R-:W-:Y:S02]  /*5d10*/  ISETP.LT.OR P5, PT, R15, 0x9, P5 ;  /* 0x000000090f00780c */ /* 0x000fe40002fa1670 */
[----:B------:R-:W-:Y:S02]  /*5d20*/  FMNMX.FTZ R11, R192, R11, !PT ;  /* 0x0000000bc00b7209 */ /* 0x000fe40007810000 */
[----:B------:R-:W-:-:S02]  /*5d30*/  FSEL R170, R30, -INF , !P5 ;  /* 0xff8000001eaa7808 */ /* 0x000fc40006800000 */
        /* <DEDUP_REMOVED lines=19> */
[C---:B------:R-:W-:Y:S02]  /*5e70*/  ISETP.GT.AND P5, PT, R21.reuse, 0x28, P4 ;  /* 0x000000281500780c */ /* 0x040fe400027a4270 */
[----:B------:R-:W-:Y:S02]  /*5e80*/  FMNMX.FTZ R11, R152, R11, !PT ;  /* 0x0000000b980b7209 */ /* 0x000fe40007810000 */
[----:B------:R-:W-:Y:S02]  /*5e90*/  ISETP.GT.AND P6, PT, R21, 0x1, P4 ;  /* 0x000000011500780c */ /* 0x000fe400027c4270 */
[----:B------:R-:W-:Y:S02]  /*5ea0*/  FMNMX.FTZ R11, R52, R11, !PT ;  /* 0x0000000b340b7209 */ /* 0x000fe40007810000 */
[----:B------:R-:W-:-:S02]  /*5eb0*/  ISETP.LT.OR P5, PT, R15, 0x29, P5 ;  /* 0x000000290f00780c */ /* 0x000fc40002fa1670 */
[----:B------:R-:W-:Y:S02]  /*5ec0*/  FMNMX.FTZ R11, R48, R11, !PT ;  /* 0x0000000b300b7209 */ /* 0x000fe40007810000 */
[----:B------:R-:W-:Y:S02]  /*5ed0*/  ISETP.LT.OR P6, PT, R15, 0x2, P6 ;  /* 0x000000020f00780c */ /* 0x000fe400037c1670 */
[----:B------:R-:W-:Y:S02]  /*5ee0*/  FMNMX.FTZ R11, R56, R11, !PT ;  /* 0x0000000b380b7209 */ /* 0x000fe40007810000 */
[----:B------:R-:W-:Y:S02]  /*5ef0*/  FSEL R172, R46, -INF , !P5 ;  /* 0xff8000002eac7808 */ /* 0x000fe40006800000 */
        /* <DEDUP_REMOVED lines=30> */
[C---:B------:R-:W-:Y:S01]  /*60e0*/  ISETP.LT.OR P5, PT, R15.reuse, 0x41, P5 ;  /* 0x000000410f00780c */ /* 0x040fe20002fa1670 */
[----:B------:R-:W0:Y:S01]  /*60f0*/  SHFL.BFLY PT, R14, R11, 0x2, 0x1f ;  /* 0x0c401f000b0e7f89 */ /* 0x000e2200000e0000 */
        /* <DEDUP_REMOVED lines=11> */
[----:B------:R-:W-:Y:S02]  /*61b0*/  ISETP.LT.OR P5, PT, R15, 0x49, P5 ;  /* 0x000000490f00780c */ /* 0x000fe40002fa1670 */
[----:B0-----:R-:W-:-:S02]  /*61c0*/  FMNMX.FTZ R14, R11, R14, !PT ;  /* 0x0000000e0b0e7209 */ /* 0x001fc40007810000 */
[----:B------:R-:W0:Y:S01]  /*61d0*/  LDC R11, c[0x0][0x988] ;  /* 0x00026200ff0b7b82 */ /* 0x000e220000000800 */
[----:B------:R-:W-:Y:S02]  /*61e0*/  ISETP.LT.OR P6, PT, R15, 0x2a, P6 ;  /* 0x0000002a0f00780c */ /* 0x000fe400037c1670 */
[----:B------:R-:W1:Y:S01]  /*61f0*/  SHFL.BFLY PT, R25, R14, 0x1, 0x1f ;  /* 0x0c201f000e197f89 */ /* 0x000e6200000e0000 */
[----:B------:R-:W-:Y:S02]  /*6200*/  FSEL R62, R62, -INF , !P5 ;  /* 0xff8000003e3e7808 */ /* 0x000fe40006800000 */
[----:B------:R-:W-:Y:S02]  /*6210*/  FSEL R34, R47, -INF , !P6 ;  /* 0xff8000002f227808 */ /* 0x000fe40007000000 */
[C---:B------:R-:W-:Y:S02]  /*6220*/  ISETP.GT.AND P5, PT, R21.reuse, RZ, P4 ;  /* 0x000000ff1500720c */ /* 0x040fe400027a4270 */
[----:B------:R-:W-:-:S02]  /*6230*/  ISETP.GT.AND P6, PT, R21, 0x31, P4 ;  /* 0x000000311500780c */ /* 0x000fc400027c4270 */
[C---:B------:R-:W-:Y:S02]  /*6240*/  ISETP.LT.OR P5, PT, R15.reuse, 0x1, P5 ;  /* 0x000000010f00780c */ /* 0x040fe40002fa1670 */
[----:B------:R-:W-:Y:S02]  /*6250*/  ISETP.LT.OR P6, PT, R15, 0x32, P6 ;  /* 0x000000320f00780c */ /* 0x000fe400037c1670 */
[----:B------:R-:W-:Y:S02]  /*6260*/  FSEL R35, R26, -INF , !P5 ;  /* 0xff8000001a237808 */ /* 0x000fe40006800000 */
[----:B------:R-:W-:Y:S02]  /*6270*/  FSEL R46, R51, -INF , !P6 ;  /* 0xff800000332e7808 */ /* 0x000fe40007000000 */
[----:B------:R-:W-:Y:S02]  /*6280*/  ISETP.GT.AND P6, PT, R21, 0x39, P4 ;  /* 0x000000391500780c */ /* 0x000fe400027c4270 */
[----:B------:R-:W-:-:S02]  /*6290*/  FMNMX.FTZ R27, R35, R12, !PT ;  /* 0x0000000c231b7209 */ /* 0x000fc40007810000 */
[----:B------:R-:W-:Y:S02]  /*62a0*/  ISETP.LT.OR P6, PT, R15, 0x3a, P6 ;  /* 0x0000003a0f00780c */ /* 0x000fe400037c1670 */
[----:B------:R-:W-:Y:S02]  /*62b0*/  FMNMX.FTZ R29, R182, R27, !PT ;  /* 0x0000001bb61d7209 */ /* 0x000fe40007810000 */
[----:B-1----:R-:W-:Y:S02]  /*62c0*/  FMNMX.FTZ R14, R14, R25, !PT ;  /* 0x000000190e0e7209 */ /* 0x002fe40007810000 */
[----:B------:R-:W-:Y:S02]  /*62d0*/  FSEL R30, R55, -INF , !P6 ;  /* 0xff800000371e7808 */ /* 0x000fe40007000000 */
[C---:B------:R-:W-:Y:S01]  /*62e0*/  FSETP.NEU.FTZ.AND P6, PT, R14.reuse, -INF , PT ;  /* 0xff8000000e00780b */ /* 0x040fe20003fdd000 */
[----:B0-----:R-:W-:Y:S01]  /*62f0*/  FMUL.FTZ R31, R14, R11 ;  /* 0x0000000b0e1f7220 */ /* 0x001fe20000410000 */
[----:B------:R-:W-:-:S02]  /*6300*/  FMNMX.FTZ R29, R170, R29, !PT ;  /* 0x0000001daa1d7209 */ /* 0x000fc40007810000 */
[----:B------:R-:W-:Y:S02]  /*6310*/  ISETP.GT.AND P5, PT, R21, 0x49, P4 ;  /* 0x000000491500780c */ /* 0x000fe400027a4270 */
[----:B------:R-:W-:Y:S02]  /*6320*/  FSEL R31, R31, RZ, P6 ;  /* 0x000000ff1f1f7208 */ /* 0x000fe40003000000 */
[----:B------:R-:W-:Y:S02]  /*6330*/  FMNMX.FTZ R29, R180, R29, !PT ;  /* 0x0000001db41d7209 */ /* 0x000fe40007810000 */
[----:B------:R-:W-:Y:S01]  /*6340*/  ISETP.LT.OR P5, PT, R15, 0x4a, P5 ;  /* 0x0000004a0f00780c */ /* 0x000fe20002fa1670 */
[--C-:B------:R-:W-:Y:S01]  /*6350*/  FFMA.FTZ R37, R190, R11, -R31.reuse ;  /* 0x0000000bbe257223 */ /* 0x100fe2000001081f */
[----:B------:R-:W-:Y:S01]  /*6360*/  FMNMX.FTZ R29, R168, R29, !PT ;  /* 0x0000001da81d7209 */ /* 0x000fe20007810000 */
[-CC-:B------:R-:W-:Y:S01]  /*6370*/  FFMA.FTZ R39, R188, R11.reuse, -R31.reuse ;  /* 0x0000000bbc277223 */ /* 0x180fe2000001081f */
[----:B------:R-:W-:Y:S01]  /*6380*/  FSEL R190, R63, -INF , !P5 ;  /* 0xff8000003fbe7808 */ /* 0x000fe20006800000 */
[--C-:B------:R-:W-:Y:S01]  /*6390*/  FFMA.FTZ R41, R166, R11, -R31.reuse ;  /* 0x0000000ba6297223 */ /* 0x100fe2000001081f */
[----:B------:R-:W-:Y:S01]  /*63a0*/  ISETP.GT.AND P5, PT, R21, 0x50, P4 ;  /* 0x000000501500780c */ /* 0x000fe200027a4270 */
[----:B------:R-:W-:Y:S01]  /*63b0*/  MUFU.EX2 R27, R37 ;  /* 0x00000025001b7308 */ /* 0x000fe20000000800 */
[----:B------:R-:W-:Y:S01]  /*63c0*/  FMNMX.FTZ R33, R178, R29, !PT ;  /* 0x0000001db2217209 */ /* 0x000fe20007810000 */
[-CC-:B------:R-:W-:Y:S01]  /*63d0*/  FFMA.FTZ R45, R154, R11.reuse, -R31.reuse ;  /* 0x0000000b9a2d7223 */ /* 0x180fe2000001081f */
[----:B------:R-:W-:Y:S01]  /*63e0*/  ISETP.LT.OR P5, PT, R15, 0x51, P5 ;  /* 0x000000510f00780c */ /* 0x000fe20002fa1670 */
[--C-:B------:R-:W-:Y:S01]  /*63f0*/  FFMA.FTZ R47, R52, R11, -R31.reuse ;  /* 0x0000000b342f7223 */ /* 0x100fe2000001081f */
[----:B------:R-:W-:Y:S01]  /*6400*/  FMNMX.FTZ R33, R38, R33, !PT ;  /* 0x0000002126217209 */ /* 0x000fe20007810000 */
[-CC-:B------:R-:W-:Y:S01]  /*6410*/  FFMA.FTZ R49, R56, R11.reuse, -R31.reuse ;  /* 0x0000000b38317223 */ /* 0x180fe2000001081f */
[----:B------:R-:W-:Y:S01]  /*6420*/  FSEL R188, R66, -INF , !P5 ;  /* 0xff80000042bc7808 */ /* 0x000fe20006800000 */
[----:B------:R0:W-:Y:S01]  /*6430*/  MUFU.EX2 R29, R41 ;  /* 0x00000029001d7308 */ /* 0x0001e20000000800 */
[----:B------:R-:W-:Y:S01]  /*6440*/  ISETP.GT.AND P5, PT, R21, 0x51, P4 ;  /* 0x000000511500780c */ /* 0x000fe200027a4270 */
[--C-:B------:R-:W-:Y:S01]  /*6450*/  FFMA.FTZ R23, R23, R11, -R31.reuse ;  /* 0x0000000b17177223 */ /* 0x100fe2000001081f */
[----:B------:R-:W-:Y:S01]  /*6460*/  FMNMX.FTZ R33, R176, R33, !PT ;  /* 0x00000021b0217209 */ /* 0x000fe20007810000 */
[-CC-:B------:R-:W-:Y:S01]  /*6470*/  FFMA.FTZ R186, R186, R11.reuse, -R31.reuse ;  /* 0x0000000bbaba7223 */ /* 0x180fe2000001081f */
[----:B------:R-:W-:Y:S01]  /*6480*/  ISETP.LT.OR P5, PT, R15, 0x52, P5 ;  /* 0x000000520f00780c */ /* 0x000fe20002fa1670 */
[--C-:B------:R-:W-:Y:S01]  /*6490*/  FFMA.FTZ R25, R192, R11, -R31.reuse ;  /* 0x0000000bc0197223 */ /* 0x100fe2000001081f */
[----:B------:R-:W-:Y:S01]  /*64a0*/  FMNMX.FTZ R33, R42, R33, !PT ;  /* 0x000000212a217209 */ /* 0x000fe20007810000 */
[----:B------:R1:W-:Y:S01]  /*64b0*/  MUFU.EX2 R66, R39 ;  /* 0x0000002700427308 */ /* 0x0003e20000000800 */
[----:B------:R-:W-:Y:S01]  /*64c0*/  FSEL R166, R67, -INF , !P5 ;  /* 0xff80000043a67808 */ /* 0x000fe20006800000 */
[-CC-:B0-----:R-:W-:Y:S01]  /*64d0*/  FFMA.FTZ R41, R158, R11.reuse, -R31.reuse ;  /* 0x0000000b9e297223 */ /* 0x181fe2000001081f */
[----:B------:R-:W-:Y:S01]  /*64e0*/  ISETP.GT.AND P5, PT, R21, 0x58, P4 ;  /* 0x000000581500780c */ /* 0x000fe200027a4270 */
[--C-:B------:R-:W-:Y:S01]  /*64f0*/  FFMA.FTZ R51, R32, R11, -R31.reuse ;  /* 0x0000000b20337223 */ /* 0x100fe2000001081f */
[----:B------:R-:W-:Y:S01]  /*6500*/  FMNMX.FTZ R37, R174, R33, !PT ;  /* 0x00000021ae257209 */ /* 0x000fe20007810000 */
[--C-:B------:R-:W-:Y:S01]  /*6510*/  FFMA.FTZ R194, R194, R11, -R31.reuse ;  /* 0x0000000bc2c27223 */ /* 0x100fe2000001081f */
[----:B------:R-:W-:Y:S01]  /*6520*/  ISETP.LT.OR P5, PT, R15, 0x59, P5 ;  /* 0x000000590f00780c */ /* 0x000fe20002fa1670 */
[----:B------:R-:W-:Y:S01]  /*6530*/  MUFU.EX2 R23, R23 ;  /* 0x0000001700177308 */ /* 0x000fe20000000800 */
[----:B------:R-:W-:Y:S01]  /*6540*/  FMNMX.FTZ R37, R172, R37, !PT ;  /* 0x00000025ac257209 */ /* 0x000fe20007810000 */
[-CC-:B-1----:R-:W-:Y:S01]  /*6550*/  FFMA.FTZ R39, R162, R11.reuse, -R31.reuse ;  /* 0x0000000ba2277223 */ /* 0x182fe2000001081f */
[----:B------:R-:W-:Y:S01]  /*6560*/  FSEL R70, R70, -INF , !P5 ;  /* 0xff80000046467808 */ /* 0x000fe20006800000 */
[--C-:B------:R-:W-:Y:S01]  /*6570*/  FFMA.FTZ R164, R164, R11, -R31.reuse ;  /* 0x0000000ba4a47223 */ /* 0x100fe2000001081f */
[----:B------:R-:W-:Y:S01]  /*6580*/  FMNMX.FTZ R37, R34, R37, !PT ;  /* 0x0000002522257209 */ /* 0x000fe20007810000 */
[--C-:B------:R-:W-:Y:S01]  /*6590*/  FFMA.FTZ R160, R160, R11, -R31.reuse ;  /* 0x0000000ba0a07223 */ /* 0x100fe2000001081f */
[----:B------:R-:W-:Y:S01]  /*65a0*/  ISETP.GT.AND P5, PT, R21, 0x59, P4 ;  /* 0x000000591500780c */ /* 0x000fe200027a4270 */
[----:B------:R0:W-:Y:S01]  /*65b0*/  MUFU.EX2 R33, R39 ;  /* 0x0000002700217308 */ /* 0x0001e20000000800 */
[----:B------:R-:W-:Y:S01]  /*65c0*/  FMNMX.FTZ R37, R50, R37, !PT ;  /* 0x0000002532257209 */ /* 0x000fe20007810000 */
[-CC-:B------:R-:W-:Y:S01]  /*65d0*/  FFMA.FTZ R48, R48, R11.reuse, -R31.reuse ;  /* 0x0000000b30307223 */ /* 0x180fe2000001081f */
[----:B------:R-:W-:Y:S01]  /*65e0*/  ISETP.LT.OR P5, PT, R15, 0x5a, P5 ;  /* 0x0000005a0f00780c */ /* 0x000fe20002fa1670 */
[-CC-:B------:R-:W-:Y:S01]  /*65f0*/  FFMA.FTZ R40, R40, R11.reuse, -R31.reuse ;  /* 0x0000000b28287223 */ /* 0x180fe2000001081f */
[----:B------:R-:W-:Y:S01]  /*6600*/  FSEL R55, R14, RZ, P6 ;  /* 0x000000ff0e377208 */ /* 0x000fe20003000000 */
[--C-:B------:R-:W-:Y:S01]  /*6610*/  FFMA.FTZ R22, R22, R11, -R31.reuse ;  /* 0x0000000b16167223 */ /* 0x100fe2000001081f */
[----:B------:R-:W-:Y:S01]  /*6620*/  FSEL R162, R71, -INF , !P5 ;  /* 0xff80000047a27808 */ /* 0x000fe20006800000 */
[----:B------:R-:W-:Y:S01]  /*6630*/  MUFU.EX2 R186, R186 ;  /* 0x000000ba00ba7308 */ /* 0x000fe20000000800 */
[----:B0-----:R-:W-:Y:S01]  /*6640*/  FMNMX.FTZ R39, R46, R37, !PT ;  /* 0x000000252e277209 */ /* 0x001fe20007810000 */
[----:B------:R-:W-:Y:S01]  /*6650*/  FADD.FTZ R0, -R55, R0 ;  /* 0x0000000037007221 */ /* 0x000fe20000010100 */
[----:B------:R-:W-:Y:S01]  /*6660*/  ISETP.GT.AND P5, PT, R21, 0x60, P4 ;  /* 0x000000601500780c */ /* 0x000fe200027a4270 */
[--C-:B------:R-:W-:Y:S01]  /*6670*/  FFMA.FTZ R28, R28, R11, -R31.reuse ;  /* 0x0000000b1c1c7223 */ /* 0x100fe2000001081f */
[----:B------:R-:W-:Y:S01]  /*6680*/  FMNMX.FTZ R39, R54, R39, !PT ;  /* 0x0000002736277209 */ /* 0x000fe20007810000 */
[----:B------:R-:W-:Y:S01]  /*6690*/  FMUL.FTZ R0, R0, R11 ;  /* 0x0000000b00007220 */ /* 0x000fe20000410000 */
[----:B------:R-:W-:Y:S01]  /*66a0*/  ISETP.LT.OR P5, PT, R15, 0x61, P5 ;  /* 0x000000610f00780c */ /* 0x000fe20002fa1670 */
[----:B------:R0:W-:Y:S01]  /*66b0*/  MUFU.EX2 R37, R41 ;  /* 0x0000002900257308 */ /* 0x0001e20000000800 */
[----:B------:R-:W-:Y:S01]  /*66c0*/  FMNMX.FTZ R39, R30, R39, !PT ;  /* 0x000000271e277209 */ /* 0x000fe20007810000 */
[-CC-:B------:R-:W-:Y:S01]  /*66d0*/  FFMA.FTZ R24, R24, R11.reuse, -R31.reuse ;  /* 0x0000000b18187223 */ /* 0x180fe2000001081f */
[----:B------:R-:W-:Y:S01]  /*66e0*/  FSEL R158, R74, -INF , !P5 ;  /* 0xff8000004a9e7808 */ /* 0x000fe20006800000 */
[-CC-:B------:R-:W-:Y:S01]  /*66f0*/  FFMA.FTZ R74, R156, R11.reuse, -R31.reuse ;  /* 0x0000000b9c4a7223 */ /* 0x180fe2000001081f */
[----:B------:R-:W-:Y:S01]  /*6700*/  ISETP.GT.AND P5, PT, R21, 0x61, P4 ;  /* 0x000000611500780c */ /* 0x000fe200027a4270 */
[--C-:B------:R-:W-:Y:S01]  /*6710*/  FFMA.FTZ R36, R36, R11, -R31.reuse ;  /* 0x0000000b24247223 */ /* 0x100fe2000001081f */
[----:B------:R-:W-:Y:S01]  /*6720*/  FMNMX.FTZ R39, R58, R39, !PT ;  /* 0x000000273a277209 */ /* 0x000fe20007810000 */
[----:B------:R-:W1:Y:S01]  /*6730*/  MUFU.EX2 R0, R0 ;  /* 0x0000000000007308 */ /* 0x000e620000000800 */
[----:B------:R-:W-:Y:S01]  /*6740*/  ISETP.LT.OR P5, PT, R15, 0x62, P5 ;  /* 0x000000620f00780c */ /* 0x000fe20002fa1670 */
[----:B------:R-:W-:Y:S01]  /*6750*/  FFMA.FTZ R32, R84, R11, -R31 ;  /* 0x0000000b54207223 */ /* 0x000fe2000001081f */
[----:B0-----:R-:W-:-:S02]  /*6760*/  FMNMX.FTZ R41, R184, R39, !PT ;  /* 0x00000027b8297209 */ /* 0x001fc40007810000 */
[----:B------:R-:W-:Y:S02]  /*6770*/  FSEL R156, R75, -INF , !P5 ;  /* 0xff8000004b9c7808 */ /* 0x000fe40006800000 */
[----:B------:R-:W-:Y:S01]  /*6780*/  ISETP.GT.AND P5, PT, R21, 0x68, P4 ;  /* 0x000000681500780c */ /* 0x000fe200027a4270 */
[----:B------:R-:W-:Y:S01]  /*6790*/  MUFU.EX2 R39, R45 ;  /* 0x0000002d00277308 */ /* 0x000fe20000000800 */
[----:B------:R-:W-:Y:S02]  /*67a0*/  FMNMX.FTZ R41, R62, R41, !PT ;  /* 0x000000293e297209 */ /* 0x000fe40007810000 */
[----:B------:R-:W-:Y:S02]  /*67b0*/  ISETP.LT.OR P5, PT, R15, 0x69, P5 ;  /* 0x000000690f00780c */ /* 0x000fe40002fa1670 */
[----:B------:R-:W-:Y:S02]  /*67c0*/  FMNMX.FTZ R41, R190, R41, !PT ;  /* 0x00000029be297209 */ /* 0x000fe40007810000 */
[----:B------:R-:W-:Y:S01]  /*67d0*/  FSEL R154, R78, -INF , !P5 ;  /* 0xff8000004e9a7808 */ /* 0x000fe20006800000 */
[--C-:B------:R-:W-:Y:S01]  /*67e0*/  FFMA.FTZ R78, R152, R11, -R31.reuse ;  /* 0x0000000b984e7223 */ /* 0x100fe2000001081f */
[----:B------:R-:W-:Y:S01]  /*67f0*/  FMNMX.FTZ R41, R188, R41, !PT ;  /* 0x00000029bc297209 */ /* 0x000fe20007810000 */
[--C-:B------:R-:W-:Y:S01]  /*6800*/  FFMA.FTZ R152, R80, R11, -R31.reuse ;  /* 0x0000000b50987223 */ /* 0x100fe2000001081f */
[----:B------:R-:W-:Y:S01]  /*6810*/  ISETP.GT.AND P5, PT, R21, 0x69, P4 ;  /* 0x000000691500780c */ /* 0x000fe200027a4270 */
[----:B------:R-:W0:Y:S01]  /*6820*/  MUFU.EX2 R25, R25 ;  /* 0x0000001900197308 */ /* 0x000e220000000800 */
[----:B------:R-:W-:Y:S01]  /*6830*/  FMNMX.FTZ R43, R166, R41, !PT ;  /* 0x00000029a62b7209 */ /* 0x000fe20007810000 */
[-C--:B-1----:R-:W-:Y:S01]  /*6840*/  FMUL.FTZ R88, R88, R0.reuse ;  /* 0x0000000058587220 */ /* 0x082fe20000410000 */
[----:B------:R-:W-:Y:S01]  /*6850*/  ISETP.LT.OR P5, PT, R15, 0x6a, P5 ;  /* 0x0000006a0f00780c */ /* 0x000fe20002fa1670 */
[-C--:B------:R-:W-:Y:S01]  /*6860*/  FMUL.FTZ R89, R89, R0.reuse ;  /* 0x0000000059597220 */ /* 0x080fe20000410000 */
[----:B------:R-:W-:Y:S01]  /*6870*/  FMNMX.FTZ R43, R70, R43, !PT ;  /* 0x0000002b462b7209 */ /* 0x000fe20007810000 */
[-C--:B------:R-:W-:Y:S01]  /*6880*/  FMUL.FTZ R92, R92, R0.reuse ;  /* 0x000000005c5c7220 */ /* 0x080fe20000410000 */
[----:B------:R-:W-:Y:S01]  /*6890*/  FSEL R52, R79, -INF , !P5 ;  /* 0xff8000004f347808 */ /* 0x000fe20006800000 */
[----:B------:R1:W-:Y:S01]  /*68a0*/  MUFU.EX2 R41, R47 ;  /* 0x0000002f00297308 */ /* 0x0003e20000000800 */
[----:B------:R-:W-:Y:S01]  /*68b0*/  ISETP.GT.AND P5, PT, R21, 0x70, P4 ;  /* 0x000000701500780c */ /* 0x000fe200027a4270 */
[-C--:B------:R-:W-:Y:S01]  /*68c0*/  FMUL.FTZ R93, R93, R0.reuse ;  /* 0x000000005d5d7220 */ /* 0x080fe20000410000 */
[----:B------:R-:W-:Y:S01]  /*68d0*/  FMNMX.FTZ R43, R162, R43, !PT ;  /* 0x0000002ba22b7209 */ /* 0x000fe20007810000 */
[-C--:B------:R-:W-:Y:S01]  /*68e0*/  FMUL.FTZ R96, R96, R0.reuse ;  /* 0x0000000060607220 */ /* 0x080fe20000410000 */
[----:B------:R-:W-:Y:S01]  /*68f0*/  ISETP.LT.OR P5, PT, R15, 0x71, P5 ;  /* 0x000000710f00780c */ /* 0x000fe20002fa1670 */
[-C--:B------:R-:W-:Y:S01]  /*6900*/  FMUL.FTZ R97, R97, R0.reuse ;  /* 0x0000000061617220 */ /* 0x080fe20000410000 */
[----:B------:R-:W-:Y:S01]  /*6910*/  FMNMX.FTZ R43, R158, R43, !PT ;  /* 0x0000002b9e2b7209 */ /* 0x000fe20007810000 */
[----:B------:R-:W2:Y:S01]  /*6920*/  MUFU.EX2 R26, R194 ;  /* 0x000000c2001a7308 */ /* 0x000ea20000000800 */
[----:B------:R-:W-:Y:S01]  /*6930*/  FSEL R82, R82, -INF , !P5 ;  /* 0xff80000052527808 */ /* 0x000fe20006800000 */
[--C-:B-1----:R-:W-:Y:S01]  /*6940*/  FFMA.FTZ R47, R72, R11, -R31.reuse ;  /* 0x0000000b482f7223 */ /* 0x102fe2000001081f */
[----:B------:R-:W-:Y:S01]  /*6950*/  ISETP.GT.AND P5, PT, R21, 0x71, P4 ;  /* 0x000000711500780c */ /* 0x000fe200027a4270 */
[-C--:B------:R-:W-:Y:S01]  /*6960*/  FMUL.FTZ R100, R100, R0.reuse ;  /* 0x0000000064647220 */ /* 0x080fe20000410000 */
[----:B------:R-:W-:Y:S01]  /*6970*/  FMNMX.FTZ R45, R156, R43, !PT ;  /* 0x0000002b9c2d7209 */ /* 0x000fe20007810000 */
[-C--:B------:R-:W-:Y:S01]  /*6980*/  FMUL.FTZ R101, R101, R0.reuse ;  /* 0x0000000065657220 */ /* 0x080fe20000410000 */
[----:B------:R-:W-:Y:S01]  /*6990*/  ISETP.LT.OR P5, PT, R15, 0x72, P5 ;  /* 0x000000720f00780c */ /* 0x000fe20002fa1670 */
[----:B------:R1:W-:Y:S01]  /*69a0*/  MUFU.EX2 R43, R49 ;  /* 0x00000031002b7308 */ /* 0x0003e20000000800 */
[----:B------:R-:W-:Y:S01]  /*69b0*/  FMNMX.FTZ R45, R154, R45, !PT ;  /* 0x0000002d9a2d7209 */ /* 0x000fe20007810000 */
[-C--:B------:R-:W-:Y:S01]  /*69c0*/  FMUL.FTZ R104, R104, R0.reuse ;  /* 0x0000000068687220 */ /* 0x080fe20000410000 */
[----:B------:R-:W-:Y:S01]  /*69d0*/  FSEL R56, R83, -INF , !P5 ;  /* 0xff80000053387808 */ /* 0x000fe20006800000 */
[-C--:B------:R-:W-:Y:S01]  /*69e0*/  FMUL.FTZ R105, R105, R0.reuse ;  /* 0x0000000069697220 */ /* 0x080fe20000410000 */
[C---:B------:R-:W-:Y:S01]  /*69f0*/  ISETP.GT.AND P5, PT, R21.reuse, 0x78, P4 ;  /* 0x000000781500780c */ /* 0x040fe200027a4270 */
[-C--:B------:R-:W-:Y:S01]  /*6a00*/  FMUL.FTZ R108, R108, R0.reuse ;  /* 0x000000006c6c7220 */ /* 0x080fe20000410000 */
[----:B------:R-:W-:Y:S01]  /*6a10*/  FMNMX.FTZ R45, R52, R45, !PT ;  /* 0x0000002d342d7209 */ /* 0x000fe20007810000 */
[----:B------:R-:W3:Y:S01]  /*6a20*/  MUFU.EX2 R164, R164 ;  /* 0x000000a400a47308 */ /* 0x000ee20000000800 */
[----:B------:R-:W-:Y:S01]  /*6a30*/  ISETP.GT.AND P4, PT, R21, 0x79, P4 ;  /* 0x000000791500780c */ /* 0x000fe20002784270 */
[--C-:B------:R-:W-:Y:S01]  /*6a40*/  FFMA.FTZ R21, R64, R11, -R31.reuse ;  /* 0x0000000b40157223 */ /* 0x100fe2000001081f */
[----:B------:R-:W-:Y:S01]  /*6a50*/  ISETP.LT.OR P5, PT, R15, 0x79, P5 ;  /* 0x000000790f00780c */ /* 0x000fe20002fa1670 */
[-C--:B------:R-:W-:Y:S01]  /*6a60*/  FMUL.FTZ R109, R109, R0.reuse ;  /* 0x000000006d6d7220 */ /* 0x080fe20000410000 */
[----:B------:R-:W-:Y:S01]  /*6a70*/  FMNMX.FTZ R45, R82, R45, !PT ;  /* 0x0000002d522d7209 */ /* 0x000fe20007810000 */
[-C--:B------:R-:W-:Y:S01]  /*6a80*/  FMUL.FTZ R112, R112, R0.reuse ;  /* 0x0000000070707220 */ /* 0x080fe20000410000 */
[----:B------:R-:W-:Y:S01]  /*6a90*/  ISETP.LT.OR P4, PT, R15, 0x7a, P4 ;  /* 0x0000007a0f00780c */ /* 0x000fe20002781670 */
[--C-:B------:R-:W-:Y:S01]  /*6aa0*/  FFMA.FTZ R15, R60, R11, -R31.reuse ;  /* 0x0000000b3c0f7223 */ /* 0x100fe2000001081f */
[----:B------:R-:W-:Y:S01]  /*6ab0*/  FSEL R86, R86, -INF , !P5 ;  /* 0xff80000056567808 */ /* 0x000fe20006800000 */
[----:B------:R-:W4:Y:S01]  /*6ac0*/  MUFU.EX2 R160, R160 ;  /* 0x000000a000a07308 */ /* 0x000f220000000800 */
[----:B------:R-:W-:Y:S01]  /*6ad0*/  FMNMX.FTZ R45, R56, R45, !PT ;  /* 0x0000002d382d7209 */ /* 0x000fe20007810000 */
[-C--:B------:R-:W-:Y:S01]  /*6ae0*/  FMUL.FTZ R113, R113, R0.reuse ;  /* 0x0000000071717220 */ /* 0x080fe20000410000 */
[----:B------:R-:W-:Y:S01]  /*6af0*/  FSEL R60, R87, -INF , !P4 ;  /* 0xff800000573c7808 */ /* 0x000fe20006000000 */
[-C--:B------:R-:W-:Y:S01]  /*6b00*/  FMUL.FTZ R116, R116, R0.reuse ;  /* 0x0000000074747220 */ /* 0x080fe20000410000 */
[----:B------:R-:W-:Y:S01]  /*6b10*/  FMNMX.FTZ R45, R86, R45, !PT ;  /* 0x0000002d562d7209 */ /* 0x000fe20007810000 */
[-C--:B------:R-:W-:Y:S01]  /*6b20*/  FMUL.FTZ R117, R117, R0.reuse ;  /* 0x0000000075757220 */ /* 0x080fe20000410000 */
[-C--:B------:R-:W-:Y:S01]  /*6b30*/  FMUL.FTZ R120, R120, R0.reuse ;  /* 0x0000000078787220 */ /* 0x080fe20000410000 */
[----:B------:R-:W5:Y:S01]  /*6b40*/  MUFU.EX2 R74, R74 ;  /* 0x0000004a004a7308 */ /* 0x000f620000000800 */
[----:B-1----:R-:W-:Y:S01]  /*6b50*/  FMNMX.FTZ R49, R60, R45, !PT ;  /* 0x0000002d3c317209 */ /* 0x002fe20007810000 */
[----:B------:R-:W-:Y:S01]  /*6b60*/  FFMA.FTZ R45, R68, R11, -R31 ;  /* 0x0000000b442d7223 */ /* 0x000fe2000001081f */
[-C--:B------:R-:W-:Y:S01]  /*6b70*/  FMUL.FTZ R121, R121, R0.reuse ;  /* 0x0000000079797220 */ /* 0x080fe20000410000 */
[-C--:B------:R-:W-:Y:S01]  /*6b80*/  FMUL.FTZ R124, R124, R0.reuse ;  /* 0x000000007c7c7220 */ /* 0x080fe20000410000 */
[-C--:B------:R-:W-:Y:S01]  /*6b90*/  FMUL.FTZ R125, R125, R0.reuse ;  /* 0x000000007d7d7220 */ /* 0x080fe20000410000 */
[----:B------:R-:W1:Y:S01]  /*6ba0*/  SHFL.BFLY PT, R64, R49, 0x2, 0x1f ;  /* 0x0c401f0031407f89 */ /* 0x000e6200000e0000 */
[-C--:B------:R-:W-:Y:S01]  /*6bb0*/  FMUL.FTZ R128, R128, R0.reuse ;  /* 0x0000000080807220 */ /* 0x080fe20000410000 */
[----:B------:R-:W5:Y:S01]  /*6bc0*/  MUFU.EX2 R78, R78 ;  /* 0x0000004e004e7308 */ /* 0x000f620000000800 */
[-C--:B------:R-:W-:Y:S01]  /*6bd0*/  FMUL.FTZ R129, R129, R0.reuse ;  /* 0x0000000081817220 */ /* 0x080fe20000410000 */
[-C--:B------:R-:W-:Y:S01]  /*6be0*/  FMUL.FTZ R132, R132, R0.reuse ;  /* 0x0000000084847220 */ /* 0x080fe20000410000 */
[-C--:B------:R-:W-:Y:S01]  /*6bf0*/  FMUL.FTZ R133, R133, R0.reuse ;  /* 0x0000000085857220 */ /* 0x080fe20000410000 */
[-C--:B------:R-:W-:Y:S01]  /*6c00*/  FMUL.FTZ R136, R136, R0.reuse ;  /* 0x0000000088887220 */ /* 0x080fe20000410000 */
[-C--:B------:R-:W-:Y:S01]  /*6c10*/  FMUL.FTZ R137, R137, R0.reuse ;  /* 0x0000000089897220 */ /* 0x080fe20000410000 */
[-C--:B------:R-:W-:Y:S01]  /*6c20*/  FMUL.FTZ R140, R140, R0.reuse ;  /* 0x000000008c8c7220 */ /* 0x080fe20000410000 */
[-C--:B------:R-:W-:Y:S01]  /*6c30*/  FMUL.FTZ R141, R141, R0.reuse ;  /* 0x000000008d8d7220 */ /* 0x080fe20000410000 */
[----:B------:R-:W5:Y:S01]  /*6c40*/  MUFU.EX2 R48, R48 ;  /* 0x0000003000307308 */ /* 0x000f620000000800 */
[-C--:B------:R-:W-:Y:S01]  /*6c50*/  FMUL.FTZ R144, R144, R0.reuse ;  /* 0x0000000090907220 */ /* 0x080fe20000410000 */
[-C--:B------:R-:W-:Y:S01]  /*6c60*/  FMUL.FTZ R145, R145, R0.reuse ;  /* 0x0000000091917220 */ /* 0x080fe20000410000 */
[-C--:B------:R-:W-:Y:S01]  /*6c70*/  FMUL.FTZ R148, R148, R0.reuse ;  /* 0x0000000094947220 */ /* 0x080fe20000410000 */
[----:B------:R-:W-:-:S04]  /*6c80*/  FMUL.FTZ R149, R149, R0 ;  /* 0x0000000095957220 */ /* 0x000fc80000410000 */
[----:B------:R-:W5:Y:S01]  /*6c90*/  MUFU.EX2 R40, R40 ;  /* 0x0000002800287308 */ /* 0x000f620000000800 */
[----:B-1----:R-:W-:Y:S01]  /*6ca0*/  FMNMX.FTZ R53, R49, R64, !PT ;  /* 0x0000004031357209 */ /* 0x002fe20007810000 */
[-CC-:B------:R-:W-:Y:S01]  /*6cb0*/  FFMA.FTZ R64, R20, R11.reuse, -R31.reuse ;  /* 0x0000000b14407223 */ /* 0x180fe2000001081f */
[-CC-:B------:R-:W-:Y:S01]  /*6cc0*/  FFMA.FTZ R49, R76, R11.reuse, -R31.reuse ;  /* 0x0000000b4c317223 */ /* 0x180fe2000001081f */
[----:B------:R-:W-:-:S04]  /*6cd0*/  FFMA.FTZ R31, R44, R11, -R31 ;  /* 0x0000000b2c1f7223 */ /* 0x000fc8000001081f */
[----:B------:R-:W1:Y:S01]  /*6ce0*/  MUFU.EX2 R15, R15 ;  /* 0x0000000f000f7308 */ /* 0x000e620000000800 */
[----:B------:R-:W0:Y:S07]  /*6cf0*/  SHFL.BFLY PT, R20, R53, 0x1, 0x1f ;  /* 0x0c201f0035147f89 */ /* 0x000e2e00000e0000 */
[----:B------:R-:W-:Y:S08]  /*6d00*/  MUFU.EX2 R22, R22 ;  /* 0x0000001600167308 */ /* 0x000ff00000000800 */
[----:B------:R-:W-:Y:S08]  /*6d10*/  MUFU.EX2 R21, R21 ;  /* 0x0000001500157308 */ /* 0x000ff00000000800 */
[----:B------:R-:W-:Y:S01]  /*6d20*/  MUFU.EX2 R28, R28 ;  /* 0x0000001c001c7308 */ /* 0x000fe20000000800 */
[----:B0-----:R-:W-:-:S04]  /*6d30*/  FMNMX.FTZ R20, R53, R20, !PT ;  /* 0x0000001435147209 */ /* 0x001fc80007810000 */
[C---:B------:R-:W-:Y:S01]  /*6d40*/  FSETP.NEU.FTZ.AND P4, PT, R20.reuse, -INF , PT ;  /* 0xff8000001400780b */ /* 0x040fe20003f9d000 */
[----:B------:R-:W-:Y:S02]  /*6d50*/  FMUL.FTZ R44, R20, R11 ;  /* 0x0000000b142c7220 */ /* 0x000fe40000410000 */
[----:B------:R-:W-:Y:S03]  /*6d60*/  MUFU.EX2 R45, R45 ;  /* 0x0000002d002d7308 */ /* 0x000fe60000000800 */
[----:B------:R-:W-:-:S05]  /*6d70*/  FSEL R53, R44, RZ, P4 ;  /* 0x000000ff2c357208 */ /* 0x000fca0002000000 */
[-C--:B------:R-:W-:Y:S01]  /*6d80*/  FFMA.FTZ R44, R35, R11.reuse, -R53 ;  /* 0x0000000b232c7223 */ /* 0x080fe20000010835 */
[----:B------:R-:W-:Y:S01]  /*6d90*/  FFMA.FTZ R35, R0, R4, R23 ;  /* 0x0000000400237223 */ /* 0x000fe20000010017 */
[-CC-:B------:R-:W-:Y:S01]  /*6da0*/  FFMA.FTZ R169, R50, R11.reuse, -R53.reuse ;  /* 0x0000000b32a97223 */ /* 0x180fe20000010835 */
[----:B------:R-:W-:Y:S02]  /*6db0*/  IMAD.U32 R50, RZ, RZ, UR5 ;  /* 0x00000005ff327e24 */ /* 0x000fe4000f8e00ff */
[-C--:B------:R-:W-:Y:S01]  /*6dc0*/  FFMA.FTZ R171, R54, R11.reuse, -R53 ;  /* 0x0000000b36ab7223 */ /* 0x080fe20000010835 */
[----:B------:R-:W-:Y:S01]  /*6dd0*/  FADD.FTZ R4, R186, R35 ;  /* 0x00000023ba047221 */ /* 0x000fe20000010000 */
[-CC-:B------:R-:W-:Y:S01]  /*6de0*/  FFMA.FTZ R181, R182, R11.reuse, -R53.reuse ;  /* 0x0000000bb6b57223 */ /* 0x180fe20000010835 */
[----:B------:R-:W-:Y:S01]  /*6df0*/  MUFU.EX2 R44, R44 ;  /* 0x0000002c002c7308 */ /* 0x000fe20000000800 */
[----:B------:R-:W-:Y:S01]  /*6e00*/  @!P1 LEA R54, R50, UR36, 0x3 ;  /* 0x0000002432369c11 */ /* 0x000fe2000f8e18ff */
[----:B------:R-:W-:Y:S01]  /*6e10*/  FADD.FTZ R35, R25, R4 ;  /* 0x0000000419237221 */ /* 0x000fe20000010000 */
[-CC-:B------:R-:W-:Y:S01]  /*6e20*/  FFMA.FTZ R183, R170, R11.reuse, -R53.reuse ;  /* 0x0000000baab77223 */ /* 0x180fe20000010835 */
[-CC-:B------:R-:W-:Y:S01]  /*6e30*/  FFMA.FTZ R68, R180, R11.reuse, -R53.reuse ;  /* 0x0000000bb4447223 */ /* 0x180fe20000010835 */
[-C--:B------:R-:W-:Y:S01]  /*6e40*/  FFMA.FTZ R177, R168, R11.reuse, -R53 ;  /* 0x0000000ba8b17223 */ /* 0x080fe20000010835 */
[----:B--2---:R-:W-:Y:S01]  /*6e50*/  FADD.FTZ R4, R26, R35 ;  /* 0x000000231a047221 */ /* 0x004fe20000010000 */
[-CC-:B------:R-:W-:Y:S01]  /*6e60*/  FFMA.FTZ R72, R178, R11.reuse, -R53.reuse ;  /* 0x0000000bb2487223 */ /* 0x180fe20000010835 */
[----:B------:R-:W-:Y:S01]  /*6e70*/  MUFU.EX2 R181, R181 ;  /* 0x000000b500b57308 */ /* 0x000fe20000000800 */
[-CC-:B------:R-:W-:Y:S01]  /*6e80*/  FFMA.FTZ R179, R38, R11.reuse, -R53.reuse ;  /* 0x0000000b26b37223 */ /* 0x180fe20000010835 */
[----:B------:R-:W-:Y:S01]  /*6e90*/  FADD.FTZ R35, R27, R4 ;  /* 0x000000041b237221 */ /* 0x000fe20000010000 */
[-CC-:B------:R-:W-:Y:S01]  /*6ea0*/  FFMA.FTZ R165, R58, R11.reuse, -R53.reuse ;  /* 0x0000000b3aa57223 */ /* 0x180fe20000010835 */
[-CC-:B------:R-:W-:Y:S01]  /*6eb0*/  FFMA.FTZ R38, R176, R11.reuse, -R53.reuse ;  /* 0x0000000bb0267223 */ /* 0x180fe20000010835 */
[-C--:B------:R-:W-:Y:S01]  /*6ec0*/  FFMA.FTZ R173, R42, R11.reuse, -R53 ;  /* 0x0000000b2aad7223 */ /* 0x080fe20000010835 */
[----:B------:R-:W-:Y:S01]  /*6ed0*/  FADD.FTZ R4, R66, R35 ;  /* 0x0000002342047221 */ /* 0x000fe20000010000 */
[--C-:B------:R-:W-:Y:S01]  /*6ee0*/  FFMA.FTZ R42, R174, R11, -R53.reuse ;  /* 0x0000000bae2a7223 */ /* 0x100fe20000010835 */
[----:B------:R-:W-:Y:S01]  /*6ef0*/  MUFU.EX2 R183, R183 ;  /* 0x000000b700b77308 */ /* 0x000fe20000000800 */
[----:B------:R-:W-:Y:S01]  /*6f00*/  F2FP.F16.F32.PACK_AB R180, R186, R23 ;  /* 0x00000017bab4723e */ /* 0x000fe200000000ff */
[----:B------:R-:W-:Y:S01]  /*6f10*/  FADD.FTZ R35, R29, R4 ;  /* 0x000000041d237221 */ /* 0x000fe20000010000 */
[--C-:B------:R-:W-:Y:S01]  /*6f20*/  FFMA.FTZ R175, R172, R11, -R53.reuse ;  /* 0x0000000bacaf7223 */ /* 0x100fe20000010835 */
[----:B------:R-:W-:Y:S01]  /*6f30*/  F2FP.F16.F32.PACK_AB R182, R26, R25 ;  /* 0x000000191ab6723e */ /* 0x000fe200000000ff */
[-C--:B------:R-:W-:Y:S01]  /*6f40*/  FFMA.FTZ R34, R34, R11.reuse, -R53 ;  /* 0x0000000b22227223 */ /* 0x080fe20000010835 */
[----:B---3--:R-:W-:Y:S01]  /*6f50*/  FADD.FTZ R4, R164, R35 ;  /* 0x00000023a4047221 */ /* 0x008fe20000010000 */
[-CC-:B------:R-:W-:Y:S01]  /*6f60*/  FFMA.FTZ R46, R46, R11.reuse, -R53.reuse ;  /* 0x0000000b2e2e7223 */ /* 0x180fe20000010835 */
[----:B------:R-:W-:Y:S01]  /*6f70*/  MUFU.EX2 R68, R68 ;  /* 0x0000004400447308 */ /* 0x000fe20000000800 */
[-CC-:B------:R-:W-:Y:S01]  /*6f80*/  FFMA.FTZ R30, R30, R11.reuse, -R53.reuse ;  /* 0x0000000b1e1e7223 */ /* 0x180fe20000010835 */
[----:B------:R-:W-:Y:S01]  /*6f90*/  FADD.FTZ R35, R33, R4 ;  /* 0x0000000421237221 */ /* 0x000fe20000010000 */
[-CC-:B------:R-:W-:Y:S01]  /*6fa0*/  FFMA.FTZ R184, R184, R11.reuse, -R53.reuse ;  /* 0x0000000bb8b87223 */ /* 0x180fe20000010835 */
[-CC-:B------:R-:W-:Y:S01]  /*6fb0*/  FFMA.FTZ R62, R62, R11.reuse, -R53.reuse ;  /* 0x0000000b3e3e7223 */ /* 0x180fe20000010835 */
[-C--:B------:R-:W-:Y:S01]  /*6fc0*/  FFMA.FTZ R190, R190, R11.reuse, -R53 ;  /* 0x0000000bbebe7223 */ /* 0x080fe20000010835 */
[----:B----4-:R-:W-:Y:S01]  /*6fd0*/  FADD.FTZ R4, R160, R35 ;  /* 0x00000023a0047221 */ /* 0x010fe20000010000 */
[----:B------:R-:W-:Y:S01]  /*6fe0*/  FSEL R35, R20, RZ, P4 ;  /* 0x000000ff14237208 */ /* 0x000fe20002000000 */
[----:B------:R-:W-:Y:S01]  /*6ff0*/  MUFU.EX2 R177, R177 ;  /* 0x000000b100b17308 */ /* 0x000fe20000000800 */
[----:B------:R-:W-:Y:S01]  /*7000*/  FFMA.FTZ R188, R188, R11, -R53 ;  /* 0x0000000bbcbc7223 */ /* 0x000fe20000010835 */
[----:B------:R-:W-:Y:S01]  /*7010*/  FADD.FTZ R55, R37, R4 ;  /* 0x0000000425377221 */ /* 0x000fe20000010000 */
[----:B------:R-:W-:-:S02]  /*7020*/  @!P1 VIADD R54, R54, 0x28860 ;  /* 0x0002886036369836 */ /* 0x000fc40000000000 */
[----:B------:R-:W-:Y:S01]  /*7030*/  FADD.FTZ R4, -R35, R12 ;  /* 0x0000000c23047221 */ /* 0x000fe20000010100 */
[-C--:B------:R-:W-:Y:S01]  /*7040*/  FFMA.FTZ R70, R70, R11.reuse, -R53 ;  /* 0x0000000b46467223 */ /* 0x080fe20000010835 */
[----:B-----5:R-:W-:Y:S01]  /*7050*/  FADD.FTZ R50, R74, R55 ;  /* 0x000000374a327221 */ /* 0x020fe20000010000 */
[-CC-:B------:R-:W-:Y:S01]  /*7060*/  FFMA.FTZ R57, R154, R11.reuse, -R53.reuse ;  /* 0x0000000b9a397223 */ /* 0x180fe20000010835 */
[-C--:B------:R-:W-:Y:S01]  /*7070*/  FMUL.FTZ R4, R4, R11.reuse ;  /* 0x0000000b04047220 */ /* 0x080fe20000410000 */
[----:B------:R-:W-:Y:S01]  /*7080*/  MUFU.EX2 R24, R24 ;  /* 0x0000001800187308 */ /* 0x000fe20000000800 */
[----:B------:R-:W-:Y:S01]  /*7090*/  FADD.FTZ R35, R39, R50 ;  /* 0x0000003227237221 */ /* 0x000fe20000010000 */
[----:B------:R-:W-:Y:S01]  /*70a0*/  @!P1 PRMT R54, RZ, 0x654, R54 ;  /* 0x00000654ff369816 */ /* 0x000fe20000000036 */
[-CC-:B------:R-:W-:Y:S01]  /*70b0*/  FFMA.FTZ R52, R52, R11.reuse, -R53.reuse ;  /* 0x0000000b34347223 */ /* 0x180fe20000010835 */
[-C--:B------:R-:W-:Y:S01]  /*70c0*/  FFMA.FTZ R82, R82, R11.reuse, -R53 ;  /* 0x0000000b52527223 */ /* 0x080fe20000010835 */
[----:B------:R-:W-:Y:S01]  /*70d0*/  FADD.FTZ R50, R78, R35 ;  /* 0x000000234e327221 */ /* 0x000fe20000010000 */
[----:B------:R0:W-:Y:S01]  /*70e0*/  @!P1 SYNCS.ARRIVE.TRANS64.RED.A1T0 RZ, [R54+URZ], RZ ;  /* 0x000000ff36ff99a7 */ /* 0x0001e2000810043f */
[-CC-:B------:R-:W-:Y:S01]  /*70f0*/  FFMA.FTZ R56, R56, R11.reuse, -R53.reuse ;  /* 0x0000000b38387223 */ /* 0x180fe20000010835 */
[----:B------:R2:W3:Y:S01]  /*7100*/  MUFU.EX2 R35, R4 ;  /* 0x0000000400237308 */ /* 0x0004e20000000800 */
[----:B------:R-:W-:Y:S01]  /*7110*/  FADD.FTZ R55, R41, R50 ;  /* 0x0000003229377221 */ /* 0x000fe20000010000 */
[----:B------:R-:W-:Y:S01]  /*7120*/  FFMA.FTZ R86, R86, R11, -R53 ;  /* 0x0000000b56567223 */ /* 0x000fe20000010835 */
[----:B------:R-:W-:Y:S01]  /*7130*/  ISETP.GT.AND P4, PT, R10, R13, PT ;  /* 0x0000000d0a00720c */ /* 0x000fe20003f84270 */
[----:B------:R-:W-:Y:S01]  /*7140*/  UMOV UR5, UR4 ;  /* 0x0000000400057c82 */ /* 0x000fe20008000000 */
[----:B------:R-:W-:Y:S01]  /*7150*/  FADD.FTZ R50, R48, R55 ;  /* 0x0000003730327221 */ /* 0x000fe20000010000 */
[--C-:B0-----:R-:W-:Y:S01]  /*7160*/  FFMA.FTZ R54, R158, R11, -R53.reuse ;  /* 0x0000000b9e367223 */ /* 0x101fe20000010835 */
[----:B------:R-:W-:Y:S01]  /*7170*/  F2FP.F16.F32.PACK_AB R178, R164, R29 ;  /* 0x0000001da4b2723e */ /* 0x000fe200000000ff */
[----:B------:R-:W0:Y:S01]  /*7180*/  MUFU.EX2 R72, R72 ;  /* 0x0000004800487308 */ /* 0x000e220000000800 */
[----:B------:R-:W-:Y:S01]  /*7190*/  FADD.FTZ R55, R43, R50 ;  /* 0x000000322b377221 */ /* 0x000fe20000010000 */
[----:B------:R-:W-:Y:S01]  /*71a0*/  FFMA.FTZ R50, R162, R11, -R53 ;  /* 0x0000000ba2327223 */ /* 0x000fe20000010835 */
[----:B------:R-:W-:Y:S01]  /*71b0*/  F2FP.F16.F32.PACK_AB R172, R160, R33 ;  /* 0x00000021a0ac723e */ /* 0x000fe200000000ff */
[----:B------:R-:W-:-:S02]  /*71c0*/  VIADD R10, R10, 0xffffffff ;  /* 0xffffffff0a0a7836 */ /* 0x000fc40000000000 */
[----:B--2---:R-:W-:Y:S01]  /*71d0*/  FADD.FTZ R4, R40, R55 ;  /* 0x0000003728047221 */ /* 0x004fe20000010000 */
[----:B------:R-:W-:Y:S01]  /*71e0*/  FFMA.FTZ R55, R156, R11, -R53 ;  /* 0x0000000b9c377223 */ /* 0x000fe20000010835 */
[----:B------:R-:W-:Y:S01]  /*71f0*/  F2FP.F16.F32.PACK_AB R176, R66, R27 ;  /* 0x0000001b42b0723e */ /* 0x000fe200000000ff */
[----:B------:R-:W2:Y:S01]  /*7200*/  MUFU.EX2 R47, R47 ;  /* 0x0000002f002f7308 */ /* 0x000ea20000000800 */
[----:B-1----:R-:W-:Y:S01]  /*7210*/  FADD.FTZ R59, R15, R4 ;  /* 0x000000040f3b7221 */ /* 0x002fe20000010000 */
[----:B---3--:R-:W-:Y:S01]  /*7220*/  FFMA.FTZ R4, R35, R3, R44 ;  /* 0x0000000323047223 */ /* 0x008fe2000001002c */
[----:B------:R-:W-:Y:S01]  /*7230*/  F2FP.F16.F32.PACK_AB R174, R74, R37 ;  /* 0x000000254aae723e */ /* 0x000fe200000000ff */
        /* <DEDUP_REMOVED lines=12> */
[----:B------:R-:W3:Y:S01]  /*7300*/  MUFU.EX2 R64, R64 ;  /* 0x0000004000407308 */ /* 0x000ee20000000800 */
[----:B------:R-:W-:Y:S01]  /*7310*/  FADD.FTZ R23, R45, R58 ;  /* 0x0000003a2d177221 */ /* 0x000fe20000010000 */
[----:B------:R-:W-:Y:S01]  /*7320*/  FADD.FTZ R3, R177, R4 ;  /* 0x00000004b1037221 */ /* 0x000fe20000010000 */
[----:B------:R-:W-:Y:S01]  /*7330*/  F2FP.F16.F32.PACK_AB R160, R28, R21 ;  /* 0x000000151ca0723e */ /* 0x000fe200000000ff */
[----:B------:R-:W-:Y:S01]  /*7340*/  FMUL.FTZ R94, R94, R35 ;  /* 0x000000235e5e7220 */ /* 0x000fe20000410000 */
[----:B------:R-:W-:Y:S01]  /*7350*/  FADD.FTZ R26, R24, R23 ;  /* 0x00000017181a7221 */ /* 0x000fe20000010000 */
[----:B0-----:R-:W-:Y:S01]  /*7360*/  FADD.FTZ R4, R72, R3 ;  /* 0x0000000348047221 */ /* 0x001fe20000010000 */
[----:B------:R-:W-:Y:S01]  /*7370*/  F2FP.F16.F32.PACK_AB R162, R24, R45 ;  /* 0x0000002d18a2723e */ /* 0x000fe200000000ff */
[----:B------:R-:W0:Y:S01]  /*7380*/  MUFU.EX2 R38, R38 ;  /* 0x0000002600267308 */ /* 0x000e220000000800 */
[----:B--2---:R-:W-:Y:S01]  /*7390*/  FADD.FTZ R23, R47, R26 ;  /* 0x0000001a2f177221 */ /* 0x004fe20000010000 */
[----:B-1----:R-:W-:Y:S01]  /*73a0*/  FADD.FTZ R3, R179, R4 ;  /* 0x00000004b3037221 */ /* 0x002fe20000010000 */
[----:B------:R-:W-:Y:S01]  /*73b0*/  F2FP.F16.F32.PACK_AB R181, R181, R44 ;  /* 0x0000002cb5b5723e */ /* 0x000fe200000000ff */
[----:B------:R-:W-:Y:S01]  /*73c0*/  FMUL.FTZ R95, R95, R35 ;  /* 0x000000235f5f7220 */ /* 0x000fe20000410000 */
[----:B------:R-:W-:Y:S01]  /*73d0*/  F2FP.F16.F32.PACK_AB R183, R68, R183 ;  /* 0x000000b744b7723e */ /* 0x000fe200000000ff */
[----:B------:R-:W-:Y:S01]  /*73e0*/  FMUL.FTZ R98, R98, R35 ;  /* 0x0000002362627220 */ /* 0x000fe20000410000 */
[----:B------:R-:W-:Y:S01]  /*73f0*/  F2FP.F16.F32.PACK_AB R177, R72, R177 ;  /* 0x000000b148b1723e */ /* 0x000fe200000000ff */
[----:B------:R-:W1:Y:S01]  /*7400*/  MUFU.EX2 R49, R49 ;  /* 0x0000003100317308 */ /* 0x000e620000000800 */
[C---:B---3--:R-:W-:Y:S01]  /*7410*/  FADD.FTZ R26, R64.reuse, R23 ;  /* 0x00000017401a7221 */ /* 0x048fe20000010000 */
[----:B------:R-:W-:Y:S01]  /*7420*/  F2FP.F16.F32.PACK_AB R156, R64, R47 ;  /* 0x0000002f409c723e */ /* 0x000fe200000000ff */
[-C--:B------:R-:W-:Y:S01]  /*7430*/  FMUL.FTZ R99, R99, R35.reuse ;  /* 0x0000002363637220 */ /* 0x080fe20000410000 */
[-C--:B------:R-:W-:Y:S01]  /*7440*/  FMUL.FTZ R102, R102, R35.reuse ;  /* 0x0000002366667220 */ /* 0x080fe20000410000 */
[-C--:B------:R-:W-:Y:S01]  /*7450*/  FMUL.FTZ R103, R103, R35.reuse ;  /* 0x0000002367677220 */ /* 0x080fe20000410000 */
[-C--:B------:R-:W-:Y:S01]  /*7460*/  FMUL.FTZ R106, R106, R35.reuse ;  /* 0x000000236a6a7220 */ /* 0x080fe20000410000 */
[----:B------:R-:W-:Y:S01]  /*7470*/  FMUL.FTZ R107, R107, R35 ;  /* 0x000000236b6b7220 */ /* 0x000fe20000410000 */
[----:B------:R-:W2:Y:S01]  /*7480*/  MUFU.EX2 R173, R173 ;  /* 0x000000ad00ad7308 */ /* 0x000ea20000000800 */
[C---:B0-----:R-:W-:Y:S01]  /*7490*/  FADD.FTZ R4, R38.reuse, R3 ;  /* 0x0000000326047221 */ /* 0x041fe20000010000 */
[----:B------:R-:W-:Y:S01]  /*74a0*/  F2FP.F16.F32.PACK_AB R179, R38, R179 ;  /* 0x000000b326b3723e */ /* 0x000fe200000000ff */
[-C--:B------:R-:W-:Y:S01]  /*74b0*/  FMUL.FTZ R110, R110, R35.reuse ;  /* 0x000000236e6e7220 */ /* 0x080fe20000410000 */
[-C--:B------:R-:W-:Y:S01]  /*74c0*/  FMUL.FTZ R111, R111, R35.reuse ;  /* 0x000000236f6f7220 */ /* 0x080fe20000410000 */
[-C--:B------:R-:W-:Y:S01]  /*74d0*/  FMUL.FTZ R114, R114, R35.reuse ;  /* 0x0000002372727220 */ /* 0x080fe20000410000 */
[-C--:B------:R-:W-:Y:S01]  /*74e0*/  FMUL.FTZ R115, R115, R35.reuse ;  /* 0x0000002373737220 */ /* 0x080fe20000410000 */
[-C--:B------:R-:W-:Y:S01]  /*74f0*/  FMUL.FTZ R118, R118, R35.reuse ;  /* 0x0000002376767220 */ /* 0x080fe20000410000 */
[----:B------:R-:W0:Y:S01]  /*7500*/  MUFU.EX2 R36, R36 ;  /* 0x0000002400247308 */ /* 0x000e220000000800 */
[----:B-1----:R-:W-:Y:S01]  /*7510*/  FADD.FTZ R23, R49, R26 ;  /* 0x0000001a31177221 */ /* 0x002fe20000010000 */
[-C--:B------:R-:W-:Y:S01]  /*7520*/  FMUL.FTZ R119, R119, R35.reuse ;  /* 0x0000002377777220 */ /* 0x080fe20000410000 */
[-C--:B------:R-:W-:Y:S01]  /*7530*/  FMUL.FTZ R122, R122, R35.reuse ;  /* 0x000000237a7a7220 */ /* 0x080fe20000410000 */
[-C--:B------:R-:W-:Y:S01]  /*7540*/  FMUL.FTZ R123, R123, R35.reuse ;  /* 0x000000237b7b7220 */ /* 0x080fe20000410000 */
[-C--:B------:R-:W-:Y:S01]  /*7550*/  FMUL.FTZ R126, R126, R35.reuse ;  /* 0x000000237e7e7220 */ /* 0x080fe20000410000 */
[-C--:B------:R-:W-:Y:S01]  /*7560*/  FMUL.FTZ R127, R127, R35.reuse ;  /* 0x000000237f7f7220 */ /* 0x080fe20000410000 */
[-C--:B------:R-:W-:Y:S01]  /*7570*/  FMUL.FTZ R130, R130, R35.reuse ;  /* 0x0000002382827220 */ /* 0x080fe20000410000 */
[----:B------:R-:W1:Y:S01]  /*7580*/  MUFU.EX2 R42, R42 ;  /* 0x0000002a002a7308 */ /* 0x000e620000000800 */
[----:B--2---:R-:W-:Y:S01]  /*7590*/  FADD.FTZ R3, R173, R4 ;  /* 0x00000004ad037221 */ /* 0x004fe20000010000 */
[-C--:B------:R-:W-:Y:S01]  /*75a0*/  FMUL.FTZ R131, R131, R35.reuse ;  /* 0x0000002383837220 */ /* 0x080fe20000410000 */
[-C--:B------:R-:W-:Y:S01]  /*75b0*/  FMUL.FTZ R134, R134, R35.reuse ;  /* 0x0000002386867220 */ /* 0x080fe20000410000 */
[-C--:B------:R-:W-:Y:S01]  /*75c0*/  FMUL.FTZ R135, R135, R35.reuse ;  /* 0x0000002387877220 */ /* 0x080fe20000410000 */
[-C--:B------:R-:W-:Y:S01]  /*75d0*/  FMUL.FTZ R138, R138, R35.reuse ;  /* 0x000000238a8a7220 */ /* 0x080fe20000410000 */
[-C--:B------:R-:W-:Y:S01]  /*75e0*/  FMUL.FTZ R139, R139, R35.reuse ;  /* 0x000000238b8b7220 */ /* 0x080fe20000410000 */
[----:B------:R-:W-:Y:S01]  /*75f0*/  FMUL.FTZ R142, R142, R35 ;  /* 0x000000238e8e7220 */ /* 0x000fe20000410000 */
[----:B------:R-:W-:Y:S01]  /*7600*/  MUFU.EX2 R152, R152 ;  /* 0x0000009800987308 */ /* 0x000fe20000000800 */
[C---:B0-----:R-:W-:Y:S01]  /*7610*/  FADD.FTZ R23, R36.reuse, R23 ;  /* 0x0000001724177221 */ /* 0x041fe20000010000 */
[----:B------:R-:W-:Y:S01]  /*7620*/  F2FP.F16.F32.PACK_AB R158, R36, R49 ;  /* 0x00000031249e723e */ /* 0x000fe200000000ff */
[-C--:B------:R-:W-:Y:S01]  /*7630*/  FMUL.FTZ R143, R143, R35.reuse ;  /* 0x000000238f8f7220 */ /* 0x080fe20000410000 */
[-C--:B------:R-:W-:Y:S01]  /*7640*/  FMUL.FTZ R146, R146, R35.reuse ;  /* 0x0000002392927220 */ /* 0x080fe20000410000 */
[-C--:B------:R-:W-:Y:S01]  /*7650*/  FMUL.FTZ R147, R147, R35.reuse ;  /* 0x0000002393937220 */ /* 0x080fe20000410000 */
[-C--:B------:R-:W-:Y:S01]  /*7660*/  FMUL.FTZ R150, R150, R35.reuse ;  /* 0x0000002396967220 */ /* 0x080fe20000410000 */
[----:B------:R-:W-:Y:S01]  /*7670*/  FMUL.FTZ R151, R151, R35 ;  /* 0x0000002397977220 */ /* 0x000fe20000410000 */
[----:B------:R-:W0:Y:S01]  /*7680*/  MUFU.EX2 R175, R175 ;  /* 0x000000af00af7308 */ /* 0x000e220000000800 */
[C---:B-1----:R-:W-:Y:S01]  /*7690*/  FADD.FTZ R4, R42.reuse, R3 ;  /* 0x000000032a047221 */ /* 0x042fe20000010000 */
[----:B------:R-:W-:Y:S01]  /*76a0*/  F2FP.F16.F32.PACK_AB R173, R42, R173 ;  /* 0x000000ad2aad723e */ /* 0x000fe200000000ff */
[----:B------:R-:W-:-:S05]  /*76b0*/  IMAD.MOV.U32 R0, RZ, RZ, R14 ;  /* 0x000000ffff007224 */ /* 0x000fca00078e000e */
[----:B------:R-:W-:Y:S08]  /*76c0*/  MUFU.EX2 R51, R51 ;  /* 0x0000003300337308 */ /* 0x000ff00000000800 */
[----:B------:R-:W1:Y:S01]  /*76d0*/  MUFU.EX2 R34, R34 ;  /* 0x0000002200227308 */ /* 0x000e620000000800 */
[----:B0-----:R-:W-:-:S07]  /*76e0*/  FADD.FTZ R3, R175, R4 ;  /* 0x00000004af037221 */ /* 0x001fce0000010000 */
[----:B------:R-:W-:Y:S08]  /*76f0*/  MUFU.EX2 R32, R32 ;  /* 0x0000002000207308 */ /* 0x000ff00000000800 */
[----:B------:R-:W0:Y:S01]  /*7700*/  MUFU.EX2 R169, R169 ;  /* 0x000000a900a97308 */ /* 0x000e220000000800 */
[C---:B-1----:R-:W-:Y:S01]  /*7710*/  FADD.FTZ R4, R34.reuse, R3 ;  /* 0x0000000322047221 */ /* 0x042fe20000010000 */
[----:B------:R-:W-:-:S06]  /*7720*/  F2FP.F16.F32.PACK_AB R175, R34, R175 ;  /* 0x000000af22af723e */ /* 0x000fcc00000000ff */
[----:B------:R-:W1:Y:S08]  /*7730*/  MUFU.EX2 R31, R31 ;  /* 0x0000001f001f7308 */ /* 0x000e700000000800 */
[----:B------:R-:W2:Y:S01]  /*7740*/  MUFU.EX2 R46, R46 ;  /* 0x0000002e002e7308 */ /* 0x000ea20000000800 */
[----:B0-----:R-:W-:-:S07]  /*7750*/  FADD.FTZ R3, R169, R4 ;  /* 0x00000004a9037221 */ /* 0x001fce0000010000 */
[----:B------:R0:W-:Y:S01]  /*7760*/  MUFU.EX2 R12, R30 ;  /* 0x0000001e000c7308 */ /* 0x0001e20000000800 */
[----:B-1----:R-:W-:-:S07]  /*7770*/  F2FP.F16.F32.PACK_AB R154, R31, R32 ;  /* 0x000000201f9a723e */ /* 0x002fce00000000ff */
[----:B------:R-:W1:Y:S01]  /*7780*/  MUFU.EX2 R171, R171 ;  /* 0x000000ab00ab7308 */ /* 0x000e620000000800 */
[----:B0-----:R-:W-:Y:S01]  /*7790*/  FFMA.FTZ R30, R166, R11, -R53 ;  /* 0x0000000ba61e7223 */ /* 0x001fe20000010835 */
[----:B------:R-:W-:Y:S01]  /*77a0*/  F2FP.F16.F32.PACK_AB R166, R22, R15 ;  /* 0x0000000f16a6723e */ /* 0x000fe200000000ff */
[----:B------:R-:W-:Y:S01]  /*77b0*/  FADD.FTZ R22, R152, R23 ;  /* 0x0000001798167221 */ /* 0x000fe20000010000 */
[----:B------:R-:W-:Y:S01]  /*77c0*/  FFMA.FTZ R53, R60, R11, -R53 ;  /* 0x0000000b3c357223 */ /* 0x000fe20000010835 */
[C---:B------:R-:W-:Y:S02]  /*77d0*/  F2FP.F16.F32.PACK_AB R152, R51.reuse, R152 ;  /* 0x000000983398723e */ /* 0x040fe400000000ff */
[----:B------:R-:W-:Y:S01]  /*77e0*/  FADD.FTZ R15, R51, R22 ;  /* 0x00000016330f7221 */ /* 0x000fe20000010000 */
[----:B------:R-:W0:Y:S01]  /*77f0*/  MUFU.EX2 R165, R165 ;  /* 0x000000a500a57308 */ /* 0x000e220000000800 */
[----:B--2---:R-:W-:Y:S02]  /*7800*/  F2FP.F16.F32.PACK_AB R169, R46, R169 ;  /* 0x000000a92ea9723e */ /* 0x004fe400000000ff */
[----:B------:R-:W-:Y:S01]  /*7810*/  FADD.FTZ R22, R32, R15 ;  /* 0x0000000f20167221 */ /* 0x000fe20000010000 */
[----:B------:R-:W-:-:S03]  /*7820*/  IMAD.MOV.U32 R15, RZ, RZ, R2 ;  /* 0x000000ffff0f7224 */ /* 0x000fc600078e0002 */
[----:B------:R-:W-:Y:S01]  /*7830*/  FADD.FTZ R4, R31, R22 ;  /* 0x000000161f047221 */ /* 0x000fe20000010000 */
[----:B------:R-:W2:Y:S01]  /*7840*/  MUFU.EX2 R184, R184 ;  /* 0x000000b800b87308 */ /* 0x000ea20000000800 */
[----:B------:R-:W-:-:S04]  /*7850*/  FADD.FTZ R22, R46, R3 ;  /* 0x000000032e167221 */ /* 0x000fc80000010000 */
[----:B-1----:R-:W-:Y:S01]  /*7860*/  FADD.FTZ R3, R171, R22 ;  /* 0x00000016ab037221 */ /* 0x002fe20000010000 */
[C---:B------:R-:W-:Y:S02]  /*7870*/  F2FP.F16.F32.PACK_AB R171, R12.reuse, R171 ;  /* 0x000000ab0cab723e */ /* 0x040fe400000000ff */
[----:B------:R-:W1:Y:S01]  /*7880*/  MUFU.EX2 R167, R62 ;  /* 0x0000003e00a77308 */ /* 0x000e620000000800 */
[----:B------:R-:W-:Y:S01]  /*7890*/  FADD.FTZ R22, R12, R3 ;  /* 0x000000030c167221 */ /* 0x000fe20000010000 */
[----:B------:R-:W-:-:S03]  /*78a0*/  IMAD.MOV.U32 R12, RZ, RZ, R20 ;  /* 0x000000ffff0c7224 */ /* 0x000fc600078e0014 */
[----:B0-----:R-:W-:-:S03]  /*78b0*/  FADD.FTZ R22, R165, R22 ;  /* 0x00000016a5167221 */ /* 0x001fc60000010000 */
[----:B------:R-:W0:Y:S01]  /*78c0*/  MUFU.EX2 R190, R190 ;  /* 0x000000be00be7308 */ /* 0x000e220000000800 */
[C---:B--2---:R-:W-:Y:S01]  /*78d0*/  FADD.FTZ R22, R184.reuse, R22 ;  /* 0x00000016b8167221 */ /* 0x044fe20000010000 */
[----:B------:R-:W-:-:S06]  /*78e0*/  F2FP.F16.F32.PACK_AB R165, R184, R165 ;  /* 0x000000a5b8a5723e */ /* 0x000fcc00000000ff */
[----:B------:R-:W2:Y:S01]  /*78f0*/  MUFU.EX2 R161, R188 ;  /* 0x000000bc00a17308 */ /* 0x000ea20000000800 */
[----:B-1----:R-:W-:-:S07]  /*7900*/  FADD.FTZ R22, R167, R22 ;  /* 0x00000016a7167221 */ /* 0x002fce0000010000 */
[----:B------:R-:W1:Y:S01]  /*7910*/  MUFU.EX2 R30, R30 ;  /* 0x0000001e001e7308 */ /* 0x000e620000000800 */
[C---:B0-----:R-:W-:Y:S01]  /*7920*/  FADD.FTZ R22, R190.reuse, R22 ;  /* 0x00000016be167221 */ /* 0x041fe20000010000 */
[----:B------:R-:W-:-:S06]  /*7930*/  F2FP.F16.F32.PACK_AB R167, R190, R167 ;  /* 0x000000a7bea7723e */ /* 0x000fcc00000000ff */
[----:B------:R-:W0:Y:S01]  /*7940*/  MUFU.EX2 R163, R70 ;  /* 0x0000004600a37308 */ /* 0x000e220000000800 */
[----:B--2---:R-:W-:-:S07]  /*7950*/  FADD.FTZ R22, R161, R22 ;  /* 0x00000016a1167221 */ /* 0x004fce0000010000 */
[----:B------:R-:W2:Y:S01]  /*7960*/  MUFU.EX2 R50, R50 ;  /* 0x0000003200327308 */ /* 0x000ea20000000800 */
[C---:B-1----:R-:W-:Y:S01]  /*7970*/  FADD.FTZ R22, R30.reuse, R22 ;  /* 0x000000161e167221 */ /* 0x042fe20000010000 */
[----:B------:R-:W-:-:S06]  /*7980*/  F2FP.F16.F32.PACK_AB R161, R30, R161 ;  /* 0x000000a11ea1723e */ /* 0x000fcc00000000ff */
[----:B------:R-:W1:Y:S01]  /*7990*/  MUFU.EX2 R157, R54 ;  /* 0x00000036009d7308 */ /* 0x000e620000000800 */
[----:B0-----:R-:W-:-:S07]  /*79a0*/  FADD.FTZ R22, R163, R22 ;  /* 0x00000016a3167221 */ /* 0x001fce0000010000 */
        /* <DEDUP_REMOVED lines=17> */
[----:B------:R-:W-:-:S03]  /*7ac0*/  F2FP.F16.F32.PACK_AB R153, R56, R153 ;  /* 0x000000993899723e */ /* 0x000fc600000000ff */
[----:B-1----:R-:W-:-:S04]  /*7ad0*/  FADD.FTZ R22, R155, R22 ;  /* 0x000000169b167221 */ /* 0x002fc80000010000 */
[C---:B0-----:R-:W-:Y:S01]  /*7ae0*/  FADD.FTZ R3, R53.reuse, R22 ;  /* 0x0000001635037221 */ /* 0x041fe20000010000 */
[----:B------:R-:W-:Y:S01]  /*7af0*/  F2FP.F16.F32.PACK_AB R155, R53, R155 ;  /* 0x0000009b359b723e */ /* 0x000fe200000000ff */
[----:B------:R-:W-:Y:S06]  /*7b00*/  @P4 BRA `(.L_x_993) ;  /* 0xffffffcc00f84947 */ /* 0x000fec000383ffff */
[----:B------:R-:W-:Y:S02]  /*7b10*/  IMAD.MOV.U32 R12, RZ, RZ, R20 ;  /* 0x000000ffff0c7224 */ /* 0x000fe400078e0014 */
[----:B------:R-:W-:-:S07]  /*7b20*/  IMAD.MOV.U32 R0, RZ, RZ, R14 ;  /* 0x000000ffff007224 */ /* 0x000fce00078e000e */
.L_x_976:
[----:B------:R-:W0:Y:S01]  /*7b30*/  LDC R13, c[0x0][0x448] ;  /* 0x00011200ff0d7b82 */ /* 0x000e220000000800 */
[----:B------:R-:W-:-:S05]  /*7b40*/  IADD3 R15, -R9, 0x1, RZ ;  /* 0x00000001090f7810 */ /* 0x000fca0007ffe1ff */
[----:B------:R-:W-:Y:S02]  /*7b50*/  IMAD R20, R16, UR38, R15 ;  /* 0x0000002610147c24 */ /* 0x000fe4000f8e020f */
[----:B------:R-:W1:Y:S08]  /*7b60*/  S2UR UR5, SR_CTAID.X ;  /* 0x00000000000579c3 */ /* 0x000e700000002500 */
[----:B------:R-:W2:Y:S01]  /*7b70*/  LDC R22, c[0x0][0x9e4] ;  /* 0x00027900ff167b82 */ /* 0x000ea20000000800 */
[----:B0-----:R-:W-:Y:S01]  /*7b80*/  ISETP.NE.AND P5, PT, R13, 0x1, PT ;  /* 0x000000010d00780c */ /* 0x001fe20003fa5270 */
[----:B-1----:R-:W-:-:S12]  /*7b90*/  ULEA UR5, UR5, 0x7f, 0x7 ;  /* 0x0000007f05057891 */ /* 0x002fd8000f8e383f */
[----:B------:R-:W0:Y:S01]  /*7ba0*/  @P5 LDC R13, c[0x0][0x44c] ;  /* 0x00011300ff0d5b82 */ /* 0x000e220000000800 */
[----:B------:R-:W-:Y:S01]  /*7bb0*/  IMAD.U32 R9, RZ, RZ, UR5 ;  /* 0x00000005ff097e24 */ /* 0x000fe2000f8e00ff */
[----:B--2---:R-:W-:-:S06]  /*7bc0*/  ISETP.GE.AND P6, PT, R22, 0x1, PT ;  /* 0x000000011600780c */ /* 0x004fcc0003fc6270 */
[----:B------:R-:W1:Y:S01]  /*7bd0*/  @P5 LDC R14, c[0x0][0x450] ;  /* 0x00011400ff0e5b82 */ /* 0x000e620000000800 */
[----:B0-----:R-:W-:Y:S01]  /*7be0*/  @P5 IMAD.HI.U32 R13, R13, UR5, RZ ;  /* 0x000000050d0d5c27 */ /* 0x001fe2000f8e00ff */
[----:B------:R-:W-:-:S04]  /*7bf0*/  ULDC UR5, c[0x0][0x9dc] ;  /* 0x0002770000057ab9 */ /* 0x000fc80000000800 */
        /* <DEDUP_REMOVED lines=13> */
.L_x_995:
[----:B------:R-:W-:-:S13]  /*7cd0*/  ISETP.NE.AND P2, PT, R22, 0x1, PT ;  /* 0x000000011600780c */ /* 0x000fda0003f45270 */
[----:B------:R-:W0:Y:S02]  /*7ce0*/  @P2 LDC.64 R14, c[0x0][0x9e8] ;  /* 0x00027a00ff0e2b82 */ /* 0x000e240000000a00 */
[----:B0-----:R-:W-:-:S05]  /*7cf0*/  @P2 IMAD.HI.U32 R14, R9, R14, RZ ;  /* 0x0000000e090e2227 */ /* 0x001fca00078e00ff */
[----:B------:R-:W-:-:S07]  /*7d00*/  @P2 SHF.R.U32.HI R9, RZ, R15, R14 ;  /* 0x0000000fff092219 */ /* 0x000fce000001160e */
.L_x_996:
[----:B------:R-:W-:-:S05]  /*7d10*/  IMAD R14, R9, R22, RZ ;  /* 0x00000016090e7224 */ /* 0x000fca00078e02ff */
[----:B------:R-:W-:-:S07]  /*7d20*/  VIMNMX R13, R13, R14, !PT ;  /* 0x0000000e0d0d7248 */ /* 0x000fce0007fe0100 */
.L_x_994:
[----:B------:R-:W-:-:S05]  /*7d30*/  VIADD R13, R13, 0x7f ;  /* 0x0000007f0d0d7836 */ /* 0x000fca0000000000 */
[----:B------:R-:W-:-:S04]  /*7d40*/  SHF.R.S32.HI R14, RZ, 0x1f, R13 ;  /* 0x0000001fff0e7819 */ /* 0x000fc8000001140d */
[----:B------:R-:W-:-:S04]  /*7d50*/  LEA.HI R14, R14, R13, RZ, 0x7 ;  /* 0x0000000d0e0e7211 */ /* 0x000fc800078f38ff */
[----:B------:R-:W-:-:S04]  /*7d60*/  SHF.R.S32.HI R14, RZ, 0x7, R14 ;  /* 0x00000007ff0e7819 */ /* 0x000fc8000001140e */
[----:B------:R-:W-:-:S04]  /*7d70*/  VIMNMX R9, R17, R14, !PT ;  /* 0x0000000e11097248 */ /* 0x000fc80007fe0100 */
[----:B------:R-:W-:-:S13]  /*7d80*/  ISETP.GE.AND P2, PT, R10, R9, PT ;  /* 0x000000090a00720c */ /* 0x000fda0003f46270 */
[----:B------:R-:W-:Y:S05]  /*7d90*/  @!P2 BRA `(.L_x_997) ;  /* 0x0000001c00f0a947 */ /* 0x000fea0003800000 */
[----:B------:R-:W-:Y:S01]  /*7da0*/  IMAD.MOV.U32 R15, RZ, RZ, R12 ;  /* 0x000000ffff0f7224 */ /* 0x000fe200078e000c */
[----:B------:R-:W-:Y:S01]  /*7db0*/  UMOV UR5, UR4 ;  /* 0x0000000400057c82 */ /* 0x000fe20008000000 */
[----:B------:R-:W-:Y:S02]  /*7dc0*/  IMAD.MOV.U32 R13, RZ, RZ, R0 ;  /* 0x000000ffff0d7224 */ /* 0x000fe400078e0000 */
[----:B------:R-:W-:-:S07]  /*7dd0*/  IMAD.MOV.U32 R14, RZ, RZ, R2 ;  /* 0x000000ffff0e7224 */ /* 0x000fce00078e0002 */
.L_x_1006:
        /* <DEDUP_REMOVED lines=9> */
.L_x_999:
[----:B------:R-:W-:Y:S01]  /*7e70*/  ULEA UR10, UR4, UR36, 0x3 ;  /* 0x00000024040a7291 */ /* 0x000fe2000f8e183f */
[----:B------:R-:W-:-:S08]  /*7e80*/  SHF.L.U32 R0, R2, 0x1f, RZ ;  /* 0x0000001f02007819 */ /* 0x000fd000000006ff */
[----:B------:R0:W1:Y:S01]  /*7e90*/  SYNCS.PHASECHK.TRANS64.TRYWAIT P3, [UR10+0x28830], R0 ;  /* 0x02883000ff0075a7 */ /* 0x000062000806014a */
[----:B------:R-:W-:Y:S05]  /*7ea0*/  @!P0 BRA `(.L_x_1000) ;  /* 0x0000000000048947 */ /* 0x000fea0003800000 */
[----:B------:R-:W-:Y:S01]  /*7eb0*/  BPT.TRAP 0x1 ;  /* 0x000000040000795c */ /* 0x000fe20000300000 */
.L_x_1000:
[----:B-1----:R-:W-:Y:S05]  /*7ec0*/  @P3 BRA `(.L_x_998) ;  /* 0x0000000000083947 */ /* 0x002fea0003800000 */
[----:B------:R-:W1:Y:S02]  /*7ed0*/  SYNCS.PHASECHK.TRANS64.TRYWAIT P3, [UR10+0x28830], R0 ;  /* 0x02883000ff0075a7 */ /* 0x000e64000806014a */
[----:B-1----:R-:W-:Y:S05]  /*7ee0*/  @!P3 BRA `(.L_x_1001) ;  /* 0x000000b00040b947 */ /* 0x002fea0003800000 */
.L_x_998:
        /* <DEDUP_REMOVED lines=47> */
.L_x_1003:
[----:B------:R-:W-:Y:S01]  /*81e0*/  ULEA UR10, UR5, UR36, 0x3 ;  /* 0x00000024050a7291 */ /* 0x000fe2000f8e183f */
[----:B------:R-:W-:-:S08]  /*81f0*/  SHF.L.U32 R0, R14, 0x1f, RZ ;  /* 0x0000001f0e007819 */ /* 0x000fd000000006ff */
[----:B------:R0:W1:Y:S01]  /*8200*/  SYNCS.PHASECHK.TRANS64.TRYWAIT P2, [UR10+0x28850], R0 ;  /* 0x02885000ff0075a7 */ /* 0x000062000804014a */
[----:B------:R-:W-:Y:S05]  /*8210*/  @!P0 BRA `(.L_x_1004) ;  /* 0x0000000000048947 */ /* 0x000fea0003800000 */
[----:B------:R-:W-:Y:S01]  /*8220*/  BPT.TRAP 0x1 ;  /* 0x000000040000795c */ /* 0x000fe20000300000 */
.L_x_1004:
[----:B-1----:R-:W-:Y:S05]  /*8230*/  @P2 BRA `(.L_x_1002) ;  /* 0x0000000000082947 */ /* 0x002fea0003800000 */
[----:B------:R-:W1:Y:S02]  /*8240*/  SYNCS.PHASECHK.TRANS64.TRYWAIT P2, [UR10+0x28850], R0 ;  /* 0x02885000ff0075a7 */ /* 0x000e64000804014a */
[----:B-1----:R-:W-:Y:S05]  /*8250*/  @!P2 BRA `(.L_x_1005) ;  /* 0x000000ac007ca947 */ /* 0x002fea0003800000 */
.L_x_1002:
[----:B------:R-:W-:Y:S01]  /*8260*/  UIADD3 UR10, UR36, 0x400, URZ ;  /* 0x00000400240a7890 */ /* 0x000fe2000fffe03f */
[----:B------:R-:W-:Y:S01]  /*8270*/  WARPGROUP.ARRIVE ;  /* 0x00000000000079c5 */ /* 0x000fe20000000000 */
[----:B------:R-:W-:Y:S01]  /*8280*/  UMOV UR11, 0x40000040 ;  /* 0x40000040000b7882 */ /* 0x000fe20000000000 */
[----:B------:R-:W-:Y:S01]  /*8290*/  UMOV UR15, 0x40000040 ;  /* 0x40000040000f7882 */ /* 0x000fe20000000000 */
[----:B------:R-:W-:Y:S01]  /*82a0*/  USHF.R.U32.HI UR10, URZ, 0x4, UR10 ;  /* 0x000000043f0a7899 */ /* 0x000fe2000801160a */
[----:B01----:R-:W-:Y:S02]  /*82b0*/  FMNMX.FTZ R0, R24, R13, !PT ;  /* 0x0000000d18007209 */ /* 0x003fe40007810000 */
[C---:B------:R-:W-:Y:S01]  /*82c0*/  ISETP.GT.AND P2, PT, R10.reuse, R9, PT ;  /* 0x000000090a00720c */ /* 0x040fe20003f44270 */
[----:B------:R-:W-:Y:S01]  /*82d0*/  ULOP3.LUT UR10, UR10, 0x3fff, URZ, 0xc0, !UPT ;  /* 0x00003fff0a0a7892 */ /* 0x000fe2000f8ec03f */
[----:B------:R-:W-:Y:S01]  /*82e0*/  FMNMX.FTZ R11, R25, R0, !PT ;  /* 0x00000000190b7209 */ /* 0x000fe20007810000 */
[----:B------:R-:W-:-:S02]  /*82f0*/  VIADD R10, R10, 0xffffffff ;  /* 0xffffffff0a0a7836 */ /* 0x000fc40000000000 */
[----:B------:R-:W-:Y:S01]  /*8300*/  ULOP3.LUT UR10, UR10, 0x4000000, URZ, 0xfc, !UPT ;  /* 0x040000000a0a7892 */ /* 0x000fe2000f8efc3f */
[----:B------:R-:W-:-:S03]  /*8310*/  FMNMX.FTZ R0, R28, R11, !PT ;  /* 0x0000000b1c007209 */ /* 0x000fc60007810000 */
[----:B------:R-:W-:Y:S01]  /*8320*/  ULEA UR10, UR5, UR10, 0xb ;  /* 0x0000000a050a7291 */ /* 0x000fe2000f8e583f */
[----:B------:R-:W-:-:S03]  /*8330*/  FMNMX.FTZ R11, R29, R0, !PT ;  /* 0x000000001d0b7209 */ /* 0x000fc60007810000 */
[----:B------:R-:W-:Y:S01]  /*8340*/  UIADD3 UR14, UR10, 0x80, URZ ;  /* 0x000000800a0e7890 */ /* 0x000fe2000fffe03f */
[----:B------:R-:W-:-:S04]  /*8350*/  FMNMX.FTZ R0, R32, R11, !PT ;  /* 0x0000000b20007209 */ /* 0x000fc80007810000 */
[----:B------:R-:W-:Y:S01]  /*8360*/  HGMMA.64x128x16.F32 R88, R180, gdesc[UR8].tnspB, R88, gsb0 ;  /* 0x41e00008b4587df0 */ /* 0x000fe20008000858 */
        /* <DEDUP_REMOVED lines=29> */
[----:B0-----:R-:W-:Y:S02]  /*8540*/  FMNMX.FTZ R20, R12, R11, !PT ;  /* 0x0000000b0c147209 */ /* 0x001fe40007810000 */
[----:B------:R-:W0:Y:S01]  /*8550*/  LDC R11, c[0x0][0x988] ;  /* 0x00026200ff0b7b82 */ /* 0x000e220000000800 */
[----:B------:R-:W-:Y:S02]  /*8560*/  FMNMX.FTZ R12, R26, R15, !PT ;  /* 0x0000000f1a0c7209 */ /* 0x000fe40007810000 */
[----:B------:R-:W1:Y:S01]  /*8570*/  SHFL.BFLY PT, R21, R20, 0x1, 0x1f ;  /* 0x0c201f0014157f89 */ /* 0x000e6200000e0000 */
[----:B------:R-:W-:Y:S02]  /*8580*/  WARPGROUP.DEPBAR.LE gsb0, 0x0 ;  /* 0x00008000000079c5 */ /* 0x000fe40000010000 */
[----:B------:R-:W-:-:S06]  /*8590*/  WARPGROUP.ARRIVE ;  /* 0x00000000000079c5 */ /* 0x000fcc0000000000 */
[----:B------:R-:W-:Y:S01]  /*85a0*/  HGMMA.64x128x16.F32 R88, R176, gdesc[UR12].tnspB, R88, gsb0 ;  /* 0x41e0000cb0587df0 */ /* 0x000fe20008000858 */
[----:B------:R-:W-:Y:S01]  /*85b0*/  UIADD3 UR14, UR10, 0x100, URZ ;  /* 0x000001000a0e7890 */ /* 0x000fe2000fffe03f */
[----:B------:R-:W-:Y:S01]  /*85c0*/  UMOV UR15, 0x40000040 ;  /* 0x40000040000f7882 */ /* 0x000fe20000000000 */
[----:B-1----:R-:W-:-:S05]  /*85d0*/  FMNMX.FTZ R0, R20, R21, !PT ;  /* 0x0000001514007209 */ /* 0x002fca0007810000 */
[----:B------:R-:W-:-:S04]  /*85e0*/  FADD.FTZ R14, -R0, R13 ;  /* 0x0000000d000e7221 */ /* 0x000fc80000010100 */
[-C--:B0-----:R-:W-:Y:S01]  /*85f0*/  FMUL.FTZ R13, R14, R11.reuse ;  /* 0x0000000b0e0d7220 */ /* 0x081fe20000410000 */
[----:B------:R-:W-:-:S04]  /*8600*/  FMUL.FTZ R14, R0, R11 ;  /* 0x0000000b000e7220 */ /* 0x000fc80000410000 */
        /* <DEDUP_REMOVED lines=12> */
[----:B------:R-:W-:Y:S01]  /*86d0*/  FFMA.FTZ R85, R85, R11, -R14 ;  /* 0x0000000b55557223 */ /* 0x000fe2000001080e */
[----:B------:R-:W-:Y:S01]  /*86e0*/  FMNMX.FTZ R12, R34, R29, !PT ;  /* 0x0000001d220c7209 */ /* 0x000fe20007810000 */
[----:B------:R-:W-:Y:S03]  /*86f0*/  MUFU.EX2 R13, R13 ;  /* 0x0000000d000d7308 */ /* 0x000fe60000000800 */
[----:B------:R-:W-:-:S04]  /*8700*/  FMNMX.FTZ R29, R35, R12, !PT ;  /* 0x0000000c231d7209 */ /* 0x000fc80007810000 */
[----:B------:R-:W-:Y:S01]  /*8710*/  FMNMX.FTZ R12, R38, R29, !PT ;  /* 0x0000001d260c7209 */ /* 0x000fe20007810000 */
[----:B------:R-:W-:Y:S01]  /*8720*/  FFMA.FTZ R29, R37, R11, -R14 ;  /* 0x0000000b251d7223 */ /* 0x000fe2000001080e */
[----:B------:R-:W0:Y:S02]  /*8730*/  MUFU.EX2 R180, R180 ;  /* 0x000000b400b47308 */ /* 0x000e240000000800 */
[----:B------:R-:W-:-:S04]  /*8740*/  FMNMX.FTZ R33, R39, R12, !PT ;  /* 0x0000000c27217209 */ /* 0x000fc80007810000 */
[----:B------:R-:W-:Y:S02]  /*8750*/  FMNMX.FTZ R12, R42, R33, !PT ;  /* 0x000000212a0c7209 */ /* 0x000fe40007810000 */
[----:B------:R-:W1:Y:S02]  /*8760*/  MUFU.EX2 R21, R21 ;  /* 0x0000001500157308 */ /* 0x000e640000000800 */
[----:B------:R-:W-:-:S04]  /*8770*/  FMNMX.FTZ R33, R43, R12, !PT ;  /* 0x0000000c2b217209 */ /* 0x000fc80007810000 */
[----:B------:R-:W-:Y:S01]  /*8780*/  FMNMX.FTZ R12, R46, R33, !PT ;  /* 0x000000212e0c7209 */ /* 0x000fe20007810000 */
[----:B------:R-:W-:Y:S01]  /*8790*/  FFMA.FTZ R33, R41, R11, -R14 ;  /* 0x0000000b29217223 */ /* 0x000fe2000001080e */
[----:B------:R-:W-:Y:S01]  /*87a0*/  MUFU.EX2 R182, R182 ;  /* 0x000000b600b67308 */ /* 0x000fe20000000800 */
[----:B0-----:R-:W-:Y:S01]  /*87b0*/  FFMA.FTZ R4, R13, R4, R180 ;  /* 0x000000040d047223 */ /* 0x001fe200000100b4 */
[----:B------:R-:W-:-:S04]  /*87c0*/  FMNMX.FTZ R37, R47, R12, !PT ;  /* 0x0000000c2f257209 */ /* 0x000fc80007810000 */
[----:B------:R-:W-:Y:S02]  /*87d0*/  FMNMX.FTZ R12, R50, R37, !PT ;  /* 0x00000025320c7209 */ /* 0x000fe40007810000 */
[----:B------:R-:W-:Y:S01]  /*87e0*/  MUFU.EX2 R23, R23 ;  /* 0x0000001700177308 */ /* 0x000fe20000000800 */
[----:B-1----:R-:W-:Y:S02]  /*87f0*/  F2FP.F16.F32.PACK_AB R180, R21, R180 ;  /* 0x000000b415b4723e */ /* 0x002fe400000000ff */
[----:B------:R-:W-:-:S04]  /*8800*/  FMNMX.FTZ R37, R51, R12, !PT ;  /* 0x0000000c33257209 */ /* 0x000fc80007810000 */
[----:B------:R-:W-:Y:S01]  /*8810*/  FMNMX.FTZ R12, R54, R37, !PT ;  /* 0x00000025360c7209 */ /* 0x000fe20007810000 */
[----:B------:R-:W-:Y:S01]  /*8820*/  FFMA.FTZ R37, R45, R11, -R14 ;  /* 0x0000000b2d257223 */ /* 0x000fe2000001080e */
[----:B------:R-:W-:Y:S02]  /*8830*/  MUFU.EX2 R25, R25 ;  /* 0x0000001900197308 */ /* 0x000fe40000000800 */
[----:B------:R-:W-:-:S04]  /*8840*/  FMNMX.FTZ R41, R55, R12, !PT ;  /* 0x0000000c37297209 */ /* 0x000fc80007810000 */
[----:B------:R-:W-:Y:S02]  /*8850*/  FMNMX.FTZ R12, R58, R41, !PT ;  /* 0x000000293a0c7209 */ /* 0x000fe40007810000 */
[----:B------:R-:W-:Y:S02]  /*8860*/  MUFU.EX2 R29, R29 ;  /* 0x0000001d001d7308 */ /* 0x000fe40000000800 */
        /* <DEDUP_REMOVED lines=16> */
[-CC-:B------:R-:W-:Y:S01]  /*8970*/  FFMA.FTZ R49, R57, R11.reuse, -R14.reuse ;  /* 0x0000000b39317223 */ /* 0x180fe2000001080e */
[-CC-:B------:R-:W-:Y:S01]  /*8980*/  FFMA.FTZ R57, R65, R11.reuse, -R14.reuse ;  /* 0x0000000b41397223 */ /* 0x180fe2000001080e */
[-CC-:B------:R-:W-:Y:S01]  /*8990*/  FFMA.FTZ R65, R73, R11.reuse, -R14.reuse ;  /* 0x0000000b49417223 */ /* 0x180fe2000001080e */
[----:B------:R-:W-:Y:S01]  /*89a0*/  FMNMX.FTZ R53, R79, R12, !PT ;  /* 0x0000000c4f357209 */ /* 0x000fe20007810000 */
[----:B------:R-:W-:Y:S01]  /*89b0*/  FFMA.FTZ R73, R81, R11, -R14 ;  /* 0x0000000b51497223 */ /* 0x000fe2000001080e */
[----:B------:R-:W-:Y:S02]  /*89c0*/  MUFU.EX2 R20, R20 ;  /* 0x0000001400147308 */ /* 0x000fe40000000800 */
[----:B------:R-:W-:-:S04]  /*89d0*/  FMNMX.FTZ R12, R82, R53, !PT ;  /* 0x00000035520c7209 */ /* 0x000fc80007810000 */
[----:B------:R-:W-:Y:S01]  /*89e0*/  FMNMX.FTZ R53, R83, R12, !PT ;  /* 0x0000000c53357209 */ /* 0x000fe20007810000 */
[----:B------:R-:W-:Y:S02]  /*89f0*/  WARPGROUP.DEPBAR.LE gsb0, 0x0 ;  /* 0x00008000000079c5 */ /* 0x000fe40000010000 */
[----:B------:R-:W-:Y:S01]  /*8a00*/  WARPGROUP.ARRIVE ;  /* 0x00000000000079c5 */ /* 0x000fe20000000000 */
[----:B------:R-:W-:Y:S01]  /*8a10*/  FMNMX.FTZ R12, R86, R53, !PT ;  /* 0x00000035560c7209 */ /* 0x000fe20007810000 */
[-CC-:B------:R-:W-:Y:S01]  /*8a20*/  FFMA.FTZ R53, R61, R11.reuse, -R14.reuse ;  /* 0x0000000b3d357223 */ /* 0x180fe2000001080e */
[-CC-:B------:R-:W-:Y:S01]  /*8a30*/  FFMA.FTZ R61, R69, R11.reuse, -R14.reuse ;  /* 0x0000000b453d7223 */ /* 0x180fe2000001080e */
[-CC-:B------:R-:W-:Y:S01]  /*8a40*/  FFMA.FTZ R176, R32, R11.reuse, -R14.reuse ;  /* 0x0000000b20b07223 */ /* 0x180fe2000001080e */
[----:B------:R-:W-:Y:S01]  /*8a50*/  FMNMX.FTZ R12, R87, R12, !PT ;  /* 0x0000000c570c7209 */ /* 0x000fe20007810000 */
[----:B------:R-:W-:Y:S01]  /*8a60*/  HGMMA.64x128x16.F32 R88, R172, gdesc[UR12].tnspB, R88, gsb0 ;  /* 0x41e0000cac587df0 */ /* 0x000fe20008000858 */
[----:B------:R-:W-:Y:S01]  /*8a70*/  UIADD3 UR14, UR10, 0x180, URZ ;  /* 0x000001800a0e7890 */ /* 0x000fe2000fffe03f */
[-CC-:B------:R-:W-:Y:S01]  /*8a80*/  FFMA.FTZ R178, R36, R11.reuse, -R14.reuse ;  /* 0x0000000b24b27223 */ /* 0x180fe2000001080e */
[----:B------:R-:W-:Y:S01]  /*8a90*/  UMOV UR15, 0x40000040 ;  /* 0x40000040000f7882 */ /* 0x000fe20000000000 */
[----:B------:R-:W-:Y:S01]  /*8aa0*/  FFMA.FTZ R69, R77, R11, -R14 ;  /* 0x0000000b4d457223 */ /* 0x000fe2000001080e */
        /* <DEDUP_REMOVED lines=42> */
[----:B------:R-:W0:Y:S01]  /*8d50*/  SHFL.BFLY PT, R161, R12, 0x2, 0x1f ;  /* 0x0c401f000ca17f89 */ /* 0x000e2200000e0000 */
[-CC-:B------:R-:W-:Y:S01]  /*8d60*/  FFMA.FTZ R160, R64, R11.reuse, -R14.reuse ;  /* 0x0000000b40a07223 */ /* 0x180fe2000001080e */
[----:B------:R-:W-:-:S03]  /*8d70*/  FFMA.FTZ R162, R68, R11, -R14 ;  /* 0x0000000b44a27223 */ /* 0x000fc6000001080e */
[----:B------:R-:W-:Y:S02]  /*8d80*/  HGMMA.64x128x16.F32 R88, R156, gdesc[UR12].tnspB, R88, gsb0 ;  /* 0x41e0000c9c587df0 */ /* 0x000fe40008000858 */
[----:B------:R-:W-:Y:S08]  /*8d90*/  MUFU.EX2 R160, R160 ;  /* 0x000000a000a07308 */ /* 0x000ff00000000800 */
[----:B------:R-:W-:Y:S01]  /*8da0*/  MUFU.EX2 R162, R162 ;  /* 0x000000a200a27308 */ /* 0x000fe20000000800 */
[----:B0-----:R-:W-:-:S05]  /*8db0*/  FMNMX.FTZ R161, R12, R161, !PT ;  /* 0x000000a10ca17209 */ /* 0x001fca0007810000 */
[----:B------:R-:W0:Y:S02]  /*8dc0*/  SHFL.BFLY PT, R12, R161, 0x1, 0x1f ;  /* 0x0c201f00a10c7f89 */ /* 0x000e2400000e0000 */
[----:B0-----:R-:W-:-:S05]  /*8dd0*/  FMNMX.FTZ R12, R161, R12, !PT ;  /* 0x0000000ca10c7209 */ /* 0x001fca0007810000 */
[C---:B------:R-:W-:Y:S01]  /*8de0*/  FADD.FTZ R14, -R12.reuse, R15 ;  /* 0x0000000f0c0e7221 */ /* 0x040fe20000010100 */
[-C--:B------:R-:W-:Y:S01]  /*8df0*/  FMUL.FTZ R52, R12, R11.reuse ;  /* 0x0000000b0c347220 */ /* 0x080fe20000410000 */
[----:B------:R-:W-:Y:S02]  /*8e00*/  MUFU.EX2 R15, R85 ;  /* 0x00000055000f7308 */ /* 0x000fe40000000800 */
[-C--:B------:R-:W-:Y:S01]  /*8e10*/  FMUL.FTZ R14, R14, R11.reuse ;  /* 0x0000000b0e0e7220 */ /* 0x080fe20000410000 */
[-CC-:B------:R-:W-:Y:S01]  /*8e20*/  FFMA.FTZ R181, R26, R11.reuse, -R52.reuse ;  /* 0x0000000b1ab57223 */ /* 0x180fe20000010834 */
[-CC-:B------:R-:W-:Y:S01]  /*8e30*/  FFMA.FTZ R32, R27, R11.reuse, -R52.reuse ;  /* 0x0000000b1b207223 */ /* 0x180fe20000010834 */
[----:B------:R-:W-:Y:S02]  /*8e40*/  IMAD.U32 R27, RZ, RZ, UR4 ;  /* 0x00000004ff1b7e24 */ /* 0x000fe4000f8e00ff */
[-CC-:B------:R-:W-:Y:S01]  /*8e50*/  FFMA.FTZ R183, R30, R11.reuse, -R52.reuse ;  /* 0x0000000b1eb77223 */ /* 0x180fe20000010834 */
[-CC-:B------:R-:W-:Y:S01]  /*8e60*/  FFMA.FTZ R44, R31, R11.reuse, -R52.reuse ;  /* 0x0000000b1f2c7223 */ /* 0x180fe20000010834 */
[----:B------:R-:W-:Y:S01]  /*8e70*/  MUFU.EX2 R14, R14 ;  /* 0x0000000e000e7308 */ /* 0x000fe20000000800 */
[-CC-:B------:R-:W-:Y:S01]  /*8e80*/  FFMA.FTZ R177, R34, R11.reuse, -R52.reuse ;  /* 0x0000000b22b17223 */ /* 0x180fe20000010834 */
[----:B------:R-:W-:Y:S01]  /*8e90*/  @!P1 LEA R27, R27, UR36, 0x3 ;  /* 0x000000241b1b9c11 */ /* 0x000fe2000f8e18ff */
[-CC-:B------:R-:W-:Y:S01]  /*8ea0*/  FFMA.FTZ R40, R35, R11.reuse, -R52.reuse ;  /* 0x0000000b23287223 */ /* 0x180fe20000010834 */
[----:B------:R-:W-:Y:S01]  /*8eb0*/  IADD3 R31, -R19, 0xb, RZ ;  /* 0x0000000b131f7810 */ /* 0x000fe20007ffe1ff */
[-CC-:B------:R-:W-:Y:S01]  /*8ec0*/  FFMA.FTZ R179, R38, R11.reuse, -R52.reuse ;  /* 0x0000000b26b37223 */ /* 0x180fe20000010834 */
[-CC-:B------:R-:W-:Y:S01]  /*8ed0*/  FFMA.FTZ R48, R39, R11.reuse, -R52.reuse ;  /* 0x0000000b27307223 */ /* 0x180fe20000010834 */
[----:B------:R-:W-:Y:S01]  /*8ee0*/  @!P1 VIADD R27, R27, 0x28840 ;  /* 0x000288401b1b9836 */ /* 0x000fe20000000000 */
[----:B------:R-:W0:Y:S01]  /*8ef0*/  MUFU.EX2 R181, R181 ;  /* 0x000000b500b57308 */ /* 0x000e220000000800 */
[-CC-:B------:R-:W-:Y:S01]  /*8f00*/  FFMA.FTZ R173, R42, R11.reuse, -R52.reuse ;  /* 0x0000000b2aad7223 */ /* 0x180fe20000010834 */
[-CC-:B------:R-:W-:Y:S01]  /*8f10*/  FFMA.FTZ R36, R43, R11.reuse, -R52.reuse ;  /* 0x0000000b2b247223 */ /* 0x180fe20000010834 */
[-CC-:B------:R-:W-:Y:S01]  /*8f20*/  FFMA.FTZ R175, R46, R11.reuse, -R52.reuse ;  /* 0x0000000b2eaf7223 */ /* 0x180fe20000010834 */
[----:B------:R-:W-:Y:S01]  /*8f30*/  @!P1 PRMT R27, RZ, 0x654, R27 ;  /* 0x00000654ff1b9816 */ /* 0x000fe2000000001b */
        /* <DEDUP_REMOVED lines=10> */
[--C-:B------:R-:W-:Y:S01]  /*8fe0*/  FFMA.FTZ R66, R66, R11, -R52.reuse ;  /* 0x0000000b42427223 */ /* 0x100fe20000010834 */
[----:B------:R-:W2:Y:S01]  /*8ff0*/  MUFU.EX2 R183, R183 ;  /* 0x000000b700b77308 */ /* 0x000ea20000000800 */
[----:B0-----:R-:W-:Y:S01]  /*9000*/  FFMA.FTZ R3, R14, R3, R181 ;  /* 0x000000030e037223 */ /* 0x001fe200000100b5 */
[-CC-:B------:R-:W-:Y:S01]  /*9010*/  FFMA.FTZ R67, R67, R11.reuse, -R52.reuse ;  /* 0x0000000b43437223 */ /* 0x180fe20000010834 */
[-CC-:B------:R-:W-:Y:S01]  /*9020*/  FFMA.FTZ R70, R70, R11.reuse, -R52.reuse ;  /* 0x0000000b46467223 */ /* 0x180fe20000010834 */
[-CC-:B------:R-:W-:Y:S01]  /*9030*/  FFMA.FTZ R71, R71, R11.reuse, -R52.reuse ;  /* 0x0000000b47477223 */ /* 0x180fe20000010834 */
[-CC-:B------:R-:W-:Y:S01]  /*9040*/  FFMA.FTZ R74, R74, R11.reuse, -R52.reuse ;  /* 0x0000000b4a4a7223 */ /* 0x180fe20000010834 */
[-CC-:B------:R-:W-:Y:S01]  /*9050*/  FFMA.FTZ R75, R75, R11.reuse, -R52.reuse ;  /* 0x0000000b4b4b7223 */ /* 0x180fe20000010834 */
[--C-:B------:R-:W-:Y:S01]  /*9060*/  FFMA.FTZ R78, R78, R11, -R52.reuse ;  /* 0x0000000b4e4e7223 */ /* 0x100fe20000010834 */
[----:B------:R-:W0:Y:S01]  /*9070*/  MUFU.EX2 R44, R44 ;  /* 0x0000002c002c7308 */ /* 0x000e220000000800 */
[----:B-1----:R-:W-:Y:S01]  /*9080*/  F2FP.F16.F32.PACK_AB R181, R32, R181 ;  /* 0x000000b520b5723e */ /* 0x002fe200000000ff */
[-CC-:B------:R-:W-:Y:S01]  /*9090*/  FFMA.FTZ R79, R79, R11.reuse, -R52.reuse ;  /* 0x0000000b4f4f7223 */ /* 0x180fe20000010834 */
[-CC-:B------:R-:W-:Y:S01]  /*90a0*/  FFMA.FTZ R82, R82, R11.reuse, -R52.reuse ;  /* 0x0000000b52527223 */ /* 0x180fe20000010834 */
[-CC-:B------:R-:W-:Y:S01]  /*90b0*/  FFMA.FTZ R83, R83, R11.reuse, -R52.reuse ;  /* 0x0000000b53537223 */ /* 0x180fe20000010834 */
[-CC-:B------:R-:W-:Y:S01]  /*90c0*/  FFMA.FTZ R86, R86, R11.reuse, -R52.reuse ;  /* 0x0000000b56567223 */ /* 0x180fe20000010834 */
[----:B------:R-:W-:Y:S01]  /*90d0*/  FFMA.FTZ R52, R87, R11, -R52 ;  /* 0x0000000b57347223 */ /* 0x000fe20000010834 */
[----:B------:R-:W-:Y:S01]  /*90e0*/  IMAD.U32 R35, RZ, RZ, UR5 ;  /* 0x00000005ff237e24 */ /* 0x000fe2000f8e00ff */
[----:B------:R-:W1:Y:S01]  /*90f0*/  MUFU.EX2 R177, R177 ;  /* 0x000000b100b17308 */ /* 0x000e620000000800 */
[----:B------:R-:W-:-:S03]  /*9100*/  UMOV UR5, UR4 ;  /* 0x0000000400057c82 */ /* 0x000fc60008000000 */
[----:B------:R-:W-:-:S04]  /*9110*/  @!P1 LEA R35, R35, UR36, 0x3 ;  /* 0x0000002423239c11 */ /* 0x000fc8000f8e18ff */
[----:B------:R-:W3:Y:S08]  /*9120*/  MUFU.EX2 R40, R40 ;  /* 0x0000002800287308 */ /* 0x000ef00000000800 */
[----:B------:R-:W4:Y:S08]  /*9130*/  MUFU.EX2 R179, R179 ;  /* 0x000000b300b37308 */ /* 0x000f300000000800 */
[----:B------:R-:W5:Y:S08]  /*9140*/  MUFU.EX2 R48, R48 ;  /* 0x0000003000307308 */ /* 0x000f700000000800 */
[----:B------:R-:W5:Y:S01]  /*9150*/  MUFU.EX2 R173, R173 ;  /* 0x000000ad00ad7308 */ /* 0x000f620000000800 */
[----:B------:R-:W-:-:S02]  /*9160*/  WARPGROUP.DEPBAR.LE gsb0, 0x0 ;  /* 0x00008000000079c5 */ /* 0x000fc40000010000 */
[----:B------:R-:W-:-:S05]  /*9170*/  WARPGROUP.ARRIVE ;  /* 0x00000000000079c5 */ /* 0x000fca0000000000 */
[----:B------:R-:W5:Y:S01]  /*9180*/  MUFU.EX2 R36, R36 ;  /* 0x0000002400247308 */ /* 0x000f620000000800 */
[----:B------:R-:W-:Y:S02]  /*9190*/  F2FP.F16.F32.PACK_AB R156, R65, R20 ;  /* 0x00000014419c723e */ /* 0x000fe400000000ff */
[----:B------:R-:W-:Y:S01]  /*91a0*/  F2FP.F16.F32.PACK_AB R158, R69, R22 ;  /* 0x00000016459e723e */ /* 0x000fe200000000ff */
[----:B------:R-:W-:Y:S04]  /*91b0*/  HGMMA.64x128x16.F32 R88, R152, gdesc[UR8].tnspB, R88, gsb0 ;  /* 0x41e0000898587df0 */ /* 0x000fe80008000858 */
        /* <DEDUP_REMOVED lines=17> */
[----:B------:R-:W5:Y:S01]  /*92d0*/  MUFU.EX2 R79, R79 ;  /* 0x0000004f004f7308 */ /* 0x000f620000000800 */
[----:B------:R-:W-:-:S02]  /*92e0*/  WARPGROUP.DEPBAR.LE gsb0, 0x0 ;  /* 0x00008000000079c5 */ /* 0x000fc40000010000 */
[----:B------:R2:W-:Y:S06]  /*92f0*/  BAR.ARV R31, 0x100 ;  /* 0x0004001f0000751d */ /* 0x0005ec0000002000 */
[----:B------:R0:W-:Y:S01]  /*9300*/  @!P1 SYNCS.ARRIVE.TRANS64.RED.A1T0 RZ, [R27+URZ], RZ ;  /* 0x000000ff1bff99a7 */ /* 0x0001e2000810043f */
[----:B------:R-:W5:Y:S01]  /*9310*/  MUFU.EX2 R153, R82 ;  /* 0x0000005200997308 */ /* 0x000f620000000800 */
[----:B--2---:R-:W-:Y:S01]  /*9320*/  @!P1 VIADD R31, R35, 0x28860 ;  /* 0x00028860231f9836 */ /* 0x004fe20000000000 */
[----:B------:R-:W-:Y:S01]  /*9330*/  F2FP.F16.F32.PACK_AB R154, R15, R28 ;  /* 0x0000001c0f9a723e */ /* 0x000fe200000000ff */
[-C--:B------:R-:W-:Y:S01]  /*9340*/  FMUL.FTZ R88, R88, R13.reuse ;  /* 0x0000000d58587220 */ /* 0x080fe20000410000 */
[-C--:B------:R-:W-:Y:S01]  /*9350*/  FMUL.FTZ R89, R89, R13.reuse ;  /* 0x0000000d59597220 */ /* 0x080fe20000410000 */
[-C--:B------:R-:W-:Y:S01]  /*9360*/  FMUL.FTZ R92, R92, R13.reuse ;  /* 0x0000000d5c5c7220 */ /* 0x080fe20000410000 */
[----:B------:R-:W-:Y:S01]  /*9370*/  @!P1 PRMT R31, RZ, 0x654, R31 ;  /* 0x00000654ff1f9816 */ /* 0x000fe2000000001f */
[----:B0-----:R-:W-:Y:S01]  /*9380*/  FADD.FTZ R27, R21, R4 ;  /* 0x00000004151b7221 */ /* 0x001fe20000010000 */
[----:B------:R-:W-:Y:S01]  /*9390*/  FADD.FTZ R4, R32, R3 ;  /* 0x0000000320047221 */ /* 0x000fe20000010000 */
[----:B------:R-:W0:Y:S01]  /*93a0*/  MUFU.EX2 R83, R83 ;  /* 0x0000005300537308 */ /* 0x000e220000000800 */
[----:B------:R2:W-:Y:S01]  /*93b0*/  @!P1 SYNCS.ARRIVE.TRANS64.RED.A1T0 RZ, [R31+URZ], RZ ;  /* 0x000000ff1fff99a7 */ /* 0x0005e2000810043f */
[----:B------:R-:W-:Y:S01]  /*93c0*/  FADD.FTZ R42, R182, R27 ;  /* 0x0000001bb62a7221 */ /* 0x000fe20000010000 */
[----:B------:R-:W-:Y:S01]  /*93d0*/  FADD.FTZ R3, R183, R4 ;  /* 0x00000004b7037221 */ /* 0x000fe20000010000 */
[-C--:B------:R-:W-:Y:S01]  /*93e0*/  FMUL.FTZ R93, R93, R13.reuse ;  /* 0x0000000d5d5d7220 */ /* 0x080fe20000410000 */
[-C--:B------:R-:W-:Y:S01]  /*93f0*/  FMUL.FTZ R96, R96, R13.reuse ;  /* 0x0000000d60607220 */ /* 0x080fe20000410000 */
[----:B------:R-:W-:Y:S01]  /*9400*/  FADD.FTZ R27, R23, R42 ;  /* 0x0000002a171b7221 */ /* 0x000fe20000010000 */
[----:B------:R-:W-:Y:S01]  /*9410*/  FADD.FTZ R4, R44, R3 ;  /* 0x000000032c047221 */ /* 0x000fe20000010000 */
[----:B------:R-:W2:Y:S01]  /*9420*/  MUFU.EX2 R155, R86 ;  /* 0x00000056009b7308 */ /* 0x000ea20000000800 */
[-C--:B------:R-:W-:Y:S01]  /*9430*/  FMUL.FTZ R97, R97, R13.reuse ;  /* 0x0000000d61617220 */ /* 0x080fe20000410000 */
[----:B------:R-:W-:Y:S01]  /*9440*/  FADD.FTZ R42, R176, R27 ;  /* 0x0000001bb02a7221 */ /* 0x000fe20000010000 */
[----:B-1----:R-:W-:Y:S01]  /*9450*/  FADD.FTZ R3, R177, R4 ;  /* 0x00000004b1037221 */ /* 0x002fe20000010000 */
[-C--:B------:R-:W-:Y:S01]  /*9460*/  FMUL.FTZ R100, R100, R13.reuse ;  /* 0x0000000d64647220 */ /* 0x080fe20000410000 */
[-C--:B------:R-:W-:Y:S01]  /*9470*/  FMUL.FTZ R101, R101, R13.reuse ;  /* 0x0000000d65657220 */ /* 0x080fe20000410000 */
[----:B------:R-:W-:Y:S01]  /*9480*/  FADD.FTZ R27, R25, R42 ;  /* 0x0000002a191b7221 */ /* 0x000fe20000010000 */
[----:B---3--:R-:W-:Y:S01]  /*9490*/  FADD.FTZ R4, R40, R3 ;  /* 0x0000000328047221 */ /* 0x008fe20000010000 */
[----:B------:R-:W1:Y:S01]  /*94a0*/  MUFU.EX2 R52, R52 ;  /* 0x0000003400347308 */ /* 0x000e620000000800 */
[-C--:B------:R-:W-:Y:S01]  /*94b0*/  FMUL.FTZ R104, R104, R13.reuse ;  /* 0x0000000d68687220 */ /* 0x080fe20000410000 */
[----:B------:R-:W-:Y:S01]  /*94c0*/  FADD.FTZ R42, R178, R27 ;  /* 0x0000001bb22a7221 */ /* 0x000fe20000010000 */
[----:B----4-:R-:W-:Y:S01]  /*94d0*/  FADD.FTZ R3, R179, R4 ;  /* 0x00000004b3037221 */ /* 0x010fe20000010000 */
[-C--:B------:R-:W-:Y:S01]  /*94e0*/  FMUL.FTZ R105, R105, R13.reuse ;  /* 0x0000000d69697220 */ /* 0x080fe20000410000 */
[-C--:B------:R-:W-:Y:S01]  /*94f0*/  FMUL.FTZ R108, R108, R13.reuse ;  /* 0x0000000d6c6c7220 */ /* 0x080fe20000410000 */
[----:B------:R-:W-:Y:S01]  /*9500*/  FADD.FTZ R27, R29, R42 ;  /* 0x0000002a1d1b7221 */ /* 0x000fe20000010000 */
[----:B-----5:R-:W-:Y:S01]  /*9510*/  FADD.FTZ R4, R48, R3 ;  /* 0x0000000330047221 */ /* 0x020fe20000010000 */
[-C--:B------:R-:W-:Y:S01]  /*9520*/  FMUL.FTZ R109, R109, R13.reuse ;  /* 0x0000000d6d6d7220 */ /* 0x080fe20000410000 */
[-C--:B------:R-:W-:Y:S01]  /*9530*/  FMUL.FTZ R112, R112, R13.reuse ;  /* 0x0000000d70707220 */ /* 0x080fe20000410000 */
[----:B------:R-:W-:Y:S01]  /*9540*/  FADD.FTZ R42, R172, R27 ;  /* 0x0000001bac2a7221 */ /* 0x000fe20000010000 */
[----:B------:R-:W-:Y:S01]  /*9550*/  FADD.FTZ R3, R173, R4 ;  /* 0x00000004ad037221 */ /* 0x000fe20000010000 */
[-C--:B------:R-:W-:Y:S01]  /*9560*/  FMUL.FTZ R113, R113, R13.reuse ;  /* 0x0000000d71717220 */ /* 0x080fe20000410000 */
[-C--:B------:R-:W-:Y:S01]  /*9570*/  FMUL.FTZ R116, R116, R13.reuse ;  /* 0x0000000d74747220 */ /* 0x080fe20000410000 */
[----:B------:R-:W-:Y:S01]  /*9580*/  FADD.FTZ R27, R33, R42 ;  /* 0x0000002a211b7221 */ /* 0x000fe20000010000 */
[----:B------:R-:W-:Y:S01]  /*9590*/  FADD.FTZ R4, R36, R3 ;  /* 0x0000000324047221 */ /* 0x000fe20000010000 */
[-C--:B------:R-:W-:Y:S01]  /*95a0*/  FMUL.FTZ R117, R117, R13.reuse ;  /* 0x0000000d75757220 */ /* 0x080fe20000410000 */
[----:B------:R-:W-:Y:S01]  /*95b0*/  FMUL.FTZ R120, R120, R13 ;  /* 0x0000000d78787220 */ /* 0x000fe20000410000 */
[----:B------:R-:W-:Y:S01]  /*95c0*/  FADD.FTZ R42, R174, R27 ;  /* 0x0000001bae2a7221 */ /* 0x000fe20000010000 */
[----:B------:R-:W-:Y:S01]  /*95d0*/  FADD.FTZ R3, R175, R4 ;  /* 0x00000004af037221 */ /* 0x000fe20000010000 */
[C---:B------:R-:W-:Y:S01]  /*95e0*/  F2FP.F16.F32.PACK_AB R175, R30.reuse, R175 ;  /* 0x000000af1eaf723e */ /* 0x040fe200000000ff */
        /* <DEDUP_REMOVED lines=31> */
[----:B------:R-:W-:Y:S01]  /*97e0*/  FMUL.FTZ R149, R149, R13 ;  /* 0x0000000d95957220 */ /* 0x000fe20000410000 */
        /* <DEDUP_REMOVED lines=42> */
[----:B0-----:R-:W-:Y:S01]  /*9a90*/  FADD.FTZ R4, R83, R4 ;  /* 0x0000000453047221 */ /* 0x001fe20000010000 */
[-C--:B------:R-:W-:Y:S01]  /*9aa0*/  FMUL.FTZ R131, R131, R14.reuse ;  /* 0x0000000e83837220 */ /* 0x080fe20000410000 */
[-C--:B------:R-:W-:Y:S01]  /*9ab0*/  FMUL.FTZ R134, R134, R14.reuse ;  /* 0x0000000e86867220 */ /* 0x080fe20000410000 */
[----:B------:R-:W-:Y:S01]  /*9ac0*/  FADD.FTZ R20, R28, R3 ;  /* 0x000000031c147221 */ /* 0x000fe20000010000 */
[----:B--2---:R-:W-:Y:S01]  /*9ad0*/  FADD.FTZ R3, R155, R4 ;  /* 0x000000049b037221 */ /* 0x004fe20000010000 */
[-C--:B------:R-:W-:Y:S01]  /*9ae0*/  FMUL.FTZ R135, R135, R14.reuse ;  /* 0x0000000e87877220 */ /* 0x080fe20000410000 */
        /* <DEDUP_REMOVED lines=12> */
[----:B------:R-:W-:Y:S01]  /*9bb0*/  IMAD.MOV.U32 R14, RZ, RZ, R2 ;  /* 0x000000ffff0e7224 */ /* 0x000fe200078e0002 */
[----:B------:R-:W-:Y:S01]  /*9bc0*/  F2FP.F16.F32.PACK_AB R183, R44, R183 ;  /* 0x000000b72cb7723e */ /* 0x000fe200000000ff */
[----:B------:R-:W-:Y:S01]  /*9bd0*/  IMAD.MOV.U32 R15, RZ, RZ, R12 ;  /* 0x000000ffff0f7224 */ /* 0x000fe200078e000c */
[----:B------:R-:W-:Y:S01]  /*9be0*/  F2FP.F16.F32.PACK_AB R177, R40, R177 ;  /* 0x000000b128b1723e */ /* 0x000fe200000000ff */
[----:B------:R-:W-:Y:S01]  /*9bf0*/  IMAD.MOV.U32 R13, RZ, RZ, R0 ;  /* 0x000000ffff0d7224 */ /* 0x000fe200078e0000 */
        /* <DEDUP_REMOVED lines=20> */
[----:B------:R-:W-:Y:S01]  /*9d40*/  F2FP.F16.F32.PACK_AB R155, R52, R155 ;  /* 0x0000009b349b723e */ /* 0x000fe200000000ff */
[----:B------:R-:W-:Y:S06]  /*9d50*/  @P2 BRA `(.L_x_1006) ;  /* 0xffffffe000202947 */ /* 0x000fec000383ffff */
.L_x_997:
[----:B------:R-:W-:-:S13]  /*9d60*/  ISETP.GE.AND P2, PT, R10, R17, PT ;  /* 0x000000110a00720c */ /* 0x000fda0003f46270 */
[----:B------:R-:W-:Y:S05]  /*9d70*/  @!P2 BRA `(.L_x_1007) ;  /* 0x000000300024a947 */ /* 0x000fea0003800000 */
[C---:B------:R-:W-:Y:S01]  /*9d80*/  VIADD R13, R19.reuse, 0x8 ;  /* 0x00000008130d7836 */ /* 0x040fe20000000000 */
[----:B------:R-:W-:Y:S01]  /*9d90*/  IADD3 R19, -R19, 0xb, RZ ;  /* 0x0000000b13137810 */ /* 0x000fe20007ffe1ff */
[----:B------:R-:W-:Y:S01]  /*9da0*/  IMAD.MOV.U32 R9, RZ, RZ, R12 ;  /* 0x000000ffff097224 */ /* 0x000fe200078e000c */
[----:B------:R-:W-:Y:S01]  /*9db0*/  UMOV UR5, UR4 ;  /* 0x0000000400057c82 */ /* 0x000fe20008000000 */
[----:B------:R-:W-:Y:S01]  /*9dc0*/  IMAD.MOV.U32 R14, RZ, RZ, R0 ;  /* 0x000000ffff0e7224 */ /* 0x000fe200078e0000 */
[----:B------:R-:W-:Y:S01]  /*9dd0*/  ULDC UR38, c[0x0][0x9e4] ;  /* 0x0002790000267ab9 */ /* 0x000fe20000000800 */
[----:B------:R-:W-:Y:S01]  /*9de0*/  IMAD.MOV.U32 R15, RZ, RZ, R2 ;  /* 0x000000ffff0f7224 */ /* 0x000fe200078e0002 */
[----:B------:R-:W-:Y:S01]  /*9df0*/  ULDC UR39, c[0x0][0x288] ;  /* 0x0000a20000277ab9 */ /* 0x000fe20000000800 */
[----:B------:R-:W-:Y:S01]  /*9e00*/  ULDC UR46, c[0x0][0x2f0] ;  /* 0x0000bc00002e7ab9 */ /* 0x000fe20000000800 */
[----:B------:R-:W-:-:S05]  /*9e10*/  ULDC UR47, c[0x0][0x9e0] ;  /* 0x00027800002f7ab9 */ /* 0x000fca0000000800 */
.L_x_1024:
        /* <DEDUP_REMOVED lines=9> */
.L_x_1009:
[----:B------:R-:W-:Y:S01]  /*9eb0*/  ULEA UR10, UR4, UR36, 0x3 ;  /* 0x00000024040a7291 */ /* 0x000fe2000f8e183f */
[----:B------:R-:W-:-:S08]  /*9ec0*/  SHF.L.U32 R0, R2, 0x1f, RZ ;  /* 0x0000001f02007819 */ /* 0x000fd000000006ff */
[----:B------:R0:W1:Y:S01]  /*9ed0*/  SYNCS.PHASECHK.TRANS64.TRYWAIT P3, [UR10+0x28830], R0 ;  /* 0x02883000ff0075a7 */ /* 0x000062000806014a */
[----:B------:R-:W-:Y:S05]  /*9ee0*/  @!P0 BRA `(.L_x_1010) ;  /* 0x0000000000048947 */ /* 0x000fea0003800000 */
[----:B------:R-:W-:Y:S01]  /*9ef0*/  BPT.TRAP 0x1 ;  /* 0x000000040000795c */ /* 0x000fe20000300000 */
.L_x_1010:
[----:B-1----:R-:W-:Y:S05]  /*9f00*/  @P3 BRA `(.L_x_1008) ;  /* 0x0000000000083947 */ /* 0x002fea0003800000 */
[----:B------:R-:W1:Y:S02]  /*9f10*/  SYNCS.PHASECHK.TRANS64.TRYWAIT P3, [UR10+0x28830], R0 ;  /* 0x02883000ff0075a7 */ /* 0x000e64000806014a */
[----:B-1----:R-:W-:Y:S05]  /*9f20*/  @!P3 BRA `(.L_x_1011) ;  /* 0x000000900060b947 */ /* 0x002fea0003800000 */
.L_x_1008:
[----:B------:R2:W-:Y:S01]  /*9f30*/  BAR.SYNC.DEFER_BLOCKING R13, 0x100 ;  /* 0x0004000d0000751d */ /* 0x0005e20000010000 */
[----:B------:R-:W-:Y:S01]  /*9f40*/  R2UR UR40, R6 ;  /* 0x00000000062872ca */ /* 0x000fe200000e0000 */
[----:B------:R-:W-:Y:S01]  /*9f50*/  ULEA UR42, UR4, UR6, 0xb ;  /* 0x00000006042a7291 */ /* 0x000fe2000f8e583f */
[----:B------:R-:W-:-:S03]  /*9f60*/  R2UR UR41, R7 ;  /* 0x00000000072972ca */ /* 0x000fc600000e0000 */
        /* <DEDUP_REMOVED lines=12> */
[----:B------:R-:W-:Y:S01]  /*a030*/  WARPGROUP.ARRIVE ;  /* 0x00000000000079c5 */ /* 0x000fe20000000000 */
[----:B------:R-:W-:Y:S01]  /*a040*/  UMOV UR31, 0x40000040 ;  /* 0x40000040001f7882 */ /* 0x000fe20000000000 */
[----:B------:R-:W-:Y:S01]  /*a050*/  UIADD3 UR34, UR42, 0x406, URZ ;  /* 0x000004062a227890 */ /* 0x000fe2000fffe03f */
[----:B------:R-:W-:-:S03]  /*a060*/  UMOV UR35, 0x40000040 ;  /* 0x4000004000237882 */ /* 0x000fc60000000000 */
        /* <DEDUP_REMOVED lines=23> */
[----:B--2---:R-:W-:Y:S05]  /*a1e0*/  @P2 BRA `(.L_x_1012) ;  /* 0x0000000000282947 */ /* 0x004fea0003800000 */
[----:B------:R-:W-:Y:S05]  /*a1f0*/  @!P0 BRA `(.L_x_1013) ;  /* 0x0000000000048947 */ /* 0x000fea0003800000 */
[----:B------:R-:W-:Y:S01]  /*a200*/  BPT.TRAP 0x1 ;  /* 0x000000040000795c */ /* 0x000fe20000300000 */
.L_x_1013:
[----:B------:R-:W-:Y:S01]  /*a210*/  ULEA UR10, UR5, UR36, 0x3 ;  /* 0x00000024050a7291 */ /* 0x000fe2000f8e183f */
[----:B01----:R-:W-:-:S08]  /*a220*/  SHF.L.U32 R0, R15, 0x1f, RZ ;  /* 0x0000001f0f007819 */ /* 0x003fd000000006ff */
[----:B------:R0:W1:Y:S01]  /*a230*/  SYNCS.PHASECHK.TRANS64.TRYWAIT P2, [UR10+0x28850], R0 ;  /* 0x02885000ff0075a7 */ /* 0x000062000804014a */
[----:B------:R-:W-:Y:S05]  /*a240*/  @!P0 BRA `(.L_x_1014) ;  /* 0x0000000000048947 */ /* 0x000fea0003800000 */
[----:B------:R-:W-:Y:S01]  /*a250*/  BPT.TRAP 0x1 ;  /* 0x000000040000795c */ /* 0x000fe20000300000 */
.L_x_1014:
[----:B-1----:R-:W-:Y:S05]  /*a260*/  @P2 BRA `(.L_x_1012) ;  /* 0x0000000000082947 */ /* 0x002fea0003800000 */
[----:B------:R-:W1:Y:S02]  /*a270*/  SYNCS.PHASECHK.TRANS64.TRYWAIT P2, [UR10+0x28850], R0 ;  /* 0x02885000ff0075a7 */ /* 0x000e64000804014a */
[----:B-1----:R-:W-:Y:S05]  /*a280*/  @!P2 BRA `(.L_x_1015) ;  /* 0x0000008c00a0a947 */ /* 0x002fea0003800000 */
.L_x_1012:
[----:B------:R-:W-:Y:S01]  /*a290*/  UIADD3 UR10, UR36, 0x400, URZ ;  /* 0x00000400240a7890 */ /* 0x000fe2000fffe03f */
[----:B------:R-:W-:Y:S01]  /*a2a0*/  WARPGROUP.ARRIVE ;  /* 0x00000000000079c5 */ /* 0x000fe20000000000 */
[----:B------:R-:W-:Y:S01]  /*a2b0*/  UMOV UR11, 0x40000040 ;  /* 0x40000040000b7882 */ /* 0x000fe20000000000 */
[----:B------:R-:W-:Y:S01]  /*a2c0*/  UMOV UR15, 0x40000040 ;  /* 0x40000040000f7882 */ /* 0x000fe20000000000 */
[----:B------:R-:W-:Y:S01]  /*a2d0*/  USHF.R.U32.HI UR10, URZ, 0x4, UR10 ;  /* 0x000000043f0a7899 */ /* 0x000fe2000801160a */
[----:B-1----:R-:W1:Y:S01]  /*a2e0*/  @P5 LDC R11, c[0x0][0x44c] ;  /* 0x00011300ff0b5b82 */ /* 0x002e620000000800 */
[----:B------:R-:W-:Y:S02]  /*a2f0*/  IMAD.U32 R12, RZ, RZ, UR4 ;  /* 0x00000004ff0c7e24 */ /* 0x000fe4000f8e00ff */
[----:B------:R-:W-:Y:S01]  /*a300*/  ULOP3.LUT UR10, UR10, 0x3fff, URZ, 0xc0, !UPT ;  /* 0x00003fff0a0a7892 */ /* 0x000fe2000f8ec03f */
[----:B0-----:R-:W-:-:S03]  /*a310*/  IMAD.MOV.U32 R0, RZ, RZ, R8 ;  /* 0x000000ffff007224 */ /* 0x001fc600078e0008 */
[----:B------:R-:W-:Y:S01]  /*a320*/  ULOP3.LUT UR10, UR10, 0x4000000, URZ, 0xfc, !UPT ;  /* 0x040000000a0a7892 */ /* 0x000fe2000f8efc3f */
[----:B------:R-:W0:Y:S03]  /*a330*/  @P5 LDC R20, c[0x0][0x450] ;  /* 0x00011400ff145b82 */ /* 0x000e260000000800 */
[----:B------:R-:W-:-:S04]  /*a340*/  ULEA UR10, UR5, UR10, 0xb ;  /* 0x0000000a050a7291 */ /* 0x000fc8000f8e583f */
[----:B------:R-:W-:-:S05]  /*a350*/  UIADD3 UR14, UR10, 0x80, URZ ;  /* 0x000000800a0e7890 */ /* 0x000fca000fffe03f */
[----:B------:R-:W-:Y:S01]  /*a360*/  HGMMA.64x128x16.F32 R88, R180, gdesc[UR8].tnspB, R88, gsb0 ;  /* 0x41e00008b4587df0 */ /* 0x000fe20008000858 */
[----:B------:R-:W-:Y:S01]  /*a370*/  UMOV UR11, 0x40000040 ;  /* 0x40000040000b7882 */ /* 0x000fe20000000000 */
[----:B-1----:R-:W-:Y:S01]  /*a380*/  @P5 IMAD.HI.U32 R15, R8, R11, RZ ;  /* 0x0000000b080f5227 */ /* 0x002fe200078e00ff */
[----:B------:R-:W-:-:S04]  /*a390*/  @!P1 LEA R11, R12, UR36, 0x3 ;  /* 0x000000240c0b9c11 */ /* 0x000fc8000f8e18ff */
[----:B0-----:R-:W-:Y:S01]  /*a3a0*/  @P5 SHF.R.U32.HI R0, RZ, R20, R15 ;  /* 0x00000014ff005219 */ /* 0x001fe2000001160f */
[----:B------:R-:W-:-:S05]  /*a3b0*/  @!P1 VIADD R15, R11, 0x28840 ;  /* 0x000288400b0f9836 */ /* 0x000fca0000000000 */
[----:B------:R-:W-:Y:S01]  /*a3c0*/  @!P1 PRMT R15, RZ, 0x654, R15 ;  /* 0x00000654ff0f9816 */ /* 0x000fe2000000000f */
        /* <DEDUP_REMOVED lines=26> */
[----:B------:R-:W-:Y:S01]  /*a570*/  UMOV UR15, 0x40000040 ;  /* 0x40000040000f7882 */ /* 0x000fe20000000000 */
[----:B------:R-:W-:-:S03]  /*a580*/  UIADD3 UR10, UR10, 0x380, URZ ;  /* 0x000003800a0a7890 */ /* 0x000fc6000fffe03f */
[----:B------:R-:W-:Y:S02]  /*a590*/  IMAD R11, R5, -0x2, R12 ;  /* 0xfffffffe050b7824 */ /* 0x000fe400078e020c */
[----:B------:R-:W0:Y:S02]  /*a5a0*/  SHFL.IDX PT, R12, R0, RZ, 0x1c1f ;  /* 0x001c1fff000c7589 */ /* 0x000e2400000e0000 */
[----:B------:R-:W-:-:S04]  /*a5b0*/  IMAD R11, R16, UR46, R11 ;  /* 0x0000002e100b7c24 */ /* 0x000fc8000f8e020b */
[----:B------:R-:W-:Y:S01]  /*a5c0*/  VIADD R11, R11, -UR39 ;  /* 0x800000270b0b7c36 */ /* 0x000fe20008000000 */
        /* <DEDUP_REMOVED lines=8> */
[C---:B------:R-:W-:Y:S01]  /*a650*/  VIADD R153, R11.reuse, UR47 ;  /* 0x0000002f0b997c36 */ /* 0x040fe20008000000 */
[----:B------:R2:W-:Y:S01]  /*a660*/  @!P1 SYNCS.ARRIVE.TRANS64.RED.A1T0 RZ, [R15+URZ], RZ ;  /* 0x000000ff0fff99a7 */ /* 0x0005e2000810043f */
[----:B------:R-:W-:-:S02]  /*a670*/  VIADD R155, R11, UR7 ;  /* 0x000000070b9b7c36 */ /* 0x000fc40008000000 */
[--C-:B0-----:R-:W-:Y:S02]  /*a680*/  IMAD.IADD R11, R153, 0x1, R12.reuse ;  /* 0x00000001990b7824 */ /* 0x101fe400078e020c */
[----:B--2---:R-:W-:Y:S01]  /*a690*/  IMAD.IADD R15, R155, 0x1, R12 ;  /* 0x000000019b0f7824 */ /* 0x004fe200078e020c */
[----:B-1----:R-:W-:Y:S06]  /*a6a0*/  @!P6 BRA `(.L_x_1016) ;  /* 0x00000000005ce947 */ /* 0x002fec0003800000 */
[----:B------:R-:W-:Y:S01]  /*a6b0*/  IMAD R12, R16, UR46, R12 ;  /* 0x0000002e100c7c24 */ /* 0x000fe2000f8e020c */
[----:B------:R-:W-:Y:S03]  /*a6c0*/  BSSY B0, `(.L_x_1017) ;  /* 0x0000011000007945 */ /* 0x000fe60003800000 */
[----:B------:R-:W-:-:S05]  /*a6d0*/  VIADD R21, R12, -UR39 ;  /* 0x800000270c157c36 */ /* 0x000fca0008000000 */
        /* <DEDUP_REMOVED lines=10> */
.L_x_1018:
[----:B------:R-:W-:-:S05]  /*a780*/  IMAD.U32 R20, RZ, RZ, UR38 ;  /* 0x00000026ff147e24 */ /* 0x000fca000f8e00ff */
[----:B------:R-:W-:-:S13]  /*a790*/  ISETP.NE.AND P2, PT, R20, 0x1, PT ;  /* 0x000000011400780c */ /* 0x000fda0003f45270 */
[----:B------:R-:W0:Y:S02]  /*a7a0*/  @P2 LDC.64 R22, c[0x0][0x9e8] ;  /* 0x00027a00ff162b82 */ /* 0x000e240000000a00 */
[----:B0-----:R-:W-:-:S05]  /*a7b0*/  @P2 IMAD.HI.U32 R12, R21, R22, RZ ;  /* 0x00000016150c2227 */ /* 0x001fca00078e00ff */
[----:B------:R-:W-:-:S07]  /*a7c0*/  @P2 SHF.R.U32.HI R21, RZ, R23, R12 ;  /* 0x00000017ff152219 */ /* 0x000fce000001160c */
.L_x_1019:
[----:B------:R-:W-:Y:S05]  /*a7d0*/  BSYNC B0 ;  /* 0x0000000000007941 */ /* 0x000fea0003800000 */
.L_x_1017:
[----:B------:R-:W-:-:S04]  /*a7e0*/  IMAD R12, R21, R20, -R166 ;  /* 0x00000014150c7224 */ /* 0x000fc800078e0aa6 */
[----:B------:R-:W-:-:S05]  /*a7f0*/  IMAD R12, R5, -0x2, R12 ;  /* 0xfffffffe050c7824 */ /* 0x000fca00078e020c */
[----:B------:R-:W-:Y:S02]  /*a800*/  VIADDMNMX R11, R12, R20, R11, PT ;  /* 0x000000140c0b7246 */ /* 0x000fe4000380010b */
[----:B------:R-:W-:-:S07]  /*a810*/  VIMNMX R15, R15, R12, !PT ;  /* 0x0000000c0f0f7248 */ /* 0x000fce0007fe0100 */
.L_x_1016:
[----:B------:R-:W-:Y:S01]  /*a820*/  ISETP.GT.AND P2, PT, R10, -0x1, PT ;  /* 0xffffffff0a00780c */ /* 0x000fe20003f44270 */
[----:B------:R-:W0:Y:S03]  /*a830*/  SHFL.IDX PT, R0, R0, 0x1, 0x1c1f ;  /* 0x003c1f0000007f89 */ /* 0x000e2600000e0000 */
[C---:B------:R-:W-:Y:S02]  /*a840*/  ISETP.GT.AND P4, PT, R15.reuse, RZ, P2 ;  /* 0x000000ff0f00720c */ /* 0x040fe40001784270 */
[----:B------:R-:W-:Y:S02]  /*a850*/  ISETP.GT.AND P3, PT, R15, 0x1, P2 ;  /* 0x000000010f00780c */ /* 0x000fe40001764270 */
[C---:B------:R-:W-:Y:S02]  /*a860*/  ISETP.LT.OR P4, PT, R11.reuse, 0x1, P4 ;  /* 0x000000010b00780c */ /* 0x040fe40002781670 */
[----:B------:R-:W-:-:S02]  /*a870*/  ISETP.LT.OR P3, PT, R11, 0x2, P3 ;  /* 0x000000020b00780c */ /* 0x000fc40001f61670 */
[----:B------:R-:W-:Y:S02]  /*a880*/  FSEL R23, R24, -INF , !P4 ;  /* 0xff80000018177808 */ /* 0x000fe40006000000 */
[----:B------:R-:W-:Y:S02]  /*a890*/  ISETP.GT.AND P4, PT, R15, 0x8, P2 ;  /* 0x000000080f00780c */ /* 0x000fe40001784270 */
[----:B------:R-:W-:Y:S02]  /*a8a0*/  FSEL R184, R25, -INF , !P3 ;  /* 0xff80000019b87808 */ /* 0x000fe40005800000 */
[----:B------:R-:W-:Y:S02]  /*a8b0*/  ISETP.GT.AND P3, PT, R15, 0x9, P2 ;  /* 0x000000090f00780c */ /* 0x000fe40001764270 */
[C---:B------:R-:W-:Y:S02]  /*a8c0*/  ISETP.LT.OR P4, PT, R11.reuse, 0x9, P4 ;  /* 0x000000090b00780c */ /* 0x040fe40002781670 */
[----:B------:R-:W-:-:S02]  /*a8d0*/  ISETP.LT.OR P3, PT, R11, 0xa, P3 ;  /* 0x0000000a0b00780c */ /* 0x000fc40001f61670 */
[----:B------:R-:W-:Y:S01]  /*a8e0*/  FSEL R190, R28, -INF , !P4 ;  /* 0xff8000001cbe7808 */ /* 0x000fe20006000000 */
[----:B0-----:R-:W-:Y:S01]  /*a8f0*/  IMAD.IADD R21, R155, 0x1, R0 ;  /* 0x000000019b157824 */ /* 0x001fe200078e0200 */
[----:B------:R-:W-:Y:S02]  /*a900*/  ISETP.GT.AND P4, PT, R15, 0x10, P2 ;  /* 0x000000100f00780c */ /* 0x000fe40001784270 */
[----:B------:R-:W-:Y:S02]  /*a910*/  FSEL R192, R29, -INF , !P3 ;  /* 0xff8000001dc07808 */ /* 0x000fe40005800000 */
        /* <DEDUP_REMOVED lines=98> */
.L_x_1022:
[----:B------:R-:W-:-:S05]  /*af40*/  IMAD.U32 R25, RZ, RZ, UR38 ;  /* 0x00000026ff197e24 */ /* 0x000fca000f8e00ff */
[----:B------:R-:W-:-:S13]  /*af50*/  ISETP.NE.AND P3, PT, R25, 0x1, PT ;  /* 0x000000011900780c */ /* 0x000fda0003f65270 */
[----:B------:R-:W0:Y:S02]  /*af60*/  @P3 LDC.64 R168, c[0x0][0x9e8] ;  /* 0x00027a00ffa83b82 */ /* 0x000e240000000a00 */
[----:B0-----:R-:W-:-:S05]  /*af70*/  @P3 IMAD.HI.U32 R0, R11, R168, RZ ;  /* 0x000000a80b003227 */ /* 0x001fca00078e00ff */
[----:B------:R-:W-:-:S07]  /*af80*/  @P3 SHF.R.U32.HI R11, RZ, R169, R0 ;  /* 0x000000a9ff0b3219 */ /* 0x000fce0000011600 */
.L_x_1023:
[----:B------:R-:W-:Y:S05]  /*af90*/  BSYNC B0 ;  /* 0x0000000000007941 */ /* 0x000fea0003800000 */
.L_x_1021:
[----:B------:R-:W-:-:S04]  /*afa0*/  IMAD R0, R11, R25, -R166 ;  /* 0x000000190b007224 */ /* 0x000fc800078e0aa6 */
[----:B------:R-:W-:-:S05]  /*afb0*/  IMAD R0, R5, -0x2, R0 ;  /* 0xfffffffe05007824 */ /* 0x000fca00078e0200 */
[----:B------:R-:W-:Y:S02]  /*afc0*/  VIADDMNMX R15, R0, R25, R15, PT ;  /* 0x00000019000f7246 */ /* 0x000fe4000380010f */
[----:B------:R-:W-:-:S07]  /*afd0*/  VIMNMX R21, R21, R0, !PT ;  /* 0x0000000015157248 */ /* 0x000fce0007fe0100 */
.L_x_1020:
        /* <DEDUP_REMOVED lines=11> */
[----:B------:R-:W-:-:S02]  /*b090*/  ISETP.GT.AND P4, PT, R21, 0x1, P2 ;  /* 0x000000011500780c */ /* 0x000fc40001784270 */
[----:B------:R-:W-:Y:S02]  /*b0a0*/  FMNMX.FTZ R11, R164, R11, !PT ;  /* 0x0000000ba40b7209 */ /* 0x000fe40007810000 */
[----:B------:R-:W-:Y:S02]  /*b0b0*/  FSEL R166, R34, -INF , !P3 ;  /* 0xff80000022a67808 */ /* 0x000fe40005800000 */
        /* <DEDUP_REMOVED lines=50> */
[C---:B------:R-:W-:Y:S01]  /*b3e0*/  ISETP.LT.OR P4, PT, R15.reuse, 0x22, P4 ;  /* 0x000000220f00780c */ /* 0x040fe20002781670 */
[----:B------:R-:W0:Y:S01]  /*b3f0*/  SHFL.BFLY PT, R0, R11, 0x2, 0x1f ;  /* 0x0c401f000b007f89 */ /* 0x000e2200000e0000 */
[----:B------:R-:W-:-:S02]  /*b400*/  ISETP.LT.OR P3, PT, R15, 0x39, P3 ;  /* 0x000000390f00780c */ /* 0x000fc40001f61670 */
[----:B------:R-:W-:Y:S02]  /*b410*/  FSEL R172, R43, -INF , !P4 ;  /* 0xff8000002bac7808 */ /* 0x000fe40006000000 */
[C---:B------:R-:W-:Y:S02]  /*b420*/  ISETP.GT.AND P4, PT, R21.reuse, 0x29, P2 ;  /* 0x000000291500780c */ /* 0x040fe40001784270 */
[----:B------:R-:W-:Y:S02]  /*b430*/  FSEL R54, R54, -INF , !P3 ;  /* 0xff80000036367808 */ /* 0x000fe40005800000 */
[----:B------:R-:W-:Y:S02]  /*b440*/  ISETP.GT.AND P3, PT, R21, 0x40, P2 ;  /* 0x000000401500780c */ /* 0x000fe40001764270 */
[C---:B------:R-:W-:Y:S02]  /*b450*/  ISETP.LT.OR P4, PT, R15.reuse, 0x2a, P4 ;  /* 0x0000002a0f00780c */ /* 0x040fe40002781670 */
[----:B------:R-:W-:-:S02]  /*b460*/  ISETP.LT.OR P3, PT, R15, 0x41, P3 ;  /* 0x000000410f00780c */ /* 0x000fc40001f61670 */
[----:B------:R-:W-:Y:S02]  /*b470*/  FSEL R34, R47, -INF , !P4 ;  /* 0xff8000002f227808 */ /* 0x000fe40006000000 */
[C---:B------:R-:W-:Y:S02]  /*b480*/  ISETP.GT.AND P4, PT, R21.reuse, 0x31, P2 ;  /* 0x000000311500780c */ /* 0x040fe40001784270 */
[----:B------:R-:W-:Y:S02]  /*b490*/  FSEL R58, R58, -INF , !P3 ;  /* 0xff8000003a3a7808 */ /* 0x000fe40005800000 */
[----:B------:R-:W-:Y:S02]  /*b4a0*/  ISETP.GT.AND P3, PT, R21, 0x41, P2 ;  /* 0x000000411500780c */ /* 0x000fe40001764270 */
[----:B------:R-:W-:Y:S02]  /*b4b0*/  ISETP.LT.OR P4, PT, R15, 0x32, P4 ;  /* 0x000000320f00780c */ /* 0x000fe40002781670 */
[----:B0-----:R-:W-:-:S02]  /*b4c0*/  FMNMX.FTZ R0, R11, R0, !PT ;  /* 0x000000000b007209 */ /* 0x001fc40007810000 */
[----:B------:R-:W0:Y:S01]  /*b4d0*/  LDC R11, c[0x0][0x988] ;  /* 0x00026200ff0b7b82 */ /* 0x000e220000000800 */
[----:B------:R-:W-:Y:S02]  /*b4e0*/  ISETP.LT.OR P3, PT, R15, 0x42, P3 ;  /* 0x000000420f00780c */ /* 0x000fe40001f61670 */
[----:B------:R-:W1:Y:S01]  /*b4f0*/  SHFL.BFLY PT, R25, R0, 0x1, 0x1f ;  /* 0x0c201f0000197f89 */ /* 0x000e6200000e0000 */
[----:B------:R-:W-:Y:S02]  /*b500*/  FSEL R46, R51, -INF , !P4 ;  /* 0xff800000332e7808 */ /* 0x000fe40006000000 */
[----:B------:R-:W-:Y:S02]  /*b510*/  ISETP.GT.AND P4, PT, R21, 0x39, P2 ;  /* 0x000000391500780c */ /* 0x000fe40001784270 */
[----:B------:R-:W-:Y:S02]  /*b520*/  FSEL R182, R59, -INF , !P3 ;  /* 0xff8000003bb67808 */ /* 0x000fe40005800000 */
[----:B------:R-:W-:-:S02]  /*b530*/  ISETP.GT.AND P3, PT, R21, 0x48, P2 ;  /* 0x000000481500780c */ /* 0x000fc40001764270 */
[C---:B------:R-:W-:Y:S02]  /*b540*/  ISETP.LT.OR P4, PT, R15.reuse, 0x3a, P4 ;  /* 0x0000003a0f00780c */ /* 0x040fe40002781670 */
[----:B------:R-:W-:Y:S02]  /*b550*/  ISETP.LT.OR P3, PT, R15, 0x49, P3 ;  /* 0x000000490f00780c */ /* 0x000fe40001f61670 */
[----:B------:R-:W-:Y:S02]  /*b560*/  FSEL R30, R55, -INF , !P4 ;  /* 0xff800000371e7808 */ /* 0x000fe40006000000 */
[----:B------:R-:W-:Y:S02]  /*b570*/  FSEL R62, R62, -INF , !P3 ;  /* 0xff8000003e3e7808 */ /* 0x000fe40005800000 */
[----:B------:R-:W-:-:S04]  /*b580*/  ISETP.GT.AND P3, PT, R21, RZ, P2 ;  /* 0x000000ff1500720c */ /* 0x000fc80001764270 */
[----:B------:R-:W-:Y:S02]  /*b590*/  ISETP.LT.OR P3, PT, R15, 0x1, P3 ;  /* 0x000000010f00780c */ /* 0x000fe40001f61670 */
[----:B-1----:R-:W-:-:S04]  /*b5a0*/  FMNMX.FTZ R0, R0, R25, !PT ;  /* 0x0000001900007209 */ /* 0x002fc80007810000 */
[C---:B------:R-:W-:Y:S01]  /*b5b0*/  FSETP.NEU.FTZ.AND P4, PT, R0.reuse, -INF , PT ;  /* 0xff8000000000780b */ /* 0x040fe20003f9d000 */
[----:B0-----:R-:W-:-:S03]  /*b5c0*/  FMUL.FTZ R31, R0, R11 ;  /* 0x0000000b001f7220 */ /* 0x001fc60000410000 */
[----:B------:R-:W-:Y:S02]  /*b5d0*/  FSEL R53, R0, RZ, P4 ;  /* 0x000000ff00357208 */ /* 0x000fe40002000000 */
[----:B------:R-:W-:-:S03]  /*b5e0*/  FSEL R31, R31, RZ, P4 ;  /* 0x000000ff1f1f7208 */ /* 0x000fc60002000000 */
[----:B------:R-:W-:Y:S02]  /*b5f0*/  FADD.FTZ R14, -R53, R14 ;  /* 0x0000000e350e7221 */ /* 0x000fe40000010100 */
[-CC-:B------:R-:W-:Y:S01]  /*b600*/  FFMA.FTZ R25, R190, R11.reuse, -R31.reuse ;  /* 0x0000000bbe197223 */ /* 0x180fe2000001081f */
[----:B------:R-:W-:Y:S01]  /*b610*/  FSEL R190, R26, -INF , !P3 ;  /* 0xff8000001abe7808 */ /* 0x000fe20005800000 */
[-CC-:B------:R-:W-:Y:S01]  /*b620*/  FFMA.FTZ R35, R188, R11.reuse, -R31.reuse ;  /* 0x0000000bbc237223 */ /* 0x180fe2000001081f */
[----:B------:R-:W-:Y:S01]  /*b630*/  ISETP.GT.AND P3, PT, R21, 0x49, P2 ;  /* 0x000000491500780c */ /* 0x000fe20001764270 */
[--C-:B------:R-:W-:Y:S01]  /*b640*/  FFMA.FTZ R37, R186, R11, -R31.reuse ;  /* 0x0000000bba257223 */ /* 0x100fe2000001081f */
[----:B------:R-:W-:Y:S01]  /*b650*/  FMNMX.FTZ R27, R190, R9, !PT ;  /* 0x00000009be1b7209 */ /* 0x000fe20007810000 */
[-CC-:B------:R-:W-:Y:S01]  /*b660*/  FFMA.FTZ R39, R164, R11.reuse, -R31.reuse ;  /* 0x0000000ba4277223 */ /* 0x180fe2000001081f */
[----:B------:R-:W-:Y:S01]  /*b670*/  ISETP.LT.OR P3, PT, R15, 0x4a, P3 ;  /* 0x0000004a0f00780c */ /* 0x000fe20001f61670 */
[--C-:B------:R-:W-:Y:S01]  /*b680*/  FFMA.FTZ R45, R52, R11, -R31.reuse ;  /* 0x0000000b342d7223 */ /* 0x100fe2000001081f */
[----:B------:R-:W-:Y:S01]  /*b690*/  FMNMX.FTZ R29, R180, R27, !PT ;  /* 0x0000001bb41d7209 */ /* 0x000fe20007810000 */
[--C-:B------:R-:W-:Y:S01]  /*b6a0*/  FFMA.FTZ R47, R56, R11, -R31.reuse ;  /* 0x0000000b382f7223 */ /* 0x100fe2000001081f */
[----:B------:R-:W-:Y:S01]  /*b6b0*/  FSEL R188, R63, -INF , !P3 ;  /* 0xff8000003fbc7808 */ /* 0x000fe20005800000 */
[----:B------:R-:W-:Y:S01]  /*b6c0*/  MUFU.EX2 R27, R35 ;  /* 0x00000023001b7308 */ /* 0x000fe20000000800 */
[----:B------:R-:W-:Y:S01]  /*b6d0*/  FMNMX.FTZ R29, R168, R29, !PT ;  /* 0x0000001da81d7209 */ /* 0x000fe20007810000 */
[-CC-:B------:R-:W-:Y:S01]  /*b6e0*/  FFMA.FTZ R23, R23, R11.reuse, -R31.reuse ;  /* 0x0000000b17177223 */ /* 0x180fe2000001081f */
[----:B------:R-:W-:Y:S01]  /*b6f0*/  ISETP.GT.AND P3, PT, R21, 0x50, P2 ;  /* 0x000000501500780c */ /* 0x000fe20001764270 */
[----:B------:R-:W-:Y:S01]  /*b700*/  FMUL.FTZ R14, R14, R11 ;  /* 0x0000000b0e0e7220 */ /* 0x000fe20000410000 */
        /* <DEDUP_REMOVED lines=15> */
[--C-:B------:R-:W-:Y:S01]  /*b800*/  FFMA.FTZ R49, R28, R11, -R31.reuse ;  /* 0x0000000b1c317223 */ /* 0x100fe2000001081f */
[----:B------:R-:W-:Y:S01]  /*b810*/  FMNMX.FTZ R33, R174, R33, !PT ;  /* 0x00000021ae217209 */ /* 0x000fe20007810000 */
[--C-:B------:R-:W-:Y:S01]  /*b820*/  FFMA.FTZ R48, R48, R11, -R31.reuse ;  /* 0x0000000b30307223 */ /* 0x100fe2000001081f */
[----:B------:R-:W-:Y:S01]  /*b830*/  FSEL R164, R67, -INF , !P3 ;  /* 0xff80000043a47808 */ /* 0x000fe20005800000 */
[----:B------:R1:W-:Y:S01]  /*b840*/  MUFU.EX2 R29, R39 ;  /* 0x00000027001d7308 */ /* 0x0003e20000000800 */
[----:B------:R-:W-:Y:S01]  /*b850*/  FMNMX.FTZ R33, R42, R33, !PT ;  /* 0x000000212a217209 */ /* 0x000fe20007810000 */
[-CC-:B0-----:R-:W-:Y:S01]  /*b860*/  FFMA.FTZ R37, R160, R11.reuse, -R31.reuse ;  /* 0x0000000ba0257223 */ /* 0x181fe2000001081f */
[----:B------:R-:W-:Y:S01]  /*b870*/  ISETP.GT.AND P3, PT, R21, 0x58, P2 ;  /* 0x000000581500780c */ /* 0x000fe20001764270 */
[--C-:B------:R-:W-:Y:S01]  /*b880*/  FFMA.FTZ R44, R44, R11, -R31.reuse ;  /* 0x0000000b2c2c7223 */ /* 0x100fe2000001081f */
[----:B------:R-:W-:Y:S01]  /*b890*/  FMNMX.FTZ R35, R172, R33, !PT ;  /* 0x00000021ac237209 */ /* 0x000fe20007810000 */
[--C-:B------:R-:W-:Y:S01]  /*b8a0*/  FFMA.FTZ R36, R36, R11, -R31.reuse ;  /* 0x0000000b24247223 */ /* 0x100fe2000001081f */
[----:B------:R-:W-:Y:S01]  /*b8b0*/  ISETP.LT.OR P3, PT, R15, 0x59, P3 ;  /* 0x000000590f00780c */ /* 0x000fe20001f61670 */
[----:B------:R0:W-:Y:S01]  /*b8c0*/  MUFU.EX2 R33, R37 ;  /* 0x0000002500217308 */ /* 0x0001e20000000800 */
[----:B------:R-:W-:Y:S01]  /*b8d0*/  FMNMX.FTZ R35, R170, R35, !PT ;  /* 0x00000023aa237209 */ /* 0x000fe20007810000 */
[-CC-:B-1----:R-:W-:Y:S01]  /*b8e0*/  FFMA.FTZ R39, R156, R11.reuse, -R31.reuse ;  /* 0x0000000b9c277223 */ /* 0x182fe2000001081f */
[----:B------:R-:W-:Y:S01]  /*b8f0*/  FSEL R70, R70, -INF , !P3 ;  /* 0xff80000046467808 */ /* 0x000fe20005800000 */
[--C-:B------:R-:W-:Y:S01]  /*b900*/  FFMA.FTZ R20, R20, R11, -R31.reuse ;  /* 0x0000000b14147223 */ /* 0x100fe2000001081f */
[----:B------:R-:W-:Y:S01]  /*b910*/  FMNMX.FTZ R35, R34, R35, !PT ;  /* 0x0000002322237209 */ /* 0x000fe20007810000 */
[--C-:B------:R-:W-:Y:S01]  /*b920*/  FFMA.FTZ R24, R24, R11, -R31.reuse ;  /* 0x0000000b18187223 */ /* 0x100fe2000001081f */
[----:B------:R-:W-:Y:S01]  /*b930*/  ISETP.GT.AND P3, PT, R21, 0x59, P2 ;  /* 0x000000591500780c */ /* 0x000fe20001764270 */
[----:B------:R-:W1:Y:S01]  /*b940*/  MUFU.EX2 R14, R14 ;  /* 0x0000000e000e7308 */ /* 0x000e620000000800 */
[----:B------:R-:W-:Y:S01]  /*b950*/  FMNMX.FTZ R35, R50, R35, !PT ;  /* 0x0000002332237209 */ /* 0x000fe20007810000 */
[-CC-:B------:R-:W-:Y:S01]  /*b960*/  FFMA.FTZ R22, R22, R11.reuse, -R31.reuse ;  /* 0x0000000b16167223 */ /* 0x180fe2000001081f */
[----:B------:R-:W-:Y:S01]  /*b970*/  ISETP.LT.OR P3, PT, R15, 0x5a, P3 ;  /* 0x0000005a0f00780c */ /* 0x000fe20001f61670 */
[--C-:B------:R-:W-:Y:S01]  /*b980*/  FFMA.FTZ R32, R32, R11, -R31.reuse ;  /* 0x0000000b20207223 */ /* 0x100fe2000001081f */
[----:B0-----:R-:W-:Y:S01]  /*b990*/  FMNMX.FTZ R37, R46, R35, !PT ;  /* 0x000000232e257209 */ /* 0x001fe20007810000 */
[----:B------:R-:W-:Y:S01]  /*b9a0*/  FFMA.FTZ R28, R84, R11, -R31 ;  /* 0x0000000b541c7223 */ /* 0x000fe2000001081f */
[----:B------:R-:W-:Y:S01]  /*b9b0*/  FSEL R160, R71, -INF , !P3 ;  /* 0xff80000047a07808 */ /* 0x000fe20005800000 */
[----:B------:R0:W-:Y:S01]  /*b9c0*/  MUFU.EX2 R35, R39 ;  /* 0x0000002700237308 */ /* 0x0001e20000000800 */
[----:B------:R-:W-:-:S02]  /*b9d0*/  ISETP.GT.AND P3, PT, R21, 0x60, P2 ;  /* 0x000000601500780c */ /* 0x000fc40001764270 */
[----:B------:R-:W-:Y:S02]  /*b9e0*/  FMNMX.FTZ R37, R54, R37, !PT ;  /* 0x0000002536257209 */ /* 0x000fe40007810000 */
[----:B------:R-:W-:Y:S02]  /*b9f0*/  ISETP.LT.OR P3, PT, R15, 0x61, P3 ;  /* 0x000000610f00780c */ /* 0x000fe40001f61670 */
[----:B------:R-:W-:Y:S01]  /*ba00*/  FMNMX.FTZ R37, R30, R37, !PT ;  /* 0x000000251e257209 */ /* 0x000fe20007810000 */
[----:B------:R-:W2:Y:S01]  /*ba10*/  MUFU.EX2 R184, R184 ;  /* 0x000000b800b87308 */ /* 0x000ea20000000800 */
[----:B------:R-:W-:Y:S01]  /*ba20*/  FSEL R156, R74, -INF , !P3 ;  /* 0xff8000004a9c7808 */ /* 0x000fe20005800000 */
[----:B------:R-:W-:Y:S01]  /*ba30*/  FFMA.FTZ R74, R154, R11, -R31 ;  /* 0x0000000b9a4a7223 */ /* 0x000fe2000001081f */
[----:B------:R-:W-:Y:S01]  /*ba40*/  ISETP.GT.AND P3, PT, R21, 0x61, P2 ;  /* 0x000000611500780c */ /* 0x000fe20001764270 */
[----:B-1----:R-:W-:Y:S01]  /*ba50*/  FFMA.FTZ R53, R14, R4, R23 ;  /* 0x000000040e357223 */ /* 0x002fe20000010017 */
[----:B------:R-:W-:Y:S01]  /*ba60*/  FMNMX.FTZ R37, R58, R37, !PT ;  /* 0x000000253a257209 */ /* 0x000fe20007810000 */
[-C--:B------:R-:W-:Y:S01]  /*ba70*/  FMUL.FTZ R88, R88, R14.reuse ;  /* 0x0000000e58587220 */ /* 0x080fe20000410000 */
[----:B------:R-:W-:Y:S01]  /*ba80*/  ISETP.LT.OR P3, PT, R15, 0x62, P3 ;  /* 0x000000620f00780c */ /* 0x000fe20001f61670 */
[----:B------:R-:W1:Y:S01]  /*ba90*/  MUFU.EX2 R25, R25 ;  /* 0x0000001900197308 */ /* 0x000e620000000800 */
[----:B0-----:R-:W-:Y:S01]  /*baa0*/  FMNMX.FTZ R39, R182, R37, !PT ;  /* 0x00000025b6277209 */ /* 0x001fe20007810000 */
[-C--:B------:R-:W-:Y:S01]  /*bab0*/  FMUL.FTZ R89, R89, R14.reuse ;  /* 0x0000000e59597220 */ /* 0x080fe20000410000 */
[----:B------:R-:W-:Y:S01]  /*bac0*/  FSEL R154, R75, -INF , !P3 ;  /* 0xff8000004b9a7808 */ /* 0x000fe20005800000 */
[-C--:B------:R-:W-:Y:S01]  /*bad0*/  FMUL.FTZ R92, R92, R14.reuse ;  /* 0x0000000e5c5c7220 */ /* 0x080fe20000410000 */
[----:B------:R-:W-:Y:S01]  /*bae0*/  ISETP.GT.AND P3, PT, R21, 0x68, P2 ;  /* 0x000000681500780c */ /* 0x000fe20001764270 */
[-C--:B------:R-:W-:Y:S01]  /*baf0*/  FMUL.FTZ R93, R93, R14.reuse ;  /* 0x0000000e5d5d7220 */ /* 0x080fe20000410000 */
[----:B------:R-:W-:Y:S01]  /*bb00*/  FMNMX.FTZ R39, R62, R39, !PT ;  /* 0x000000273e277209 */ /* 0x000fe20007810000 */
[----:B------:R-:W0:Y:S01]  /*bb10*/  MUFU.EX2 R26, R192 ;  /* 0x000000c0001a7308 */ /* 0x000e220000000800 */
[----:B------:R-:W-:Y:S01]  /*bb20*/  ISETP.LT.OR P3, PT, R15, 0x69, P3 ;  /* 0x000000690f00780c */ /* 0x000fe20001f61670 */
[----:B--2---:R-:W-:Y:S01]  /*bb30*/  FADD.FTZ R4, R184, R53 ;  /* 0x00000035b8047221 */ /* 0x004fe20000010000 */
[----:B------:R-:W-:Y:S01]  /*bb40*/  FMNMX.FTZ R39, R188, R39, !PT ;  /* 0x00000027bc277209 */ /* 0x000fe20007810000 */
[-C--:B------:R-:W-:Y:S01]  /*bb50*/  FMUL.FTZ R96, R96, R14.reuse ;  /* 0x0000000e60607220 */ /* 0x080fe20000410000 */
[----:B------:R-:W-:Y:S01]  /*bb60*/  FSEL R78, R78, -INF , !P3 ;  /* 0xff8000004e4e7808 */ /* 0x000fe20005800000 */
[-C--:B------:R-:W-:Y:S01]  /*bb70*/  FMUL.FTZ R97, R97, R14.reuse ;  /* 0x0000000e61617220 */ /* 0x080fe20000410000 */
[----:B------:R-:W-:Y:S01]  /*bb80*/  FMNMX.FTZ R39, R186, R39, !PT ;  /* 0x00000027ba277209 */ /* 0x000fe20007810000 */
[----:B------:R-:W2:Y:S01]  /*bb90*/  MUFU.EX2 R162, R162 ;  /* 0x000000a200a27308 */ /* 0x000ea20000000800 */
[----:B------:R-:W-:Y:S01]  /*bba0*/  ISETP.GT.AND P3, PT, R21, 0x69, P2 ;  /* 0x000000691500780c */ /* 0x000fe20001764270 */
[----:B-1----:R-:W-:Y:S01]  /*bbb0*/  FADD.FTZ R53, R25, R4 ;  /* 0x0000000419357221 */ /* 0x002fe20000010000 */
[----:B------:R-:W-:Y:S01]  /*bbc0*/  FMNMX.FTZ R41, R164, R39, !PT ;  /* 0x00000027a4297209 */ /* 0x000fe20007810000 */
[-C--:B------:R-:W-:Y:S01]  /*bbd0*/  FMUL.FTZ R100, R100, R14.reuse ;  /* 0x0000000e64647220 */ /* 0x080fe20000410000 */
[----:B------:R-:W-:Y:S01]  /*bbe0*/  ISETP.LT.OR P3, PT, R15, 0x6a, P3 ;  /* 0x0000006a0f00780c */ /* 0x000fe20001f61670 */
[-C--:B------:R-:W-:Y:S01]  /*bbf0*/  FMUL.FTZ R101, R101, R14.reuse ;  /* 0x0000000e65657220 */ /* 0x080fe20000410000 */
[----:B------:R-:W-:Y:S01]  /*bc00*/  FMNMX.FTZ R41, R70, R41, !PT ;  /* 0x0000002946297209 */ /* 0x000fe20007810000 */
[----:B------:R-:W1:Y:S01]  /*bc10*/  MUFU.EX2 R158, R158 ;  /* 0x0000009e009e7308 */ /* 0x000e620000000800 */
[----:B------:R-:W-:Y:S01]  /*bc20*/  FSEL R52, R79, -INF , !P3 ;  /* 0xff8000004f347808 */ /* 0x000fe20005800000 */
[----:B0-----:R-:W-:Y:S01]  /*bc30*/  FADD.FTZ R4, R26, R53 ;  /* 0x000000351a047221 */ /* 0x001fe20000010000 */
[----:B------:R-:W-:Y:S01]  /*bc40*/  ISETP.GT.AND P3, PT, R21, 0x70, P2 ;  /* 0x000000701500780c */ /* 0x000fe20001764270 */
[-C--:B------:R-:W-:Y:S01]  /*bc50*/  FMUL.FTZ R104, R104, R14.reuse ;  /* 0x0000000e68687220 */ /* 0x080fe20000410000 */
[----:B------:R-:W-:Y:S01]  /*bc60*/  FMNMX.FTZ R41, R160, R41, !PT ;  /* 0x00000029a0297209 */ /* 0x000fe20007810000 */
[----:B------:R-:W-:Y:S01]  /*bc70*/  FADD.FTZ R53, R27, R4 ;  /* 0x000000041b357221 */ /* 0x000fe20000010000 */
[----:B------:R-:W-:Y:S01]  /*bc80*/  ISETP.LT.OR P3, PT, R15, 0x71, P3 ;  /* 0x000000710f00780c */ /* 0x000fe20001f61670 */
[----:B------:R0:W-:Y:S01]  /*bc90*/  MUFU.EX2 R37, R152 ;  /* 0x0000009800257308 */ /* 0x0001e20000000800 */
[----:B------:R-:W-:Y:S01]  /*bca0*/  FMNMX.FTZ R41, R156, R41, !PT ;  /* 0x000000299c297209 */ /* 0x000fe20007810000 */
[----:B------:R-:W-:Y:S01]  /*bcb0*/  FADD.FTZ R4, R66, R53 ;  /* 0x0000003542047221 */ /* 0x000fe20000010000 */
[----:B------:R-:W-:Y:S01]  /*bcc0*/  FSEL R82, R82, -INF , !P3 ;  /* 0xff80000052527808 */ /* 0x000fe20005800000 */
[-C--:B------:R-:W-:Y:S01]  /*bcd0*/  FMUL.FTZ R105, R105, R14.reuse ;  /* 0x0000000e69697220 */ /* 0x080fe20000410000 */
[----:B------:R-:W-:Y:S01]  /*bce0*/  ISETP.GT.AND P3, PT, R21, 0x71, P2 ;  /* 0x000000711500780c */ /* 0x000fe20001764270 */
[----:B------:R-:W-:Y:S01]  /*bcf0*/  FADD.FTZ R53, R29, R4 ;  /* 0x000000041d357221 */ /* 0x000fe20000010000 */
[----:B------:R-:W-:Y:S01]  /*bd00*/  FMNMX.FTZ R43, R154, R41, !PT ;  /* 0x000000299a2b7209 */ /* 0x000fe20007810000 */
[----:B------:R3:W-:Y:S01]  /*bd10*/  MUFU.EX2 R39, R45 ;  /* 0x0000002d00277308 */ /* 0x0007e20000000800 */
[----:B------:R-:W-:Y:S01]  /*bd20*/  ISETP.LT.OR P3, PT, R15, 0x72, P3 ;  /* 0x000000720f00780c */ /* 0x000fe20001f61670 */
[----:B0-----:R-:W-:Y:S01]  /*bd30*/  FFMA.FTZ R152, R80, R11, -R31 ;  /* 0x0000000b50987223 */ /* 0x001fe2000001081f */
[----:B------:R-:W-:Y:S01]  /*bd40*/  FMNMX.FTZ R43, R78, R43, !PT ;  /* 0x0000002b4e2b7209 */ /* 0x000fe20007810000 */
[----:B--2---:R-:W-:Y:S01]  /*bd50*/  FADD.FTZ R4, R162, R53 ;  /* 0x00000035a2047221 */ /* 0x004fe20000010000 */
[----:B------:R-:W-:Y:S01]  /*bd60*/  FSEL R56, R83, -INF , !P3 ;  /* 0xff80000053387808 */ /* 0x000fe20005800000 */
[-C--:B------:R-:W-:Y:S01]  /*bd70*/  FMUL.FTZ R108, R108, R14.reuse ;  /* 0x0000000e6c6c7220 */ /* 0x080fe20000410000 */
[C---:B------:R-:W-:Y:S01]  /*bd80*/  ISETP.GT.AND P3, PT, R21.reuse, 0x78, P2 ;  /* 0x000000781500780c */ /* 0x040fe20001764270 */
[----:B------:R0:W-:Y:S01]  /*bd90*/  MUFU.EX2 R41, R47 ;  /* 0x0000002f00297308 */ /* 0x0001e20000000800 */
[----:B------:R-:W-:Y:S01]  /*bda0*/  FMNMX.FTZ R43, R52, R43, !PT ;  /* 0x0000002b342b7209 */ /* 0x000fe20007810000 */
[-CC-:B---3--:R-:W-:Y:S01]  /*bdb0*/  FFMA.FTZ R45, R72, R11.reuse, -R31.reuse ;  /* 0x0000000b482d7223 */ /* 0x188fe2000001081f */
[----:B------:R-:W-:Y:S01]  /*bdc0*/  ISETP.GT.AND P2, PT, R21, 0x79, P2 ;  /* 0x000000791500780c */ /* 0x000fe20001744270 */
[--C-:B------:R-:W-:Y:S01]  /*bdd0*/  FFMA.FTZ R21, R64, R11, -R31.reuse ;  /* 0x0000000b40157223 */ /* 0x100fe2000001081f */
[----:B------:R-:W-:Y:S01]  /*bde0*/  ISETP.LT.OR P3, PT, R15, 0x79, P3 ;  /* 0x000000790f00780c */ /* 0x000fe20001f61670 */
[----:B------:R-:W-:Y:S01]  /*bdf0*/  FADD.FTZ R53, R33, R4 ;  /* 0x0000000421357221 */ /* 0x000fe20000010000 */
[----:B------:R-:W-:Y:S01]  /*be00*/  FMNMX.FTZ R43, R82, R43, !PT ;  /* 0x0000002b522b7209 */ /* 0x000fe20007810000 */
[----:B------:R-:W2:Y:S01]  /*be10*/  MUFU.EX2 R74, R74 ;  /* 0x0000004a004a7308 */ /* 0x000ea20000000800 */
[----:B------:R-:W-:Y:S01]  /*be20*/  ISETP.LT.OR P2, PT, R15, 0x7a, P2 ;  /* 0x0000007a0f00780c */ /* 0x000fe20001741670 */
[----:B------:R-:W-:Y:S01]  /*be30*/  FFMA.FTZ R15, R60, R11, -R31 ;  /* 0x0000000b3c0f7223 */ /* 0x000fe2000001081f */
[----:B------:R-:W-:Y:S01]  /*be40*/  FSEL R86, R86, -INF , !P3 ;  /* 0xff80000056567808 */ /* 0x000fe20005800000 */
[----:B-1----:R-:W-:Y:S01]  /*be50*/  FADD.FTZ R4, R158, R53 ;  /* 0x000000359e047221 */ /* 0x002fe20000010000 */
[----:B------:R-:W-:Y:S01]  /*be60*/  FMNMX.FTZ R43, R56, R43, !PT ;  /* 0x0000002b382b7209 */ /* 0x000fe20007810000 */
[-C--:B------:R-:W-:Y:S01]  /*be70*/  FMUL.FTZ R109, R109, R14.reuse ;  /* 0x0000000e6d6d7220 */ /* 0x080fe20000410000 */
[----:B------:R-:W-:Y:S01]  /*be80*/  FSEL R60, R87, -INF , !P2 ;  /* 0xff800000573c7808 */ /* 0x000fe20005000000 */
[----:B------:R-:W1:Y:S01]  /*be90*/  MUFU.EX2 R48, R48 ;  /* 0x0000003000307308 */ /* 0x000e620000000800 */
[----:B------:R-:W-:Y:S01]  /*bea0*/  FMNMX.FTZ R43, R86, R43, !PT ;  /* 0x0000002b562b7209 */ /* 0x000fe20007810000 */
[----:B------:R-:W-:Y:S01]  /*beb0*/  FADD.FTZ R53, R35, R4 ;  /* 0x0000000423357221 */ /* 0x000fe20000010000 */
[-C--:B------:R-:W-:Y:S01]  /*bec0*/  FMUL.FTZ R112, R112, R14.reuse ;  /* 0x0000000e70707220 */ /* 0x080fe20000410000 */
[-C--:B------:R-:W-:Y:S01]  /*bed0*/  FMUL.FTZ R113, R113, R14.reuse ;  /* 0x0000000e71717220 */ /* 0x080fe20000410000 */
[----:B0-----:R-:W-:Y:S01]  /*bee0*/  FMNMX.FTZ R47, R60, R43, !PT ;  /* 0x0000002b3c2f7209 */ /* 0x001fe20007810000 */
[----:B------:R-:W-:Y:S01]  /*bef0*/  FFMA.FTZ R43, R68, R11, -R31 ;  /* 0x0000000b442b7223 */ /* 0x000fe2000001081f */
[-C--:B------:R-:W-:Y:S01]  /*bf00*/  FMUL.FTZ R116, R116, R14.reuse ;  /* 0x0000000e74747220 */ /* 0x080fe20000410000 */
[----:B------:R-:W0:Y:S01]  /*bf10*/  MUFU.EX2 R44, R44 ;  /* 0x0000002c002c7308 */ /* 0x000e220000000800 */
[-C--:B------:R-:W-:Y:S01]  /*bf20*/  FMUL.FTZ R117, R117, R14.reuse ;  /* 0x0000000e75757220 */ /* 0x080fe20000410000 */
[----:B------:R-:W3:Y:S01]  /*bf30*/  SHFL.BFLY PT, R64, R47, 0x2, 0x1f ;  /* 0x0c401f002f407f89 */ /* 0x000ee200000e0000 */
[-C--:B------:R-:W-:Y:S01]  /*bf40*/  FMUL.FTZ R120, R120, R14.reuse ;  /* 0x0000000e78787220 */ /* 0x080fe20000410000 */
[-C--:B------:R-:W-:Y:S01]  /*bf50*/  FMUL.FTZ R121, R121, R14.reuse ;  /* 0x0000000e79797220 */ /* 0x080fe20000410000 */
[-C--:B------:R-:W-:Y:S01]  /*bf60*/  FMUL.FTZ R124, R124, R14.reuse ;  /* 0x0000000e7c7c7220 */ /* 0x080fe20000410000 */
[-C--:B------:R-:W-:Y:S01]  /*bf70*/  FMUL.FTZ R125, R125, R14.reuse ;  /* 0x0000000e7d7d7220 */ /* 0x080fe20000410000 */
[-C--:B------:R-:W-:Y:S01]  /*bf80*/  FMUL.FTZ R128, R128, R14.reuse ;  /* 0x0000000e80807220 */ /* 0x080fe20000410000 */
[----:B------:R-:W-:Y:S01]  /*bf90*/  MUFU.EX2 R36, R36 ;  /* 0x0000002400247308 */ /* 0x000fe20000000800 */
[-C--:B------:R-:W-:Y:S01]  /*bfa0*/  FMUL.FTZ R129, R129, R14.reuse ;  /* 0x0000000e81817220 */ /* 0x080fe20000410000 */
[-C--:B------:R-:W-:Y:S01]  /*bfb0*/  FMUL.FTZ R132, R132, R14.reuse ;  /* 0x0000000e84847220 */ /* 0x080fe20000410000 */
        /* <DEDUP_REMOVED lines=9> */
[----:B------:R-:W-:Y:S01]  /*c050*/  FMUL.FTZ R149, R149, R14 ;  /* 0x0000000e95957220 */ /* 0x000fe20000410000 */
[----:B------:R-:W-:-:S03]  /*c060*/  IMAD.MOV.U32 R14, RZ, RZ, R0 ;  /* 0x000000ffff0e7224 */ /* 0x000fc600078e0000 */
[----:B------:R-:W4:Y:S01]  /*c070*/  MUFU.EX2 R20, R20 ;  /* 0x0000001400147308 */ /* 0x000f220000000800 */
[----:B---3--:R-:W-:Y:S01]  /*c080*/  FMNMX.FTZ R51, R47, R64, !PT ;  /* 0x000000402f337209 */ /* 0x008fe20007810000 */
[-CC-:B------:R-:W-:Y:S01]  /*c090*/  FFMA.FTZ R64, R12, R11.reuse, -R31.reuse ;  /* 0x0000000b0c407223 */ /* 0x180fe2000001081f */
[-CC-:B------:R-:W-:Y:S01]  /*c0a0*/  FFMA.FTZ R47, R76, R11.reuse, -R31.reuse ;  /* 0x0000000b4c2f7223 */ /* 0x180fe2000001081f */
[----:B------:R-:W-:Y:S02]  /*c0b0*/  FFMA.FTZ R31, R40, R11, -R31 ;  /* 0x0000000b281f7223 */ /* 0x000fe4000001081f */
[----:B------:R-:W3:Y:S02]  /*c0c0*/  SHFL.BFLY PT, R12, R51, 0x1, 0x1f ;  /* 0x0c201f00330c7f89 */ /* 0x000ee400000e0000 */
[----:B------:R-:W-:Y:S08]  /*c0d0*/  MUFU.EX2 R21, R21 ;  /* 0x0000001500157308 */ /* 0x000ff00000000800 */
[----:B------:R-:W-:Y:S08]  /*c0e0*/  MUFU.EX2 R24, R24 ;  /* 0x0000001800187308 */ /* 0x000ff00000000800 */
[----:B------:R-:W-:Y:S01]  /*c0f0*/  MUFU.EX2 R43, R43 ;  /* 0x0000002b002b7308 */ /* 0x000fe20000000800 */
[----:B---3--:R-:W-:-:S07]  /*c100*/  FMNMX.FTZ R12, R51, R12, !PT ;  /* 0x0000000c330c7209 */ /* 0x008fce0007810000 */
[----:B------:R-:W-:Y:S01]  /*c110*/  MUFU.EX2 R22, R22 ;  /* 0x0000001600167308 */ /* 0x000fe20000000800 */
[C---:B------:R-:W-:Y:S01]  /*c120*/  FSETP.NEU.FTZ.AND P2, PT, R12.reuse, -INF , PT ;  /* 0xff8000000c00780b */ /* 0x040fe20003f5d000 */
[----:B------:R-:W-:-:S03]  /*c130*/  FMUL.FTZ R40, R12, R11 ;  /* 0x0000000b0c287220 */ /* 0x000fc60000410000 */
[----:B------:R-:W-:-:S03]  /*c140*/  FSEL R4, R12, RZ, P2 ;  /* 0x000000ff0c047208 */ /* 0x000fc60001000000 */
[----:B------:R-:W-:Y:S01]  /*c150*/  MUFU.EX2 R45, R45 ;  /* 0x0000002d002d7308 */ /* 0x000fe20000000800 */
[----:B------:R-:W-:Y:S02]  /*c160*/  FSEL R51, R40, RZ, P2 ;  /* 0x000000ff28337208 */ /* 0x000fe40001000000 */
[----:B------:R-:W-:Y:S01]  /*c170*/  ISETP.GT.AND P2, PT, R10, R17, PT ;  /* 0x000000110a00720c */ /* 0x000fe20003f44270 */
[----:B------:R-:W-:Y:S01]  /*c180*/  FADD.FTZ R4, -R4, R9 ;  /* 0x0000000904047221 */ /* 0x000fe20000010100 */
[----:B------:R-:W-:Y:S02]  /*c190*/  VIADD R10, R10, 0xffffffff ;  /* 0xffffffff0a0a7836 */ /* 0x000fe40000000000 */
[-CC-:B------:R-:W-:Y:S01]  /*c1a0*/  FFMA.FTZ R169, R50, R11.reuse, -R51.reuse ;  /* 0x0000000b32a97223 */ /* 0x180fe20000010833 */
[----:B------:R-:W-:Y:S02]  /*c1b0*/  IMAD.U32 R50, RZ, RZ, UR5 ;  /* 0x00000005ff327e24 */ /* 0x000fe4000f8e00ff */
[-CC-:B------:R-:W-:Y:S01]  /*c1c0*/  FFMA.FTZ R171, R54, R11.reuse, -R51.reuse ;  /* 0x0000000b36ab7223 */ /* 0x180fe20000010833 */
[-CC-:B------:R-:W-:Y:S01]  /*c1d0*/  FFMA.FTZ R40, R190, R11.reuse, -R51.reuse ;  /* 0x0000000bbe287223 */ /* 0x180fe20000010833 */
[-C--:B------:R-:W-:Y:S01]  /*c1e0*/  FMUL.FTZ R4, R4, R11.reuse ;  /* 0x0000000b04047220 */ /* 0x080fe20000410000 */
[-C--:B------:R-:W-:Y:S01]  /*c1f0*/  FFMA.FTZ R181, R180, R11.reuse, -R51 ;  /* 0x0000000bb4b57223 */ /* 0x080fe20000010833 */
[----:B------:R-:W-:Y:S01]  /*c200*/  @!P1 LEA R54, R50, UR36, 0x3 ;  /* 0x0000002432369c11 */ /* 0x000fe2000f8e18ff */
[----:B--2---:R-:W-:Y:S01]  /*c210*/  FADD.FTZ R50, R74, R53 ;  /* 0x000000354a327221 */ /* 0x004fe20000010000 */
[-CC-:B------:R-:W-:Y:S01]  /*c220*/  FFMA.FTZ R183, R168, R11.reuse, -R51.reuse ;  /* 0x0000000ba8b77223 */ /* 0x180fe20000010833 */
[----:B------:R-:W-:Y:S01]  /*c230*/  MUFU.EX2 R40, R40 ;  /* 0x0000002800287308 */ /* 0x000fe20000000800 */
[----:B------:R-:W-:Y:S01]  /*c240*/  FFMA.FTZ R68, R178, R11, -R51 ;  /* 0x0000000bb2447223 */ /* 0x000fe20000010833 */
[----:B------:R-:W-:-:S02]  /*c250*/  @!P1 VIADD R53, R54, 0x28860 ;  /* 0x0002886036359836 */ /* 0x000fc40000000000 */
[----:B------:R-:W-:Y:S01]  /*c260*/  FADD.FTZ R9, R37, R50 ;  /* 0x0000003225097221 */ /* 0x000fe20000010000 */
[-CC-:B------:R-:W-:Y:S01]  /*c270*/  FFMA.FTZ R177, R166, R11.reuse, -R51.reuse ;  /* 0x0000000ba6b17223 */ /* 0x180fe20000010833 */
[-CC-:B------:R-:W-:Y:S01]  /*c280*/  FFMA.FTZ R72, R176, R11.reuse, -R51.reuse ;  /* 0x0000000bb0487223 */ /* 0x180fe20000010833 */
[-C--:B------:R-:W-:Y:S01]  /*c290*/  FFMA.FTZ R179, R38, R11.reuse, -R51 ;  /* 0x0000000b26b37223 */ /* 0x080fe20000010833 */
[----:B------:R-:W-:Y:S01]  /*c2a0*/  @!P1 PRMT R53, RZ, 0x654, R53 ;  /* 0x00000654ff359816 */ /* 0x000fe20000000035 */
[----:B-1----:R-:W-:Y:S01]  /*c2b0*/  FADD.FTZ R50, R48, R9 ;  /* 0x0000000930327221 */ /* 0x002fe20000010000 */
[----:B------:R-:W-:Y:S01]  /*c2c0*/  MUFU.EX2 R181, R181 ;  /* 0x000000b500b57308 */ /* 0x000fe20000000800 */
[-CC-:B------:R-:W-:Y:S01]  /*c2d0*/  FFMA.FTZ R165, R58, R11.reuse, -R51.reuse ;  /* 0x0000000b3aa57223 */ /* 0x180fe20000010833 */
[----:B------:R1:W-:Y:S01]  /*c2e0*/  @!P1 SYNCS.ARRIVE.TRANS64.RED.A1T0 RZ, [R53+URZ], RZ ;  /* 0x000000ff35ff99a7 */ /* 0x0003e2000810043f */
[-CC-:B------:R-:W-:Y:S01]  /*c2f0*/  FFMA.FTZ R38, R174, R11.reuse, -R51.reuse ;  /* 0x0000000bae267223 */ /* 0x180fe20000010833 */
[-CC-:B------:R-:W-:Y:S01]  /*c300*/  FFMA.FTZ R173, R42, R11.reuse, -R51.reuse ;  /* 0x0000000b2aad7223 */ /* 0x180fe20000010833 */
[-CC-:B------:R-:W-:Y:S01]  /*c310*/  FFMA.FTZ R42, R172, R11.reuse, -R51.reuse ;  /* 0x0000000bac2a7223 */ /* 0x180fe20000010833 */
[--C-:B------:R-:W-:Y:S01]  /*c320*/  FFMA.FTZ R182, R182, R11, -R51.reuse ;  /* 0x0000000bb6b67223 */ /* 0x100fe20000010833 */
[----:B------:R-:W-:Y:S01]  /*c330*/  F2FP.F16.F32.PACK_AB R180, R184, R23 ;  /* 0x00000017b8b4723e */ /* 0x000fe200000000ff */
[----:B------:R2:W3:Y:S01]  /*c340*/  MUFU.EX2 R9, R4 ;  /* 0x0000000400097308 */ /* 0x0004e20000000800 */
[-CC-:B------:R-:W-:Y:S01]  /*c350*/  FFMA.FTZ R175, R170, R11.reuse, -R51.reuse ;  /* 0x0000000baaaf7223 */ /* 0x180fe20000010833 */
[----:B-1----:R-:W-:Y:S01]  /*c360*/  FADD.FTZ R53, R39, R50 ;  /* 0x0000003227357221 */ /* 0x002fe20000010000 */
[-CC-:B------:R-:W-:Y:S01]  /*c370*/  FFMA.FTZ R34, R34, R11.reuse, -R51.reuse ;  /* 0x0000000b22227223 */ /* 0x180fe20000010833 */
[-CC-:B------:R-:W-:Y:S01]  /*c380*/  FFMA.FTZ R46, R46, R11.reuse, -R51.reuse ;  /* 0x0000000b2e2e7223 */ /* 0x180fe20000010833 */
[----:B------:R-:W-:Y:S01]  /*c390*/  FFMA.FTZ R30, R30, R11, -R51 ;  /* 0x0000000b1e1e7223 */ /* 0x000fe20000010833 */
[----:B0-----:R-:W-:Y:S01]  /*c3a0*/  FADD.FTZ R54, R44, R53 ;  /* 0x000000352c367221 */ /* 0x001fe20000010000 */
[----:B----4-:R-:W-:Y:S01]  /*c3b0*/  F2FP.F16.F32.PACK_AB R166, R20, R15 ;  /* 0x0000000f14a6723e */ /* 0x010fe200000000ff */
[----:B------:R-:W0:Y:S01]  /*c3c0*/  MUFU.EX2 R183, R183 ;  /* 0x000000b700b77308 */ /* 0x000e220000000800 */
[-CC-:B------:R-:W-:Y:S01]  /*c3d0*/  FFMA.FTZ R62, R62, R11.reuse, -R51.reuse ;  /* 0x0000000b3e3e7223 */ /* 0x180fe20000010833 */
[----:B------:R-:W-:Y:S01]  /*c3e0*/  FADD.FTZ R55, R41, R54 ;  /* 0x0000003629377221 */ /* 0x000fe20000010000 */
[-CC-:B------:R-:W-:Y:S01]  /*c3f0*/  FFMA.FTZ R188, R188, R11.reuse, -R51.reuse ;  /* 0x0000000bbcbc7223 */ /* 0x180fe20000010833 */
[-CC-:B------:R-:W-:Y:S01]  /*c400*/  FFMA.FTZ R186, R186, R11.reuse, -R51.reuse ;  /* 0x0000000bbaba7223 */ /* 0x180fe20000010833 */
[-C--:B------:R-:W-:Y:S01]  /*c410*/  FFMA.FTZ R50, R164, R11.reuse, -R51 ;  /* 0x0000000ba4327223 */ /* 0x080fe20000010833 */
[----:B--2---:R-:W-:Y:S01]  /*c420*/  FADD.FTZ R4, R36, R55 ;  /* 0x0000003724047221 */ /* 0x004fe20000010000 */
[-CC-:B------:R-:W-:Y:S01]  /*c430*/  FFMA.FTZ R70, R70, R11.reuse, -R51.reuse ;  /* 0x0000000b46467223 */ /* 0x180fe20000010833 */
[----:B------:R-:W1:Y:S01]  /*c440*/  MUFU.EX2 R68, R68 ;  /* 0x0000004400447308 */ /* 0x000e620000000800 */
[--C-:B------:R-:W-:Y:S01]  /*c450*/  FFMA.FTZ R53, R160, R11, -R51.reuse ;  /* 0x0000000ba0357223 */ /* 0x100fe20000010833 */
[----:B------:R-:W-:Y:S01]  /*c460*/  FADD.FTZ R57, R15, R4 ;  /* 0x000000040f397221 */ /* 0x000fe20000010000 */
[----:B---3--:R-:W-:Y:S01]  /*c470*/  FFMA.FTZ R4, R9, R3, R40 ;  /* 0x0000000309047223 */ /* 0x008fe20000010028 */
[-CC-:B------:R-:W-:Y:S01]  /*c480*/  FFMA.FTZ R54, R156, R11.reuse, -R51.reuse ;  /* 0x0000000b9c367223 */ /* 0x180fe20000010833 */
[-C--:B------:R-:W-:Y:S01]  /*c490*/  FFMA.FTZ R55, R154, R11.reuse, -R51 ;  /* 0x0000000b9a377223 */ /* 0x080fe20000010833 */
[----:B------:R-:W-:Y:S01]  /*c4a0*/  FADD.FTZ R58, R20, R57 ;  /* 0x00000039143a7221 */ /* 0x000fe20000010000 */
[----:B------:R-:W-:Y:S01]  /*c4b0*/  FADD.FTZ R4, R181, R4 ;  /* 0x00000004b5047221 */ /* 0x000fe20000010000 */
[----:B------:R-:W2:Y:S01]  /*c4c0*/  MUFU.EX2 R177, R177 ;  /* 0x000000b100b17308 */ /* 0x000ea20000000800 */
[-CC-:B------:R-:W-:Y:S01]  /*c4d0*/  FFMA.FTZ R78, R78, R11.reuse, -R51.reuse ;  /* 0x0000000b4e4e7223 */ /* 0x180fe20000010833 */
[----:B------:R-:W-:Y:S01]  /*c4e0*/  FADD.FTZ R57, R21, R58 ;  /* 0x0000003a15397221 */ /* 0x000fe20000010000 */
[----:B0-----:R-:W-:Y:S01]  /*c4f0*/  FADD.FTZ R3, R183, R4 ;  /* 0x00000004b7037221 */ /* 0x001fe20000010000 */
[-CC-:B------:R-:W-:Y:S01]  /*c500*/  FFMA.FTZ R52, R52, R11.reuse, -R51.reuse ;  /* 0x0000000b34347223 */ /* 0x180fe20000010833 */
[-C--:B------:R-:W-:Y:S01]  /*c510*/  FFMA.FTZ R82, R82, R11.reuse, -R51 ;  /* 0x0000000b52527223 */ /* 0x080fe20000010833 */
[----:B------:R-:W-:Y:S01]  /*c520*/  FADD.FTZ R58, R24, R57 ;  /* 0x00000039183a7221 */ /* 0x000fe20000010000 */
[-C--:B------:R-:W-:Y:S01]  /*c530*/  FFMA.FTZ R56, R56, R11.reuse, -R51 ;  /* 0x0000000b38387223 */ /* 0x080fe20000010833 */
[----:B------:R-:W0:Y:S01]  /*c540*/  MUFU.EX2 R72, R72 ;  /* 0x0000004800487308 */ /* 0x000e220000000800 */
[----:B-1----:R-:W-:Y:S01]  /*c550*/  FADD.FTZ R4, R68, R3 ;  /* 0x0000000344047221 */ /* 0x002fe20000010000 */
[----:B------:R-:W-:Y:S01]  /*c560*/  FADD.FTZ R23, R43, R58 ;  /* 0x0000003a2b177221 */ /* 0x000fe20000010000 */
[-CC-:B------:R-:W-:Y:S01]  /*c570*/  FFMA.FTZ R86, R86, R11.reuse, -R51.reuse ;  /* 0x0000000b56567223 */ /* 0x180fe20000010833 */
[----:B------:R-:W-:Y:S01]  /*c580*/  FFMA.FTZ R51, R60, R11, -R51 ;  /* 0x0000000b3c337223 */ /* 0x000fe20000010833 */
[----:B------:R-:W-:Y:S01]  /*c590*/  UMOV UR5, UR4 ;  /* 0x0000000400057c82 */ /* 0x000fe20008000000 */
[----:B------:R-:W-:Y:S01]  /*c5a0*/  F2FP.F16.F32.PACK_AB R178, R162, R29 ;  /* 0x0000001da2b2723e */ /* 0x000fe200000000ff */
[----:B------:R-:W-:Y:S01]  /*c5b0*/  FMUL.FTZ R90, R90, R9 ;  /* 0x000000095a5a7220 */ /* 0x000fe20000410000 */
[----:B------:R-:W1:Y:S01]  /*c5c0*/  MUFU.EX2 R179, R179 ;  /* 0x000000b300b37308 */ /* 0x000e620000000800 */
[----:B--2---:R-:W-:Y:S01]  /*c5d0*/  FADD.FTZ R3, R177, R4 ;  /* 0x00000004b1037221 */ /* 0x004fe20000010000 */
[----:B------:R-:W-:Y:S01]  /*c5e0*/  F2FP.F16.F32.PACK_AB R172, R158, R33 ;  /* 0x000000219eac723e */ /* 0x000fe200000000ff */
[-C--:B------:R-:W-:Y:S01]  /*c5f0*/  FMUL.FTZ R91, R91, R9.reuse ;  /* 0x000000095b5b7220 */ /* 0x080fe20000410000 */
[-C--:B------:R-:W-:Y:S01]  /*c600*/  FMUL.FTZ R94, R94, R9.reuse ;  /* 0x000000095e5e7220 */ /* 0x080fe20000410000 */
[-C--:B------:R-:W-:Y:S01]  /*c610*/  FMUL.FTZ R95, R95, R9.reuse ;  /* 0x000000095f5f7220 */ /* 0x080fe20000410000 */
[-C--:B------:R-:W-:Y:S01]  /*c620*/  FMUL.FTZ R98, R98, R9.reuse ;  /* 0x0000000962627220 */ /* 0x080fe20000410000 */
[-C--:B------:R-:W-:Y:S01]  /*c630*/  FMUL.FTZ R99, R99, R9.reuse ;  /* 0x0000000963637220 */ /* 0x080fe20000410000 */
[----:B------:R-:W-:Y:S01]  /*c640*/  MUFU.EX2 R64, R64 ;  /* 0x0000004000407308 */ /* 0x000fe20000000800 */
[----:B0-----:R-:W-:Y:S01]  /*c650*/  FADD.FTZ R4, R72, R3 ;  /* 0x0000000348047221 */ /* 0x001fe20000010000 */
[-C--:B------:R-:W-:Y:S01]  /*c660*/  FMUL.FTZ R102, R102, R9.reuse ;  /* 0x0000000966667220 */ /* 0x080fe20000410000 */
        /* <DEDUP_REMOVED lines=21> */
[----:B------:R-:W1:Y:S01]  /*c7c0*/  MUFU.EX2 R173, R173 ;  /* 0x000000ad00ad7308 */ /* 0x000e620000000800 */
[----:B0-----:R-:W-:Y:S01]  /*c7d0*/  FADD.FTZ R4, R38, R3 ;  /* 0x0000000326047221 */ /* 0x001fe20000010000 */
[-C--:B------:R-:W-:Y:S01]  /*c7e0*/  FMUL.FTZ R139, R139, R9.reuse ;  /* 0x000000098b8b7220 */ /* 0x080fe20000410000 */
[-C--:B------:R-:W-:Y:S01]  /*c7f0*/  FMUL.FTZ R142, R142, R9.reuse ;  /* 0x000000098e8e7220 */ /* 0x080fe20000410000 */
[-C--:B------:R-:W-:Y:S01]  /*c800*/  FMUL.FTZ R143, R143, R9.reuse ;  /* 0x000000098f8f7220 */ /* 0x080fe20000410000 */
[-C--:B------:R-:W-:Y:S01]  /*c810*/  FMUL.FTZ R146, R146, R9.reuse ;  /* 0x0000000992927220 */ /* 0x080fe20000410000 */
[-C--:B------:R-:W-:Y:S01]  /*c820*/  FMUL.FTZ R147, R147, R9.reuse ;  /* 0x0000000993937220 */ /* 0x080fe20000410000 */
[-C--:B------:R-:W-:Y:S01]  /*c830*/  FMUL.FTZ R150, R150, R9.reuse ;  /* 0x0000000996967220 */ /* 0x080fe20000410000 */
[----:B------:R0:W-:Y:S01]  /*c840*/  MUFU.EX2 R59, R182 ;  /* 0x000000b6003b7308 */ /* 0x0001e20000000800 */
[----:B------:R-:W-:Y:S01]  /*c850*/  FMUL.FTZ R151, R151, R9 ;  /* 0x0000000997977220 */ /* 0x000fe20000410000 */
[----:B------:R-:W-:Y:S01]  /*c860*/  F2FP.F16.F32.PACK_AB R176, R66, R27 ;  /* 0x0000001b42b0723e */ /* 0x000fe200000000ff */
[----:B------:R-:W-:Y:S01]  /*c870*/  IMAD.MOV.U32 R9, RZ, RZ, R12 ;  /* 0x000000ffff097224 */ /* 0x000fe200078e000c */
[----:B------:R-:W-:-:S02]  /*c880*/  F2FP.F16.F32.PACK_AB R174, R74, R35 ;  /* 0x000000234aae723e */ /* 0x000fc400000000ff */
[----:B------:R-:W-:Y:S02]  /*c890*/  F2FP.F16.F32.PACK_AB R168, R48, R37 ;  /* 0x0000002530a8723e */ /* 0x000fe400000000ff */
[----:B------:R-:W2:Y:S01]  /*c8a0*/  MUFU.EX2 R32, R32 ;  /* 0x0000002000207308 */ /* 0x000ea20000000800 */
[----:B0-----:R-:W-:Y:S01]  /*c8b0*/  F2FP.F16.F32.PACK_AB R182, R26, R25 ;  /* 0x000000191ab6723e */ /* 0x001fe200000000ff */
[----:B------:R-:W-:Y:S01]  /*c8c0*/  FADD.FTZ R26, R22, R23 ;  /* 0x00000017161a7221 */ /* 0x000fe20000010000 */
[----:B-1----:R-:W-:Y:S01]  /*c8d0*/  FADD.FTZ R3, R173, R4 ;  /* 0x00000004ad037221 */ /* 0x002fe20000010000 */
[----:B------:R-:W-:Y:S02]  /*c8e0*/  F2FP.F16.F32.PACK_AB R170, R44, R39 ;  /* 0x000000272caa723e */ /* 0x000fe400000000ff */
[----:B------:R-:W-:Y:S01]  /*c8f0*/  FADD.FTZ R23, R45, R26 ;  /* 0x0000001a2d177221 */ /* 0x000fe20000010000 */
[----:B------:R-:W-:Y:S01]  /*c900*/  F2FP.F16.F32.PACK_AB R164, R36, R41 ;  /* 0x0000002924a4723e */ /* 0x000fe200000000ff */
[----:B------:R-:W0:Y:S01]  /*c910*/  MUFU.EX2 R42, R42 ;  /* 0x0000002a002a7308 */ /* 0x000e220000000800 */
[----:B------:R-:W-:Y:S01]  /*c920*/  F2FP.F16.F32.PACK_AB R160, R24, R21 ;  /* 0x0000001518a0723e */ /* 0x000fe200000000ff */
[----:B------:R-:W-:Y:S01]  /*c930*/  FADD.FTZ R26, R64, R23 ;  /* 0x00000017401a7221 */ /* 0x000fe20000010000 */
[----:B------:R-:W-:-:S02]  /*c940*/  F2FP.F16.F32.PACK_AB R162, R22, R43 ;  /* 0x0000002b16a2723e */ /* 0x000fc400000000ff */
[----:B------:R-:W-:Y:S01]  /*c950*/  F2FP.F16.F32.PACK_AB R156, R64, R45 ;  /* 0x0000002d409c723e */ /* 0x000fe200000000ff */
[----:B------:R-:W-:Y:S01]  /*c960*/  FADD.FTZ R23, R47, R26 ;  /* 0x0000001a2f177221 */ /* 0x000fe20000010000 */
[----:B------:R-:W-:Y:S01]  /*c970*/  F2FP.F16.F32.PACK_AB R181, R181, R40 ;  /* 0x00000028b5b5723e */ /* 0x000fe200000000ff */
[----:B------:R-:W1:Y:S01]  /*c980*/  MUFU.EX2 R152, R152 ;  /* 0x0000009800987308 */ /* 0x000e620000000800 */
[C---:B--2---:R-:W-:Y:S01]  /*c990*/  F2FP.F16.F32.PACK_AB R158, R32.reuse, R47 ;  /* 0x0000002f209e723e */ /* 0x044fe200000000ff */
[----:B------:R-:W-:Y:S01]  /*c9a0*/  FADD.FTZ R23, R32, R23 ;  /* 0x0000001720177221 */ /* 0x000fe20000010000 */
[----:B------:R-:W-:Y:S02]  /*c9b0*/  F2FP.F16.F32.PACK_AB R183, R68, R183 ;  /* 0x000000b744b7723e */ /* 0x000fe400000000ff */
[----:B------:R-:W-:Y:S02]  /*c9c0*/  F2FP.F16.F32.PACK_AB R177, R72, R177 ;  /* 0x000000b148b1723e */ /* 0x000fe400000000ff */
[----:B------:R-:W-:Y:S01]  /*c9d0*/  F2FP.F16.F32.PACK_AB R179, R38, R179 ;  /* 0x000000b326b3723e */ /* 0x000fe200000000ff */
[----:B------:R-:W2:Y:S01]  /*c9e0*/  MUFU.EX2 R175, R175 ;  /* 0x000000af00af7308 */ /* 0x000ea20000000800 */
[C---:B0-----:R-:W-:Y:S01]  /*c9f0*/  FADD.FTZ R4, R42.reuse, R3 ;  /* 0x000000032a047221 */ /* 0x041fe20000010000 */
[----:B------:R-:W-:-:S06]  /*ca00*/  F2FP.F16.F32.PACK_AB R173, R42, R173 ;  /* 0x000000ad2aad723e */ /* 0x000fcc00000000ff */
[----:B------:R-:W0:Y:S01]  /*ca10*/  MUFU.EX2 R49, R49 ;  /* 0x0000003100317308 */ /* 0x000e220000000800 */
[----:B-1----:R-:W-:-:S07]  /*ca20*/  FADD.FTZ R20, R152, R23 ;  /* 0x0000001798147221 */ /* 0x002fce0000010000 */
[----:B------:R-:W1:Y:S01]  /*ca30*/  MUFU.EX2 R34, R34 ;  /* 0x0000002200227308 */ /* 0x000e620000000800 */
[----:B--2---:R-:W-:-:S07]  /*ca40*/  FADD.FTZ R3, R175, R4 ;  /* 0x00000004af037221 */ /* 0x004fce0000010000 */
[----:B------:R-:W2:Y:S01]  /*ca50*/  MUFU.EX2 R28, R28 ;  /* 0x0000001c001c7308 */ /* 0x000ea20000000800 */
[C---:B0-----:R-:W-:Y:S01]  /*ca60*/  FADD.FTZ R15, R49.reuse, R20 ;  /* 0x00000014310f7221 */ /* 0x041fe20000010000 */
[----:B------:R-:W-:-:S06]  /*ca70*/  F2FP.F16.F32.PACK_AB R152, R49, R152 ;  /* 0x000000983198723e */ /* 0x000fcc00000000ff */
[----:B------:R-:W0:Y:S01]  /*ca80*/  MUFU.EX2 R169, R169 ;  /* 0x000000a900a97308 */ /* 0x000e220000000800 */
[C---:B-1----:R-:W-:Y:S01]  /*ca90*/  FADD.FTZ R4, R34.reuse, R3 ;  /* 0x0000000322047221 */ /* 0x042fe20000010000 */
[----:B------:R-:W-:-:S06]  /*caa0*/  F2FP.F16.F32.PACK_AB R175, R34, R175 ;  /* 0x000000af22af723e */ /* 0x000fcc00000000ff */
[----:B------:R-:W1:Y:S01]  /*cab0*/  MUFU.EX2 R31, R31 ;  /* 0x0000001f001f7308 */ /* 0x000e620000000800 */
[----:B--2---:R-:W-:Y:S01]  /*cac0*/  FADD.FTZ R20, R28, R15 ;  /* 0x0000000f1c147221 */ /* 0x004fe20000010000 */
[----:B------:R-:W-:-:S06]  /*cad0*/  IMAD.MOV.U32 R15, RZ, RZ, R2 ;  /* 0x000000ffff0f7224 */ /* 0x000fcc00078e0002 */
        /* <DEDUP_REMOVED lines=46> */
[----:B------:R-:W-:-:S03]  /*cdc0*/  F2FP.F16.F32.PACK_AB R153, R56, R153 ;  /* 0x000000993899723e */ /* 0x000fc600000000ff */
[----:B0-----:R-:W-:-:S04]  /*cdd0*/  FADD.FTZ R20, R155, R20 ;  /* 0x000000149b147221 */ /* 0x001fc80000010000 */
[C---:B-1----:R-:W-:Y:S01]  /*cde0*/  FADD.FTZ R3, R51.reuse, R20 ;  /* 0x0000001433037221 */ /* 0x042fe20000010000 */
[----:B------:R-:W-:Y:S01]  /*cdf0*/  F2FP.F16.F32.PACK_AB R155, R51, R155 ;  /* 0x0000009b339b723e */ /* 0x000fe200000000ff */
[----:B------:R-:W-:Y:S06]  /*ce00*/  @P2 BRA `(.L_x_1024) ;  /* 0xffffffd000042947 */ /* 0x000fec000383ffff */
.L_x_1007:
[----:B------:R-:W-:Y:S06]  /*ce10*/  BAR.ARV 0x8, 0x180 ;  /* 0x0206000000007b1d */ /* 0x000fec0000002000 */
[----:B------:R-:W-:Y:S05]  /*ce20*/  @!P0 BRA `(.L_x_1025) ;  /* 0x0000000000048947 */ /* 0x000fea0003800000 */
[----:B------:R-:W-:Y:S01]  /*ce30*/  BPT.TRAP 0x1 ;  /* 0x000000040000795c */ /* 0x000fe20000300000 */
.L_x_1025:
[----:B------:R-:W-:Y:S01]  /*ce40*/  ULEA UR5, UR4, UR36, 0x3 ;  /* 0x0000002404057291 */ /* 0x000fe2000f8e183f */
[----:B------:R-:W-:-:S08]  /*ce50*/  SHF.L.U32 R2, R2, 0x1f, RZ ;  /* 0x0000001f02027819 */ /* 0x000fd000000006ff */
[----:B------:R0:W1:Y:S01]  /*ce60*/  SYNCS.PHASECHK.TRANS64.TRYWAIT P2, [UR5+0x28850], R2 ;  /* 0x02885002ff0075a7 */ /* 0x0000620008040145 */
[----:B------:R-:W-:Y:S05]  /*ce70*/  @!P0 BRA `(.L_x_1026) ;  /* 0x0000000000048947 */ /* 0x000fea0003800000 */
[----:B------:R-:W-:Y:S01]  /*ce80*/  BPT.TRAP 0x1 ;  /* 0x000000040000795c */ /* 0x000fe20000300000 */
.L_x_1026:
[----:B-1----:R-:W-:Y:S05]  /*ce90*/  @P2 BRA `(.L_x_1027) ;  /* 0x0000000000082947 */ /* 0x002fea0003800000 */
[----:B------:R-:W1:Y:S02]  /*cea0*/  SYNCS.PHASECHK.TRANS64.TRYWAIT P0, [UR5+0x28850], R2 ;  /* 0x02885002ff0075a7 */ /* 0x000e640008000145 */
[----:B-1----:R-:W-:Y:S05]  /*ceb0*/  @!P0 BRA `(.L_x_1028) ;  /* 0x0000006000ac8947 */ /* 0x002fea0003800000 */
.L_x_1027:
[----:B------:R-:W-:Y:S01]  /*cec0*/  UIADD3 UR36, UR36, 0x400, URZ ;  /* 0x0000040024247890 */ /* 0x000fe2000fffe03f */
[----:B------:R-:W-:Y:S01]  /*ced0*/  WARPGROUP.ARRIVE ;  /* 0x00000000000079c5 */ /* 0x000fe20000000000 */
[----:B------:R-:W-:Y:S01]  /*cee0*/  UMOV UR7, 0x40000040 ;  /* 0x4000004000077882 */ /* 0x000fe20000000000 */
[----:B-1----:R-:W1:Y:S01]  /*cef0*/  SHFL.BFLY PT, R5, R4, 0x2, 0x1f ;  /* 0x0c401f0004057f89 */ /* 0x002e6200000e0000 */
[----:B------:R-:W-:Y:S01]  /*cf00*/  USHF.R.U32.HI UR36, URZ, 0x4, UR36 ;  /* 0x000000043f247899 */ /* 0x000fe20008011624 */
[----:B------:R-:W-:Y:S02]  /*cf10*/  IMAD.U32 R10, RZ, RZ, UR5 ;  /* 0x00000005ff0a7e24 */ /* 0x000fe4000f8e00ff */
[----:B0-----:R-:W0:Y:S01]  /*cf20*/  SHFL.BFLY PT, R2, R3, 0x2, 0x1f ;  /* 0x0c401f0003027f89 */ /* 0x001e2200000e0000 */
[----:B------:R-:W-:Y:S01]  /*cf30*/  ULOP3.LUT UR36, UR36, 0x3fff, URZ, 0xc0, !UPT ;  /* 0x00003fff24247892 */ /* 0x000fe2000f8ec03f */
[----:B------:R-:W-:-:S03]  /*cf40*/  @!P1 VIADD R10, R10, 0x28860 ;  /* 0x000288600a0a9836 */ /* 0x000fc60000000000 */
[----:B------:R-:W-:Y:S02]  /*cf50*/  ULOP3.LUT UR36, UR36, 0x4000000, URZ, 0xfc, !UPT ;  /* 0x0400000024247892 */ /* 0x000fe4000f8efc3f */
[----:B------:R-:W-:Y:S02]  /*cf60*/  @!P1 PRMT R10, RZ, 0x654, R10 ;  /* 0x00000654ff0a9816 */ /* 0x000fe4000000000a */
[----:B------:R-:W-:-:S07]  /*cf70*/  ULEA UR4, UR4, UR36, 0xb ;  /* 0x0000002404047291 */ /* 0x000fce000f8e583f */
[----:B------:R-:W-:Y:S02]  /*cf80*/  UMOV UR6, UR4 ;  /* 0x0000000400067c82 */ /* 0x000fe40008000000 */
[----:B------:R-:W-:Y:S01]  /*cf90*/  HGMMA.64x128x16.F32 R88, R180, gdesc[UR4].tnspB, R88, gsb0 ;  /* 0x41e00004b4587df0 */ /* 0x000fe20008000858 */
[----:B------:R-:W-:Y:S01]  /*cfa0*/  UIADD3 UR6, UR4, 0x80, URZ ;  /* 0x0000008004067890 */ /* 0x000fe2000fffe03f */
[----:B-1----:R-:W-:Y:S01]  /*cfb0*/  FADD.FTZ R5, R5, R4 ;  /* 0x0000000405057221 */ /* 0x002fe20000010000 */
[----:B------:R-:W-:Y:S01]  /*cfc0*/  UMOV UR7, 0x40000040 ;  /* 0x4000004000077882 */ /* 0x000fe20000000000 */
[----:B------:R-:W-:Y:S02]  /*cfd0*/  IMAD.MOV.U32 R4, RZ, RZ, -0x800000 ;  /* 0xff800000ff047424 */ /* 0x000fe400078e00ff */
[----:B0-----:R-:W-:Y:S02]  /*cfe0*/  FADD.FTZ R6, R2, R3 ;  /* 0x0000000302067221 */ /* 0x001fe40000010000 */
[----:B------:R-:W0:Y:S04]  /*cff0*/  SHFL.BFLY PT, R2, R5, 0x1, 0x1f ;  /* 0x0c201f0005027f89 */ /* 0x000e2800000e0000 */
[----:B------:R-:W1:Y:S01]  /*d000*/  SHFL.BFLY PT, R7, R6, 0x1, 0x1f ;  /* 0x0c201f0006077f89 */ /* 0x000e6200000e0000 */
[----:B0-----:R-:W-:Y:S01]  /*d010*/  FADD.FTZ R13, R5, R2 ;  /* 0x00000002050d7221 */ /* 0x001fe20000010000 */
[----:B------:R-:W-:-:S02]  /*d020*/  IMAD.MOV.U32 R5, RZ, RZ, -0x800000 ;  /* 0xff800000ff057424 */ /* 0x000fc400078e00ff */
[----:B-1----:R-:W-:Y:S02]  /*d030*/  FADD.FTZ R14, R6, R7 ;  /* 0x00000007060e7221 */ /* 0x002fe40000010000 */
[----:B------:R-:W-:Y:S02]  /*d040*/  FSETP.NE.FTZ.AND P0, PT, R13, RZ, PT ;  /* 0x000000ff0d00720b */ /* 0x000fe40003f15000 */
[----:B------:R-:W-:Y:S02]  /*d050*/  CS2R R6, SRZ ;  /* 0x0000000000067805 */ /* 0x000fe4000001ff00 */
[----:B------:R-:W-:-:S09]  /*d060*/  FSETP.NE.FTZ.AND P2, PT, R14, RZ, PT ;  /* 0x000000ff0e00720b */ /* 0x000fd20003f55000 */
        /* <DEDUP_REMOVED lines=110> */
[----:B-1----:R-:W-:-:S07]  /*d750*/  FMUL.FTZ R151, R151, R6 ;  /* 0x0000000697977220 */ /* 0x002fce0000410000 */
.L_x_958:
[----:B------:R-:W-:Y:S05]  /*d760*/  @P0 BRA `(.L_x_1029) ;  /* 0x0000001400340947 */ /* 0x000fea0003800000 */
[----:B0-----:R-:W0:Y:S01]  /*d770*/  S2R R0, SR_TID.X ;  /* 0x0000000000007919 */ /* 0x001e220000002100 */
[----:B------:R-:W1:Y:S01]  /*d780*/  LDC R19, c[0x0][0xbe8] ;  /* 0x0002fa00ff137b82 */ /* 0x000e620000000800 */
[----:B------:R-:W-:Y:S01]  /*d790*/  ULDC.64 UR4, c[0x0][0xbd0] ;  /* 0x0002f40000047ab9 */ /* 0x000fe20000000a00 */
[----:B------:R-:W-:Y:S01]  /*d7a0*/  ULDC.64 UR6, c[0x0][0xb38] ;  /* 0x0002ce0000067ab9 */ /* 0x000fe20000000a00 */
[----:B------:R-:W2:Y:S01]  /*d7b0*/  S2R R25, SR_CTAID.X ;  /* 0x0000000000197919 */ /* 0x000ea20000002500 */
[----:B------:R-:W-:Y:S04]  /*d7c0*/  BSSY B0, `(.L_x_1030) ;  /* 0x00000e3000007945 */ /* 0x000fe80003800000 */
[----:B------:R-:W3:Y:S08]  /*d7d0*/  S2UR UR9, SR_CTAID.Z ;  /* 0x00000000000979c3 */ /* 0x000ef00000002700 */
[----:B------:R-:W4:Y:S08]  /*d7e0*/  LDC.64 R20, c[0x0][0xbd8] ;  /* 0x0002f600ff147b82 */ /* 0x000f300000000a00 */
[----:B------:R-:W-:Y:S01]  /*d7f0*/  BAR.SYNC.DEFER_BLOCKING 0x1, 0x100 ;  /* 0x0044000000007b1d */ /* 0x000fe20000010000 */
[----:B-1----:R-:W-:-:S07]  /*d800*/  ISETP.NE.AND P0, PT, R19, 0x1, PT ;  /* 0x000000011300780c */ /* 0x002fce0003f05270 */
[----:B------:R-:W1:Y:S01]  /*d810*/  S2UR UR8, SR_CTAID.Y ;  /* 0x00000000000879c3 */ /* 0x000e620000002600 */
[----:B0-----:R-:W-:-:S07]  /*d820*/  VIADD R0, R0, 0xffffff80 ;  /* 0xffffff8000007836 */ /* 0x001fce0000000000 */
[----:B------:R-:W1:Y:S01]  /*d830*/  LDC R27, c[0x0][0xc50] ;  /* 0x00031400ff1b7b82 */ /* 0x000e620000000800 */
[----:B------:R-:W-:-:S04]  /*d840*/  SHF.R.S32.HI R7, RZ, 0x1f, R0 ;  /* 0x0000001fff077819 */ /* 0x000fc80000011400 */
[----:B------:R-:W-:-:S03]  /*d850*/  LEA.HI R8, R7, R0, RZ, 0x7 ;  /* 0x0000000007087211 */ /* 0x000fc600078f38ff */
[----:B------:R-:W0:Y:S01]  /*d860*/  LDC.64 R22, c[0x0][0xb40] ;  /* 0x0002d000ff167b82 */ /* 0x000e220000000a00 */
[----:B------:R-:W-:Y:S02]  /*d870*/  LEA.HI R7, R7, R0, RZ, 0x2 ;  /* 0x0000000007077211 */ /* 0x000fe400078f10ff */
[----:B------:R-:W-:Y:S02]  /*d880*/  LOP3.LUT R9, R8, 0xffffff80, RZ, 0xc0, !PT ;  /* 0xffffff8008097812 */ /* 0x000fe400078ec0ff */
[----:B------:R-:W-:Y:S02]  /*d890*/  LOP3.LUT R13, R7, 0xfffffffc, RZ, 0xc0, !PT ;  /* 0xfffffffc070d7812 */ /* 0x000fe400078ec0ff */
[----:B------:R-:W-:Y:S01]  /*d8a0*/  SHF.R.S32.HI R7, RZ, 0x7, R8 ;  /* 0x00000007ff077819 */ /* 0x000fe20000011408 */
[C---:B------:R-:W-:Y:S01]  /*d8b0*/  IMAD.IADD R24, R0.reuse, 0x1, -R9 ;  /* 0x0000000100187824 */ /* 0x040fe200078e0a09 */
[----:B------:R-:W5:Y:S01]  /*d8c0*/  @P0 LDC R15, c[0x0][0xbec] ;  /* 0x0002fb00ff0f0b82 */ /* 0x000f620000000800 */
[----:B------:R-:W-:Y:S01]  /*d8d0*/  IMAD.IADD R13, R0, 0x1, -R13 ;  /* 0x00000001000d7824 */ /* 0x000fe200078e0a0d */
[----:B------:R-:W-:-:S02]  /*d8e0*/  LEA.HI R0, R8, R7, RZ, 0x1 ;  /* 0x0000000708007211 */ /* 0x000fc400078f08ff */
[----:B------:R-:W-:Y:S02]  /*d8f0*/  SHF.R.S32.HI R9, RZ, 0x1f, R24 ;  /* 0x0000001fff097819 */ /* 0x000fe40000011418 */
[----:B------:R-:W-:Y:S02]  /*d900*/  LEA.HI R8, R13, R13, RZ, 0x1 ;  /* 0x0000000d0d087211 */ /* 0x000fe400078f08ff */
[-C--:B------:R-:W-:Y:S01]  /*d910*/  LEA.HI R26, R9, R24.reuse, RZ, 0x2 ;  /* 0x00000018091a7211 */ /* 0x080fe200078f10ff */
[----:B------:R-:W5:Y:S01]  /*d920*/  @P0 LDC R31, c[0x0][0xbec] ;  /* 0x0002fb00ff1f0b82 */ /* 0x000f620000000800 */
[----:B------:R-:W-:Y:S02]  /*d930*/  LOP3.LUT R8, R8, 0x1ffffffe, RZ, 0xc0, !PT ;  /* 0x1ffffffe08087812 */ /* 0x000fe400078ec0ff */
[--C-:B------:R-:W-:Y:S02]  /*d940*/  SHF.R.S32.HI R6, RZ, 0x2, R26.reuse ;  /* 0x00000002ff067819 */ /* 0x100fe4000001141a */
[----:B------:R-:W-:Y:S01]  /*d950*/  SHF.R.S32.HI R11, RZ, 0x1f, R26 ;  /* 0x0000001fff0b7819 */ /* 0x000fe2000001141a */
[----:B------:R-:W-:Y:S01]  /*d960*/  IMAD.IADD R29, R13, 0x1, -R8 ;  /* 0x000000010d1d7824 */ /* 0x000fe200078e0a08 */
[----:B------:R-:W-:Y:S01]  /*d970*/  LEA.HI R9, R9, R24, RZ, 0x5 ;  /* 0x0000001809097211 */ /* 0x000fe200078f28ff */
[----:B------:R-:W5:Y:S01]  /*d980*/  @P0 LDC R17, c[0x0][0xbf0] ;  /* 0x0002fc00ff110b82 */ /* 0x000f620000000800 */
[----:B------:R-:W-:-:S02]  /*d990*/  LEA.HI R11, R11, R6, RZ, 0x3 ;  /* 0x000000060b0b7211 */ /* 0x000fc400078f18ff */
[----:B------:R-:W-:Y:S02]  /*d9a0*/  LOP3.LUT R0, R0, 0x3fffffe, RZ, 0xc0, !PT ;  /* 0x03fffffe00007812 */ /* 0x000fe400078ec0ff */
[----:B------:R-:W-:Y:S02]  /*d9b0*/  LOP3.LUT R11, R11, 0xfffffff8, RZ, 0xc0, !PT ;  /* 0xfffffff80b0b7812 */ /* 0x000fe400078ec0ff */
[----:B------:R-:W-:Y:S01]  /*d9c0*/  SHF.R.S32.HI R9, RZ, 0x5, R9 ;  /* 0x00000005ff097819 */ /* 0x000fe20000011409 */
[----:B------:R-:W-:Y:S01]  /*d9d0*/  IMAD.IADD R0, R7, 0x1, -R0 ;  /* 0x0000000107007824 */ /* 0x000fe200078e0a00 */
[----:B------:R-:W-:Y:S01]  /*d9e0*/  SHF.R.S32.HI R13, RZ, 0x1f, R18 ;  /* 0x0000001fff0d7819 */ /* 0x000fe20000011412 */
[----:B------:R-:W-:Y:S01]  /*d9f0*/  IMAD.IADD R6, R6, 0x1, -R11 ;  /* 0x0000000106067824 */ /* 0x000fe200078e0a0b */
[----:B------:R-:W5:Y:S03]  /*da00*/  @P0 LDC R16, c[0x0][0xbf0] ;  /* 0x0002fc00ff100b82 */ /* 0x000f660000000800 */
[----:B------:R-:W-:-:S02]  /*da10*/  IMAD R7, R9, 0x10, R6 ;  /* 0x0000001009077824 */ /* 0x000fc400078e0206 */
[----:B------:R-:W-:Y:S02]  /*da20*/  IMAD R9, R13, UR4, RZ ;  /* 0x000000040d097c24 */ /* 0x000fe4000f8e02ff */
[----:B------:R-:W-:Y:S02]  /*da30*/  IMAD R0, R0, 0x40, R7 ;  /* 0x0000004000007824 */ /* 0x000fe400078e0207 */
[----:B------:R-:W-:Y:S01]  /*da40*/  IMAD.WIDE.U32 R6, R18, UR4, RZ ;  /* 0x0000000412067c25 */ /* 0x000fe2000f8e00ff */
[----:B---3--:R-:W-:-:S03]  /*da50*/  USHF.R.S32.HI UR4, URZ, 0x1f, UR9 ;  /* 0x0000001f3f047899 */ /* 0x008fc60008011409 */
[C---:B------:R-:W-:Y:S02]  /*da60*/  IMAD R11, R18.reuse, UR5, R9 ;  /* 0x00000005120b7c24 */ /* 0x040fe4000f8e0209 */
[----:B------:R-:W-:Y:S02]  /*da70*/  IMAD R13, R13, UR6, RZ ;  /* 0x000000060d0d7c24 */ /* 0x000fe4000f8e02ff */
[----:B------:R-:W-:Y:S02]  /*da80*/  IMAD.IADD R7, R7, 0x1, R11 ;  /* 0x0000000107077824 */ /* 0x000fe400078e020b */
[----:B------:R-:W-:-:S04]  /*da90*/  IMAD.WIDE.U32 R8, R18, UR6, RZ ;  /* 0x0000000612087c25 */ /* 0x000fc8000f8e00ff */
[----:B------:R-:W-:Y:S01]  /*daa0*/  IMAD R11, R18, UR7, R13 ;  /* 0x00000007120b7c24 */ /* 0x000fe2000f8e020d */
[----:B------:R-:W-:Y:S01]  /*dab0*/  ULDC.64 UR6, c[0x0][0xb48] ;  /* 0x0002d20000067ab9 */ /* 0x000fe20000000a00 */
[----:B------:R-:W-:Y:S02]  /*dac0*/  IMAD R10, R29, 0x8, R0 ;  /* 0x000000081d0a7824 */ /* 0x000fe400078e0200 */
[----:B------:R-:W-:Y:S02]  /*dad0*/  IMAD.MOV R18, RZ, RZ, -R18 ;  /* 0x000000ffff127224 */ /* 0x000fe400078e0a12 */
[----:B----4-:R-:W-:Y:S02]  /*dae0*/  IMAD R12, R20, UR4, RZ ;  /* 0x00000004140c7c24 */ /* 0x010fe4000f8e02ff */
[----:B--2---:R-:W-:Y:S02]  /*daf0*/  IMAD R10, R25, 0x80, R10 ;  /* 0x00000080190a7824 */ /* 0x004fe400078e020a */
[----:B0-----:R-:W-:Y:S01]  /*db00*/  IMAD R14, R22, UR4, RZ ;  /* 0x00000004160e7c24 */ /* 0x001fe2000f8e02ff */
[----:B------:R-:W-:Y:S01]  /*db10*/  ULDC.64 UR4, c[0x0][0xbe0] ;  /* 0x0002f80000047ab9 */ /* 0x000fe20000000a00 */
[----:B-1----:R-:W-:-:S02]  /*db20*/  IMAD R27, R27, R18, UR8 ;  /* 0x000000081b1b7e24 */ /* 0x002fc4000f8e0212 */
[----:B------:R-:W-:Y:S02]  /*db30*/  IMAD.IADD R9, R9, 0x1, R11 ;  /* 0x0000000109097824 */ /* 0x000fe400078e020b */
[----:B------:R-:W-:Y:S02]  /*db40*/  IMAD R13, R21, UR9, R12 ;  /* 0x00000009150d7c24 */ /* 0x000fe4000f8e020c */
[----:B------:R-:W-:-:S04]  /*db50*/  IMAD.WIDE.U32 R6, R20, UR9, R6 ;  /* 0x0000000914067c25 */ /* 0x000fc8000f8e0006 */
[----:B-----5:R-:W-:-:S04]  /*db60*/  @P0 IMAD.HI.U32 R12, R10, R15, RZ ;  /* 0x0000000f0a0c0227 */ /* 0x020fc800078e00ff */
[----:B------:R-:W-:Y:S01]  /*db70*/  IMAD R15, R23, UR9, R14 ;  /* 0x00000009170f7c24 */ /* 0x000fe2000f8e020e */
[----:B------:R-:W-:Y:S01]  /*db80*/  SHF.R.S32.HI R14, RZ, 0x1f, R27 ;  /* 0x0000001fff0e7819 */ /* 0x000fe2000001141b */
[----:B------:R-:W-:Y:S01]  /*db90*/  IMAD.WIDE.U32 R8, R22, UR9, R8 ;  /* 0x0000000916087c25 */ /* 0x000fe2000f8e0008 */
[----:B------:R-:W-:-:S03]  /*dba0*/  ULDC.64 UR8, c[0x0][0xb28] ;  /* 0x0002ca0000087ab9 */ /* 0x000fc60000000a00 */
[----:B------:R-:W-:Y:S02]  /*dbb0*/  IMAD.IADD R7, R7, 0x1, R13 ;  /* 0x0000000107077824 */ /* 0x000fe400078e020d */
[----:B------:R-:W-:-:S04]  /*dbc0*/  @P0 IMAD.HI.U32 R31, R10, R31, RZ ;  /* 0x0000001f0a1f0227 */ /* 0x000fc800078e00ff */
[----:B------:R-:W-:Y:S02]  /*dbd0*/  IMAD.IADD R9, R9, 0x1, R15 ;  /* 0x0000000109097824 */ /* 0x000fe400078e020f */
[----:B------:R-:W-:Y:S01]  /*dbe0*/  IMAD.MOV.U32 R11, RZ, RZ, R10 ;  /* 0x000000ffff0b7224 */ /* 0x000fe200078e000a */
[----:B------:R-:W-:Y:S01]  /*dbf0*/  @P0 SHF.R.U32.HI R11, RZ, R17, R12 ;  /* 0x00000011ff0b0219 */ /* 0x000fe2000001160c */
[----:B------:R-:W-:Y:S02]  /*dc00*/  IMAD R15, R14, UR6, RZ ;  /* 0x000000060e0f7c24 */ /* 0x000fe4000f8e02ff */
[----:B------:R-:W-:-:S04]  /*dc10*/  IMAD.WIDE.U32 R6, R27, UR4, R6 ;  /* 0x000000041b067c25 */ /* 0x000fc8000f8e0006 */
[----:B------:R-:W-:Y:S01]  /*dc20*/  IMAD.MOV.U32 R13, RZ, RZ, R10 ;  /* 0x000000ffff0d7224 */ /* 0x000fe200078e000a */
[----:B------:R-:W-:Y:S01]  /*dc30*/  @P0 SHF.R.U32.HI R13, RZ, R16, R31 ;  /* 0x00000010ff0d0219 */ /* 0x000fe2000001161f */
[----:B------:R-:W-:Y:S01]  /*dc40*/  IMAD R12, R14, UR4, RZ ;  /* 0x000000040e0c7c24 */ /* 0x000fe2000f8e02ff */
[----:B------:R-:W-:Y:S01]  /*dc50*/  IADD3 R6, P0, R11, R6, RZ ;  /* 0x000000060b067210 */ /* 0x000fe20007f1e0ff */
[C---:B------:R-:W-:Y:S01]  /*dc60*/  IMAD R17, R27.reuse, UR7, R15 ;  /* 0x000000071b117c24 */ /* 0x040fe2000f8e020f */
[--C-:B------:R-:W-:Y:S01]  /*dc70*/  SHF.R.S32.HI R15, RZ, 0x1f, R11.reuse ;  /* 0x0000001fff0f7819 */ /* 0x100fe2000001140b */
[----:B------:R-:W-:Y:S02]  /*dc80*/  IMAD.MOV R11, RZ, RZ, -R11 ;  /* 0x000000ffff0b7224 */ /* 0x000fe400078e0a0b */
[----:B------:R-:W-:Y:S01]  /*dc90*/  IMAD R14, R27, UR5, R12 ;  /* 0x000000051b0e7c24 */ /* 0x000fe2000f8e020c */
        /* <DEDUP_REMOVED lines=36> */
[----:B------:R-:W-:Y:S01]  /*dee0*/  LOP3.LUT P0, RZ, R24, 0x3, RZ, 0xc0, !PT ;  /* 0x0000000318ff7812 */ /* 0x000fe2000780c0ff */
[C---:B------:R-:W-:Y:S01]  /*def0*/  VIADD R16, R0.reuse, 0x8 ;  /* 0x0000000800107836 */ /* 0x040fe20000000000 */
[----:B------:R-:W-:Y:S01]  /*df00*/  UIADD3 UR4, UR4, 0x28820, URZ ;  /* 0x0002882004047890 */ /* 0x000fe2000fffe03f */
[----:B------:R-:W0:Y:S01]  /*df10*/  SHFL.IDX PT, R7, R11, RZ, 0x1c1f ;  /* 0x001c1fff0b077589 */ /* 0x000e2200000e0000 */
[----:B------:R-:W-:-:S02]  /*df20*/  ISETP.GE.OR P1, PT, R0, R17, P0 ;  /* 0x000000110000720c */ /* 0x000fc40000726670 */
[-C--:B------:R-:W-:Y:S01]  /*df30*/  ISETP.GE.OR P0, PT, R16, R17.reuse, P0 ;  /* 0x000000111000720c */ /* 0x080fe20000706670 */
[----:B------:R-:W-:Y:S01]  /*df40*/  SHFL.IDX PT, R8, R10, 0x1, 0x1c1f ;  /* 0x003c1f000a087f89 */ /* 0x000fe200000e0000 */
[----:B------:R-:W-:Y:S01]  /*df50*/  UPRMT UR4, URZ, 0x654, UR4 ;  /* 0x000006543f047896 */ /* 0x000fe20008000004 */
[----:B------:R-:W-:Y:S02]  /*df60*/  ISETP.GE.AND P2, PT, R0, R17, PT ;  /* 0x000000110000720c */ /* 0x000fe40003f46270 */
[----:B------:R1:W2:Y:S04]  /*df70*/  SHFL.IDX PT, R9, R11, 0x1, 0x1c1f ;  /* 0x003c1f000b097f89 */ /* 0x0002a800000e0000 */
[----:B------:R3:W4:Y:S02]  /*df80*/  SHFL.IDX PT, R14, R20, RZ, 0x1c1f ;  /* 0x001c1fff140e7589 */ /* 0x00072400000e0000 */
[----:B------:R-:W-:Y:S01]  /*df90*/  SYNCS.ARRIVE.TRANS64.RED.A1T0 RZ, [UR4], RZ ;  /* 0x000000ffffff79a7 */ /* 0x000fe20008100404 */
[----:B-1----:R-:W-:Y:S01]  /*dfa0*/  LOP3.LUT R11, R26, 0x7ffffffc, RZ, 0xc0, !PT ;  /* 0x7ffffffc1a0b7812 */ /* 0x002fe200078ec0ff */
[----:B------:R3:W1:Y:S04]  /*dfb0*/  SHFL.IDX PT, R15, R22, RZ, 0x1c1f ;  /* 0x001c1fff160f7589 */ /* 0x00066800000e0000 */
[----:B------:R-:W-:Y:S01]  /*dfc0*/  IMAD.IADD R11, R24, 0x1, -R11 ;  /* 0x00000001180b7824 */ /* 0x000fe200078e0a0b */
[----:B0-----:R3:W-:Y:S03]  /*dfd0*/  @!P1 ST.E desc[UR44][R6.64], R5 ;  /* 0x0000000506009985 */ /* 0x0017e6000c10192c */
[----:B------:R-:W-:Y:S01]  /*dfe0*/  IMAD.SHL.U32 R19, R11, 0x2, RZ ;  /* 0x000000020b137824 */ /* 0x000fe200078e00ff */
[----:B--2---:R3:W-:Y:S01]  /*dff0*/  @!P0 ST.E desc[UR44][R8.64], R4 ;  /* 0x0000000408008985 */ /* 0x0047e2000c10192c */
[----:B------:R-:W-:Y:S05]  /*e000*/  @P2 BRA `(.L_x_1031) ;  /* 0x0000000400782947 */ /* 0x000fea0003800000 */
[C---:B------:R-:W-:Y:S01]  /*e010*/  VIADD R0, R19.reuse, 0x8 ;  /* 0x0000000813007836 */ /* 0x040fe20000000000 */
[----:B------:R-:W-:Y:S01]  /*e020*/  ULDC UR4, c[0x0][0xac8] ;  /* 0x0002b20000047ab9 */ /* 0x000fe20000000800 */
[C---:B---3--:R-:W-:Y:S01]  /*e030*/  VIADD R8, R19.reuse, 0x10 ;  /* 0x0000001013087836 */ /* 0x048fe20000000000 */
[C---:B------:R-:W-:Y:S01]  /*e040*/  ISETP.GE.AND P2, PT, R19.reuse, UR4, PT ;  /* 0x0000000413007c0c */ /* 0x040fe2000bf46270 */
[C---:B------:R-:W-:Y:S01]  /*e050*/  VIADD R9, R19.reuse, 0x18 ;  /* 0x0000001813097836 */ /* 0x040fe20000000000 */
[----:B------:R-:W-:Y:S01]  /*e060*/  ISETP.GE.AND P3, PT, R0, UR4, PT ;  /* 0x0000000400007c0c */ /* 0x000fe2000bf66270 */
[C---:B------:R-:W-:Y:S01]  /*e070*/  VIADD R10, R19.reuse, 0x28 ;  /* 0x00000028130a7836 */ /* 0x040fe20000000000 */
[----:B------:R-:W-:Y:S01]  /*e080*/  ISETP.GE.AND P0, PT, R8, UR4, PT ;  /* 0x0000000408007c0c */ /* 0x000fe2000bf06270 */
[----:B------:R-:W-:Y:S01]  /*e090*/  VIADD R11, R19, 0x30 ;  /* 0x00000030130b7836 */ /* 0x000fe20000000000 */
[----:B------:R-:W-:Y:S01]  /*e0a0*/  ISETP.GE.AND P1, PT, R9, UR4, PT ;  /* 0x0000000409007c0c */ /* 0x000fe2000bf26270 */
[----:B------:R-:W-:-:S02]  /*e0b0*/  VIADD R12, R19, 0x38 ;  /* 0x00000038130c7836 */ /* 0x000fc40000000000 */
[----:B------:R-:W-:Y:S01]  /*e0c0*/  VIADD R13, R19, 0x40 ;  /* 0x00000040130d7836 */ /* 0x000fe20000000000 */
[----:B------:R-:W-:Y:S01]  /*e0d0*/  ISETP.GE.AND P4, PT, R11, UR4, PT ;  /* 0x000000040b007c0c */ /* 0x000fe2000bf86270 */
[C---:B------:R-:W-:Y:S01]  /*e0e0*/  VIADD R18, R19.reuse, 0x60 ;  /* 0x0000006013127836 */ /* 0x040fe20000000000 */
[----:B------:R-:W-:Y:S01]  /*e0f0*/  ISETP.GE.AND P5, PT, R12, UR4, PT ;  /* 0x000000040c007c0c */ /* 0x000fe2000bfa6270 */
[----:B-1--4-:R-:W-:Y:S01]  /*e100*/  @!P2 IMAD.WIDE R4, R19, 0x4, R14 ;  /* 0x000000041304a825 */ /* 0x012fe200078e020e */
[----:B------:R-:W-:Y:S02]  /*e110*/  ISETP.GE.AND P6, PT, R13, UR4, PT ;  /* 0x000000040d007c0c */ /* 0x000fe4000bfc6270 */
[----:B------:R-:W-:Y:S02]  /*e120*/  @!P3 LEA.HI R0, R0, R0, RZ, 0x1 ;  /* 0x000000000000b211 */ /* 0x000fe400078f08ff */
[----:B------:R0:W-:Y:S01]  /*e130*/  @!P2 ST.E.64 desc[UR44][R4.64], R2 ;  /* 0x000000020400a985 */ /* 0x0001e2000c101b2c */
[----:B------:R-:W-:-:S02]  /*e140*/  @!P0 LEA.HI R8, R8, R8, RZ, 0x1 ;  /* 0x0000000808088211 */ /* 0x000fc400078f08ff */
[----:B------:R-:W-:Y:S01]  /*e150*/  @!P3 LOP3.LUT R7, R0, 0xfffffffe, RZ, 0xc0, !PT ;  /* 0xfffffffe0007b812 */ /* 0x000fe200078ec0ff */
[----:B------:R-:W-:Y:S01]  /*e160*/  VIADD R0, R19, 0x20 ;  /* 0x0000002013007836 */ /* 0x000fe20000000000 */
[----:B------:R-:W-:Y:S02]  /*e170*/  @!P1 LEA.HI R9, R9, R9, RZ, 0x1 ;  /* 0x0000000909099211 */ /* 0x000fe400078f08ff */
[----:B------:R-:W-:Y:S01]  /*e180*/  @!P4 LEA.HI R11, R11, R11, RZ, 0x1 ;  /* 0x0000000b0b0bc211 */ /* 0x000fe200078f08ff */
[----:B------:R-:W-:Y:S01]  /*e190*/  @!P3 IMAD.WIDE R6, R7, 0x4, R14 ;  /* 0x000000040706b825 */ /* 0x000fe200078e020e */
[----:B------:R-:W-:Y:S02]  /*e1a0*/  ISETP.GE.AND P2, PT, R0, UR4, PT ;  /* 0x0000000400007c0c */ /* 0x000fe4000bf46270 */
[----:B------:R-:W-:Y:S02]  /*e1b0*/  @!P5 LEA.HI R12, R12, R12, RZ, 0x1 ;  /* 0x0000000c0c0cd211 */ /* 0x000fe400078f08ff */
[----:B------:R1:W-:Y:S01]  /*e1c0*/  @!P3 ST.E.64 desc[UR44][R6.64], R92 ;  /* 0x0000005c0600b985 */ /* 0x0003e2000c101b2c */
[----:B------:R-:W-:-:S02]  /*e1d0*/  ISETP.GE.AND P3, PT, R10, UR4, PT ;  /* 0x000000040a007c0c */ /* 0x000fc4000bf66270 */
[----:B0-----:R-:W-:Y:S02]  /*e1e0*/  @!P0 LOP3.LUT R3, R8, 0xfffffffe, RZ, 0xc0, !PT ;  /* 0xfffffffe08038812 */ /* 0x001fe400078ec0ff */
[----:B------:R-:W-:Y:S02]  /*e1f0*/  @!P1 LOP3.LUT R5, R9, 0xfffffffe, RZ, 0xc0, !PT ;  /* 0xfffffffe09059812 */ /* 0x000fe400078ec0ff */
[----:B------:R-:W-:Y:S01]  /*e200*/  @!P4 LOP3.LUT R11, R11, 0xfffffffe, RZ, 0xc0, !PT ;  /* 0xfffffffe0b0bc812 */ /* 0x000fe200078ec0ff */
[----:B------:R-:W-:Y:S01]  /*e210*/  @!P0 IMAD.WIDE R2, R3, 0x4, R14 ;  /* 0x0000000403028825 */ /* 0x000fe200078e020e */
[----:B------:R-:W-:-:S03]  /*e220*/  @!P2 LEA.HI R0, R0, R0, RZ, 0x1 ;  /* 0x000000000000a211 */ /* 0x000fc600078f08ff */
[--C-:B------:R-:W-:Y:S01]  /*e230*/  @!P1 IMAD.WIDE R4, R5, 0x4, R14.reuse ;  /* 0x0000000405049825 */ /* 0x100fe200078e020e */
[----:B------:R0:W-:Y:S01]  /*e240*/  @!P0 ST.E.64 desc[UR44][R2.64], R96 ;  /* 0x0000006002008985 */ /* 0x0001e2000c101b2c */
[----:B------:R-:W-:Y:S02]  /*e250*/  @!P3 LEA.HI R10, R10, R10, RZ, 0x1 ;  /* 0x0000000a0a0ab211 */ /* 0x000fe400078f08ff */
[----:B-1----:R-:W-:Y:S01]  /*e260*/  @!P2 LOP3.LUT R7, R0, 0xfffffffe, RZ, 0xc0, !PT ;  /* 0xfffffffe0007a812 */ /* 0x002fe200078ec0ff */
[----:B------:R1:W-:Y:S01]  /*e270*/  @!P1 ST.E.64 desc[UR44][R4.64], R100 ;  /* 0x0000006404009985 */ /* 0x0003e2000c101b2c */
[----:B------:R-:W-:Y:S02]  /*e280*/  @!P3 LOP3.LUT R9, R10, 0xfffffffe, RZ, 0xc0, !PT ;  /* 0xfffffffe0a09b812 */ /* 0x000fe400078ec0ff */
[----:B------:R-:W-:Y:S01]  /*e290*/  @!P6 LEA.HI R0, R13, R13, RZ, 0x1 ;  /* 0x0000000d0d00e211 */ /* 0x000fe200078f08ff */
[----:B------:R-:W-:Y:S01]  /*e2a0*/  @!P2 IMAD.WIDE R6, R7, 0x4, R14 ;  /* 0x000000040706a825 */ /* 0x000fe200078e020e */
[----:B------:R-:W-:-:S02]  /*e2b0*/  @!P5 LOP3.LUT R13, R12, 0xfffffffe, RZ, 0xc0, !PT ;  /* 0xfffffffe0c0dd812 */ /* 0x000fc400078ec0ff */
[----:B------:R-:W-:Y:S01]  /*e2c0*/  @!P6 LOP3.LUT R21, R0, 0xfffffffe, RZ, 0xc0, !PT ;  /* 0xfffffffe0015e812 */ /* 0x000fe200078ec0ff */
[----:B------:R-:W-:Y:S01]  /*e2d0*/  VIADD R0, R19, 0x48 ;  /* 0x0000004813007836 */ /* 0x000fe20000000000 */
[----:B------:R-:W-:Y:S01]  /*e2e0*/  @!P2 ST.E.64 desc[UR44][R6.64], R104 ;  /* 0x000000680600a985 */ /* 0x000fe2000c101b2c */
[----:B0-----:R-:W-:-:S03]  /*e2f0*/  @!P3 IMAD.WIDE R2, R9, 0x4, R14 ;  /* 0x000000040902b825 */ /* 0x001fc600078e020e */
[----:B------:R-:W-:Y:S01]  /*e300*/  ISETP.GE.AND P0, PT, R0, UR4, PT ;  /* 0x0000000400007c0c */ /* 0x000fe2000bf06270 */
[--C-:B-1----:R-:W-:Y:S01]  /*e310*/  @!P4 IMAD.WIDE R4, R11, 0x4, R14.reuse ;  /* 0x000000040b04c825 */ /* 0x102fe200078e020e */
[----:B------:R0:W-:Y:S01]  /*e320*/  @!P3 ST.E.64 desc[UR44][R2.64], R108 ;  /* 0x0000006c0200b985 */ /* 0x0001e2000c101b2c */
[----:B------:R-:W-:Y:S02]  /*e330*/  ISETP.GE.AND P3, PT, R18, UR4, PT ;  /* 0x0000000412007c0c */ /* 0x000fe4000bf66270 */
[--C-:B------:R-:W-:Y:S01]  /*e340*/  @!P5 IMAD.WIDE R8, R13, 0x4, R14.reuse ;  /* 0x000000040d08d825 */ /* 0x100fe200078e020e */
[----:B------:R-:W-:Y:S03]  /*e350*/  @!P4 ST.E.64 desc[UR44][R4.64], R112 ;  /* 0x000000700400c985 */ /* 0x000fe6000c101b2c */
[----:B------:R-:W-:Y:S01]  /*e360*/  VIADD R12, R19, 0x50 ;  /* 0x00000050130c7836 */ /* 0x000fe20000000000 */
[----:B------:R1:W-:Y:S01]  /*e370*/  @!P5 ST.E.64 desc[UR44][R8.64], R116 ;  /* 0x000000740800d985 */ /* 0x0003e2000c101b2c */
[----:B------:R-:W-:-:S02]  /*e380*/  @!P6 IMAD.WIDE R10, R21, 0x4, R14 ;  /* 0x00000004150ae825 */ /* 0x000fc400078e020e */
[----:B------:R-:W-:Y:S02]  /*e390*/  @!P0 LEA.HI R0, R0, R0, RZ, 0x1 ;  /* 0x0000000000008211 */ /* 0x000fe400078f08ff */
[C---:B------:R-:W-:Y:S01]  /*e3a0*/  VIADD R13, R19.reuse, 0x58 ;  /* 0x00000058130d7836 */ /* 0x040fe20000000000 */
[----:B------:R-:W-:Y:S01]  /*e3b0*/  ISETP.GE.AND P1, PT, R12, UR4, PT ;  /* 0x000000040c007c0c */ /* 0x000fe2000bf26270 */
[C---:B0-----:R-:W-:Y:S01]  /*e3c0*/  VIADD R3, R19.reuse, 0x78 ;  /* 0x0000007813037836 */ /* 0x041fe20000000000 */
[----:B------:R0:W-:Y:S01]  /*e3d0*/  @!P6 ST.E.64 desc[UR44][R10.64], R120 ;  /* 0x000000780a00e985 */ /* 0x0001e2000c101b2c */
[----:B------:R-:W-:Y:S01]  /*e3e0*/  VIADD R6, R19, 0x68 ;  /* 0x0000006813067836 */ /* 0x000fe20000000000 */
[----:B------:R-:W-:Y:S01]  /*e3f0*/  ISETP.GE.AND P2, PT, R13, UR4, PT ;  /* 0x000000040d007c0c */ /* 0x000fe2000bf46270 */
[----:B------:R-:W-:Y:S01]  /*e400*/  VIADD R7, R19, 0x70 ;  /* 0x0000007013077836 */ /* 0x000fe20000000000 */
[----:B------:R-:W-:Y:S02]  /*e410*/  ISETP.GE.AND P6, PT, R3, UR4, PT ;  /* 0x0000000403007c0c */ /* 0x000fe4000bfc6270 */
[----:B------:R-:W-:-:S02]  /*e420*/  ISETP.GE.AND P4, PT, R6, UR4, PT ;  /* 0x0000000406007c0c */ /* 0x000fc4000bf86270 */
[----:B------:R-:W-:Y:S02]  /*e430*/  ISETP.GE.AND P5, PT, R7, UR4, PT ;  /* 0x0000000407007c0c */ /* 0x000fe4000bfa6270 */
[----:B------:R-:W-:Y:S02]  /*e440*/  @!P3 LEA.HI R18, R18, R18, RZ, 0x1 ;  /* 0x000000121212b211 */ /* 0x000fe400078f08ff */
[----:B------:R-:W-:Y:S02]  /*e450*/  @!P1 LEA.HI R12, R12, R12, RZ, 0x1 ;  /* 0x0000000c0c0c9211 */ /* 0x000fe400078f08ff */
[----:B-1----:R-:W-:Y:S02]  /*e460*/  @!P3 LOP3.LUT R9, R18, 0xfffffffe, RZ, 0xc0, !PT ;  /* 0xfffffffe1209b812 */ /* 0x002fe400078ec0ff */
[----:B------:R-:W-:Y:S02]  /*e470*/  @!P2 LEA.HI R13, R13, R13, RZ, 0x1 ;  /* 0x0000000d0d0da211 */ /* 0x000fe400078f08ff */
[----:B------:R-:W-:Y:S01]  /*e480*/  @!P6 LEA.HI R4, R3, R3, RZ, 0x1 ;  /* 0x000000030304e211 */ /* 0x000fe200078f08ff */
[----:B------:R-:W-:Y:S01]  /*e490*/  @!P3 IMAD.WIDE R8, R9, 0x4, R14 ;  /* 0x000000040908b825 */ /* 0x000fe200078e020e */
[----:B------:R-:W-:-:S02]  /*e4a0*/  @!P4 LEA.HI R6, R6, R6, RZ, 0x1 ;  /* 0x000000060606c211 */ /* 0x000fc400078f08ff */
[----:B------:R-:W-:Y:S02]  /*e4b0*/  @!P5 LEA.HI R2, R7, R7, RZ, 0x1 ;  /* 0x000000070702d211 */ /* 0x000fe400078f08ff */
[----:B------:R-:W-:Y:S02]  /*e4c0*/  @!P0 LOP3.LUT R3, R0, 0xfffffffe, RZ, 0xc0, !PT ;  /* 0xfffffffe00038812 */ /* 0x000fe400078ec0ff */
[----:B------:R-:W-:Y:S02]  /*e4d0*/  @!P1 LOP3.LUT R5, R12, 0xfffffffe, RZ, 0xc0, !PT ;  /* 0xfffffffe0c059812 */ /* 0x000fe400078ec0ff */
[----:B------:R-:W-:Y:S02]  /*e4e0*/  @!P2 LOP3.LUT R7, R13, 0xfffffffe, RZ, 0xc0, !PT ;  /* 0xfffffffe0d07a812 */ /* 0x000fe400078ec0ff */
[----:B0-----:R-:W-:Y:S02]  /*e4f0*/  @!P4 LOP3.LUT R11, R6, 0xfffffffe, RZ, 0xc0, !PT ;  /* 0xfffffffe060bc812 */ /* 0x001fe400078ec0ff */
[----:B------:R-:W-:Y:S01]  /*e500*/  @!P5 LOP3.LUT R13, R2, 0xfffffffe, RZ, 0xc0, !PT ;  /* 0xfffffffe020dd812 */ /* 0x000fe200078ec0ff */
        /* <DEDUP_REMOVED lines=13> */
[----:B------:R0:W-:Y:S02]  /*e5e0*/  @!P6 ST.E.64 desc[UR44][R14.64], R148 ;  /* 0x000000940e00e985 */ /* 0x0001e4000c101b2c */
.L_x_1031:
[----:B------:R-:W-:Y:S05]  /*e5f0*/  BSYNC B0 ;  /* 0x0000000000007941 */ /* 0x000fea0003800000 */
.L_x_1030:
[----:B------:R-:W-:Y:S01]  /*e600*/  ISETP.GE.AND P0, PT, R16, R17, PT ;  /* 0x000000111000720c */ /* 0x000fe20003f06270 */
[----:B0-----:R0:W2:Y:S04]  /*e610*/  SHFL.IDX PT, R13, R22, 0x1, 0x1c1f ;  /* 0x003c1f00160d7f89 */ /* 0x0010a800000e0000 */
[----:B------:R0:W0:Y:S08]  /*e620*/  SHFL.IDX PT, R12, R20, 0x1, 0x1c1f ;  /* 0x003c1f00140c7f89 */ /* 0x00003000000e0000 */
[----:B------:R-:W-:Y:S05]  /*e630*/  @P0 BRA `(.L_x_950) ;  /* 0x0000004800040947 */ /* 0x000fea0003800000 */
[----:B------:R-:W-:Y:S01]  /*e640*/  ULDC UR4, c[0x0][0xac8] ;  /* 0x0002b20000047ab9 */ /* 0x000fe20000000800 */
[C---:B------:R-:W-:Y:S01]  /*e650*/  VIADD R0, R19.reuse, 0x8 ;  /* 0x0000000813007836 */ /* 0x040fe20000000000 */
[C---:B------:R-:W-:Y:S01]  /*e660*/  ISETP.GE.AND P0, PT, R19.reuse, UR4, PT ;  /* 0x0000000413007c0c */ /* 0x040fe2000bf06270 */
[C---:B---3--:R-:W-:Y:S02]  /*e670*/  VIADD R4, R19.reuse, 0x10 ;  /* 0x0000001013047836 */ /* 0x048fe40000000000 */
[C---:B------:R-:W-:Y:S01]  /*e680*/  VIADD R6, R19.reuse, 0x18 ;  /* 0x0000001813067836 */ /* 0x040fe20000000000 */
[----:B------:R-:W-:Y:S01]  /*e690*/  ISETP.GE.AND P5, PT, R0, UR4, PT ;  /* 0x0000000400007c0c */ /* 0x000fe2000bfa6270 */
[C---:B------:R-:W-:Y:S01]  /*e6a0*/  VIADD R8, R19.reuse, 0x20 ;  /* 0x0000002013087836 */ /* 0x040fe20000000000 */
[----:B------:R-:W-:Y:S01]  /*e6b0*/  ISETP.GE.AND P6, PT, R4, UR4, PT ;  /* 0x0000000404007c0c */ /* 0x000fe2000bfc6270 */
[C---:B------:R-:W-:Y:S02]  /*e6c0*/  VIADD R9, R19.reuse, 0x28 ;  /* 0x0000002813097836 */ /* 0x040fe40000000000 */
[C---:B------:R-:W-:Y:S01]  /*e6d0*/  VIADD R10, R19.reuse, 0x30 ;  /* 0x00000030130a7836 */ /* 0x040fe20000000000 */
[----:B------:R-:W-:Y:S01]  /*e6e0*/  ISETP.GE.AND P4, PT, R8, UR4, PT ;  /* 0x0000000408007c0c */ /* 0x000fe2000bf86270 */
[----:B------:R-:W-:Y:S01]  /*e6f0*/  VIADD R11, R19, 0x38 ;  /* 0x00000038130b7836 */ /* 0x000fe20000000000 */
[----:B------:R-:W-:Y:S01]  /*e700*/  ISETP.GE.AND P3, PT, R9, UR4, PT ;  /* 0x0000000409007c0c */ /* 0x000fe2000bf66270 */
[----:B0-2---:R-:W-:Y:S01]  /*e710*/  @!P0 IMAD.WIDE R2, R19, 0x4, R12 ;  /* 0x0000000413028825 */ /* 0x005fe200078e020c */
        /* <DEDUP_REMOVED lines=17> */
[----:B----4-:R-:W-:Y:S01]  /*e830*/  @!P1 LEA.HI R14, R11, R11, RZ, 0x1 ;  /* 0x0000000b0b0e9211 */ /* 0x010fe200078f08ff */
[----:B------:R0:W-:Y:S01]  /*e840*/  @!P5 ST.E.64 desc[UR44][R2.64], R94 ;  /* 0x0000005e0200d985 */ /* 0x0001e2000c101b2c */
[----:B------:R-:W-:-:S02]  /*e850*/  @!P0 LOP3.LUT R7, R6, 0xfffffffe, RZ, 0xc0, !PT ;  /* 0xfffffffe06078812 */ /* 0x000fc400078ec0ff */
[----:B------:R-:W-:Y:S01]  /*e860*/  @!P4 LOP3.LUT R9, R8, 0xfffffffe, RZ, 0xc0, !PT ;  /* 0xfffffffe0809c812 */ /* 0x000fe200078ec0ff */
[----:B------:R2:W-:Y:S01]  /*e870*/  @!P6 ST.E.64 desc[UR44][R4.64], R98 ;  /* 0x000000620400e985 */ /* 0x0005e2000c101b2c */
[----:B------:R-:W-:Y:S01]  /*e880*/  @!P3 LOP3.LUT R11, R0, 0xfffffffe, RZ, 0xc0, !PT ;  /* 0xfffffffe000bb812 */ /* 0x000fe200078ec0ff */
[C---:B------:R-:W-:Y:S01]  /*e890*/  VIADD R0, R19.reuse, 0x50 ;  /* 0x0000005013007836 */ /* 0x040fe20000000000 */
[----:B-1----:R-:W-:Y:S02]  /*e8a0*/  @!P2 LOP3.LUT R15, R10, 0xfffffffe, RZ, 0xc0, !PT ;  /* 0xfffffffe0a0fa812 */ /* 0x002fe400078ec0ff */
[----:B------:R-:W-:Y:S01]  /*e8b0*/  @!P1 LOP3.LUT R17, R14, 0xfffffffe, RZ, 0xc0, !PT ;  /* 0xfffffffe0e119812 */ /* 0x000fe200078ec0ff */
[----:B------:R-:W-:Y:S01]  /*e8c0*/  VIADD R14, R19, 0x58 ;  /* 0x00000058130e7836 */ /* 0x000fe20000000000 */
[----:B------:R-:W-:Y:S02]  /*e8d0*/  ISETP.GE.AND P5, PT, R16, UR4, PT ;  /* 0x0000000410007c0c */ /* 0x000fe4000bfa6270 */
[----:B------:R-:W-:Y:S01]  /*e8e0*/  ISETP.GE.AND P6, PT, R18, UR4, PT ;  /* 0x0000000412007c0c */ /* 0x000fe2000bfc6270 */
[----:B0-----:R-:W-:-:S04]  /*e8f0*/  @!P0 IMAD.WIDE R2, R7, 0x4, R12 ;  /* 0x0000000407028825 */ /* 0x001fc800078e020c */
[--C-:B--2---:R-:W-:Y:S01]  /*e900*/  @!P4 IMAD.WIDE R4, R9, 0x4, R12.reuse ;  /* 0x000000040904c825 */ /* 0x104fe200078e020c */
[----:B------:R0:W-:Y:S01]  /*e910*/  @!P0 ST.E.64 desc[UR44][R2.64], R102 ;  /* 0x0000006602008985 */ /* 0x0001e2000c101b2c */
[----:B------:R-:W-:Y:S02]  /*e920*/  ISETP.GE.AND P0, PT, R0, UR4, PT ;  /* 0x0000000400007c0c */ /* 0x000fe4000bf06270 */
[--C-:B------:R-:W-:Y:S01]  /*e930*/  @!P3 IMAD.WIDE R6, R11, 0x4, R12.reuse ;  /* 0x000000040b06b825 */ /* 0x100fe200078e020c */
[----:B------:R1:W-:Y:S01]  /*e940*/  @!P4 ST.E.64 desc[UR44][R4.64], R106 ;  /* 0x0000006a0400c985 */ /* 0x0003e2000c101b2c */
[----:B------:R-:W-:Y:S02]  /*e950*/  ISETP.GE.AND P4, PT, R20, UR4, PT ;  /* 0x0000000414007c0c */ /* 0x000fe4000bf86270 */
[----:B------:R-:W-:Y:S01]  /*e960*/  @!P2 IMAD.WIDE R8, R15, 0x4, R12 ;  /* 0x000000040f08a825 */ /* 0x000fe200078e020c */
[----:B------:R2:W-:Y:S01]  /*e970*/  @!P3 ST.E.64 desc[UR44][R6.64], R110 ;  /* 0x0000006e0600b985 */ /* 0x0005e2000c101b2c */
[----:B------:R-:W-:-:S02]  /*e980*/  @!P5 LEA.HI R16, R16, R16, RZ, 0x1 ;  /* 0x000000101010d211 */ /* 0x000fc400078f08ff */
[----:B------:R-:W-:Y:S01]  /*e990*/  @!P1 IMAD.WIDE R10, R17, 0x4, R12 ;  /* 0x00000004110a9825 */ /* 0x000fe200078e020c */
[----:B------:R3:W-:Y:S01]  /*e9a0*/  @!P2 ST.E.64 desc[UR44][R8.64], R114 ;  /* 0x000000720800a985 */ /* 0x0007e2000c101b2c */
[----:B------:R-:W-:Y:S02]  /*e9b0*/  @!P6 LEA.HI R18, R18, R18, RZ, 0x1 ;  /* 0x000000121212e211 */ /* 0x000fe400078f08ff */
[C---:B------:R-:W-:Y:S01]  /*e9c0*/  VIADD R15, R19.reuse, 0x60 ;  /* 0x00000060130f7836 */ /* 0x040fe20000000000 */
[----:B------:R4:W-:Y:S01]  /*e9d0*/  @!P1 ST.E.64 desc[UR44][R10.64], R118 ;  /* 0x000000760a009985 */ /* 0x0009e2000c101b2c */
[C---:B------:R-:W-:Y:S01]  /*e9e0*/  VIADD R17, R19.reuse, 0x68 ;  /* 0x0000006813117836 */ /* 0x040fe20000000000 */
[----:B------:R-:W-:Y:S01]  /*e9f0*/  ISETP.GE.AND P1, PT, R14, UR4, PT ;  /* 0x000000040e007c0c */ /* 0x000fe2000bf26270 */
[----:B------:R-:W-:Y:S01]  /*ea00*/  VIADD R19, R19, 0x78 ;  /* 0x0000007813137836 */ /* 0x000fe20000000000 */
[----:B------:R-:W-:Y:S02]  /*ea10*/  ISETP.GE.AND P2, PT, R15, UR4, PT ;  /* 0x000000040f007c0c */ /* 0x000fe4000bf46270 */
[----:B------:R-:W-:-:S02]  /*ea20*/  ISETP.GE.AND P3, PT, R17, UR4, PT ;  /* 0x0000000411007c0c */ /* 0x000fc4000bf66270 */
[----:B0-----:R-:W-:Y:S02]  /*ea30*/  @!P5 LOP3.LUT R3, R16, 0xfffffffe, RZ, 0xc0, !PT ;  /* 0xfffffffe1003d812 */ /* 0x001fe400078ec0ff */
[----:B-1----:R-:W-:Y:S02]  /*ea40*/  @!P6 LOP3.LUT R5, R18, 0xfffffffe, RZ, 0xc0, !PT ;  /* 0xfffffffe1205e812 */ /* 0x002fe400078ec0ff */
[----:B------:R-:W-:Y:S01]  /*ea50*/  @!P0 LEA.HI R0, R0, R0, RZ, 0x1 ;  /* 0x0000000000008211 */ /* 0x000fe200078f08ff */
[--C-:B------:R-:W-:Y:S01]  /*ea60*/  @!P5 IMAD.WIDE R2, R3, 0x4, R12.reuse ;  /* 0x000000040302d825 */ /* 0x100fe200078e020c */
[----:B------:R-:W-:Y:S02]  /*ea70*/  @!P4 LEA.HI R20, R20, R20, RZ, 0x1 ;  /* 0x000000141414c211 */ /* 0x000fe400078f08ff */
[----:B------:R-:W-:Y:S01]  /*ea80*/  @!P1 LEA.HI R14, R14, R14, RZ, 0x1 ;  /* 0x0000000e0e0e9211 */ /* 0x000fe200078f08ff */
[----:B------:R-:W-:Y:S01]  /*ea90*/  @!P6 IMAD.WIDE R4, R5, 0x4, R12 ;  /* 0x000000040504e825 */ /* 0x000fe200078e020c */
[----:B------:R-:W-:Y:S01]  /*eaa0*/  @!P2 LEA.HI R15, R15, R15, RZ, 0x1 ;  /* 0x0000000f0f0fa211 */ /* 0x000fe200078f08ff */
[----:B------:R0:W-:Y:S01]  /*eab0*/  @!P5 ST.E.64 desc[UR44][R2.64], R122 ;  /* 0x0000007a0200d985 */ /* 0x0001e2000c101b2c */
[----:B------:R-:W-:-:S02]  /*eac0*/  @!P3 LEA.HI R17, R17, R17, RZ, 0x1 ;  /* 0x000000111111b211 */ /* 0x000fc400078f08ff */
[----:B--2---:R-:W-:Y:S01]  /*ead0*/  @!P0 LOP3.LUT R7, R0, 0xfffffffe, RZ, 0xc0, !PT ;  /* 0xfffffffe00078812 */ /* 0x004fe200078ec0ff */
[----:B------:R1:W-:Y:S01]  /*eae0*/  @!P6 ST.E.64 desc[UR44][R4.64], R126 ;  /* 0x0000007e0400e985 */ /* 0x0003e2000c101b2c */
[----:B---3--:R-:W-:Y:S02]  /*eaf0*/  @!P1 LOP3.LUT R9, R14, 0xfffffffe, RZ, 0xc0, !PT ;  /* 0xfffffffe0e099812 */ /* 0x008fe400078ec0ff */
[----:B------:R-:W-:Y:S02]  /*eb00*/  @!P2 LOP3.LUT R15, R15, 0xfffffffe, RZ, 0xc0, !PT ;  /* 0xfffffffe0f0fa812 */ /* 0x000fe400078ec0ff */
[----:B------:R-:W-:Y:S02]  /*eb10*/  @!P3 LOP3.LUT R17, R17, 0xfffffffe, RZ, 0xc0, !PT ;  /* 0xfffffffe1111b812 */ /* 0x000fe400078ec0ff */
[----:B----4-:R-:W-:Y:S01]  /*eb20*/  @!P4 LOP3.LUT R11, R20, 0xfffffffe, RZ, 0xc0, !PT ;  /* 0xfffffffe140bc812 */ /* 0x010fe200078ec0ff */
[----:B0-----:R-:W-:-:S04]  /*eb30*/  @!P0 IMAD.WIDE R2, R7, 0x4, R12 ;  /* 0x0000000407028825 */ /* 0x001fc800078e020c */
[--C-:B-1----:R-:W-:Y:S01]  /*eb40*/  @!P1 IMAD.WIDE R4, R9, 0x4, R12.reuse ;  /* 0x0000000409049825 */ /* 0x102fe200078e020c */
[----:B------:R0:W-:Y:S01]  /*eb50*/  @!P0 ST.E.64 desc[UR44][R2.64], R130 ;  /* 0x0000008202008985 */ /* 0x0001e2000c101b2c */
[----:B------:R-:W-:Y:S02]  /*eb60*/  ISETP.GE.AND P0, PT, R19, UR4, PT ;  /* 0x0000000413007c0c */ /* 0x000fe4000bf06270 */
[--C-:B------:R-:W-:Y:S01]  /*eb70*/  @!P2 IMAD.WIDE R6, R15, 0x4, R12.reuse ;  /* 0x000000040f06a825 */ /* 0x100fe200078e020c */
[----:B------:R0:W-:Y:S03]  /*eb80*/  @!P1 ST.E.64 desc[UR44][R4.64], R134 ;  /* 0x0000008604009985 */ /* 0x0001e6000c101b2c */
[--C-:B------:R-:W-:Y:S01]  /*eb90*/  @!P3 IMAD.WIDE R8, R17, 0x4, R12.reuse ;  /* 0x000000041108b825 */ /* 0x100fe200078e020c */
[----:B------:R0:W-:Y:S03]  /*eba0*/  @!P2 ST.E.64 desc[UR44][R6.64], R138 ;  /* 0x0000008a0600a985 */ /* 0x0001e6000c101b2c */
[----:B------:R-:W-:Y:S01]  /*ebb0*/  @!P4 IMAD.WIDE R10, R11, 0x4, R12 ;  /* 0x000000040b0ac825 */ /* 0x000fe200078e020c */
[----:B------:R0:W-:Y:S04]  /*ebc0*/  @!P3 ST.E.64 desc[UR44][R8.64], R142 ;  /* 0x0000008e0800b985 */ /* 0x0001e8000c101b2c */
[----:B------:R0:W-:Y:S01]  /*ebd0*/  @!P4 ST.E.64 desc[UR44][R10.64], R146 ;  /* 0x000000920a00c985 */ /* 0x0001e2000c101b2c */
[----:B------:R-:W-:Y:S05]  /*ebe0*/  @P0 BRA `(.L_x_950) ;  /* 0x0000004000980947 */ /* 0x000fea0003800000 */
[----:B------:R-:W-:-:S04]  /*ebf0*/  LEA.HI R19, R19, R19, RZ, 0x1 ;  /* 0x0000001313137211 */ /* 0x000fc800078f08ff */
[----:B0-----:R-:W-:-:S05]  /*ec00*/  LOP3.LUT R3, R19, 0xfffffffe, RZ, 0xc0, !PT ;  /* 0xfffffffe13037812 */ /* 0x001fca00078ec0ff */
[----:B------:R-:W-:-:S05]  /*ec10*/  IMAD.WIDE R2, R3, 0x4, R12 ;  /* 0x0000000403027825 */ /* 0x000fca00078e020c */
[----:B------:R0:W-:Y:S01]  /*ec20*/  ST.E.64 desc[UR44][R2.64], R150 ;  /* 0x0000009602007985 */ /* 0x0001e2000c101b2c */
[----:B------:R-:W-:Y:S05]  /*ec30*/  BRA `(.L_x_950) ;  /* 0x0000004000847947 */ /* 0x000fea0003800000 */
.L_x_1029:
[----:B0-----:R-:W0:Y:S02]  /*ec40*/  S2R R0, SR_TID.X ;  /* 0x0000000000007919 */ /* 0x001e240000002100 */
        /* <DEDUP_REMOVED lines=13> */
[----:B------:R-:W-:Y:S01]  /*ed20*/  SHF.R.S32.HI R5, RZ, 0x1f, R18 ;  /* 0x0000001fff057819 */ /* 0x000fe20000011412 */
[----:B------:R-:W-:Y:S02]  /*ed30*/  ULDC.64 UR6, c[0x0][0xbd0] ;  /* 0x0002f40000067ab9 */ /* 0x000fe40000000a00 */
[----:B------:R-:W-:-:S04]  /*ed40*/  IMAD.WIDE.U32 R2, R18, UR6, RZ ;  /* 0x0000000612027c25 */ /* 0x000fc8000f8e00ff */
[----:B------:R-:W1:Y:S01]  /*ed50*/  LDC.64 R12, c[0x0][0xbd8] ;  /* 0x0002f600ff0c7b82 */ /* 0x000e620000000a00 */
[----:B------:R-:W-:-:S04]  /*ed60*/  IMAD R5, R5, UR6, RZ ;  /* 0x0000000605057c24 */ /* 0x000fc8000f8e02ff */
[----:B------:R-:W-:Y:S02]  /*ed70*/  IMAD R5, R18, UR7, R5 ;  /* 0x0000000712057c24 */ /* 0x000fe4000f8e0205 */
[----:B------:R-:W-:Y:S01]  /*ed80*/  IMAD.MOV R18, RZ, RZ, -R18 ;  /* 0x000000ffff127224 */ /* 0x000fe200078e0a12 */
[----:B------:R-:W2:Y:S01]  /*ed90*/  @P0 LDC R9, c[0x0][0xbec] ;  /* 0x0002fb00ff090b82 */ /* 0x000ea20000000800 */
[----:B------:R-:W-:Y:S02]  /*eda0*/  IMAD.IADD R3, R3, 0x1, R5 ;  /* 0x0000000103037824 */ /* 0x000fe400078e0205 */
[----:B------:R-:W-:-:S05]  /*edb0*/  IMAD.MOV.U32 R5, RZ, RZ, R0 ;  /* 0x000000ffff057224 */ /* 0x000fca00078e0000 */
[----:B------:R-:W3:Y:S01]  /*edc0*/  S2UR UR8, SR_CTAID.Y ;  /* 0x00000000000879c3 */ /* 0x000ee20000002600 */
[----:B0-----:R-:W-:-:S07]  /*edd0*/  USHF.R.S32.HI UR5, URZ, 0x1f, UR4 ;  /* 0x0000001f3f057899 */ /* 0x001fce0008011404 */
[----:B------:R-:W3:Y:S01]  /*ede0*/  LDC R7, c[0x0][0xc50] ;  /* 0x00031400ff077b82 */ /* 0x000ee20000000800 */
[C---:B-1----:R-:W-:Y:S02]  /*edf0*/  IMAD R8, R12.reuse, UR5, RZ ;  /* 0x000000050c087c24 */ /* 0x042fe4000f8e02ff */
[----:B------:R-:W-:-:S04]  /*ee00*/  IMAD.WIDE.U32 R2, R12, UR4, R2 ;  /* 0x000000040c027c25 */ /* 0x000fc8000f8e0002 */
[----:B------:R-:W-:Y:S01]  /*ee10*/  IMAD R13, R13, UR4, R8 ;  /* 0x000000040d0d7c24 */ /* 0x000fe2000f8e0208 */
[----:B------:R-:W0:Y:S01]  /*ee20*/  @P0 LDC R11, c[0x0][0xbf0] ;  /* 0x0002fc00ff0b0b82 */ /* 0x000e220000000800 */
[----:B--2---:R-:W-:Y:S01]  /*ee30*/  @P0 IMAD.HI.U32 R4, R0, R9, RZ ;  /* 0x0000000900040227 */ /* 0x004fe200078e00ff */
[----:B------:R-:W-:-:S03]  /*ee40*/  ULDC.64 UR4, c[0x0][0xbe0] ;  /* 0x0002f80000047ab9 */ /* 0x000fc60000000a00 */
[----:B------:R-:W-:Y:S02]  /*ee50*/  IMAD.IADD R3, R13, 0x1, R3 ;  /* 0x000000010d037824 */ /* 0x000fe400078e0203 */
[----:B---3--:R-:W-:-:S04]  /*ee60*/  IMAD R9, R7, R18, UR8 ;  /* 0x0000000807097e24 */ /* 0x008fc8000f8e0212 */
[----:B------:R-:W-:Y:S01]  /*ee70*/  IMAD.WIDE.U32 R2, R9, UR4, R2 ;  /* 0x0000000409027c25 */ /* 0x000fe2000f8e0002 */
[----:B0-----:R-:W-:Y:S02]  /*ee80*/  @P0 SHF.R.U32.HI R5, RZ, R11, R4 ;  /* 0x0000000bff050219 */ /* 0x001fe40000011604 */
[----:B------:R-:W-:Y:S02]  /*ee90*/  SHF.R.S32.HI R4, RZ, 0x1f, R9 ;  /* 0x0000001fff047819 */ /* 0x000fe40000011409 */
[----:B------:R-:W-:Y:S01]  /*eea0*/  IADD3 R2, P0, R5, R2, RZ ;  /* 0x0000000205027210 */ /* 0x000fe20007f1e0ff */
[----:B------:R-:W-:Y:S02]  /*eeb0*/  IMAD.MOV R7, RZ, RZ, -R5 ;  /* 0x000000ffff077224 */ /* 0x000fe400078e0a05 */
[----:B------:R-:W-:Y:S02]  /*eec0*/  IMAD R4, R4, UR4, RZ ;  /* 0x0000000404047c24 */ /* 0x000fe4000f8e02ff */
[----:B------:R-:W-:-:S02]  /*eed0*/  IMAD R7, R6, R7, R0 ;  /* 0x0000000706077224 */ /* 0x000fc400078e0200 */
[----:B------:R-:W-:Y:S01]  /*eee0*/  IMAD R4, R9, UR5, R4 ;  /* 0x0000000509047c24 */ /* 0x000fe2000f8e0204 */
[----:B------:R-:W-:Y:S01]  /*eef0*/  SHF.R.S32.HI R9, RZ, 0x1f, R5 ;  /* 0x0000001fff097819 */ /* 0x000fe20000011405 */
[----:B------:R-:W-:Y:S01]  /*ef00*/  ULDC.64 UR4, c[0x0][0xbc8] ;  /* 0x0002f20000047ab9 */ /* 0x000fe20000000a00 */
[----:B------:R-:W-:Y:S02]  /*ef10*/  SHF.R.S32.HI R0, RZ, 0x1f, R7 ;  /* 0x0000001fff007819 */ /* 0x000fe40000011407 */
[----:B------:R-:W-:-:S03]  /*ef20*/  IADD3.X R3, R9, R3, R4, P0, !PT ;  /* 0x0000000309037210 */ /* 0x000fc600007fe404 */
[----:B------:R-:W-:Y:S02]  /*ef30*/  IMAD R0, R0, UR4, RZ ;  /* 0x0000000400007c24 */ /* 0x000fe4000f8e02ff */
[----:B------:R-:W-:-:S04]  /*ef40*/  IMAD.WIDE.U32 R2, R7, UR4, R2 ;  /* 0x0000000407027c25 */ /* 0x000fc8000f8e0002 */
[----:B------:R-:W-:Y:S01]  /*ef50*/  IMAD R5, R7, UR5, R0 ;  /* 0x0000000507057c24 */ /* 0x000fe2000f8e0200 */
[----:B------:R-:W-:Y:S02]  /*ef60*/  ULDC.64 UR4, c[0x0][0xba8] ;  /* 0x0002ea0000047ab9 */ /* 0x000fe40000000a00 */
[----:B------:R-:W-:Y:S01]  /*ef70*/  LEA R4, P0, R2, UR4, 0x2 ;  /* 0x0000000402047c11 */ /* 0x000fe2000f8010ff */
[----:B------:R-:W-:-:S05]  /*ef80*/  IMAD.IADD R3, R3, 0x1, R5 ;  /* 0x0000000103037824 */ /* 0x000fca00078e0205 */
[----:B------:R-:W-:Y:S01]  /*ef90*/  LEA.HI.X R5, R2, UR5, R3, 0x2, P0 ;  /* 0x0000000502057c11 */ /* 0x000fe200080f1403 */
[----:B------:R-:W-:-:S05]  /*efa0*/  IMAD.MOV.U32 R3, RZ, RZ, -0x800000 ;  /* 0xff800000ff037424 */ /* 0x000fca00078e00ff */
[----:B------:R0:W-:Y:S01]  /*efb0*/  STG.E desc[UR44][R4.64], R3 ;  /* 0x0000000304007986 */ /* 0x0001e2000c10192c */
[----:B------:R-:W-:Y:S05]  /*efc0*/  BRA `(.L_x_950) ;  /* 0x0000003c00a07947 */ /* 0x000fea0003800000 */
.L_x_948:
[----:B------:R-:W-:-:S08]  /*efd0*/  NOP ;  /* 0x0000000000007918 */ /* 0x000fd00000000000 */
[----:B--2---:R-:W0:-:S00]  /*efe0*/  USETMAXREG.DEALLOC.CTAPOOL 0x18 ;  /* 0x00000018000079c8 */ /* 0x004e0000080e0500 */
        /* <DEDUP_REMOVED lines=16> */
.L_x_1032:
[----:B------:R-:W-:Y:S01]  /*f0f0*/  ULDC UR7, c[0x0][0xc50] ;  /* 0x0003140000077ab9 */ /* 0x000fe20000000800 */
[----:B------:R-:W-:Y:S01]  /*f100*/  UMOV UR36, UR6 ;  /* 0x0000000600247c82 */ /* 0x000fe20008000000 */
[----:B------:R-:W-:-:S11]  /*f110*/  UISETP.NE.AND UP0, UPT, UR7, 0x1, UPT ;  /* 0x000000010700788c */ /* 0x000fd6000bf05270 */
[----:B------:R-:W-:Y:S01]  /*f120*/  @UP0 ULDC UR4, c[0x0][0xc54] ;  /* 0x0003150000040ab9 */ /* 0x000fe20000000800 */
[----:B------:R-:W-:Y:S01]  /*f130*/  @UP0 ULDC UR8, c[0x0][0xc58] ;  /* 0x0003160000080ab9 */ /* 0x000fe20000000800 */
[----:B------:R-:W-:-:S04]  /*f140*/  UIMAD.WIDE.U32 UR4, UR6, UR4, URZ ;  /* 0x00000004060472a5 */ /* 0x000fc8000f8e003f */
[----:B------:R-:W-:-:S12]  /*f150*/  @UP0 USHF.R.U32.HI UR36, URZ, UR8, UR5 ;  /* 0x000000083f240299 */ /* 0x000fd80008011605 */
.L_x_1033:
[----:B------:R-:W-:Y:S01]  /*f160*/  ISETP.GE.AND P0, PT, R19, RZ, PT ;  /* 0x000000ff1300720c */ /* 0x000fe20003f06270 */
[----:B------:R-:W-:Y:S01]  /*f170*/  UIADD3 UR41, -UR36, URZ, URZ ;  /* 0x0000003f24297290 */ /* 0x000fe2000fffe13f */
[----:B------:R-:W-:Y:S02]  /*f180*/  IMAD.MOV.U32 R9, RZ, RZ, 0x1 ;  /* 0x00000001ff097424 */ /* 0x000fe400078e00ff */
[----:B------:R-:W-:Y:S01]  /*f190*/  IMAD.MOV.U32 R0, RZ, RZ, RZ ;  /* 0x000000ffff007224 */ /* 0x000fe200078e00ff */
[----:B------:R-:W-:Y:S01]  /*f1a0*/  UIMAD UR41, UR7, UR41, UR6 ;  /* 0x00000029072972a4 */ /* 0x000fe2000f8e0206 */
[----:B------:R-:W-:-:S07]  /*f1b0*/  IMAD.MOV.U32 R3, RZ, RZ, 0x1 ;  /* 0x00000001ff037424 */ /* 0x000fce00078e00ff */
[----:B------:R-:W-:Y:S05]  /*f1c0*/  @!P0 BRA `(.L_x_1034) ;  /* 0x0000003800608947 */ /* 0x000fea0003800000 */
[----:B------:R-:W0:Y:S01]  /*f1d0*/  S2UR UR40, SR_CTAID.X ;  /* 0x00000000002879c3 */ /* 0x000e220000002500 */
[----:B------:R-:W-:Y:S01]  /*f1e0*/  ULDC.64 UR4, c[0x0][0x418] ;  /* 0x0001060000047ab9 */ /* 0x000fe20000000a00 */
[----:B------:R-:W-:Y:S01]  /*f1f0*/  ULDC UR6, c[0x0][0x448] ;  /* 0x0001120000067ab9 */ /* 0x000fe20000000800 */
[----:B------:R-:W-:Y:S02]  /*f200*/  UISETP.NE.U32.AND UP0, UPT, UR4, URZ, UPT ;  /* 0x0000003f0400728c */ /* 0x000fe4000bf05070 */
[----:B------:R-:W-:Y:S02]  /*f210*/  UISETP.NE.AND UP1, UPT, UR6, 0x1, UPT ;  /* 0x000000010600788c */ /* 0x000fe4000bf25270 */
[----:B------:R-:W-:Y:S01]  /*f220*/  UISETP.NE.AND.EX UP0, UPT, UR5, URZ, UPT, UP0 ;  /* 0x0000003f0500728c */ /* 0x000fe2000bf05300 */
[----:B------:R-:W-:Y:S02]  /*f230*/  ULDC UR6, c[0x0][0x424] ;  /* 0x0001090000067ab9 */ /* 0x000fe40000000800 */
[----:B------:R-:W-:Y:S01]  /*f240*/  ULDC.64 UR4, c[0x0][0x9e0] ;  /* 0x0002780000047ab9 */ /* 0x000fe20000000a00 */
[----:B------:R-:W-:-:S02]  /*f250*/  USEL UR9, UR6, 0x1, UP0 ;  /* 0x0000000106097887 */ /* 0x000fc40008000000 */
[----:B------:R-:W-:Y:S01]  /*f260*/  UISETP.GE.AND UP0, UPT, UR5, 0x1, UPT ;  /* 0x000000010500788c */ /* 0x000fe2000bf06270 */
[----:B------:R-:W-:Y:S02]  /*f270*/  ULDC UR10, c[0x0][0x288] ;  /* 0x0000a200000a7ab9 */ /* 0x000fe40000000800 */
[----:B------:R-:W-:Y:S01]  /*f280*/  @UP1 ULDC UR7, c[0x0][0x44c] ;  /* 0x0001130000071ab9 */ /* 0x000fe20000000800 */
[----:B------:R-:W-:Y:S01]  /*f290*/  ULDC UR12, c[0x0][0x2f0] ;  /* 0x0000bc00000c7ab9 */ /* 0x000fe20000000800 */
[----:B------:R-:W-:Y:S01]  /*f2a0*/  UIADD3 UR11, -UR10, 0x1, URZ ;  /* 0x000000010a0b7890 */ /* 0x000fe2000fffe13f */
[----:B------:R-:W-:Y:S01]  /*f2b0*/  PLOP3.LUT P1, PT, PT, PT, UP0, 0x80, 0x0 ;  /* 0x000000000000781c */ /* 0x000fe20003f2f008 */
[----:B------:R-:W-:Y:S01]  /*f2c0*/  UIMAD UR13, UR9, UR12, 0x7f ;  /* 0x0000007f090d74a4 */ /* 0x000fe2000f8e020c */
[----:B------:R-:W-:Y:S01]  /*f2d0*/  @UP1 ULDC UR14, c[0x0][0x450] ;  /* 0x00011400000e1ab9 */ /* 0x000fe20000000800 */
[----:B------:R-:W-:Y:S02]  /*f2e0*/  UIMAD UR11, UR9, UR12, UR11 ;  /* 0x0000000c090b72a4 */ /* 0x000fe4000f8e020b */
[----:B0-----:R-:W-:-:S04]  /*f2f0*/  USHF.L.U32 UR40, UR40, 0x7, URZ ;  /* 0x0000000728287899 */ /* 0x001fc8000800063f */
[----:B------:R-:W-:-:S04]  /*f300*/  UIADD3 UR8, UR40, 0x7f, URZ ;  /* 0x0000007f28087890 */ /* 0x000fc8000fffe03f */
[----:B------:R-:W-:-:S04]  /*f310*/  UIMAD.WIDE.U32 UR6, UR8, UR7, URZ ;  /* 0x00000007080672a5 */ /* 0x000fc8000f8e003f */
[----:B------:R-:W-:Y:S02]  /*f320*/  @UP1 USHF.R.U32.HI UR8, URZ, UR14, UR7 ;  /* 0x0000000e3f081299 */ /* 0x000fe40008011607 */
[----:B------:R-:W-:Y:S02]  /*f330*/  USHF.R.S32.HI UR7, URZ, 0x1f, UR13 ;  /* 0x0000001f3f077899 */ /* 0x000fe4000801140d */
[----:B------:R-:W-:Y:S02]  /*f340*/  UIADD3 UR6, UR11, UR8, URZ ;  /* 0x000000080b067290 */ /* 0x000fe4000fffe03f */
[----:B------:R-:W-:Y:S02]  /*f350*/  ULEA.HI UR7, UR7, UR13, URZ, 0x7 ;  /* 0x0000000d07077291 */ /* 0x000fe4000f8f383f */
[----:B------:R-:W-:Y:S02]  /*f360*/  UIADD3 UR4, UR6, UR4, URZ ;  /* 0x0000000406047290 */ /* 0x000fe4000fffe03f */
[----:B------:R-:W-:Y:S01]  /*f370*/  USHF.R.S32.HI UR39, URZ, 0x7, UR7 ;  /* 0x000000073f277899 */ /* 0x000fe20008011407 */
[----:B------:R-:W-:Y:S11]  /*f380*/  @!P1 BRA `(.L_x_1035) ;  /* 0x0000000000449947 */ /* 0x000ff60003800000 */
[----:B------:R-:W-:Y:S01]  /*f390*/  ISETP.LT.AND P0, PT, RZ, UR6, PT ;  /* 0x00000006ff007c0c */ /* 0x000fe2000bf01270 */
[----:B------:R-:W-:-:S12]  /*f3a0*/  UIADD3 UR8, UR6, -0x1, URZ ;  /* 0xffffffff06087890 */ /* 0x000fd8000fffe03f */
[----:B------:R-:W-:Y:S05]  /*f3b0*/  @P0 BRA `(.L_x_1036) ;  /* 0x00000000001c0947 */ /* 0x000fea0003800000 */
[----:B------:R-:W-:Y:S02]  /*f3c0*/  UISETP.NE.AND UP0, UPT, UR5, 0x1, UPT ;  /* 0x000000010500788c */ /* 0x000fe4000bf05270 */
[----:B------:R-:W-:-:S09]  /*f3d0*/  UIADD3 UR8, -UR6, URZ, URZ ;  /* 0x0000003f06087290 */ /* 0x000fd2000fffe13f */
[----:B------:R-:W-:Y:S02]  /*f3e0*/  @UP0 ULDC.64 UR14, c[0x0][0x9e8] ;  /* 0x00027a00000e0ab9 */ /* 0x000fe40000000a00 */
[----:B------:R-:W-:-:S04]  /*f3f0*/  UIMAD.WIDE.U32 UR6, UR8, UR14, URZ ;  /* 0x0000000e080672a5 */ /* 0x000fc8000f8e003f */
[----:B------:R-:W-:-:S04]  /*f400*/  @UP0 USHF.R.U32.HI UR8, URZ, UR15, UR7 ;  /* 0x0000000f3f080299 */ /* 0x000fc80008011607 */
[----:B------:R-:W-:Y:S01]  /*f410*/  ULOP3.LUT UR8, URZ, UR8, URZ, 0x33, !UPT ;  /* 0x000000083f087292 */ /* 0x000fe2000f8e333f */
[----:B------:R-:W-:Y:S11]  /*f420*/  BRA `(.L_x_1037) ;  /* 0x0000000000107947 */ /* 0x000ff60003800000 */
.L_x_1036:
[----:B------:R-:W-:-:S11]  /*f430*/  UISETP.NE.AND UP0, UPT, UR5, 0x1, UPT ;  /* 0x000000010500788c */ /* 0x000fd6000bf05270 */
[----:B------:R-:W-:Y:S02]  /*f440*/  @UP0 ULDC.64 UR14, c[0x0][0x9e8] ;  /* 0x00027a00000e0ab9 */ /* 0x000fe40000000a00 */
[----:B------:R-:W-:-:S04]  /*f450*/  UIMAD.WIDE.U32 UR6, UR8, UR14, URZ ;  /* 0x0000000e080672a5 */ /* 0x000fc8000f8e003f */
[----:B------:R-:W-:-:S12]  /*f460*/  @UP0 USHF.R.U32.HI UR8, URZ, UR15, UR7 ;  /* 0x0000000f3f080299 */ /* 0x000fd80008011607 */
.L_x_1037:
[----:B------:R-:W-:-:S04]  /*f470*/  UIMAD UR8, UR8, UR5, UR5 ;  /* 0x00000005080872a4 */ /* 0x000fc8000f8e0205 */
[----:B------:R-:W-:-:S04]  /*f480*/  UISETP.LT.AND UP0, UPT, UR4, UR8, UPT ;  /* 0x000000080400728c */ /* 0x000fc8000bf01270 */
[----:B------:R-:W-:-:S12]  /*f490*/  USEL UR4, UR4, UR8, UP0 ;  /* 0x0000000804047287 */ /* 0x000fd80008000000 */
.L_x_1035:
[----:B------:R-:W-:Y:S01]  /*f4a0*/  UIADD3 UR4, UR4, 0x7f, URZ ;  /* 0x0000007f04047890 */ /* 0x000fe2000fffe03f */
[----:B------:R-:W-:Y:S01]  /*f4b0*/  @UP1 ULDC UR6, c[0x0][0x44c] ;  /* 0x0001130000061ab9 */ /* 0x000fe20000000800 */
[----:B------:R-:W-:Y:S02]  /*f4c0*/  @UP1 ULDC UR11, c[0x0][0x450] ;  /* 0x00011400000b1ab9 */ /* 0x000fe40000000800 */
[----:B------:R-:W-:Y:S02]  /*f4d0*/  USHF.R.S32.HI UR8, URZ, 0x1f, UR4 ;  /* 0x0000001f3f087899 */ /* 0x000fe40008011404 */
[----:B------:R-:W-:Y:S02]  /*f4e0*/  UIMAD.WIDE.U32 UR6, UR40, UR6, URZ ;  /* 0x00000006280672a5 */ /* 0x000fe4000f8e003f */
[----:B------:R-:W-:Y:S02]  /*f4f0*/  ULEA.HI UR8, UR8, UR4, URZ, 0x7 ;  /* 0x0000000408087291 */ /* 0x000fe4000f8f383f */
[----:B------:R-:W-:Y:S01]  /*f500*/  UIMAD UR9, UR9, UR12, -UR10 ;  /* 0x0000000c090972a4 */ /* 0x000fe2000f8e0a0a */
[----:B------:R-:W-:Y:S01]  /*f510*/  UMOV UR4, UR40 ;  /* 0x0000002800047c82 */ /* 0x000fe20008000000 */
[----:B------:R-:W-:-:S02]  /*f520*/  USHF.R.S32.HI UR42, URZ, 0x7, UR8 ;  /* 0x000000073f2a7899 */ /* 0x000fc40008011408 */
[----:B------:R-:W-:Y:S02]  /*f530*/  @UP1 USHF.R.U32.HI UR4, URZ, UR11, UR7 ;  /* 0x0000000b3f041299 */ /* 0x000fe40008011607 */
[----:B------:R-:W-:Y:S02]  /*f540*/  UISETP.LT.AND UP0, UPT, UR39, UR42, UPT ;  /* 0x0000002a2700728c */ /* 0x000fe4000bf01270 */
[----:B------:R-:W-:Y:S01]  /*f550*/  UIADD3 UR4, UR9, UR4, URZ ;  /* 0x0000000409047290 */ /* 0x000fe2000fffe03f */
[----:B------:R-:W-:Y:S01]  /*f560*/  ULDC UR8, c[0x0][0x9dc] ;  /* 0x0002770000087ab9 */ /* 0x000fe20000000800 */
[----:B------:R-:W-:Y:S02]  /*f570*/  USEL UR9, UR39, UR42, UP0 ;  /* 0x0000002a27097287 */ /* 0x000fe40008000000 */
[----:B------:R-:W-:Y:S01]  /*f580*/  UIADD3 UR8, UR4, -UR8, URZ ;  /* 0x8000000804087290 */ /* 0x000fe2000fffe03f */
[----:B------:R-:W-:Y:S11]  /*f590*/  @!P1 BRA `(.L_x_1038) ;  /* 0x0000000000449947 */ /* 0x000ff60003800000 */
[----:B------:R-:W-:-:S06]  /*f5a0*/  UISETP.GT.AND UP0, UPT, UR4, -0x1, UPT ;  /* 0xffffffff0400788c */ /* 0x000fcc000bf04270 */
[----:B------:R-:W-:-:S13]  /*f5b0*/  PLOP3.LUT P0, PT, PT, PT, UP0, 0x80, 0x0 ;  /* 0x000000000000781c */ /* 0x000fda0003f0f008 */
[----:B------:R-:W-:Y:S05]  /*f5c0*/  @P0 BRA `(.L_x_1039) ;  /* 0x00000000001c0947 */ /* 0x000fea0003800000 */
[----:B------:R-:W-:Y:S02]  /*f5d0*/  UISETP.NE.AND UP0, UPT, UR5, 0x1, UPT ;  /* 0x000000010500788c */ /* 0x000fe4000bf05270 */
[----:B------:R-:W-:-:S09]  /*f5e0*/  ULOP3.LUT UR4, URZ, UR4, URZ, 0x33, !UPT ;  /* 0x000000043f047292 */ /* 0x000fd2000f8e333f */
[----:B------:R-:W-:Y:S02]  /*f5f0*/  @UP0 ULDC.64 UR10, c[0x0][0x9e8] ;  /* 0x00027a00000a0ab9 */ /* 0x000fe40000000a00 */
[----:B------:R-:W-:-:S04]  /*f600*/  UIMAD.WIDE.U32 UR6, UR4, UR10, URZ ;  /* 0x0000000a040672a5 */ /* 0x000fc8000f8e003f */
[----:B------:R-:W-:-:S04]  /*f610*/  @UP0 USHF.R.U32.HI UR4, URZ, UR11, UR7 ;  /* 0x0000000b3f040299 */ /* 0x000fc80008011607 */
[----:B------:R-:W-:Y:S01]  /*f620*/  ULOP3.LUT UR4, URZ, UR4, URZ, 0x33, !UPT ;  /* 0x000000043f047292 */ /* 0x000fe2000f8e333f */
[----:B------:R-:W-:Y:S11]  /*f630*/  BRA `(.L_x_1040) ;  /* 0x0000000000107947 */ /* 0x000ff60003800000 */
.L_x_1039:
[----:B------:R-:W-:-:S11]  /*f640*/  UISETP.NE.AND UP0, UPT, UR5, 0x1, UPT ;  /* 0x000000010500788c */ /* 0x000fd6000bf05270 */
[----:B------:R-:W-:Y:S02]  /*f650*/  @UP0 ULDC.64 UR10, c[0x0][0x9e8] ;  /* 0x00027a00000a0ab9 */ /* 0x000fe40000000a00 */
[----:B------:R-:W-:-:S04]  /*f660*/  UIMAD.WIDE.U32 UR6, UR4, UR10, URZ ;  /* 0x0000000a040672a5 */ /* 0x000fc8000f8e003f */
[----:B------:R-:W-:-:S12]  /*f670*/  @UP0 USHF.R.U32.HI UR4, URZ, UR11, UR7 ;  /* 0x0000000b3f040299 */ /* 0x000fd80008011607 */
.L_x_1040:
[----:B------:R-:W-:-:S04]  /*f680*/  UIMAD UR4, UR4, UR5, URZ ;  /* 0x00000005040472a4 */ /* 0x000fc8000f8e023f */
[----:B------:R-:W-:-:S04]  /*f690*/  UISETP.LT.AND UP0, UPT, UR8, UR4, UPT ;  /* 0x000000040800728c */ /* 0x000fc8000bf01270 */
[----:B------:R-:W-:-:S12]  /*f6a0*/  USEL UR8, UR8, UR4, !UP0 ;  /* 0x0000000408087287 */ /* 0x000fd8000c000000 */
.L_x_1038:
[----:B------:R-:W-:Y:S02]  /*f6b0*/  USHF.R.S32.HI UR4, URZ, 0x1f, UR8 ;  /* 0x0000001f3f047899 */ /* 0x000fe40008011408 */
[----:B------:R-:W-:Y:S02]  /*f6c0*/  USHF.R.U32.HI UR5, URZ, 0x10, UR41 ;  /* 0x000000103f057899 */ /* 0x000fe40008011629 */
[----:B------:R-:W-:Y:S02]  /*f6d0*/  ULEA.HI UR4, UR4, UR8, URZ, 0x7 ;  /* 0x0000000804047291 */ /* 0x000fe4000f8f383f */
[----:B------:R-:W-:Y:S02]  /*f6e0*/  UISETP.NE.AND UP0, UPT, UR5, URZ, UPT ;  /* 0x0000003f0500728c */ /* 0x000fe4000bf05270 */
[----:B------:R-:W-:Y:S02]  /*f6f0*/  USHF.R.S32.HI UR4, URZ, 0x7, UR4 ;  /* 0x000000073f047899 */ /* 0x000fe40008011404 */
[----:B------:R-:W-:-:S04]  /*f700*/  ULOP3.LUT UR41, UR41, 0xffff, URZ, 0xc0, !UPT ;  /* 0x0000ffff29297892 */ /* 0x000fc8000f8ec03f */
[----:B------:R-:W-:-:S03]  /*f710*/  VIMNMX R7, RZ, UR4, !PT ;  /* 0x00000004ff077c48 */ /* 0x000fc6000ffe0100 */
[----:B------:R-:W-:Y:S01]  /*f720*/  @!UP0 ULDC UR5, c[0x0][0x9f0] ;  /* 0x00027c0000058ab9 */ /* 0x000fe20000000800 */
[----:B------:R-:W-:Y:S01]  /*f730*/  ISETP.LT.AND P0, PT, R7, UR9, PT ;  /* 0x0000000907007c0c */ /* 0x000fe2000bf01270 */
[----:B------:R0:W-:Y:S04]  /*f740*/  STL [R1+0x8], R7 ;  /* 0x0000080701007387 */ /* 0x0001e80000100800 */
[----:B------:R0:W-:Y:S08]  /*f750*/  STL [R1+0xc], RZ ;  /* 0x00000cff01007387 */ /* 0x0001f00000100800 */
[----:B0-----:R-:W-:Y:S05]  /*f760*/  @!P0 BRA `(.L_x_1041) ;  /* 0x0000000000708947 */ /* 0x001fea0003800000 */
[----:B------:R-:W-:Y:S01]  /*f770*/  IMAD.U32 R6, RZ, RZ, UR5 ;  /* 0x00000005ff067e24 */ /* 0x000fe2000f8e00ff */
[----:B------:R-:W-:Y:S01]  /*f780*/  UIADD3 UR4, UR5, -0x1, UR9 ;  /* 0xffffffff05047890 */ /* 0x000fe2000fffe009 */
[----:B------:R-:W-:-:S03]  /*f790*/  IMAD.MOV.U32 R2, RZ, RZ, RZ ;  /* 0x000000ffff027224 */ /* 0x000fc600078e00ff */
[-C--:B------:R-:W-:Y:S02]  /*f7a0*/  IABS R0, R6.reuse ;  /* 0x0000000600007213 */ /* 0x080fe40000000000 */
[----:B------:R-:W-:Y:S02]  /*f7b0*/  IABS R6, R6 ;  /* 0x0000000600067213 */ /* 0x000fe40000000000 */
[----:B------:R-:W0:Y:S08]  /*f7c0*/  I2F.RP R4, R0 ;  /* 0x0000000000047306 */ /* 0x000e300000209400 */
[----:B0-----:R-:W0:Y:S02]  /*f7d0*/  MUFU.RCP R4, R4 ;  /* 0x0000000400047308 */ /* 0x001e240000001000 */
[----:B0-----:R-:W-:-:S06]  /*f7e0*/  VIADD R3, R4, 0xffffffe ;  /* 0x0ffffffe04037836 */ /* 0x001fcc0000000000 */
[----:B------:R-:W0:Y:S02]  /*f7f0*/  F2I.FTZ.U32.TRUNC.NTZ R3, R3 ;  /* 0x0000000300037305 */ /* 0x000e24000021f000 */
[----:B0-----:R-:W-:-:S04]  /*f800*/  IMAD.MOV R5, RZ, RZ, -R3 ;  /* 0x000000ffff057224 */ /* 0x001fc800078e0a03 */
[----:B------:R-:W-:-:S04]  /*f810*/  IMAD R5, R5, R0, RZ ;  /* 0x0000000005057224 */ /* 0x000fc800078e02ff */
[----:B------:R-:W-:Y:S01]  /*f820*/  IMAD.HI.U32 R5, R3, R5, R2 ;  /* 0x0000000503057227 */ /* 0x000fe200078e0002 */
[----:B------:R-:W-:-:S03]  /*f830*/  IADD3 R2, -R7, UR4, RZ ;  /* 0x0000000407027c10 */ /* 0x000fc6000fffe1ff */
[----:B------:R-:W-:Y:S01]  /*f840*/  IMAD.MOV R3, RZ, RZ, -R6 ;  /* 0x000000ffff037224 */ /* 0x000fe200078e0a06 */
[----:B------:R-:W-:Y:S02]  /*f850*/  IABS R4, R2 ;  /* 0x0000000200047213 */ /* 0x000fe40000000000 */
[----:B------:R-:W-:-:S03]  /*f860*/  LOP3.LUT R2, R2, UR5, RZ, 0x3c, !PT ;  /* 0x0000000502027c12 */ /* 0x000fc6000f8e3cff */
[----:B------:R-:W-:Y:S01]  /*f870*/  IMAD.HI.U32 R5, R5, R4, RZ ;  /* 0x0000000405057227 */ /* 0x000fe200078e00ff */
[----:B------:R-:W-:-:S03]  /*f880*/  ISETP.GE.AND P2, PT, R2, RZ, PT ;  /* 0x000000ff0200720c */ /* 0x000fc60003f46270 */
[----:B------:R-:W-:-:S05]  /*f890*/  IMAD R3, R5, R3, R4 ;  /* 0x0000000305037224 */ /* 0x000fca00078e0204 */
[----:B------:R-:W-:-:S13]  /*f8a0*/  ISETP.GT.U32.AND P1, PT, R0, R3, PT ;  /* 0x000000030000720c */ /* 0x000fda0003f24070 */
[----:B------:R-:W-:Y:S02]  /*f8b0*/  @!P1 IMAD.IADD R3, R3, 0x1, -R0 ;  /* 0x0000000103039824 */ /* 0x000fe400078e0a00 */
[----:B------:R-:W-:Y:S01]  /*f8c0*/  @!P1 VIADD R5, R5, 0x1 ;  /* 0x0000000105059836 */ /* 0x000fe20000000000 */
[----:B------:R-:W-:Y:S02]  /*f8d0*/  ISETP.NE.AND P1, PT, RZ, UR5, PT ;  /* 0x00000005ff007c0c */ /* 0x000fe4000bf25270 */
[----:B------:R-:W-:-:S13]  /*f8e0*/  ISETP.GE.U32.AND P0, PT, R3, R0, PT ;  /* 0x000000000300720c */ /* 0x000fda0003f06070 */
[----:B------:R-:W-:-:S04]  /*f8f0*/  @P0 VIADD R5, R5, 0x1 ;  /* 0x0000000105050836 */ /* 0x000fc80000000000 */
[----:B------:R-:W-:Y:S01]  /*f900*/  @!P2 IMAD.MOV R5, RZ, RZ, -R5 ;  /* 0x000000ffff05a224 */ /* 0x000fe200078e0a05 */
[----:B------:R-:W-:-:S05]  /*f910*/  @!P1 LOP3.LUT R5, RZ, UR5, RZ, 0x33, !PT ;  /* 0x00000005ff059c12 */ /* 0x000fca000f8e33ff */
[----:B------:R0:W-:Y:S02]  /*f920*/  STL [R1+0xc], R5 ;  /* 0x00000c0501007387 */ /* 0x0001e40000100800 */
.L_x_1041:
[----:B------:R-:W2:Y:S01]  /*f930*/  LDL R2, [R1+0xc] ;  /* 0x00000c0001027983 */ /* 0x000ea20000100800 */
[----:B------:R-:W-:Y:S02]  /*f940*/  IMAD.MOV.U32 R9, RZ, RZ, 0x1 ;  /* 0x00000001ff097424 */ /* 0x000fe400078e00ff */
[----:B------:R-:W-:Y:S02]  /*f950*/  IMAD.MOV.U32 R3, RZ, RZ, 0x1 ;  /* 0x00000001ff037424 */ /* 0x000fe400078e00ff */
[----:B--2---:R-:W-:-:S05]  /*f960*/  IMAD R0, R2, UR41, R7 ;  /* 0x0000002902007c24 */ /* 0x004fca000f8e0207 */
[----:B------:R-:W-:Y:S01]  /*f970*/  VIADDMNMX R18, R0, R2, UR9, PT ;  /* 0x0000000900127e46 */ /* 0x000fe2000b800102 */
[----:B------:R1:W-:Y:S03]  /*f980*/  STL [R1+0x4], R0 ;  /* 0x0000040001007387 */ /* 0x0003e60000100800 */
[----:B------:R-:W-:Y:S01]  /*f990*/  ISETP.GT.AND P0, PT, R18, R0, PT ;  /* 0x000000001200720c */ /* 0x000fe20003f04270 */
[----:B------:R2:W-:Y:S01]  /*f9a0*/  STL [R1+0x10], R18 ;  /* 0x0000101201007387 */ /* 0x0005e20000100800 */
[----:B-1----:R-:W-:-:S11]  /*f9b0*/  IMAD.MOV.U32 R0, RZ, RZ, RZ ;  /* 0x000000ffff007224 */ /* 0x002fd600078e00ff */
[----:B--2---:R-:W-:Y:S05]  /*f9c0*/  @!P0 BRA `(.L_x_1034) ;  /* 0x0000003000608947 */ /* 0x004fea0003800000 */
[----:B------:R-:W1:Y:S01]  /*f9d0*/  S2UR UR4, SR_CgaCtaId ;  /* 0x00000000000479c3 */ /* 0x000e620000008800 */
[----:B------:R-:W-:Y:S02]  /*f9e0*/  UMOV UR38, 0x400 ;  /* 0x0000040000267882 */ /* 0x000fe40000000000 */
[----:B-1----:R-:W-:-:S04]  /*f9f0*/  ULEA UR38, UR4, UR38, 0x18 ;  /* 0x0000002604267291 */ /* 0x002fc8000f8ec03f */
        /* <DEDUP_REMOVED lines=9> */
[----:B------:R-:W1:Y:S01]  /*fa90*/  LDC.64 R2, c[0x4][R2] ;  /* 0x0100000002027b82 */ /* 0x000e620000000a00 */
[----:B0-----:R-:W-:Y:S02]  /*faa0*/  IMAD.U32 R5, RZ, RZ, UR7 ;  /* 0x00000007ff057e24 */ /* 0x001fe4000f8e00ff */
        /* <DEDUP_REMOVED lines=8> */
[----:B-1----:R-:W-:Y:S05]  /*fb30*/  CALL.ABS.NOINC R2 ;  /* 0x0000000002007343 */ /* 0x002fea0003c00000 */
.L_x_1042:
        /* <DEDUP_REMOVED lines=8> */
[----:B------:R1:W2:Y:S01]  /*fbc0*/  LDC.64 R2, c[0x4][R16] ;  /* 0x0100000010027b82 */ /* 0x0002a20000000a00 */
[----:B------:R-:W-:Y:S02]  /*fbd0*/  IMAD.U32 R4, RZ, RZ, UR6 ;  /* 0x00000006ff047e24 */ /* 0x000fe4000f8e00ff */
[----:B0-----:R-:W-:Y:S02]  /*fbe0*/  IMAD.U32 R5, RZ, RZ, UR7 ;  /* 0x00000007ff057e24 */ /* 0x001fe4000f8e00ff */
[----:B------:R-:W-:Y:S02]  /*fbf0*/  IMAD.U32 R6, RZ, RZ, UR8 ;  /* 0x00000008ff067e24 */ /* 0x000fe4000f8e00ff */
[----:B------:R-:W-:-:S02]  /*fc00*/  IMAD.U32 R7, RZ, RZ, UR9 ;  /* 0x00000009ff077e24 */ /* 0x000fc4000f8e00ff */
[----:B------:R-:W-:Y:S02]  /*fc10*/  IMAD.U32 R10, RZ, RZ, UR4 ;  /* 0x00000004ff0a7e24 */ /* 0x000fe4000f8e00ff */
[----:B------:R-:W-:Y:S02]  /*fc20*/  IMAD.U32 R11, RZ, RZ, UR5 ;  /* 0x00000005ff0b7e24 */ /* 0x000fe4000f8e00ff */
[----:B------:R-:W-:Y:S02]  /*fc30*/  IMAD.MOV.U32 R8, RZ, RZ, 0x70 ;  /* 0x00000070ff087424 */ /* 0x000fe400078e00ff */
[----:B------:R-:W-:Y:S02]  /*fc40*/  IMAD.MOV.U32 R12, RZ, RZ, 0x1 ;  /* 0x00000001ff0c7424 */ /* 0x000fe400078e00ff */
[----:B-1----:R-:W-:-:S07]  /*fc50*/  IMAD.MOV.U32 R13, RZ, RZ, RZ ;  /* 0x000000ffff0d7224 */ /* 0x002fce00078e00ff */
[----:B------:R-:W-:-:S07]  /*fc60*/  LEPC R20, `(.L_x_1044) ;  /* 0x000000001014794e */ /* 0x000fce0000000000 */
[----:B--2---:R-:W-:Y:S05]  /*fc70*/  CALL.ABS.NOINC R2 ;  /* 0x0000000002007343 */ /* 0x004fea0003c00000 */
.L_x_1044:
        /* <DEDUP_REMOVED lines=15> */
.L_x_1043:
[----:B------:R-:W1:Y:S02]  /*fd70*/  LDC.64 R2, c[0x0][0x9f8] ;  /* 0x00027e00ff027b82 */ /* 0x000e640000000a00 */
[----:B-1----:R-:W-:-:S04]  /*fd80*/  ISETP.NE.U32.AND P0, PT, R2, RZ, PT ;  /* 0x000000ff0200720c */ /* 0x002fc80003f05070 */
[----:B------:R-:W-:-:S13]  /*fd90*/  ISETP.NE.AND.EX P0, PT, R3, RZ, PT, P0 ;  /* 0x000000ff0300720c */ /* 0x000fda0003f05300 */
[----:B------:R-:W1:Y:S02]  /*fda0*/  @P0 LDC.64 R2, c[0x0][0x9f8] ;  /* 0x00027e00ff020b82 */ /* 0x000e640000000a00 */
[----:B-1----:R-:W-:-:S05]  /*fdb0*/  @P0 IMAD.WIDE R2, R19, 0x4, R2 ;  /* 0x0000000413020825 */ /* 0x002fca00078e0202 */
[----:B------:R1:W2:Y:S01]  /*fdc0*/  @P0 LDG.E R19, desc[UR44][R2.64] ;  /* 0x0000002c02130981 */ /* 0x0002a2000c1e1900 */
[----:B------:R-:W-:Y:S01]  /*fdd0*/  UMOV UR4, 0xffffffff ;  /* 0xffffffff00047882 */ /* 0x000fe20000000000 */
[----:B------:R-:W-:Y:S01]  /*fde0*/  LOP3.LUT R17, R17, 0xfffffffe, RZ, 0xc0, !PT ;  /* 0xfffffffe11117812 */ /* 0x000fe200078ec0ff */
[----:B------:R-:W-:Y:S01]  /*fdf0*/  VIADD R18, R18, 0xffffffff ;  /* 0xffffffff12127836 */ /* 0x000fe20000000000 */
[----:B------:R-:W3:Y:S01]  /*fe00*/  S2R R0, SR_TID.X ;  /* 0x0000000000007919 */ /* 0x000ee20000002100 */
[----:B-1----:R-:W1:Y:S02]  /*fe10*/  LDC.64 R2, c[0x0][0x418] ;  /* 0x00010600ff027b82 */ /* 0x002e640000000a00 */
[----:B-1----:R-:W-:Y:S02]  /*fe20*/  ISETP.NE.U32.AND P0, PT, R2, RZ, PT ;  /* 0x000000ff0200720c */ /* 0x002fe40003f05070 */
[----:B---3--:R-:W-:Y:S02]  /*fe30*/  SHF.R.U32.HI R0, RZ, 0x5, R0 ;  /* 0x00000005ff007819 */ /* 0x008fe40000011600 */
[----:B------:R-:W-:-:S02]  /*fe40*/  ISETP.NE.AND.EX P1, PT, R3, RZ, PT, P0 ;  /* 0x000000ff0300720c */ /* 0x000fc40003f25300 */
[----:B------:R-:W-:-:S11]  /*fe50*/  LOP3.LUT R0, R0, 0x3, RZ, 0xc0, !PT ;  /* 0x0000000300007812 */ /* 0x000fd600078ec0ff */
[----:B------:R-:W-:Y:S02]  /*fe60*/  @P1 LOP3.LUT R17, R17, 0x1, RZ, 0xfc, !PT ;  /* 0x0000000111111812 */ /* 0x000fe400078efcff */
[----:B--2---:R-:W-:Y:S02]  /*fe70*/  SHF.R.S32.HI R6, RZ, 0x1f, R19 ;  /* 0x0000001fff067819 */ /* 0x004fe40000011413 */
[----:B------:R-:W-:-:S03]  /*fe80*/  SEL R16, R19, RZ, !P1 ;  /* 0x000000ff13107207 */ /* 0x000fc60004800000 */
[----:B------:R1:W-:Y:S01]  /*fe90*/  STL [R1], R6 ;  /* 0x0000000601007387 */ /* 0x0003e20000100800 */
[----:B------:R-:W-:Y:S05]  /*fea0*/  BRA.DIV UR4, `(.L_x_1045) ;  /* 0x0000003204c87947 */ /* 0x000fea000b800000 */
[----:B------:R2:W3:Y:S02]  /*feb0*/  SHFL.IDX PT, R14, R0, RZ, 0x1f ;  /* 0x00001fff000e7589 */ /* 0x0004e400000e0000 */
.L_x_1122:
[----:B---3--:R-:W-:Y:S02]  /*fec0*/  ISETP.NE.AND P0, PT, R14, RZ, PT ;  /* 0x000000ff0e00720c */ /* 0x008fe40003f05270 */
[----:B------:R-:W-:Y:S02]  /*fed0*/  PLOP3.LUT P2, PT, PT, PT, PT, 0x8, 0x0 ;  /* 0x000000000000781c */ /* 0x000fe40003f4e170 */
[----:B------:R-:W-:-:S11]  /*fee0*/  LOP3.LUT R17, R17, 0xfffffffd, RZ, 0xc0, !PT ;  /* 0xfffffffd11117812 */ /* 0x000fd600078ec0ff */
[----:B------:R-:W-:Y:S01]  /*fef0*/  @P2 LOP3.LUT R17, R17, 0x2, RZ, 0xfc, !PT ;  /* 0x0000000211112812 */ /* 0x000fe200078efcff */
[----:B------:R-:W-:Y:S06]  /*ff00*/  @P0 BRA `(.L_x_1046) ;  /* 0x0000000000f00947 */ /* 0x000fec0003800000 */
[----:B------:R-:W-:-:S03]  /*ff10*/  UMOV UR4, 0xffffffff ;  /* 0xffffffff00047882 */ /* 0x000fc60000000000 */
[----:B------:R-:W-:Y:S05]  /*ff20*/  BRA.DIV UR4, `(.L_x_1047) ;  /* 0x0000003204c87947 */ /* 0x000fea000b800000 */
[----:B------:R-:W-:-:S13]  /*ff30*/  ELECT P6, URZ, PT ;  /* 0x00000000003f782f */ /* 0x000fda00038c0000 */
.L_x_1125:
[----:B------:R-:W-:Y:S05]  /*ff40*/  @!P6 BRA `(.L_x_1046) ;  /* 0x0000000000e0e947 */ /* 0x000fea0003800000 */
[----:B------:R-:W-:Y:S01]  /*ff50*/  IMAD.MOV.U32 R16, RZ, RZ, R19 ;  /* 0x000000ffff107224 */ /* 0x000fe200078e0013 */
[----:B------:R-:W-:Y:S06]  /*ff60*/  @!P1 BRA `(.L_x_1048) ;  /* 0x0000000000449947 */ /* 0x000fec0003800000 */
[----:B------:R-:W3:Y:S01]  /*ff70*/  LDC R7, c[0x0][0x43c] ;  /* 0x00010f00ff077b82 */ /* 0x000ee20000000800 */
[----:B------:R-:W-:Y:S01]  /*ff80*/  ULDC.64 UR4, c[0x0][0x428] ;  /* 0x00010a0000047ab9 */ /* 0x000fe20000000a00 */
[----:B---3--:R-:W-:-:S13]  /*ff90*/  ISETP.NE.AND P0, PT, R7, 0x1, PT ;  /* 0x000000010700780c */ /* 0x008fda0003f05270 */
[----:B0-----:R-:W2:Y:S02]  /*ffa0*/  @P0 LDC.64 R4, c[0x0][0x440] ;  /* 0x00011000ff040b82 */ /* 0x001ea40000000a00 */
[----:B--2---:R-:W-:-:S04]  /*ffb0*/  @P0 IMAD.HI.U32 R0, R18, R4, RZ ;  /* 0x0000000412000227 */ /* 0x004fc800078e00ff */
[----:B------:R-:W-:Y:S01]  /*ffc0*/  IMAD.MOV.U32 R4, RZ, RZ, R18 ;  /* 0x000000ffff047224 */ /* 0x000fe200078e0012 */
[----:B------:R-:W-:-:S04]  /*ffd0*/  @P0 SHF.R.U32.HI R4, RZ, R5, R0 ;  /* 0x00000005ff040219 */ /* 0x000fc80000011600 */
[--C-:B------:R-:W-:Y:S01]  /*ffe0*/  SHF.R.S32.HI R5, RZ, 0x1f, R4.reuse ;  /* 0x0000001fff057819 */ /* 0x100fe20000011404 */
[----:B------:R-:W-:-:S04]  /*fff0*/  IMAD.MOV R0, RZ, RZ, -R4 ;  /* 0x000000ffff007224 */ /* 0x000fc800078e0a04 */
[----:B------:R-:W-:Y:S02]  /*10000*/  IMAD R18, R7, R0, R18 ;  /* 0x0000000007127224 */ /* 0x000fe400078e0212 */
[----:B------:R-:W-:Y:S02]  /*10010*/  IMAD R0, R6, UR4, RZ ;  /* 0x0000000406007c24 */ /* 0x000fe4000f8e02ff */
[----:B------:R-:W-:-:S04]  /*10020*/  IMAD.WIDE.U32 R4, R19, UR4, R4 ;  /* 0x0000000413047c25 */ /* 0x000fc8000f8e0004 */
[----:B------:R-:W-:Y:S01]  /*10030*/  IMAD R7, R19, UR5, R0 ;  /* 0x0000000513077c24 */ /* 0x000fe2000f8e0200 */
[----:B------:R-:W-:-:S03]  /*10040*/  LEA R2, P0, R4, R2, 0x2 ;  /* 0x0000000204027211 */ /* 0x000fc600078010ff */
[----:B------:R-:W-:-:S05]  /*10050*/  IMAD.IADD R0, R5, 0x1, R7 ;  /* 0x0000000105007824 */ /* 0x000fca00078e0207 */
[----:B------:R-:W-:-:S05]  /*10060*/  LEA.HI.X R3, R4, R3, R0, 0x2, P0 ;  /* 0x0000000304037211 */ /* 0x000fca00000f1400 */
[----:B------:R3:W5:Y:S02]  /*10070*/  LDG.E R16, desc[UR44][R2.64] ;  /* 0x0000002c02107981 */ /* 0x000764000c1e1900 */
.L_x_1048:
[----:B--2---:R-:W-:Y:S01]  /*10080*/  IMAD.MOV.U32 R0, RZ, RZ, 0x1 ;  /* 0x00000001ff007424 */ /* 0x004fe200078e00ff */
[----:B-1----:R-:W3:Y:S04]  /*10090*/  S2R R6, SR_TID.X ;  /* 0x0000000000067919 */ /* 0x002ee80000002100 */
[----:B------:R-:W-:-:S04]  /*100a0*/  SHF.L.U32 R0, R0, 0x1f, RZ ;  /* 0x0000001f00007819 */ /* 0x000fc800000006ff */
[----:B------:R-:W1:Y:S01]  /*100b0*/  SYNCS.PHASECHK.TRANS64.TRYWAIT P0, [UR38+0x28840], R0 ;  /* 0x02884000ff0075a7 */ /* 0x000e620008000166 */
[----:B---3--:R-:W-:-:S04]  /*100c0*/  LOP3.LUT R2, R6, 0x7f, RZ, 0xc0, !PT ;  /* 0x0000007f06027812 */ /* 0x008fc800078ec0ff */
[----:B------:R-:W-:Y:S01]  /*100d0*/  ISETP.NE.AND P1, PT, R2, RZ, PT ;  /* 0x000000ff0200720c */ /* 0x000fe20003f25270 */
[----:B-1----:R-:W-:-:S12]  /*100e0*/  @!P0 BRA `(.L_x_1049) ;  /* 0x0000003000788947 */ /* 0x002fd80003800000 */
.L_x_1126:
[----:B------:R-:W-:Y:S05]  /*100f0*/  @P1 BRA `(.L_x_1050) ;  /* 0x0000000000181947 */ /* 0x000fea0003800000 */
[----:B------:R-:W2:Y:S01]  /*10100*/  S2R R2, SR_TID.X ;  /* 0x0000000000027919 */ /* 0x000ea20000002100 */
[----:B-1----:R-:W-:-:S04]  /*10110*/  IMAD.MOV.U32 R0, RZ, RZ, 0x8000 ;  /* 0x00008000ff007424 */ /* 0x002fc800078e00ff */
[----:B------:R3:W-:Y:S01]  /*10120*/  SYNCS.ARRIVE.TRANS64 RZ, [UR38+0x28830], R0 ;  /* 0x02883000ffff79a7 */ /* 0x0007e20008000026 */
[----:B--2---:R-:W-:-:S13]  /*10130*/  LOP3.LUT P0, RZ, R2, 0x1f, RZ, 0xc0, !PT ;  /* 0x0000001f02ff7812 */ /* 0x004fda000780c0ff */
[----:B---3--:R-:W-:Y:S05]  /*10140*/  @!P0 BRA `(.L_x_1050) ;  /* 0x0000000000048947 */ /* 0x008fea0003800000 */
[----:B------:R-:W-:Y:S01]  /*10150*/  BPT.TRAP 0x1 ;  /* 0x000000040000795c */ /* 0x000fe20000300000 */
.L_x_1050:
        /* <DEDUP_REMOVED lines=10> */
[----:B------:R-:W-:Y:S01]  /*10200*/  USHF.L.U32 UR11, UR11, 0x7, URZ ;  /* 0x000000070b0b7899 */ /* 0x000fe2000800063f */
        /* <DEDUP_REMOVED lines=8> */
[----:B------:R3:W-:Y:S01]  /*10290*/  UTMALDG.4D [UR8], [UR4], desc[UR6] ;  /* 0x00000608040075b4 */ /* 0x0007e20008019000 */
[----:B------:R-:W-:Y:S01]  /*102a0*/  @P0 LOP3.LUT R17, R17, 0x2, RZ, 0xfc, !PT ;  /* 0x0000000211110812 */ /* 0x000fe200078efcff */
[----:B------:R3:W-:Y:S02]  /*102b0*/  UTMALDG.4D [UR32], [UR4], desc[UR6] ;  /* 0x00000620040075b4 */ /* 0x0007e40008019000 */
[----:B---3--:R-:W-:-:S04]  /*102c0*/  NOP ;  /* 0x0000000000007918 */ /* 0x008fc80000000000 */
.L_x_1046:
        /* <DEDUP_REMOVED lines=11> */
[----:B-1----:R-:W1:Y:S01]  /*10380*/  LDC.64 R2, c[0x4][R2] ;  /* 0x0100000002027b82 */ /* 0x002e620000000a00 */
        /* <DEDUP_REMOVED lines=9> */
[----:B-12---:R-:W-:Y:S05]  /*10420*/  CALL.ABS.NOINC R2 ;  /* 0x0000000002007343 */ /* 0x006fea0003c00000 */
.L_x_1051:
[----:B------:R-:W0:Y:S01]  /*10430*/  S2R R4, SR_CTAID.Z ;  /* 0x0000000000047919 */ /* 0x000e220000002700 */
[----:B------:R-:W3:Y:S01]  /*10440*/  LDC R8, c[0x0][0x448] ;  /* 0x00011200ff087b82 */ /* 0x000ee20000000800 */
[----:B------:R-:W-:Y:S01]  /*10450*/  USHF.R.S32.HI UR4, URZ, 0x1f, UR36 ;  /* 0x0000001f3f047899 */ /* 0x000fe20008011424 */
[----:B------:R-:W4:Y:S01]  /*10460*/  S2R R11, SR_TID.X ;  /* 0x00000000000b7919 */ /* 0x000f220000002100 */
[----:B------:R-:W-:Y:S02]  /*10470*/  ULDC.64 UR8, c[0x0][0x2d8] ;  /* 0x0000b60000087ab9 */ /* 0x000fe40000000a00 */
[----:B------:R-:W-:-:S03]  /*10480*/  UIMAD UR6, UR4, UR8, URZ ;  /* 0x00000008040672a4 */ /* 0x000fc6000f8e023f */
[----:B-1----:R-:W2:Y:S01]  /*10490*/  LDC.64 R2, c[0x0][0x2e0] ;  /* 0x0000b800ff027b82 */ /* 0x002ea20000000a00 */
[----:B------:R-:W-:Y:S02]  /*104a0*/  UIMAD.WIDE.U32 UR4, UR36, UR8, URZ ;  /* 0x00000008240472a5 */ /* 0x000fe4000f8e003f */
[----:B------:R-:W-:-:S04]  /*104b0*/  UIMAD UR6, UR36, UR9, UR6 ;  /* 0x00000009240672a4 */ /* 0x000fc8000f8e0206 */
[----:B------:R-:W-:Y:S01]  /*104c0*/  UIADD3 UR5, UR5, UR6, URZ ;  /* 0x0000000605057290 */ /* 0x000fe2000fffe03f */
[----:B---3--:R-:W-:Y:S02]  /*104d0*/  ISETP.NE.AND P0, PT, R8, 0x1, PT ;  /* 0x000000010800780c */ /* 0x008fe40003f05270 */
[----:B0-----:R-:W-:Y:S02]  /*104e0*/  SHF.R.S32.HI R5, RZ, 0x1f, R4 ;  /* 0x0000001fff057819 */ /* 0x001fe40000011404 */
[----:B----4-:R-:W-:-:S03]  /*104f0*/  LOP3.LUT R9, R11, 0x7f, RZ, 0xc0, !PT ;  /* 0x0000007f0b097812 */ /* 0x010fc600078ec0ff */
[-C--:B--2---:R-:W-:Y:S02]  /*10500*/  IMAD R0, R5, R2.reuse, RZ ;  /* 0x0000000205007224 */ /* 0x084fe400078e02ff */
[----:B------:R-:W-:Y:S02]  /*10510*/  IMAD.SHL.U32 R7, R11, 0x10, RZ ;  /* 0x000000100b077824 */ /* 0x000fe400078e00ff */
[C---:B------:R-:W-:Y:S02]  /*10520*/  IMAD R5, R4.reuse, R3, R0 ;  /* 0x0000000304057224 */ /* 0x040fe400078e0200 */
[----:B------:R-:W-:Y:S01]  /*10530*/  IMAD.WIDE.U32 R2, R4, R2, UR4 ;  /* 0x0000000404027e25 */ /* 0x000fe2000f8e0002 */
[----:B------:R-:W0:Y:S01]  /*10540*/  @P0 LDC R0, c[0x0][0x450] ;  /* 0x00011400ff000b82 */ /* 0x000e220000000800 */
[----:B------:R-:W-:Y:S01]  /*10550*/  SHF.R.U32.HI R4, RZ, 0x3, R9 ;  /* 0x00000003ff047819 */ /* 0x000fe20000011609 */
[----:B------:R-:W-:Y:S01]  /*10560*/  ULDC.64 UR4, c[0x0][0x2d0] ;  /* 0x0000b40000047ab9 */ /* 0x000fe20000000a00 */
[----:B------:R-:W-:-:S02]  /*10570*/  IMAD.IADD R3, R3, 0x1, R5 ;  /* 0x0000000103037824 */ /* 0x000fc400078e0205 */
[----:B------:R-:W-:-:S03]  /*10580*/  LOP3.LUT R6, R4, 0x70, R7, 0xf8, !PT ;  /* 0x0000007004067812 */ /* 0x000fc600078ef807 */
[----:B------:R-:W1:Y:S02]  /*10590*/  @P0 LDC R5, c[0x0][0x44c] ;  /* 0x00011300ff050b82 */ /* 0x000e640000000800 */
[----:B------:R-:W-:-:S04]  /*105a0*/  VIADD R6, R6, UR40 ;  /* 0x0000002806067c36 */ /* 0x000fc80008000000 */
        /* <DEDUP_REMOVED lines=9> */
[----:B------:R-:W-:-:S03]  /*10640*/  ULDC.64 UR4, c[0x0][0x2c8] ;  /* 0x0000b20000047ab9 */ /* 0x000fc60000000a00 */
[----:B------:R-:W-:Y:S01]  /*10650*/  IMAD.IADD R3, R3, 0x1, R5 ;  /* 0x0000000103037824 */ /* 0x000fe200078e0205 */
[----:B------:R-:W-:Y:S01]  /*10660*/  SHF.R.S32.HI R5, RZ, 0x1f, R0 ;  /* 0x0000001fff057819 */ /* 0x000fe20000011400 */
[----:B------:R-:W-:-:S04]  /*10670*/  IMAD.WIDE.U32 R2, R0, UR4, R2 ;  /* 0x0000000400027c25 */ /* 0x000fc8000f8e0002 */
[----:B------:R-:W-:-:S04]  /*10680*/  IMAD R5, R5, UR4, RZ ;  /* 0x0000000405057c24 */ /* 0x000fc8000f8e02ff */
[----:B------:R-:W-:Y:S01]  /*10690*/  IMAD R5, R0, UR5, R5 ;  /* 0x0000000500057c24 */ /* 0x000fe2000f8e0205 */
[----:B------:R-:W-:Y:S02]  /*106a0*/  ULDC.64 UR4, c[0x0][0x280] ;  /* 0x0000a00000047ab9 */ /* 0x000fe40000000a00 */
[----:B------:R-:W-:Y:S01]  /*106b0*/  LEA R0, P0, R2, UR4, 0x1 ;  /* 0x0000000402007c11 */ /* 0x000fe2000f8008ff */
[----:B------:R-:W-:Y:S01]  /*106c0*/  IMAD.IADD R3, R3, 0x1, R5 ;  /* 0x0000000103037824 */ /* 0x000fe200078e0205 */
[----:B------:R-:W-:-:S04]  /*106d0*/  ULDC UR4, c[0x0][0x2b8] ;  /* 0x0000ae0000047ab9 */ /* 0x000fc80000000800 */
[----:B------:R-:W-:Y:S01]  /*106e0*/  LEA.HI.X R6, R2, UR5, R3, 0x1, P0 ;  /* 0x0000000502067c11 */ /* 0x000fe200080f0c03 */
[----:B------:R-:W-:-:S05]  /*106f0*/  IMAD.SHL.U32 R2, R11, 0x8, RZ ;  /* 0x000000080b027824 */ /* 0x000fca00078e00ff */
[----:B------:R-:W-:-:S04]  /*10700*/  LOP3.LUT R10, R2, 0x38, RZ, 0xc0, !PT ;  /* 0x00000038020a7812 */ /* 0x000fc800078ec0ff */
[C---:B------:R-:W-:Y:S02]  /*10710*/  LOP3.LUT R3, R10.reuse, 0x40, RZ, 0xfc, !PT ;  /* 0x000000400a037812 */ /* 0x040fe400078efcff */
[----:B------:R-:W-:Y:S02]  /*10720*/  ISETP.GE.AND P1, PT, R10, UR4, PT ;  /* 0x000000040a007c0c */ /* 0x000fe4000bf26270 */
[----:B------:R-:W-:Y:S01]  /*10730*/  ISETP.GE.AND P0, PT, R3, UR4, PT ;  /* 0x0000000403007c0c */ /* 0x000fe2000bf06270 */
[----:B------:R-:W-:Y:S01]  /*10740*/  UMOV UR4, 0xffffffff ;  /* 0xffffffff00047882 */ /* 0x000fe20000000000 */
[----:B------:R-:W-:-:S04]  /*10750*/  LOP3.LUT R3, R2, 0x1c0, RZ, 0xc0, !PT ;  /* 0x000001c002037812 */ /* 0x000fc800078ec0ff */
[----:B------:R-:W-:Y:S01]  /*10760*/  LOP3.LUT R3, R3, 0x38, R2, 0xf8, !PT ;  /* 0x0000003803037812 */ /* 0x000fe200078ef802 */
[----:B------:R-:W-:-:S03]  /*10770*/  IMAD.SHL.U32 R2, R9, 0x8, RZ ;  /* 0x0000000809027824 */ /* 0x000fc600078e00ff */
[----:B------:R-:W-:-:S04]  /*10780*/  LOP3.LUT R3, R3, 0x38, R11, 0x78, !PT ;  /* 0x0000003803037812 */ /* 0x000fc800078e780b */
[----:B------:R-:W-:Y:S01]  /*10790*/  LOP3.LUT R7, R3, 0x200, R2, 0xf8, !PT ;  /* 0x0000020003077812 */ /* 0x000fe200078ef802 */
[----:B------:R-:W-:Y:S06]  /*107a0*/  BRA.DIV UR4, `(.L_x_1052) ;  /* 0x0000002a04e07947 */ /* 0x000fec000b800000 */
[----:B------:R-:W-:Y:S01]  /*107b0*/  SHFL.IDX PT, R2, R6, RZ, 0x181f ;  /* 0x00181fff06027589 */ /* 0x000fe200000e0000 */
[----:B------:R-:W-:Y:S01]  /*107c0*/  ULDC UR4, c[0x0][0x288] ;  /* 0x0000a20000047ab9 */ /* 0x000fe20000000800 */
[----:B------:R-:W-:Y:S02]  /*107d0*/  VIADD R4, R4, UR40 ;  /* 0x0000002804047c36 */ /* 0x000fe40008000000 */
[----:B------:R-:W0:Y:S01]  /*107e0*/  SHFL.IDX PT, R3, R0, RZ, 0x181f ;  /* 0x00181fff00037589 */ /* 0x000e2200000e0000 */
[----:B------:R-:W-:Y:S02]  /*107f0*/  IMAD R5, R8, UR4, RZ ;  /* 0x0000000408057c24 */ /* 0x000fe4000f8e02ff */
[C---:B------:R-:W-:Y:S01]  /*10800*/  VIADD R12, R4.reuse, 0x10 ;  /* 0x00000010040c7836 */ /* 0x040fe20000000000 */
[----:B------:R-:W-:Y:S02]  /*10810*/  SHFL.IDX PT, R14, R0, 0x1, 0x181f ;  /* 0x00381f00000e7f89 */ /* 0x000fe400000e0000 */
[----:B------:R-:W-:-:S13]  /*10820*/  ISETP.GE.AND P2, PT, R4, R5, PT ;  /* 0x000000050400720c */ /* 0x000fda0003f46270 */
[----:B------:R-:W-:Y:S02]  /*10830*/  @!P2 LEA R8, R7, UR38, 0x1 ;  /* 0x000000260708ac11 */ /* 0x000fe4000f8e08ff */
[----:B0-----:R-:W-:-:S04]  /*10840*/  LOP3.LUT R3, R3, R2, RZ, 0x3c, !PT ;  /* 0x0000000203037212 */ /* 0x001fc800078e3cff */
[----:B------:R-:W-:-:S04]  /*10850*/  LOP3.LUT R2, R3, R2, RZ, 0x3c, !PT ;  /* 0x0000000203027212 */ /* 0x000fc800078e3cff */
[----:B------:R-:W-:-:S03]  /*10860*/  LOP3.LUT R3, R3, R2, RZ, 0x3c, !PT ;  /* 0x0000000203037212 */ /* 0x000fc600078e3cff */
[----:B------:R-:W-:-:S05]  /*10870*/  @!P2 IMAD.WIDE.U32 R2, R10, 0x2, R2 ;  /* 0x000000020a02a825 */ /* 0x000fca00078e0002 */
[----:B------:R-:W-:Y:S04]  /*10880*/  @!P2 LDGSTS.E.BYPASS.LTC128B.128 [R8+0x10400], desc[UR44][R2.64], !P1 ;  /* 0x104000000208afae */ /* 0x000fe8000c901d6c */
[----:B------:R0:W-:Y:S01]  /*10890*/  @!P2 LDGSTS.E.BYPASS.LTC128B.128 [R8+0x14400], desc[UR44][R2.64+0x80], !P0 ;  /* 0x144000800208afae */ /* 0x0001e2000c101d6c */
[----:B------:R-:W-:Y:S01]  /*108a0*/  ISETP.GE.AND P2, PT, R12, R5, PT ;  /* 0x000000050c00720c */ /* 0x000fe20003f46270 */
[----:B------:R-:W-:Y:S02]  /*108b0*/  VIADD R12, R4, 0x20 ;  /* 0x00000020040c7836 */ /* 0x000fe40000000000 */
[----:B0-----:R-:W0:Y:S10]  /*108c0*/  SHFL.IDX PT, R8, R6, 0x1, 0x181f ;  /* 0x00381f0006087f89 */ /* 0x001e3400000e0000 */
[----:B------:R-:W-:Y:S01]  /*108d0*/  @!P2 LEA R21, R7, UR38, 0x1 ;  /* 0x000000260715ac11 */ /* 0x000fe2000f8e08ff */
[----:B------:R-:W1:Y:S01]  /*108e0*/  SHFL.IDX PT, R2, R6, 0x2, 0x181f ;  /* 0x00581f0006027f89 */ /* 0x000e6200000e0000 */
[----:B0-----:R-:W-:-:S02]  /*108f0*/  IMAD.MOV.U32 R9, RZ, RZ, R8 ;  /* 0x000000ffff097224 */ /* 0x001fc400078e0008 */
[----:B------:R-:W-:Y:S02]  /*10900*/  IMAD.MOV.U32 R8, RZ, RZ, R14 ;  /* 0x000000ffff087224 */ /* 0x000fe400078e000e */
[----:B------:R-:W0:Y:S01]  /*10910*/  SHFL.IDX PT, R14, R0, 0x2, 0x181f ;  /* 0x00581f00000e7f89 */ /* 0x000e2200000e0000 */
[----:B-1----:R-:W-:Y:S02]  /*10920*/  IMAD.MOV.U32 R3, RZ, RZ, R2 ;  /* 0x000000ffff037224 */ /* 0x002fe400078e0002 */
[----:B------:R-:W-:-:S05]  /*10930*/  @!P2 IMAD.WIDE.U32 R8, R10, 0x2, R8 ;  /* 0x000000020a08a825 */ /* 0x000fca00078e0008 */
[----:B------:R-:W-:Y:S04]  /*10940*/  @!P2 LDGSTS.E.BYPASS.LTC128B.128 [R21+0x10c00], desc[UR44][R8.64], !P1 ;  /* 0x10c000000815afae */ /* 0x000fe8000c901d6c */
[----:B------:R1:W-:Y:S01]  /*10950*/  @!P2 LDGSTS.E.BYPASS.LTC128B.128 [R21+0x14c00], desc[UR44][R8.64+0x80], !P0 ;  /* 0x14c000800815afae */ /* 0x0003e2000c101d6c */
[-C--:B------:R-:W-:Y:S01]  /*10960*/  ISETP.GE.AND P2, PT, R12, R5.reuse, PT ;  /* 0x000000050c00720c */ /* 0x080fe20003f46270 */
[----:B------:R-:W-:Y:S02]  /*10970*/  VIADD R12, R4, 0x30 ;  /* 0x00000030040c7836 */ /* 0x000fe40000000000 */
[----:B0-----:R-:W-:Y:S01]  /*10980*/  IMAD.MOV.U32 R2, RZ, RZ, R14 ;  /* 0x000000ffff027224 */ /* 0x001fe200078e000e */
[----:B-1----:R-:W0:Y:S09]  /*10990*/  SHFL.IDX PT, R8, R6, 0x3, 0x181f ;  /* 0x00781f0006087f89 */ /* 0x002e3200000e0000 */
[----:B------:R-:W-:Y:S01]  /*109a0*/  @!P2 LEA R20, R7, UR38, 0x1 ;  /* 0x000000260714ac11 */ /* 0x000fe2000f8e08ff */
[----:B------:R-:W-:Y:S01]  /*109b0*/  @!P2 IMAD.WIDE.U32 R2, R10, 0x2, R2 ;  /* 0x000000020a02a825 */ /* 0x000fe200078e0002 */
[----:B------:R-:W1:Y:S04]  /*109c0*/  SHFL.IDX PT, R14, R0, 0x3, 0x181f ;  /* 0x00781f00000e7f89 */ /* 0x000e6800000e0000 */
[----:B------:R-:W-:Y:S04]  /*109d0*/  @!P2 LDGSTS.E.BYPASS.LTC128B.128 [R20+0x11400], desc[UR44][R2.64], !P1 ;  /* 0x114000000214afae */ /* 0x000fe8000c901d6c */
[----:B------:R2:W-:Y:S01]  /*109e0*/  @!P2 LDGSTS.E.BYPASS.LTC128B.128 [R20+0x15400], desc[UR44][R2.64+0x80], !P0 ;  /* 0x154000800214afae */ /* 0x0005e2000c101d6c */
[----:B------:R-:W-:Y:S01]  /*109f0*/  ISETP.GE.AND P2, PT, R12, R5, PT ;  /* 0x000000050c00720c */ /* 0x000fe20003f46270 */
[----:B------:R-:W-:-:S02]  /*10a00*/  VIADD R12, R4, 0x40 ;  /* 0x00000040040c7836 */ /* 0x000fc40000000000 */
[----:B0-----:R-:W-:Y:S01]  /*10a10*/  IMAD.MOV.U32 R9, RZ, RZ, R8 ;  /* 0x000000ffff097224 */ /* 0x001fe200078e0008 */
[----:B--2---:R-:W0:Y:S09]  /*10a20*/  SHFL.IDX PT, R2, R6, 0x4, 0x181f ;  /* 0x00981f0006027f89 */ /* 0x004e3200000e0000 */
[----:B------:R-:W-:Y:S01]  /*10a30*/  @!P2 LEA R21, R7, UR38, 0x1 ;  /* 0x000000260715ac11 */ /* 0x000fe2000f8e08ff */
[----:B-1----:R-:W-:-:S02]  /*10a40*/  IMAD.MOV.U32 R8, RZ, RZ, R14 ;  /* 0x000000ffff087224 */ /* 0x002fc400078e000e */
[----:B------:R-:W1:Y:S02]  /*10a50*/  SHFL.IDX PT, R14, R0, 0x4, 0x181f ;  /* 0x00981f00000e7f89 */ /* 0x000e6400000e0000 */
[----:B------:R-:W-:-:S05]  /*10a60*/  @!P2 IMAD.WIDE.U32 R8, R10, 0x2, R8 ;  /* 0x000000020a08a825 */ /* 0x000fca00078e0008 */
[----:B------:R-:W-:Y:S04]  /*10a70*/  @!P2 LDGSTS.E.BYPASS.LTC128B.128 [R21+0x11c00], desc[UR44][R8.64], !P1 ;  /* 0x11c000000815afae */ /* 0x000fe8000c901d6c */
[----:B------:R2:W-:Y:S01]  /*10a80*/  @!P2 LDGSTS.E.BYPASS.LTC128B.128 [R21+0x15c00], desc[UR44][R8.64+0x80], !P0 ;  /* 0x15c000800815afae */ /* 0x0005e2000c101d6c */
[----:B------:R-:W-:Y:S01]  /*10a90*/  ISETP.GE.AND P2, PT, R12, R5, PT ;  /* 0x000000050c00720c */ /* 0x000fe20003f46270 */
[----:B------:R-:W-:Y:S02]  /*10aa0*/  VIADD R12, R4, 0x50 ;  /* 0x00000050040c7836 */ /* 0x000fe40000000000 */
[----:B0-----:R-:W-:Y:S01]  /*10ab0*/  IMAD.MOV.U32 R3, RZ, RZ, R2 ;  /* 0x000000ffff037224 */ /* 0x001fe200078e0002 */
[----:B--2---:R-:W0:Y:S01]  /*10ac0*/  SHFL.IDX PT, R8, R6, 0x5, 0x181f ;  /* 0x00b81f0006087f89 */ /* 0x004e2200000e0000 */
[----:B-1----:R-:W-:-:S08]  /*10ad0*/  IMAD.MOV.U32 R2, RZ, RZ, R14 ;  /* 0x000000ffff027224 */ /* 0x002fd000078e000e */
[----:B------:R-:W-:Y:S01]  /*10ae0*/  @!P2 LEA R20, R7, UR38, 0x1 ;  /* 0x000000260714ac11 */ /* 0x000fe2000f8e08ff */
[----:B------:R-:W1:Y:S01]  /*10af0*/  SHFL.IDX PT, R14, R0, 0x5, 0x181f ;  /* 0x00b81f00000e7f89 */ /* 0x000e6200000e0000 */
        /* <DEDUP_REMOVED lines=14> */
[----:B0-----:R-:W-:Y:S02]  /*10be0*/  IMAD.MOV.U32 R3, RZ, RZ, R2 ;  /* 0x000000ffff037224 */ /* 0x001fe400078e0002 */
[----:B-1----:R-:W-:-:S10]  /*10bf0*/  IMAD.MOV.U32 R2, RZ, RZ, R14 ;  /* 0x000000ffff027224 */ /* 0x002fd400078e000e */
[----:B--2---:R-:W-:Y:S01]  /*10c00*/  @!P2 LEA R8, R7, UR38, 0x1 ;  /* 0x000000260708ac11 */ /* 0x004fe2000f8e08ff */
[----:B------:R0:W1:Y:S01]  /*10c10*/  SHFL.IDX PT, R14, R0, 0x7, 0x181f ;  /* 0x00f81f00000e7f89 */ /* 0x00006200000e0000 */
[----:B------:R-:W-:-:S05]  /*10c20*/  @!P2 IMAD.WIDE.U32 R2, R10, 0x2, R2 ;  /* 0x000000020a02a825 */ /* 0x000fca00078e0002 */
[----:B------:R-:W-:Y:S04]  /*10c30*/  @!P2 LDGSTS.E.BYPASS.LTC128B.128 [R8+0x13400], desc[UR44][R2.64], !P1 ;  /* 0x134000000208afae */ /* 0x000fe8000c901d6c */
[----:B------:R2:W-:Y:S04]  /*10c40*/  @!P2 LDGSTS.E.BYPASS.LTC128B.128 [R8+0x17400], desc[UR44][R2.64+0x80], !P0 ;  /* 0x174000800208afae */ /* 0x0005e8000c101d6c */
[----:B--2---:R0:W2:Y:S02]  /*10c50*/  SHFL.IDX PT, R2, R6, 0x7, 0x181f ;  /* 0x00f81f0006027f89 */ /* 0x0040a400000e0000 */
.L_x_1143:
[----:B------:R-:W-:Y:S01]  /*10c60*/  VIADD R4, R4, 0x70 ;  /* 0x0000007004047836 */ /* 0x000fe20000000000 */
[----:B------:R-:W-:Y:S01]  /*10c70*/  BSSY B0, `(.L_x_1053) ;  /* 0x000000c000007945 */ /* 0x000fe20003800000 */
[----:B--2---:R-:W-:Y:S02]  /*10c80*/  IMAD.MOV.U32 R3, RZ, RZ, R2 ;  /* 0x000000ffff037224 */ /* 0x004fe400078e0002 */
[----:B-1----:R-:W-:Y:S01]  /*10c90*/  IMAD.MOV.U32 R2, RZ, RZ, R14 ;  /* 0x000000ffff027224 */ /* 0x002fe200078e000e */
[----:B------:R-:W-:-:S13]  /*10ca0*/  ISETP.GE.AND P2, PT, R4, R5, PT ;  /* 0x000000050400720c */ /* 0x000fda0003f46270 */
[----:B------:R-:W-:Y:S05]  /*10cb0*/  @P2 BRA `(.L_x_1054) ;  /* 0x00000000001c2947 */ /* 0x000fea0003800000 */
[----:B------:R-:W-:Y:S01]  /*10cc0*/  IMAD.WIDE.U32 R2, R10, 0x2, R2 ;  /* 0x000000020a027825 */ /* 0x000fe200078e0002 */
[----:B------:R-:W-:-:S05]  /*10cd0*/  LEA R7, R7, UR38, 0x1 ;  /* 0x0000002607077c11 */ /* 0x000fca000f8e08ff */
[----:B------:R-:W-:Y:S01]  /*10ce0*/  @!PT LDS RZ, [RZ] ;  /* 0x00000000fffff984 */ /* 0x000fe20000000800 */
[----:B------:R-:W-:Y:S01]  /*10cf0*/  @!PT LDS RZ, [RZ] ;  /* 0x00000000fffff984 */ /* 0x000fe20000000800 */
[----:B------:R-:W-:Y:S01]  /*10d00*/  @!PT LDS RZ, [RZ] ;  /* 0x00000000fffff984 */ /* 0x000fe20000000800 */
[----:B------:R1:W-:Y:S04]  /*10d10*/  LDGSTS.E.BYPASS.LTC128B.128 [R7+0x13c00], desc[UR44][R2.64], !P1 ;  /* 0x13c0000002077fae */ /* 0x0003e8000c901d6c */
[----:B------:R1:W-:Y:S02]  /*10d20*/  LDGSTS.E.BYPASS.LTC128B.128 [R7+0x17c00], desc[UR44][R2.64+0x80], !P0 ;  /* 0x17c0008002077fae */ /* 0x0003e4000c101d6c */
.L_x_1054:
[----:B------:R-:W-:Y:S05]  /*10d30*/  BSYNC B0 ;  /* 0x0000000000007941 */ /* 0x000fea0003800000 */
.L_x_1053:
[----:B------:R-:W-:Y:S01]  /*10d40*/  NOP ;  /* 0x0000000000007918 */ /* 0x000fe20000000000 */
[----:B------:R-:W-:Y:S01]  /*10d50*/  SYNCS.ARRIVE.TRANS64.RED.A0T1 RZ, [UR38+0x28800], RZ ;  /* 0x028800ffffff79a7 */ /* 0x000fe20008200426 */
[----:B0-----:R-:W-:Y:S01]  /*10d60*/  IMAD.MOV.U32 R0, RZ, RZ, 0x1 ;  /* 0x00000001ff007424 */ /* 0x001fe200078e00ff */
[----:B------:R-:W-:Y:S04]  /*10d70*/  ARRIVES.LDGSTSBAR.64.TRANSCNT [UR38+0x28800] ;  /* 0x02880000ff0079b0 */ /* 0x000fe80008000aa6 */
[----:B------:R-:W-:Y:S01]  /*10d80*/  SHF.L.U32 R0, R0, 0x1f, RZ ;  /* 0x0000001f00007819 */ /* 0x000fe200000006ff */
[----:B------:R-:W-:Y:S01]  /*10d90*/  NOP ;  /* 0x0000000000007918 */ /* 0x000fe20000000000 */
[----:B------:R-:W2:Y:S01]  /*10da0*/  LDL.LU R4, [R1+0x10] ;  /* 0x0000100001047983 */ /* 0x000ea20000300800 */
[----:B------:R-:W-:Y:S03]  /*10db0*/  SYNCS.ARRIVE.TRANS64.A1T0 RZ, [UR38+0x28800], RZ ;  /* 0x028800ffffff79a7 */ /* 0x000fe60008100026 */
[----:B-1----:R-:W3:Y:S01]  /*10dc0*/  LDL R3, [R1+0x4] ;  /* 0x0000040001037983 */ /* 0x002ee20000100800 */
[----:B------:R-:W0:Y:S01]  /*10dd0*/  SYNCS.PHASECHK.TRANS64.TRYWAIT P0, [UR38+0x28820], R0 ;  /* 0x02882000ff0075a7 */ /* 0x000e220008000166 */
[----:B--2---:R-:W-:-:S05]  /*10de0*/  VIADD R6, R4, 0xfffffffe ;  /* 0xfffffffe04067836 */ /* 0x004fca0000000000 */
[----:B---3--:R-:W-:Y:S01]  /*10df0*/  ISETP.GE.AND P1, PT, R6, R3, PT ;  /* 0x000000030600720c */ /* 0x008fe20003f26270 */
[----:B0-----:R-:W-:-:S12]  /*10e00*/  @!P0 BRA `(.L_x_1055) ;  /* 0x0000002c00d88947 */ /* 0x001fd80003800000 */
.L_x_1144:
[----:B------:R-:W-:Y:S02]  /*10e10*/  IMAD.MOV.U32 R9, RZ, RZ, 0x1 ;  /* 0x00000001ff097424 */ /* 0x000fe400078e00ff */
[----:B0-----:R-:W-:Y:S01]  /*10e20*/  IMAD.MOV.U32 R0, RZ, RZ, RZ ;  /* 0x000000ffff007224 */ /* 0x001fe200078e00ff */
[----:B------:R-:W-:Y:S06]  /*10e30*/  @!P1 BRA `(.L_x_1056) ;  /* 0x00000018004c9947 */ /* 0x000fec0003800000 */
[----:B------:R-:W2:Y:S04]  /*10e40*/  LDL.LU R2, [R1+0xc] ;  /* 0x00000c0001027983 */ /* 0x000ea80000300800 */
[----:B------:R-:W3:Y:S04]  /*10e50*/  LDL.LU R4, [R1+0x8] ;  /* 0x0000080001047983 */ /* 0x000ee80000300800 */
[----:B------:R-:W4:Y:S01]  /*10e60*/  LDL.LU R3, [R1+0x4] ;  /* 0x0000040001037983 */ /* 0x000f220000300800 */
[----:B------:R-:W-:Y:S01]  /*10e70*/  UIADD3 UR4, UR41, 0x1, URZ ;  /* 0x0000000129047890 */ /* 0x000fe2000fffe03f */
[----:B------:R-:W-:-:S05]  /*10e80*/  IMAD.MOV.U32 R9, RZ, RZ, 0x1 ;  /* 0x00000001ff097424 */ /* 0x000fca00078e00ff */
[----:B--2---:R-:W-:Y:S01]  /*10e90*/  IMAD R2, R2, UR4, RZ ;  /* 0x0000000402027c24 */ /* 0x004fe2000f8e02ff */
[----:B------:R-:W-:-:S04]  /*10ea0*/  ULOP3.LUT UR4, URZ, UR42, URZ, 0x33, !UPT ;  /* 0x0000002a3f047292 */ /* 0x000fc8000f8e333f */
[----:B------:R-:W-:Y:S02]  /*10eb0*/  LOP3.LUT R2, RZ, R2, RZ, 0x33, !PT ;  /* 0x00000002ff027212 */ /* 0x000fe400078e33ff */
[----:B----4-:R-:W-:Y:S02]  /*10ec0*/  LOP3.LUT R3, RZ, R3, RZ, 0x33, !PT ;  /* 0x00000003ff037212 */ /* 0x010fe400078e33ff */
[----:B---3--:R-:W-:Y:S01]  /*10ed0*/  VIADDMNMX R2, R2, -R4, UR4, !PT ;  /* 0x0000000402027e46 */ /* 0x008fe2000f800904 */
[----:B------:R-:W-:Y:S01]  /*10ee0*/  ULOP3.LUT UR4, URZ, UR39, URZ, 0x33, !UPT ;  /* 0x000000273f047292 */ /* 0x000fe2000f8e333f */
[----:B------:R-:W0:Y:S05]  /*10ef0*/  S2R R4, SR_TID.X ;  /* 0x0000000000047919 */ /* 0x000e2a0000002100 */
[----:B------:R-:W-:-:S04]  /*10f00*/  VIMNMX R2, R2, UR4, !PT ;  /* 0x0000000402027c48 */ /* 0x000fc8000ffe0100 */
[----:B------:R-:W-:-:S05]  /*10f10*/  VIADDMNMX R3, R2, 0x2, R3, !PT ;  /* 0x0000000202037846 */ /* 0x000fca0007800103 */
[----:B------:R-:W-:-:S05]  /*10f20*/  VIADD R5, R3, 0xfffffffe ;  /* 0xfffffffe03057836 */ /* 0x000fca0000000000 */
[-C--:B------:R-:W-:Y:S02]  /*10f30*/  ISETP.NE.AND P0, PT, R5, R2.reuse, PT ;  /* 0x000000020500720c */ /* 0x080fe40003f05270 */
[----:B------:R-:W-:-:S05]  /*10f40*/  LOP3.LUT R2, RZ, R2, RZ, 0x33, !PT ;  /* 0x00000002ff027212 */ /* 0x000fca00078e33ff */
[----:B------:R-:W-:-:S05]  /*10f50*/  IMAD.IADD R2, R3, 0x1, R2 ;  /* 0x0000000103027824 */ /* 0x000fca00078e0202 */
[----:B------:R-:W-:Y:S02]  /*10f60*/  LOP3.LUT R11, R2, 0x1, RZ, 0xc0, !PT ;  /* 0x00000001020b7812 */ /* 0x000fe400078ec0ff */
[----:B0-----:R-:W-:Y:S01]  /*10f70*/  LOP3.LUT R10, R4, 0x1f, RZ, 0xc0, !PT ;  /* 0x0000001f040a7812 */ /* 0x001fe200078ec0ff */
[----:B------:R-:W-:Y:S01]  /*10f80*/  IMAD.MOV.U32 R4, RZ, RZ, R16 ;  /* 0x000000ffff047224 */ /* 0x000fe200078e0010 */
[----:B------:R-:W-:Y:S06]  /*10f90*/  @!P0 BRA `(.L_x_1057) ;  /* 0x0000001000008947 */ /* 0x000fec0003800000 */
[----:B------:R-:W-:Y:S01]  /*10fa0*/  BSSY B0, `(.L_x_1057) ;  /* 0x00000ff000007945 */ /* 0x000fe20003800000 */
[----:B------:R-:W-:Y:S02]  /*10fb0*/  IMAD.IADD R7, R2, 0x1, -R11 ;  /* 0x0000000102077824 */ /* 0x000fe400078e0a0b */
[----:B------:R-:W-:Y:S02]  /*10fc0*/  IMAD.MOV.U32 R8, RZ, RZ, 0x1 ;  /* 0x00000001ff087424 */ /* 0x000fe400078e00ff */
[----:B------:R-:W-:-:S07]  /*10fd0*/  IMAD.MOV.U32 R4, RZ, RZ, R16 ;  /* 0x000000ffff047224 */ /* 0x000fce00078e0010 */
.L_x_1088:
        /* <DEDUP_REMOVED lines=19> */
[----:B------:R-:W-:-:S04]  /*11110*/  IMAD.WIDE.U32 R2, R19, UR4, R2 ;  /* 0x0000000413027c25 */ /* 0x000fc8000f8e0002 */
[----:B--2---:R-:W-:-:S04]  /*11120*/  IMAD R4, R12, UR4, RZ ;  /* 0x000000040c047c24 */ /* 0x004fc8000f8e02ff */
[----:B------:R-:W-:Y:S01]  /*11130*/  IMAD R5, R19, UR5, R4 ;  /* 0x0000000513057c24 */ /* 0x000fe2000f8e0204 */
[----:B------:R-:W-:Y:S02]  /*11140*/  ULDC.64 UR4, c[0x0][0x418] ;  /* 0x0001060000047ab9 */ /* 0x000fe40000000a00 */
[----:B------:R-:W-:Y:S01]  /*11150*/  LEA R4, P0, R2, UR4, 0x2 ;  /* 0x0000000402047c11 */ /* 0x000fe2000f8010ff */
[----:B------:R-:W-:-:S05]  /*11160*/  IMAD.IADD R5, R5, 0x1, R3 ;  /* 0x0000000105057824 */ /* 0x000fca00078e0203 */
[----:B------:R-:W-:-:S05]  /*11170*/  LEA.HI.X R5, R2, UR5, R5, 0x2, P0 ;  /* 0x0000000502057c11 */ /* 0x000fca00080f1405 */
[----:B------:R0:W5:Y:S02]  /*11180*/  LDG.E R4, desc[UR44][R4.64] ;  /* 0x0000002c04047981 */ /* 0x000164000c1e1900 */
.L_x_1060:
[----:B------:R-:W1:Y:S01]  /*11190*/  S2R R2, SR_TID.X ;  /* 0x0000000000027919 */ /* 0x000e620000002100 */
[----:B------:R-:W-:Y:S01]  /*111a0*/  BSSY B2, `(.L_x_1061) ;  /* 0x0000006000027945 */ /* 0x000fe20003800000 */
[----:B-1----:R-:W-:Y:S02]  /*111b0*/  LOP3.LUT R3, R2, 0x7f, RZ, 0xc0, !PT ;  /* 0x0000007f02037812 */ /* 0x002fe400078ec0ff */
[----:B------:R-:W-:Y:S02]  /*111c0*/  SHF.L.U32 R2, R8, 0x1f, RZ ;  /* 0x0000001f08027819 */ /* 0x000fe400000006ff */
[----:B------:R-:W-:Y:S02]  /*111d0*/  ISETP.NE.AND P2, PT, R3, RZ, PT ;  /* 0x000000ff0300720c */ /* 0x000fe40003f45270 */
[----:B------:R-:W1:Y:S02]  /*111e0*/  SYNCS.PHASECHK.TRANS64.TRYWAIT P0, [UR38+0x28848], R2 ;  /* 0x02884802ff0075a7 */ /* 0x000e640008000166 */
[----:B-1----:R-:W-:Y:S09]  /*111f0*/  @!P0 BRA `(.L_x_1062) ;  /* 0x0000002800f48947 */ /* 0x002ff20003800000 */
.L_x_1145:
[----:B------:R-:W-:Y:S05]  /*11200*/  BSYNC B2 ;  /* 0x0000000000027941 */ /* 0x000fea0003800000 */
.L_x_1061:
[----:B------:R-:W-:Y:S04]  /*11210*/  BSSY B2, `(.L_x_1063) ;  /* 0x0000007000027945 */ /* 0x000fe80003800000 */
[----:B------:R-:W-:Y:S05]  /*11220*/  @P2 BRA `(.L_x_1064) ;  /* 0x0000000000142947 */ /* 0x000fea0003800000 */
[----:B------:R-:W-:Y:S01]  /*11230*/  ISETP.NE.AND P0, PT, R10, RZ, PT ;  /* 0x000000ff0a00720c */ /* 0x000fe20003f05270 */
[----:B-1----:R-:W-:-:S04]  /*11240*/  IMAD.MOV.U32 R3, RZ, RZ, 0x8000 ;  /* 0x00008000ff037424 */ /* 0x002fc800078e00ff */
[----:B------:R2:W-:Y:S08]  /*11250*/  SYNCS.ARRIVE.TRANS64 RZ, [UR38+0x28838], R3 ;  /* 0x02883803ffff79a7 */ /* 0x0005f00008000026 */
[----:B--2---:R-:W-:Y:S05]  /*11260*/  @!P0 BRA `(.L_x_1064) ;  /* 0x0000000000048947 */ /* 0x004fea0003800000 */
[----:B------:R-:W-:Y:S01]  /*11270*/  BPT.TRAP 0x1 ;  /* 0x000000040000795c */ /* 0x000fe20000300000 */
.L_x_1064:
[----:B------:R-:W-:Y:S05]  /*11280*/  BSYNC B2 ;  /* 0x0000000000027941 */ /* 0x000fea0003800000 */
.L_x_1063:
[----:B0-----:R-:W-:Y:S01]  /*11290*/  IMAD.MOV.U32 R5, RZ, RZ, RZ ;  /* 0x000000ffff057224 */ /* 0x001fe200078e00ff */
[----:B------:R-:W-:Y:S01]  /*112a0*/  ULDC.64 UR4, c[0x0][0x198] ;  /* 0x0000660000047ab9 */ /* 0x000fe20000000a00 */
[----:B------:R-:W-:Y:S01]  /*112b0*/  PLOP3.LUT P0, PT, PT, PT, PT, 0x80, 0x0 ;  /* 0x000000000000781c */ /* 0x000fe20003f0f070 */
[----:B------:R-:W-:Y:S01]  /*112c0*/  UIADD3 UR4, UP0, UR4, 0x370, URZ ;  /* 0x0000037004047890 */ /* 0x000fe2000ff1e03f */
[----:B-1----:R-:W-:Y:S01]  /*112d0*/  IMAD.SHL.U32 R3, R9, 0x80, RZ ;  /* 0x0000008009037824 */ /* 0x002fe200078e00ff */
[----:B------:R-:W-:Y:S01]  /*112e0*/  R2UR UR34, R5 ;  /* 0x00000000052272ca */ /* 0x000fe200000e0000 */
[----:B------:R-:W-:Y:S02]  /*112f0*/  UIADD3 UR32, UR38, 0x20400, URZ ;  /* 0x0002040026207890 */ /* 0x000fe4000fffe03f */
[----:B------:R-:W-:Y:S02]  /*11300*/  UIADD3 UR33, UR38, 0x28838, URZ ;  /* 0x0002883826217890 */ /* 0x000fe4000fffe03f */
[----:B------:R-:W-:Y:S01]  /*11310*/  UIADD3.X UR5, URZ, UR5, URZ, UP0, !UPT ;  /* 0x000000053f057290 */ /* 0x000fe200087fe43f */
[----:B------:R-:W-:Y:S01]  /*11320*/  UMOV UR6, 0x0 ;  /* 0x0000000000067882 */ /* 0x000fe20000000000 */
[----:B------:R-:W-:-:S10]  /*11330*/  UMOV UR7, 0x14f00000 ;  /* 0x14f0000000077882 */ /* 0x000fd40000000000 */
.L_x_1065:
        /* <DEDUP_REMOVED lines=13> */
.L_x_1066:
        /* <DEDUP_REMOVED lines=12> */
.L_x_1146:
[----:B------:R-:W-:Y:S05]  /*114d0*/  BSYNC B2 ;  /* 0x0000000000027941 */ /* 0x000fea0003800000 */
.L_x_1067:
        /* <DEDUP_REMOVED lines=9> */
.L_x_1070:
[----:B------:R-:W-:Y:S05]  /*11570*/  BSYNC B2 ;  /* 0x0000000000027941 */ /* 0x000fea0003800000 */
.L_x_1069:
[----:B------:R-:W-:Y:S01]  /*11580*/  R2UR UR6, R2 ;  /* 0x00000000020672ca */ /* 0x000fe200000e0000 */
[----:B------:R-:W-:Y:S01]  /*11590*/  ULDC.64 UR4, c[0x0][0x198] ;  /* 0x0000660000047ab9 */ /* 0x000fe20000000a00 */
[----:B------:R-:W-:Y:S01]  /*115a0*/  R2UR UR7, R3 ;  /* 0x00000000030772ca */ /* 0x000fe200000e0000 */
[----:B------:R-:W-:Y:S01]  /*115b0*/  UIADD3 UR4, UP0, UR4, 0x470, URZ ;  /* 0x0000047004047890 */ /* 0x000fe2000ff1e03f */
[----:B------:R-:W-:Y:S01]  /*115c0*/  R2UR UR10, R5 ;  /* 0x00000000050a72ca */ /* 0x000fe200000e0000 */
[----:B------:R-:W-:Y:S01]  /*115d0*/  IMAD.SHL.U32 R5, R18, 0x80, RZ ;  /* 0x0000008012057824 */ /* 0x000fe200078e00ff */
[----:B------:R-:W-:Y:S01]  /*115e0*/  PLOP3.LUT P0, PT, PT, PT, PT, 0x80, 0x0 ;  /* 0x000000000000781c */ /* 0x000fe20003f0f070 */
[----:B------:R-:W-:Y:S02]  /*115f0*/  UIADD3 UR8, UR38, 0x400, URZ ;  /* 0x0000040026087890 */ /* 0x000fe4000fffe03f */
[----:B------:R-:W-:Y:S02]  /*11600*/  UIADD3 UR9, UR38, 0x28850, URZ ;  /* 0x0002885026097890 */ /* 0x000fe4000fffe03f */
[----:B------:R-:W-:-:S12]  /*11610*/  UIADD3.X UR5, URZ, UR5, URZ, UP0, !UPT ;  /* 0x000000053f057290 */ /* 0x000fd800087fe43f */
.L_x_1071:
        /* <DEDUP_REMOVED lines=13> */
.L_x_1072:
        /* <DEDUP_REMOVED lines=10> */
.L_x_1059:
[----:B------:R-:W-:Y:S05]  /*11790*/  BSYNC B1 ;  /* 0x0000000000017941 */ /* 0x000fea0003800000 */
.L_x_1058:
        /* <DEDUP_REMOVED lines=26> */
.L_x_1075:
[----:B------:R-:W1:Y:S01]  /*11940*/  S2R R2, SR_TID.X ;  /* 0x0000000000027919 */ /* 0x000e620000002100 */
[----:B------:R-:W-:Y:S01]  /*11950*/  BSSY B2, `(.L_x_1076) ;  /* 0x0000006000027945 */ /* 0x000fe20003800000 */
[----:B-1----:R-:W-:Y:S02]  /*11960*/  LOP3.LUT R3, R2, 0x7f, RZ, 0xc0, !PT ;  /* 0x0000007f02037812 */ /* 0x002fe400078ec0ff */
[----:B------:R-:W-:Y:S02]  /*11970*/  SHF.L.U32 R2, R9, 0x1f, RZ ;  /* 0x0000001f09027819 */ /* 0x000fe400000006ff */
[----:B------:R-:W-:Y:S02]  /*11980*/  ISETP.NE.AND P2, PT, R3, RZ, PT ;  /* 0x000000ff0300720c */ /* 0x000fe40003f45270 */
[----:B------:R-:W1:Y:S02]  /*11990*/  SYNCS.PHASECHK.TRANS64.TRYWAIT P0, [UR38+0x28840], R2 ;  /* 0x02884002ff0075a7 */ /* 0x000e640008000166 */
[----:B-1----:R-:W-:Y:S09]  /*119a0*/  @!P0 BRA `(.L_x_1077) ;  /* 0x0000002400388947 */ /* 0x002ff20003800000 */
.L_x_1147:
[----:B------:R-:W-:Y:S05]  /*119b0*/  BSYNC B2 ;  /* 0x0000000000027941 */ /* 0x000fea0003800000 */
.L_x_1076:
[----:B------:R-:W-:Y:S04]  /*119c0*/  BSSY B2, `(.L_x_1078) ;  /* 0x0000007000027945 */ /* 0x000fe80003800000 */
[----:B------:R-:W-:Y:S05]  /*119d0*/  @P2 BRA `(.L_x_1079) ;  /* 0x0000000000142947 */ /* 0x000fea0003800000 */
[----:B------:R-:W-:Y:S01]  /*119e0*/  ISETP.NE.AND P0, PT, R10, RZ, PT ;  /* 0x000000ff0a00720c */ /* 0x000fe20003f05270 */
[----:B-1----:R-:W-:-:S04]  /*119f0*/  IMAD.MOV.U32 R2, RZ, RZ, 0x8000 ;  /* 0x00008000ff027424 */ /* 0x002fc800078e00ff */
[----:B------:R2:W-:Y:S08]  /*11a00*/  SYNCS.ARRIVE.TRANS64 RZ, [UR38+0x28830], R2 ;  /* 0x02883002ffff79a7 */ /* 0x0005f00008000026 */
[----:B--2---:R-:W-:Y:S05]  /*11a10*/  @!P0 BRA `(.L_x_1079) ;  /* 0x0000000000048947 */ /* 0x004fea0003800000 */
[----:B------:R-:W-:Y:S01]  /*11a20*/  BPT.TRAP 0x1 ;  /* 0x000000040000795c */ /* 0x000fe20000300000 */
.L_x_1079:
[----:B------:R-:W-:Y:S05]  /*11a30*/  BSYNC B2 ;  /* 0x0000000000027941 */ /* 0x000fea0003800000 */
.L_x_1078:
        /* <DEDUP_REMOVED lines=11> */
.L_x_1080:
        /* <DEDUP_REMOVED lines=14> */
.L_x_1081:
        /* <DEDUP_REMOVED lines=12> */
.L_x_1148:
[----:B------:R-:W-:Y:S05]  /*11c90*/  BSYNC B2 ;  /* 0x0000000000027941 */ /* 0x000fea0003800000 */
.L_x_1082:
        /* <DEDUP_REMOVED lines=9> */
.L_x_1085:
[----:B------:R-:W-:Y:S05]  /*11d30*/  BSYNC B2 ;  /* 0x0000000000027941 */ /* 0x000fea0003800000 */
.L_x_1084:
        /* <DEDUP_REMOVED lines=10> */
.L_x_1086:
        /* <DEDUP_REMOVED lines=13> */
.L_x_1087:
        /* <DEDUP_REMOVED lines=10> */
.L_x_1074:
[----:B------:R-:W-:Y:S05]  /*11f50*/  BSYNC B1 ;  /* 0x0000000000017941 */ /* 0x000fea0003800000 */
.L_x_1073:
[----:B------:R-:W-:Y:S02]  /*11f60*/  VIADD R6, R6, 0xfffffffe ;  /* 0xfffffffe06067836 */ /* 0x000fe40000000000 */
[----:B------:R-:W-:Y:S01]  /*11f70*/  IMAD.MOV.U32 R8, RZ, RZ, R9 ;  /* 0x000000ffff087224 */ /* 0x000fe200078e0009 */
[----:B------:R-:W-:Y:S06]  /*11f80*/  @P1 BRA `(.L_x_1088) ;  /* 0xfffffff000141947 */ /* 0x000fec000383ffff */
[----:B------:R-:W-:Y:S05]  /*11f90*/  BSYNC B0 ;  /* 0x0000000000007941 */ /* 0x000fea0003800000 */
.L_x_1057:
        /* <DEDUP_REMOVED lines=28> */
.L_x_1090:
[----:B------:R-:W1:Y:S01]  /*12160*/  S2R R2, SR_TID.X ;  /* 0x0000000000027919 */ /* 0x000e620000002100 */
[----:B------:R-:W-:Y:S01]  /*12170*/  BSSY B1, `(.L_x_1091) ;  /* 0x0000006000017945 */ /* 0x000fe20003800000 */
[----:B-1----:R-:W-:Y:S02]  /*12180*/  LOP3.LUT R3, R2, 0x7f, RZ, 0xc0, !PT ;  /* 0x0000007f02037812 */ /* 0x002fe400078ec0ff */
[----:B------:R-:W-:Y:S02]  /*12190*/  SHF.L.U32 R2, R9, 0x1f, RZ ;  /* 0x0000001f09027819 */ /* 0x000fe400000006ff */
[----:B------:R-:W-:Y:S02]  /*121a0*/  ISETP.NE.AND P1, PT, R3, RZ, PT ;  /* 0x000000ff0300720c */ /* 0x000fe40003f25270 */
[----:B------:R-:W1:Y:S02]  /*121b0*/  SYNCS.PHASECHK.TRANS64.TRYWAIT P0, [UR38+0x28848], R2 ;  /* 0x02884802ff0075a7 */ /* 0x000e640008000166 */
[----:B-1----:R-:W-:Y:S09]  /*121c0*/  @!P0 BRA `(.L_x_1092) ;  /* 0x0000001c00608947 */ /* 0x002ff20003800000 */
.L_x_1149:
[----:B------:R-:W-:Y:S05]  /*121d0*/  BSYNC B1 ;  /* 0x0000000000017941 */ /* 0x000fea0003800000 */
.L_x_1091:
[----:B------:R-:W-:Y:S04]  /*121e0*/  BSSY B1, `(.L_x_1093) ;  /* 0x0000007000017945 */ /* 0x000fe80003800000 */
[----:B------:R-:W-:Y:S05]  /*121f0*/  @P1 BRA `(.L_x_1094) ;  /* 0x0000000000141947 */ /* 0x000fea0003800000 */
[----:B------:R-:W-:Y:S01]  /*12200*/  ISETP.NE.AND P0, PT, R10, RZ, PT ;  /* 0x000000ff0a00720c */ /* 0x000fe20003f05270 */
[----:B-1----:R-:W-:-:S04]  /*12210*/  IMAD.MOV.U32 R3, RZ, RZ, 0x8000 ;  /* 0x00008000ff037424 */ /* 0x002fc800078e00ff */
[----:B------:R2:W-:Y:S08]  /*12220*/  SYNCS.ARRIVE.TRANS64 RZ, [UR38+0x28838], R3 ;  /* 0x02883803ffff79a7 */ /* 0x0005f00008000026 */
[----:B--2---:R-:W-:Y:S05]  /*12230*/  @!P0 BRA `(.L_x_1094) ;  /* 0x0000000000048947 */ /* 0x004fea0003800000 */
[----:B------:R-:W-:Y:S01]  /*12240*/  BPT.TRAP 0x1 ;  /* 0x000000040000795c */ /* 0x000fe20000300000 */
.L_x_1094:
[----:B------:R-:W-:Y:S05]  /*12250*/  BSYNC B1 ;  /* 0x0000000000017941 */ /* 0x000fea0003800000 */
.L_x_1093:
        /* <DEDUP_REMOVED lines=11> */
.L_x_1095:
        /* <DEDUP_REMOVED lines=14> */
.L_x_1096:
        /* <DEDUP_REMOVED lines=11> */
.L_x_1150:
[----:B------:R-:W-:Y:S05]  /*124a0*/  BSYNC B1 ;  /* 0x0000000000017941 */ /* 0x000fea0003800000 */
.L_x_1097:
        /* <DEDUP_REMOVED lines=9> */
.L_x_1100:
[----:B------:R-:W-:Y:S05]  /*12540*/  BSYNC B1 ;  /* 0x0000000000017941 */ /* 0x000fea0003800000 */
.L_x_1099:
        /* <DEDUP_REMOVED lines=10> */
.L_x_1101:
        /* <DEDUP_REMOVED lines=13> */
.L_x_1102:
        /* <DEDUP_REMOVED lines=10> */
.L_x_1089:
[----:B------:R-:W-:Y:S05]  /*12760*/  BSYNC B0 ;  /* 0x0000000000007941 */ /* 0x000fea0003800000 */
.L_x_1056:
        /* <DEDUP_REMOVED lines=11> */
.L_x_1151:
[----:B------:R-:W-:Y:S05]  /*12820*/  BSYNC B1 ;  /* 0x0000000000017941 */ /* 0x000fea0003800000 */
.L_x_1105:
        /* <DEDUP_REMOVED lines=8> */
.L_x_1108:
[----:B------:R-:W-:Y:S05]  /*128b0*/  BSYNC B1 ;  /* 0x0000000000017941 */ /* 0x000fea0003800000 */
.L_x_1107:
[----:B------:R-:W-:Y:S01]  /*128c0*/  R2UR UR4, R0 ;  /* 0x00000000000472ca */ /* 0x000fe200000e0000 */
[----:B------:R-:W-:Y:S01]  /*128d0*/  ULDC.64 UR6, c[0x0][0x198] ;  /* 0x0000660000067ab9 */ /* 0x000fe20000000a00 */
[----:B------:R-:W-:Y:S01]  /*128e0*/  R2UR UR9, R3 ;  /* 0x00000000030972ca */ /* 0x000fe200000e0000 */
[----:B------:R-:W-:Y:S01]  /*128f0*/  UIADD3 UR6, UP0, UR6, 0x470, URZ ;  /* 0x0000047006067890 */ /* 0x000fe2000ff1e03f */
[----:B------:R-:W-:Y:S01]  /*12900*/  PLOP3.LUT P0, PT, PT, PT, PT, 0x80, 0x0 ;  /* 0x000000000000781c */ /* 0x000fe20003f0f070 */
[----:B------:R-:W-:Y:S01]  /*12910*/  IMAD.SHL.U32 R18, R18, 0x80, RZ ;  /* 0x0000008012127824 */ /* 0x000fe200078e00ff */
[----:B------:R-:W-:Y:S01]  /*12920*/  UMOV UR14, 0x0 ;  /* 0x00000000000e7882 */ /* 0x000fe20000000000 */
[----:B------:R-:W-:Y:S01]  /*12930*/  UIADD3.X UR7, URZ, UR7, URZ, UP0, !UPT ;  /* 0x000000073f077290 */ /* 0x000fe200087fe43f */
[----:B------:R-:W-:Y:S01]  /*12940*/  UMOV UR15, 0x14f00000 ;  /* 0x14f00000000f7882 */ /* 0x000fe20000000000 */
[----:B------:R-:W-:-:S04]  /*12950*/  UMOV UR10, URZ ;  /* 0x0000003f000a7c82 */ /* 0x000fc80008000000 */
[----:B------:R-:W-:Y:S02]  /*12960*/  ULEA UR4, UR4, UR38, 0xf ;  /* 0x0000002604047291 */ /* 0x000fe4000f8e783f */
[----:B------:R-:W-:Y:S02]  /*12970*/  UIADD3 UR9, UR9, 0x28850, URZ ;  /* 0x0002885009097890 */ /* 0x000fe4000fffe03f */
[----:B------:R-:W-:-:S12]  /*12980*/  UIADD3 UR8, UR4, 0x400, URZ ;  /* 0x0000040004087890 */ /* 0x000fd8000fffe03f */
.L_x_1109:
        /* <DEDUP_REMOVED lines=13> */
.L_x_1110:
        /* <DEDUP_REMOVED lines=8> */
.L_x_1104:
[----:B------:R-:W-:Y:S05]  /*12ae0*/  BSYNC B0 ;  /* 0x0000000000007941 */ /* 0x000fea0003800000 */
.L_x_1103:
[----:B------:R-:W-:Y:S02]  /*12af0*/  VIADD R0, R0, 0x1 ;  /* 0x0000000100007836 */ /* 0x000fe40000000000 */
[----:B0-----:R-:W-:-:S03]  /*12b00*/  IMAD.MOV.U32 R3, RZ, RZ, RZ ;  /* 0x000000ffff037224 */ /* 0x001fc600078e00ff */
[----:B------:R-:W-:-:S04]  /*12b10*/  ISETP.NE.AND P0, PT, R0, 0x2, PT ;  /* 0x000000020000780c */ /* 0x000fc80003f05270 */
[----:B------:R-:W-:Y:S02]  /*12b20*/  SEL R2, RZ, 0x1, P0 ;  /* 0x00000001ff027807 */ /* 0x000fe40000000000 */
[----:B------:R-:W-:Y:S02]  /*12b30*/  SEL R0, R0, RZ, P0 ;  /* 0x000000ff00007207 */ /* 0x000fe40000000000 */
[----:B------:R-:W-:-:S07]  /*12b40*/  LOP3.LUT R9, R9, R2, RZ, 0x3c, !PT ;  /* 0x0000000209097212 */ /* 0x000fce00078e3cff */
.L_x_1034:
[----:B0-----:R-:W0:Y:S01]  /*12b50*/  S2R R5, SR_CgaCtaId ;  /* 0x0000000000057919 */ /* 0x001e220000008800 */
[----:B------:R-:W-:Y:S02]  /*12b60*/  MOV R2, 0x400 ;  /* 0x0000040000027802 */ /* 0x000fe40000000f00 */
[----:B------:R-:W-:Y:S02]  /*12b70*/  SHF.L.U32 R3, R3, 0x1f, RZ ;  /* 0x0000001f03037819 */ /* 0x000fe400000006ff */
[----:B0-----:R-:W-:-:S04]  /*12b80*/  LEA R2, R5, R2, 0x18 ;  /* 0x0000000205027211 */ /* 0x001fc800078ec0ff */
[----:B------:R-:W0:Y:S02]  /*12b90*/  SYNCS.PHASECHK.TRANS64.TRYWAIT P0, [R2+URZ+0x28820], R3 ;  /* 0x02882003020075a7 */ /* 0x000e24000800017f */
[----:B0-----:R-:W-:Y:S05]  /*12ba0*/  @!P0 BRA `(.L_x_1111) ;  /* 0x00000014002c8947 */ /* 0x001fea0003800000 */
.L_x_1152:
[----:B------:R-:W-:-:S03]  /*12bb0*/  UMOV UR4, 0xffffffff ;  /* 0xffffffff00047882 */ /* 0x000fc60000000000 */
[----:B------:R-:W-:Y:S05]  /*12bc0*/  BRA.DIV UR4, `(.L_x_1112) ;  /* 0x0000001604387947 */ /* 0x000fea000b800000 */
[----:B0-----:R-:W0:Y:S02]  /*12bd0*/  S2R R3, SR_TID.X ;  /* 0x0000000000037919 */ /* 0x001e240000002100 */
[----:B0-----:R-:W-:-:S04]  /*12be0*/  SHF.R.U32.HI R3, RZ, 0x5, R3 ;  /* 0x00000005ff037819 */ /* 0x001fc80000011603 */
[----:B------:R-:W-:-:S05]  /*12bf0*/  LOP3.LUT R3, R3, 0x3, RZ, 0xc0, !PT ;  /* 0x0000000303037812 */ /* 0x000fca00078ec0ff */
[----:B------:R0:W1:Y:S02]  /*12c00*/  SHFL.IDX PT, R14, R3, RZ, 0x1f ;  /* 0x00001fff030e7589 */ /* 0x00006400000e0000 */
.L_x_1155:
[----:B-1----:R-:W-:-:S13]  /*12c10*/  ISETP.NE.AND P0, PT, R14, RZ, PT ;  /* 0x000000ff0e00720c */ /* 0x002fda0003f05270 */
[----:B------:R-:W-:Y:S05]  /*12c20*/  @P0 BRA `(.L_x_950) ;  /* 0x0000000000880947 */ /* 0x000fea0003800000 */
[----:B------:R-:W-:-:S03]  /*12c30*/  UMOV UR4, 0xffffffff ;  /* 0xffffffff00047882 */ /* 0x000fc60000000000 */
[----:B------:R-:W-:Y:S05]  /*12c40*/  BRA.DIV UR4, `(.L_x_1113) ;  /* 0x00000016044c7947 */ /* 0x000fea000b800000 */
[----:B------:R-:W-:-:S13]  /*12c50*/  ELECT P6, URZ, PT ;  /* 0x00000000003f782f */ /* 0x000fda00038c0000 */
.L_x_1158:
[----:B------:R-:W-:Y:S05]  /*12c60*/  @!P6 BRA `(.L_x_950) ;  /* 0x000000000078e947 */ /* 0x000fea0003800000 */
[----:B0-----:R-:W2:Y:S02]  /*12c70*/  LDL.LU R3, [R1+0x14] ;  /* 0x0000140001037983 */ /* 0x001ea40000300800 */
[----:B--2---:R-:W-:-:S04]  /*12c80*/  LOP3.LUT R3, R3, 0x2, RZ, 0xfc, !PT ;  /* 0x0000000203037812 */ /* 0x004fc800078efcff */
[----:B------:R-:W-:-:S13]  /*12c90*/  ISETP.NE.AND P2, PT, R3, 0x3, PT ;  /* 0x000000030300780c */ /* 0x000fda0003f45270 */
[----:B------:R-:W-:Y:S05]  /*12ca0*/  @!P2 BRA `(.L_x_1114) ;  /* 0x000000000004a947 */ /* 0x000fea0003800000 */
[----:B------:R-:W-:Y:S01]  /*12cb0*/  BPT.TRAP 0x1 ;  /* 0x000000040000795c */ /* 0x000fe20000300000 */
.L_x_1114:
        /* <DEDUP_REMOVED lines=12> */
.L_x_1159:
[----:B------:R-:W1:Y:S02]  /*12d80*/  SYNCS.PHASECHK.TRANS64.TRYWAIT P0, [R3+URZ], R4 ;  /* 0x00000004030075a7 */ /* 0x000e64000800017f */
[----:B-1----:R-:W-:Y:S05]  /*12d90*/  @!P0 BRA `(.L_x_1116) ;  /* 0x00000014002c8947 */ /* 0x002fea0003800000 */
.L_x_1160:
[----:B------:R-:W-:Y:S05]  /*12da0*/  @!P2 BRA `(.L_x_1117) ;  /* 0x000000000004a947 */ /* 0x000fea0003800000 */
[----:B------:R-:W-:Y:S01]  /*12db0*/  BPT.TRAP 0x1 ;  /* 0x000000040000795c */ /* 0x000fe20000300000 */
.L_x_1117:
[----:B-1----:R-:W-:-:S04]  /*12dc0*/  VIADD R3, R2, 0x28860 ;  /* 0x0002886002037836 */ /* 0x002fc80000000000 */
[----:B------:R-:W-:-:S04]  /*12dd0*/  IMAD R0, R0, 0x8, R3 ;  /* 0x0000000800007824 */ /* 0x000fc800078e0203 */
[----:B------:R-:W1:Y:S02]  /*12de0*/  SYNCS.PHASECHK.TRANS64.TRYWAIT P0, [R0+URZ], R5 ;  /* 0x00000005000075a7 */ /* 0x000e64000800017f */
[----:B-1----:R-:W-:Y:S05]  /*12df0*/  @!P0 BRA `(.L_x_1118) ;  /* 0x0000001400288947 */ /* 0x002fea0003800000 */
.L_x_1161:
[----:B------:R-:W-:-:S07]  /*12e00*/  IMAD R3, R8, 0x8, R3 ;  /* 0x0000000808037824 */ /* 0x000fce00078e0203 */
.L_x_1119:
[----:B--2---:R2:W3:Y:S02]  /*12e10*/  SYNCS.PHASECHK.TRANS64.TRYWAIT P0, [R3+URZ], R4 ;  /* 0x00000004030075a7 */ /* 0x0044e4000800017f */
[----:B---3--:R-:W-:Y:S05]  /*12e20*/  @!P0 NANOSLEEP.SYNCS 0x989680 ;  /* 0x009896800000895d */ /* 0x008fea0003900000 */
[----:B------:R-:W3:Y:S02]  /*12e30*/  @!P0 SYNCS.PHASECHK.TRANS64 P0, [R3+URZ], R4 ;  /* 0x00000004030085a7 */ /* 0x000ee4000800007f */
[----:B---3--:R-:W-:Y:S05]  /*12e40*/  @!P0 BRA `(.L_x_1119) ;  /* 0xfffffffc00f08947 */ /* 0x008fea000383ffff */
.L_x_950:
[----:B------:R-:W-:Y:S05]  /*12e50*/  BSYNC B6 ;  /* 0x0000000000067941 */ /* 0x000fea0003800000 */
.L_x_947:
[----:B------:R-:W-:Y:S05]  /*12e60*/  EXIT ;  /* 0x000000000000794d */ /* 0x000fea0003800000 */
.L_x_960:
[----:B0-----:R-:W-:-:S04]  /*12e70*/  IMAD.U32 R3, RZ, RZ, UR36 ;  /* 0x00000024ff037e24 */ /* 0x001fc8000f8e00ff */
[----:B------:R0:W1:Y:S03]  /*12e80*/  SYNCS.PHASECHK.TRANS64.TRYWAIT P1, [R3+URZ+0x28800], R2 ;  /* 0x02880002030075a7 */ /* 0x000066000802017f */
[----:B-1----:R-:W-:Y:S05]  /*12e90*/  @!P1 NANOSLEEP.SYNCS 0x989680 ;  /* 0x009896800000995d */ /* 0x002fea0003900000 */
[----:B------:R-:W1:Y:S02]  /*12ea0*/  @!P1 SYNCS.PHASECHK.TRANS64 P1, [R3+URZ+0x28800], R2 ;  /* 0x02880002030095a7 */ /* 0x000e64000802007f */
[----:B-1----:R-:W-:Y:S05]  /*12eb0*/  @!P1 BRA `(.L_x_960) ;  /* 0xfffffffc00ec9947 */ /* 0x002fea000383ffff */
[----:B------:R-:W-:Y:S05]  /*12ec0*/  BRA `(.L_x_1120) ;  /* 0xfffffee800007947 */ /* 0x000fea000383ffff */
.L_x_964:
[----:B0-----:R-:W-:-:S04]  /*12ed0*/  IMAD.U32 R3, RZ, RZ, UR36 ;  /* 0x00000024ff037e24 */ /* 0x001fc8000f8e00ff */
[----:B------:R0:W2:Y:S03]  /*12ee0*/  SYNCS.PHASECHK.TRANS64.TRYWAIT P2, [R3+URZ+0x28830], R2 ;  /* 0x02883002030075a7 */ /* 0x0000a6000804017f */
[----:B--2---:R-:W-:Y:S05]  /*12ef0*/  @!P2 NANOSLEEP.SYNCS 0x989680 ;  /* 0x009896800000a95d */ /* 0x004fea0003900000 */
[----:B------:R-:W2:Y:S02]  /*12f00*/  @!P2 SYNCS.PHASECHK.TRANS64 P2, [R3+URZ+0x28830], R2 ;  /* 0x028830020300a5a7 */ /* 0x000ea4000804007f */
[----:B--2---:R-:W-:Y:S05]  /*12f10*/  @!P2 BRA `(.L_x_964) ;  /* 0xfffffffc00eca947 */ /* 0x004fea000383ffff */
[----:B------:R-:W-:Y:S05]  /*12f20*/  BRA `(.L_x_963) ;  /* 0xfffffee8001c7947 */ /* 0x000fea000383ffff */
.L_x_980:
[----:B-1----:R-:W-:-:S04]  /*12f30*/  IMAD.U32 R14, RZ, RZ, UR10 ;  /* 0x0000000aff0e7e24 */ /* 0x002fc8000f8e00ff */
[----:B------:R1:W2:Y:S03]  /*12f40*/  SYNCS.PHASECHK.TRANS64.TRYWAIT P5, [R14+URZ+0x28830], R9 ;  /* 0x028830090e0075a7 */ /* 0x0002a600080a017f */
[----:B--2---:R-:W-:Y:S05]  /*12f50*/  @!P5 NANOSLEEP.SYNCS 0x989680 ;  /* 0x009896800000d95d */ /* 0x004fea0003900000 */
[----:B------:R-:W2:Y:S02]  /*12f60*/  @!P5 SYNCS.PHASECHK.TRANS64 P5, [R14+URZ+0x28830], R9 ;  /* 0x028830090e00d5a7 */ /* 0x000ea400080a007f */
[----:B--2---:R-:W-:Y:S05]  /*12f70*/  @!P5 BRA `(.L_x_980) ;  /* 0xfffffffc00ecd947 */ /* 0x004fea000383ffff */
[----:B------:R-:W-:Y:S05]  /*12f80*/  BRA `(.L_x_977) ;  /* 0xffffff1c001c7947 */ /* 0x000fea000383ffff */
.L_x_984:
[----:B-1----:R-:W-:-:S04]  /*12f90*/  IMAD.U32 R14, RZ, RZ, UR10 ;  /* 0x0000000aff0e7e24 */ /* 0x002fc8000f8e00ff */
[----:B------:R1:W2:Y:S03]  /*12fa0*/  SYNCS.PHASECHK.TRANS64.TRYWAIT P4, [R14+URZ+0x28850], R9 ;  /* 0x028850090e0075a7 */ /* 0x0002a6000808017f */
[----:B--2---:R-:W-:Y:S05]  /*12fb0*/  @!P4 NANOSLEEP.SYNCS 0x989680 ;  /* 0x009896800000c95d */ /* 0x004fea0003900000 */
[----:B------:R-:W2:Y:S02]  /*12fc0*/  @!P4 SYNCS.PHASECHK.TRANS64 P4, [R14+URZ+0x28850], R9 ;  /* 0x028850090e00c5a7 */ /* 0x000ea4000808007f */
[----:B--2---:R-:W-:Y:S05]  /*12fd0*/  @!P4 BRA `(.L_x_984) ;  /* 0xfffffffc00ecc947 */ /* 0x004fea000383ffff */
[----:B------:R-:W-:Y:S05]  /*12fe0*/  BRA `(.L_x_981) ;  /* 0xffffff1c00e07947 */ /* 0x000fea000383ffff */
.L_x_1001:
[----:B-1----:R-:W-:-:S04]  /*12ff0*/  IMAD.U32 R11, RZ, RZ, UR10 ;  /* 0x0000000aff0b7e24 */ /* 0x002fc8000f8e00ff */
[----:B------:R1:W2:Y:S03]  /*13000*/  SYNCS.PHASECHK.TRANS64.TRYWAIT P3, [R11+URZ+0x28830], R0 ;  /* 0x028830000b0075a7 */ /* 0x0002a6000806017f */
[----:B--2---:R-:W-:Y:S05]  /*13010*/  @!P3 NANOSLEEP.SYNCS 0x989680 ;  /* 0x009896800000b95d */ /* 0x004fea0003900000 */
[----:B------:R-:W2:Y:S02]  /*13020*/  @!P3 SYNCS.PHASECHK.TRANS64 P3, [R11+URZ+0x28830], R0 ;  /* 0x028830000b00b5a7 */ /* 0x000ea4000806007f */
[----:B--2---:R-:W-:Y:S05]  /*13030*/  @!P3 BRA `(.L_x_1001) ;  /* 0xfffffffc00ecb947 */ /* 0x004fea000383ffff */
[----:B------:R-:W-:Y:S05]  /*13040*/  BRA `(.L_x_998) ;  /* 0xffffff4c00a87947 */ /* 0x000fea000383ffff */
.L_x_1005:
[----:B-1----:R-:W-:-:S04]  /*13050*/  IMAD.U32 R11, RZ, RZ, UR10 ;  /* 0x0000000aff0b7e24 */ /* 0x002fc8000f8e00ff */
[----:B------:R1:W2:Y:S03]  /*13060*/  SYNCS.PHASECHK.TRANS64.TRYWAIT P2, [R11+URZ+0x28850], R0 ;  /* 0x028850000b0075a7 */ /* 0x0002a6000804017f */
[----:B--2---:R-:W-:Y:S05]  /*13070*/  @!P2 NANOSLEEP.SYNCS 0x989680 ;  /* 0x009896800000a95d */ /* 0x004fea0003900000 */
[----:B------:R-:W2:Y:S02]  /*13080*/  @!P2 SYNCS.PHASECHK.TRANS64 P2, [R11+URZ+0x28850], R0 ;  /* 0x028850000b00a5a7 */ /* 0x000ea4000804007f */
[----:B--2---:R-:W-:Y:S05]  /*13090*/  @!P2 BRA `(.L_x_1005) ;  /* 0xfffffffc00eca947 */ /* 0x004fea000383ffff */
[----:B------:R-:W-:Y:S05]  /*130a0*/  BRA `(.L_x_1002) ;  /* 0xffffff50006c7947 */ /* 0x000fea000383ffff */
.L_x_1011:
[----:B-1----:R-:W-:-:S04]  /*130b0*/  IMAD.U32 R11, RZ, RZ, UR10 ;  /* 0x0000000aff0b7e24 */ /* 0x002fc8000f8e00ff */
[----:B------:R1:W2:Y:S03]  /*130c0*/  SYNCS.PHASECHK.TRANS64.TRYWAIT P3, [R11+URZ+0x28830], R0 ;  /* 0x028830000b0075a7 */ /* 0x0002a6000806017f */
[----:B--2---:R-:W-:Y:S05]  /*130d0*/  @!P3 NANOSLEEP.SYNCS 0x989680 ;  /* 0x009896800000b95d */ /* 0x004fea0003900000 */
[----:B------:R-:W2:Y:S02]  /*130e0*/  @!P3 SYNCS.PHASECHK.TRANS64 P3, [R11+URZ+0x28830], R0 ;  /* 0x028830000b00b5a7 */ /* 0x000ea4000806007f */
[----:B--2---:R-:W-:Y:S05]  /*130f0*/  @!P3 BRA `(.L_x_1011) ;  /* 0xfffffffc00ecb947 */ /* 0x004fea000383ffff */
[----:B------:R-:W-:Y:S05]  /*13100*/  BRA `(.L_x_1008) ;  /* 0xffffff6c00887947 */ /* 0x000fea000383ffff */
.L_x_1015:
[----:B-1----:R-:W-:-:S04]  /*13110*/  IMAD.U32 R11, RZ, RZ, UR10 ;  /* 0x0000000aff0b7e24 */ /* 0x002fc8000f8e00ff */
[----:B------:R1:W2:Y:S03]  /*13120*/  SYNCS.PHASECHK.TRANS64.TRYWAIT P2, [R11+URZ+0x28850], R0 ;  /* 0x028850000b0075a7 */ /* 0x0002a6000804017f */
[----:B--2---:R-:W-:Y:S05]  /*13130*/  @!P2 NANOSLEEP.SYNCS 0x989680 ;  /* 0x009896800000a95d */ /* 0x004fea0003900000 */
[----:B------:R-:W2:Y:S02]  /*13140*/  @!P2 SYNCS.PHASECHK.TRANS64 P2, [R11+URZ+0x28850], R0 ;  /* 0x028850000b00a5a7 */ /* 0x000ea4000804007f */
[----:B--2---:R-:W-:Y:S05]  /*13150*/  @!P2 BRA `(.L_x_1015) ;  /* 0xfffffffc00eca947 */ /* 0x004fea000383ffff */
[----:B------:R-:W-:Y:S05]  /*13160*/  BRA `(.L_x_1012) ;  /* 0xffffff7000487947 */ /* 0x000fea000383ffff */
.L_x_1028:
[----:B-1----:R-:W-:-:S04]  /*13170*/  IMAD.U32 R5, RZ, RZ, UR5 ;  /* 0x00000005ff057e24 */ /* 0x002fc8000f8e00ff */
[----:B------:R1:W2:Y:S03]  /*13180*/  SYNCS.PHASECHK.TRANS64.TRYWAIT P0, [R5+URZ+0x28850], R2 ;  /* 0x02885002050075a7 */ /* 0x0002a6000800017f */
[----:B--2---:R-:W-:Y:S05]  /*13190*/  @!P0 NANOSLEEP.SYNCS 0x989680 ;  /* 0x009896800000895d */ /* 0x004fea0003900000 */
[----:B------:R-:W2:Y:S02]  /*131a0*/  @!P0 SYNCS.PHASECHK.TRANS64 P0, [R5+URZ+0x28850], R2 ;  /* 0x02885002050085a7 */ /* 0x000ea4000800007f */
[----:B--2---:R-:W-:Y:S05]  /*131b0*/  @!P0 BRA `(.L_x_1028) ;  /* 0xfffffffc00ec8947 */ /* 0x004fea000383ffff */
[----:B------:R-:W-:Y:S05]  /*131c0*/  BRA `(.L_x_1027) ;  /* 0xffffff9c003c7947 */ /* 0x000fea000383ffff */
.L_x_1045:
[----:B------:R-:W-:Y:S02]  /*131d0*/  IMAD.MOV.U32 R13, RZ, RZ, R0 ;  /* 0x000000ffff0d7224 */ /* 0x000fe400078e0000 */
[----:B------:R-:W-:Y:S02]  /*131e0*/  IMAD.MOV.U32 R12, RZ, RZ, RZ ;  /* 0x000000ffff0c7224 */ /* 0x000fe400078e00ff */
[----:B------:R-:W-:Y:S02]  /*131f0*/  IMAD.MOV.U32 R11, RZ, RZ, 0x1f ;  /* 0x0000001fff0b7424 */ /* 0x000fe400078e00ff */
[----:B------:R-:W-:-:S07]  /*13200*/  IMAD.MOV.U32 R15, RZ, RZ, -0x1 ;  /* 0xffffffffff0f7424 */ /* 0x000fce00078e00ff */
[----:B01----:R-:W-:Y:S05]  /*13210*/  WARPSYNC.COLLECTIVE R15, `(.L_x_1121) ;  /* 0x000000000f087348 */ /* 0x003fea0003c00000 */
[----:B------:R2:W3:Y:S02]  /*13220*/  SHFL.IDX P6, R14, R13, R12, R11 ;  /* 0x0000000c0d0e7389 */ /* 0x0004e400000c000b */
[----:B0123--:R-:W-:Y:S01]  /*13230*/  ENDCOLLECTIVE ;  /* 0x000000000000791b */ /* 0x00ffe20003800000 */
.L_x_1121:
[----:B------:R-:W-:Y:S05]  /*13240*/  BRA `(.L_x_1122) ;  /* 0xffffffcc001c7947 */ /* 0x000fea000383ffff */
.L_x_1047:
[----:B------:R-:W-:Y:S01]  /*13250*/  BSSY B0, `(.L_x_1123) ;  /* 0x0000006000007945 */ /* 0x000fe20003800000 */
[----:B------:R-:W-:-:S07]  /*13260*/  IMAD.MOV.U32 R15, RZ, RZ, -0x1 ;  /* 0xffffffffff0f7424 */ /* 0x000fce00078e00ff */
[----:B012---:R-:W-:Y:S05]  /*13270*/  WARPSYNC.COLLECTIVE R15, `(.L_x_1124) ;  /* 0x000000000f0c7348 */ /* 0x007fea0003c00000 */
[----:B------:R-:W-:Y:S02]  /*13280*/  ELECT P6, UR62, PT ;  /* 0x00000000003e782f */ /* 0x000fe400038c0000 */
[----:B------:R-:W-:Y:S01]  /*13290*/  MOV R14, UR62 ;  /* 0x0000003e000e7c02 */ /* 0x000fe20008000f00 */
[----:B012---:R-:W-:Y:S10]  /*132a0*/  ENDCOLLECTIVE ;  /* 0x000000000000791b */ /* 0x007ff40003800000 */
.L_x_1124:
[----:B------:R-:W-:Y:S05]  /*132b0*/  BSYNC B0 ;  /* 0x0000000000007941 */ /* 0x000fea0003800000 */
.L_x_1123:
[----:B------:R-:W-:Y:S05]  /*132c0*/  BRA `(.L_x_1125) ;  /* 0xffffffcc001c7947 */ /* 0x000fea000383ffff */
.L_x_1049:
[----:B-1----:R-:W-:-:S04]  /*132d0*/  IMAD.U32 R3, RZ, RZ, UR38 ;  /* 0x00000026ff037e24 */ /* 0x002fc8000f8e00ff */
[----:B------:R1:W2:Y:S03]  /*132e0*/  SYNCS.PHASECHK.TRANS64.TRYWAIT P0, [R3+URZ+0x28840], R0 ;  /* 0x02884000030075a7 */ /* 0x0002a6000800017f */
[----:B--2---:R-:W-:Y:S05]  /*132f0*/  @!P0 NANOSLEEP.SYNCS 0x989680 ;  /* 0x009896800000895d */ /* 0x004fea0003900000 */
[----:B------:R-:W2:Y:S02]  /*13300*/  @!P0 SYNCS.PHASECHK.TRANS64 P0, [R3+URZ+0x28840], R0 ;  /* 0x02884000030085a7 */ /* 0x000ea4000800007f */
[----:B--2---:R-:W-:Y:S05]  /*13310*/  @!P0 BRA `(.L_x_1049) ;  /* 0xfffffffc00ec8947 */ /* 0x004fea000383ffff */
[----:B------:R-:W-:Y:S05]  /*13320*/  BRA `(.L_x_1126) ;  /* 0xffffffcc00707947 */ /* 0x000fea000383ffff */
.L_x_1052:
[----:B------:R-:W-:Y:S02]  /*13330*/  IMAD.MOV.U32 R13, RZ, RZ, R6 ;  /* 0x000000ffff0d7224 */ /* 0x000fe400078e0006 */
[----:B------:R-:W-:Y:S02]  /*13340*/  IMAD.MOV.U32 R12, RZ, RZ, RZ ;  /* 0x000000ffff0c7224 */ /* 0x000fe400078e00ff */
[----:B------:R-:W-:Y:S02]  /*13350*/  IMAD.MOV.U32 R11, RZ, RZ, 0x181f ;  /* 0x0000181fff0b7424 */ /* 0x000fe400078e00ff */
[----:B------:R-:W-:Y:S02]  /*13360*/  IMAD.MOV.U32 R15, RZ, RZ, -0x1 ;  /* 0xffffffffff0f7424 */ /* 0x000fe400078e00ff */
[----:B------:R-:W-:-:S07]  /*13370*/  VIADD R4, R4, UR40 ;  /* 0x0000002804047c36 */ /* 0x000fce0008000000 */
[----:B------:R-:W-:Y:S05]  /*13380*/  WARPSYNC.COLLECTIVE R15, `(.L_x_1127) ;  /* 0x000000000f087348 */ /* 0x000fea0003c00000 */
[----:B------:R0:W1:Y:S02]  /*13390*/  SHFL.IDX P6, R14, R13, R12, R11 ;  /* 0x0000000c0d0e7389 */ /* 0x00006400000c000b */
[----:B01----:R-:W-:Y:S01]  /*133a0*/  ENDCOLLECTIVE ;  /* 0x000000000000791b */ /* 0x003fe20003800000 */
.L_x_1127:
[----:B------:R-:W-:Y:S02]  /*133b0*/  IMAD.MOV.U32 R13, RZ, RZ, R0 ;  /* 0x000000ffff0d7224 */ /* 0x000fe400078e0000 */
[----:B------:R-:W-:-:S07]  /*133c0*/  IMAD.MOV.U32 R2, RZ, RZ, R14 ;  /* 0x000000ffff027224 */ /* 0x000fce00078e000e */
[----:B------:R-:W-:Y:S05]  /*133d0*/  WARPSYNC.COLLECTIVE R15, `(.L_x_1128) ;  /* 0x000000000f087348 */ /* 0x000fea0003c00000 */
[----:B------:R0:W1:Y:S02]  /*133e0*/  SHFL.IDX P6, R14, R13, R12, R11 ;  /* 0x0000000c0d0e7389 */ /* 0x00006400000c000b */
[----:B01----:R-:W-:Y:S01]  /*133f0*/  ENDCOLLECTIVE ;  /* 0x000000000000791b */ /* 0x003fe20003800000 */
.L_x_1128:
[----:B------:R-:W-:Y:S02]  /*13400*/  ULDC UR4, c[0x0][0x288] ;  /* 0x0000a20000047ab9 */ /* 0x000fe40000000800 */
[----:B------:R-:W-:-:S05]  /*13410*/  IMAD R5, R8, UR4, RZ ;  /* 0x0000000408057c24 */ /* 0x000fca000f8e02ff */
[C---:B------:R-:W-:Y:S01]  /*13420*/  ISETP.GE.AND P2, PT, R4.reuse, R5, PT ;  /* 0x000000050400720c */ /* 0x040fe20003f46270 */
[----:B------:R-:W-:Y:S02]  /*13430*/  VIADD R12, R4, 0x10 ;  /* 0x00000010040c7836 */ /* 0x000fe40000000000 */
[----:B------:R-:W-:-:S10]  /*13440*/  IMAD.MOV.U32 R13, RZ, RZ, R6 ;  /* 0x000000ffff0d7224 */ /* 0x000fd400078e0006 */
[----:B------:R-:W-:Y:S01]  /*13450*/  @!P2 LEA R8, R7, UR38, 0x1 ;  /* 0x000000260708ac11 */ /* 0x000fe2000f8e08ff */
[----:B------:R-:W-:-:S05]  /*13460*/  IMAD.MOV.U32 R3, RZ, RZ, R14 ;  /* 0x000000ffff037224 */ /* 0x000fca00078e000e */
[----:B------:R-:W-:-:S04]  /*13470*/  LOP3.LUT R3, R3, R2, RZ, 0x3c, !PT ;  /* 0x0000000203037212 */ /* 0x000fc800078e3cff */
[----:B------:R-:W-:-:S04]  /*13480*/  LOP3.LUT R2, R3, R2, RZ, 0x3c, !PT ;  /* 0x0000000203027212 */ /* 0x000fc800078e3cff */
[----:B------:R-:W-:-:S03]  /*13490*/  LOP3.LUT R3, R3, R2, RZ, 0x3c, !PT ;  /* 0x0000000203037212 */ /* 0x000fc600078e3cff */
[----:B------:R-:W-:-:S05]  /*134a0*/  @!P2 IMAD.WIDE.U32 R2, R10, 0x2, R2 ;  /* 0x000000020a02a825 */ /* 0x000fca00078e0002 */
[----:B------:R-:W-:Y:S01]  /*134b0*/  @!PT LDS RZ, [RZ] ;  /* 0x00000000fffff984 */ /* 0x000fe20000000800 */
[----:B------:R-:W-:Y:S01]  /*134c0*/  @!PT LDS RZ, [RZ] ;  /* 0x00000000fffff984 */ /* 0x000fe20000000800 */
[----:B------:R-:W-:Y:S01]  /*134d0*/  @!PT LDS RZ, [RZ] ;  /* 0x00000000fffff984 */ /* 0x000fe20000000800 */
[----:B------:R0:W-:Y:S04]  /*134e0*/  @!P2 LDGSTS.E.BYPASS.LTC128B.128 [R8+0x10400], desc[UR44][R2.64], !P1 ;  /* 0x104000000208afae */ /* 0x0001e8000c901d6c */
[----:B------:R0:W-:Y:S01]  /*134f0*/  @!P2 LDGSTS.E.BYPASS.LTC128B.128 [R8+0x14400], desc[UR44][R2.64+0x80], !P0 ;  /* 0x144000800208afae */ /* 0x0001e2000c101d6c */
[----:B------:R-:W-:Y:S01]  /*13500*/  ISETP.GE.AND P2, PT, R12, R5, PT ;  /* 0x000000050c00720c */ /* 0x000fe20003f46270 */
[----:B------:R-:W-:-:S12]  /*13510*/  IMAD.MOV.U32 R12, RZ, RZ, 0x1 ;  /* 0x00000001ff0c7424 */ /* 0x000fd800078e00ff */
[----:B0-----:R-:W-:Y:S05]  /*13520*/  WARPSYNC.COLLECTIVE R15, `(.L_x_1129) ;  /* 0x000000000f087348 */ /* 0x001fea0003c00000 */
[----:B------:R1:W2:Y:S02]  /*13530*/  SHFL.IDX P6, R14, R13, R12, R11 ;  /* 0x0000000c0d0e7389 */ /* 0x0002a400000c000b */
[----:B012---:R-:W-:Y:S01]  /*13540*/  ENDCOLLECTIVE ;  /* 0x000000000000791b */ /* 0x007fe20003800000 */
.L_x_1129:
[----:B------:R-:W-:Y:S01]  /*13550*/  VIADD R2, R4, 0x20 ;  /* 0x0000002004027836 */ /* 0x000fe20000000000 */
[----:B------:R-:W-:Y:S01]  /*13560*/  @!P2 LEA R21, R7, UR38, 0x1 ;  /* 0x000000260715ac11 */ /* 0x000fe2000f8e08ff */
[----:B------:R-:W-:Y:S02]  /*13570*/  IMAD.MOV.U32 R13, RZ, RZ, R0 ;  /* 0x000000ffff0d7224 */ /* 0x000fe400078e0000 */
[----:B------:R-:W-:-:S07]  /*13580*/  IMAD.MOV.U32 R8, RZ, RZ, R14 ;  /* 0x000000ffff087224 */ /* 0x000fce00078e000e */
[----:B------:R-:W-:Y:S05]  /*13590*/  WARPSYNC.COLLECTIVE R15, `(.L_x_1130) ;  /* 0x000000000f087348 */ /* 0x000fea0003c00000 */
[----:B------:R0:W1:Y:S02]  /*135a0*/  SHFL.IDX P6, R14, R13, R12, R11 ;  /* 0x0000000c0d0e7389 */ /* 0x00006400000c000b */
[----:B01----:R-:W-:Y:S01]  /*135b0*/  ENDCOLLECTIVE ;  /* 0x000000000000791b */ /* 0x003fe20003800000 */
.L_x_1130:
[----:B------:R-:W-:Y:S02]  /*135c0*/  IMAD.MOV.U32 R9, RZ, RZ, R8 ;  /* 0x000000ffff097224 */ /* 0x000fe400078e0008 */
[----:B------:R-:W-:Y:S02]  /*135d0*/  IMAD.MOV.U32 R13, RZ, RZ, R6 ;  /* 0x000000ffff0d7224 */ /* 0x000fe400078e0006 */
[----:B------:R-:W-:Y:S02]  /*135e0*/  IMAD.MOV.U32 R12, RZ, RZ, 0x2 ;  /* 0x00000002ff0c7424 */ /* 0x000fe400078e00ff */
[----:B------:R-:W-:-:S07]  /*135f0*/  IMAD.MOV.U32 R8, RZ, RZ, R14 ;  /* 0x000000ffff087224 */ /* 0x000fce00078e000e */
[----:B------:R-:W-:Y:S05]  /*13600*/  WARPSYNC.COLLECTIVE R15, `(.L_x_1131) ;  /* 0x000000000f087348 */ /* 0x000fea0003c00000 */
[----:B------:R0:W1:Y:S02]  /*13610*/  SHFL.IDX P6, R14, R13, R12, R11 ;  /* 0x0000000c0d0e7389 */ /* 0x00006400000c000b */
[----:B01----:R-:W-:Y:S01]  /*13620*/  ENDCOLLECTIVE ;  /* 0x000000000000791b */ /* 0x003fe20003800000 */
.L_x_1131:
[----:B------:R-:W-:-:S05]  /*13630*/  @!P2 IMAD.WIDE.U32 R8, R10, 0x2, R8 ;  /* 0x000000020a08a825 */ /* 0x000fca00078e0008 */
[----:B------:R-:W-:Y:S01]  /*13640*/  @!PT LDS RZ, [RZ] ;  /* 0x00000000fffff984 */ /* 0x000fe20000000800 */
[----:B------:R-:W-:Y:S01]  /*13650*/  @!PT LDS RZ, [RZ] ;  /* 0x00000000fffff984 */ /* 0x000fe20000000800 */
[----:B------:R-:W-:Y:S01]  /*13660*/  @!PT LDS RZ, [RZ] ;  /* 0x00000000fffff984 */ /* 0x000fe20000000800 */
[----:B------:R-:W-:Y:S04]  /*13670*/  @!P2 LDGSTS.E.BYPASS.LTC128B.128 [R21+0x10c00], desc[UR44][R8.64], !P1 ;  /* 0x10c000000815afae */ /* 0x000fe8000c901d6c */
[----:B------:R0:W-:Y:S01]  /*13680*/  @!P2 LDGSTS.E.BYPASS.LTC128B.128 [R21+0x14c00], desc[UR44][R8.64+0x80], !P0 ;  /* 0x14c000800815afae */ /* 0x0001e2000c101d6c */
[----:B------:R-:W-:Y:S01]  /*13690*/  ISETP.GE.AND P2, PT, R2, R5, PT ;  /* 0x000000050200720c */ /* 0x000fe20003f46270 */
[----:B------:R-:W-:Y:S02]  /*136a0*/  IMAD.MOV.U32 R13, RZ, RZ, R0 ;  /* 0x000000ffff0d7224 */ /* 0x000fe400078e0000 */
[----:B0-----:R-:W-:Y:S02]  /*136b0*/  VIADD R8, R4, 0x30 ;  /* 0x0000003004087836 */ /* 0x001fe40000000000 */
[----:B------:R-:W-:-:S08]  /*136c0*/  IMAD.MOV.U32 R2, RZ, RZ, R14 ;  /* 0x000000ffff027224 */ /* 0x000fd000078e000e */
[----:B------:R-:W-:-:S07]  /*136d0*/  @!P2 LEA R20, R7, UR38, 0x1 ;  /* 0x000000260714ac11 */ /* 0x000fce000f8e08ff */
[----:B------:R-:W-:Y:S05]  /*136e0*/  WARPSYNC.COLLECTIVE R15, `(.L_x_1132) ;  /* 0x000000000f087348 */ /* 0x000fea0003c00000 */
[----:B------:R0:W1:Y:S02]  /*136f0*/  SHFL.IDX P6, R14, R13, R12, R11 ;  /* 0x0000000c0d0e7389 */ /* 0x00006400000c000b */
[----:B01----:R-:W-:Y:S01]  /*13700*/  ENDCOLLECTIVE ;  /* 0x000000000000791b */ /* 0x003fe20003800000 */
.L_x_1132:
[----:B------:R-:W-:Y:S02]  /*13710*/  IMAD.MOV.U32 R3, RZ, RZ, R2 ;  /* 0x000000ffff037224 */ /* 0x000fe400078e0002 */
[----:B------:R-:W-:Y:S02]  /*13720*/  IMAD.MOV.U32 R13, RZ, RZ, R6 ;  /* 0x000000ffff0d7224 */ /* 0x000fe400078e0006 */
[----:B------:R-:W-:Y:S02]  /*13730*/  IMAD.MOV.U32 R12, RZ, RZ, 0x3 ;  /* 0x00000003ff0c7424 */ /* 0x000fe400078e00ff */
[----:B------:R-:W-:-:S07]  /*13740*/  IMAD.MOV.U32 R2, RZ, RZ, R14 ;  /* 0x000000ffff027224 */ /* 0x000fce00078e000e */
[----:B------:R-:W-:Y:S05]  /*13750*/  WARPSYNC.COLLECTIVE R15, `(.L_x_1133) ;  /* 0x000000000f087348 */ /* 0x000fea0003c00000 */
[----:B------:R0:W1:Y:S02]  /*13760*/  SHFL.IDX P6, R14, R13, R12, R11 ;  /* 0x0000000c0d0e7389 */ /* 0x00006400000c000b */
[----:B01----:R-:W-:Y:S01]  /*13770*/  ENDCOLLECTIVE ;  /* 0x000000000000791b */ /* 0x003fe20003800000 */
.L_x_1133:
        /* <DEDUP_REMOVED lines=14> */
.L_x_1134:
[----:B------:R-:W-:Y:S02]  /*13860*/  IMAD.MOV.U32 R9, RZ, RZ, R8 ;  /* 0x000000ffff097224 */ /* 0x000fe400078e0008 */
[----:B------:R-:W-:Y:S02]  /*13870*/  IMAD.MOV.U32 R13, RZ, RZ, R6 ;  /* 0x000000ffff0d7224 */ /* 0x000fe400078e0006 */
[----:B------:R-:W-:Y:S02]  /*13880*/  IMAD.MOV.U32 R12, RZ, RZ, 0x4 ;  /* 0x00000004ff0c7424 */ /* 0x000fe400078e00ff */
[----:B------:R-:W-:-:S07]  /*13890*/  IMAD.MOV.U32 R8, RZ, RZ, R14 ;  /* 0x000000ffff087224 */ /* 0x000fce00078e000e */
[----:B------:R-:W-:Y:S05]  /*138a0*/  WARPSYNC.COLLECTIVE R15, `(.L_x_1135) ;  /* 0x000000000f087348 */ /* 0x000fea0003c00000 */
[----:B------:R0:W1:Y:S02]  /*138b0*/  SHFL.IDX P6, R14, R13, R12, R11 ;  /* 0x0000000c0d0e7389 */ /* 0x00006400000c000b */
[----:B01----:R-:W-:Y:S01]  /*138c0*/  ENDCOLLECTIVE ;  /* 0x000000000000791b */ /* 0x003fe20003800000 */
.L_x_1135:
        /* <DEDUP_REMOVED lines=14> */
.L_x_1136:
[----:B------:R-:W-:Y:S02]  /*139b0*/  IMAD.MOV.U32 R3, RZ, RZ, R2 ;  /* 0x000000ffff037224 */ /* 0x000fe400078e0002 */
[----:B------:R-:W-:Y:S02]  /*139c0*/  IMAD.MOV.U32 R13, RZ, RZ, R6 ;  /* 0x000000ffff0d7224 */ /* 0x000fe400078e0006 */
[----:B------:R-:W-:Y:S02]  /*139d0*/  IMAD.MOV.U32 R12, RZ, RZ, 0x5 ;  /* 0x00000005ff0c7424 */ /* 0x000fe400078e00ff */
[----:B------:R-:W-:-:S07]  /*139e0*/  IMAD.MOV.U32 R2, RZ, RZ, R14 ;  /* 0x000000ffff027224 */ /* 0x000fce00078e000e */
[----:B------:R-:W-:Y:S05]  /*139f0*/  WARPSYNC.COLLECTIVE R15, `(.L_x_1137) ;  /* 0x000000000f087348 */ /* 0x000fea0003c00000 */
[----:B------:R0:W1:Y:S02]  /*13a00*/  SHFL.IDX P6, R14, R13, R12, R11 ;  /* 0x0000000c0d0e7389 */ /* 0x00006400000c000b */
[----:B01----:R-:W-:Y:S01]  /*13a10*/  ENDCOLLECTIVE ;  /* 0x000000000000791b */ /* 0x003fe20003800000 */
.L_x_1137:
        /* <DEDUP_REMOVED lines=14> */
.L_x_1138:
[----:B------:R-:W-:Y:S02]  /*13b00*/  IMAD.MOV.U32 R9, RZ, RZ, R8 ;  /* 0x000000ffff097224 */ /* 0x000fe400078e0008 */
[----:B------:R-:W-:Y:S02]  /*13b10*/  IMAD.MOV.U32 R13, RZ, RZ, R6 ;  /* 0x000000ffff0d7224 */ /* 0x000fe400078e0006 */
[----:B------:R-:W-:Y:S02]  /*13b20*/  IMAD.MOV.U32 R12, RZ, RZ, 0x6 ;  /* 0x00000006ff0c7424 */ /* 0x000fe400078e00ff */
[----:B------:R-:W-:-:S07]  /*13b30*/  IMAD.MOV.U32 R8, RZ, RZ, R14 ;  /* 0x000000ffff087224 */ /* 0x000fce00078e000e */
[----:B------:R-:W-:Y:S05]  /*13b40*/  WARPSYNC.COLLECTIVE R15, `(.L_x_1139) ;  /* 0x000000000f087348 */ /* 0x000fea0003c00000 */
[----:B------:R0:W1:Y:S02]  /*13b50*/  SHFL.IDX P6, R14, R13, R12, R11 ;  /* 0x0000000c0d0e7389 */ /* 0x00006400000c000b */
[----:B01----:R-:W-:Y:S01]  /*13b60*/  ENDCOLLECTIVE ;  /* 0x000000000000791b */ /* 0x003fe20003800000 */
.L_x_1139:
        /* <DEDUP_REMOVED lines=8> */
[----:B------:R-:W-:-:S10]  /*13bf0*/  IMAD.MOV.U32 R2, RZ, RZ, R14 ;  /* 0x000000ffff027224 */ /* 0x000fd400078e000e */
[----:B0-----:R-:W-:-:S07]  /*13c00*/  @!P2 LEA R8, R7, UR38, 0x1 ;  /* 0x000000260708ac11 */ /* 0x001fce000f8e08ff */
[----:B------:R-:W-:Y:S05]  /*13c10*/  WARPSYNC.COLLECTIVE R15, `(.L_x_1140) ;  /* 0x000000000f087348 */ /* 0x000fea0003c00000 */
[----:B------:R0:W1:Y:S02]  /*13c20*/  SHFL.IDX P6, R14, R13, R12, R11 ;  /* 0x0000000c0d0e7389 */ /* 0x00006400000c000b */
[----:B01----:R-:W-:Y:S01]  /*13c30*/  ENDCOLLECTIVE ;  /* 0x000000000000791b */ /* 0x003fe20003800000 */
.L_x_1140:
[----:B------:R-:W-:Y:S02]  /*13c40*/  IMAD.MOV.U32 R3, RZ, RZ, R2 ;  /* 0x000000ffff037224 */ /* 0x000fe400078e0002 */
[----:B------:R-:W-:Y:S02]  /*13c50*/  IMAD.MOV.U32 R13, RZ, RZ, R6 ;  /* 0x000000ffff0d7224 */ /* 0x000fe400078e0006 */
[----:B------:R-:W-:Y:S02]  /*13c60*/  IMAD.MOV.U32 R12, RZ, RZ, 0x7 ;  /* 0x00000007ff0c7424 */ /* 0x000fe400078e00ff */
[----:B------:R-:W-:-:S07]  /*13c70*/  IMAD.MOV.U32 R2, RZ, RZ, R14 ;  /* 0x000000ffff027224 */ /* 0x000fce00078e000e */
[----:B------:R-:W-:Y:S05]  /*13c80*/  WARPSYNC.COLLECTIVE R15, `(.L_x_1141) ;  /* 0x000000000f087348 */ /* 0x000fea0003c00000 */
[----:B------:R0:W1:Y:S02]  /*13c90*/  SHFL.IDX P6, R14, R13, R12, R11 ;  /* 0x0000000c0d0e7389 */ /* 0x00006400000c000b */
[----:B01----:R-:W-:Y:S01]  /*13ca0*/  ENDCOLLECTIVE ;  /* 0x000000000000791b */ /* 0x003fe20003800000 */
.L_x_1141:
[----:B------:R-:W-:-:S05]  /*13cb0*/  @!P2 IMAD.WIDE.U32 R2, R10, 0x2, R2 ;  /* 0x000000020a02a825 */ /* 0x000fca00078e0002 */
[----:B------:R-:W-:Y:S01]  /*13cc0*/  @!PT LDS RZ, [RZ] ;  /* 0x00000000fffff984 */ /* 0x000fe20000000800 */
[----:B------:R-:W-:Y:S01]  /*13cd0*/  @!PT LDS RZ, [RZ] ;  /* 0x00000000fffff984 */ /* 0x000fe20000000800 */
[----:B------:R-:W-:Y:S01]  /*13ce0*/  @!PT LDS RZ, [RZ] ;  /* 0x00000000fffff984 */ /* 0x000fe20000000800 */
[----:B------:R-:W-:Y:S04]  /*13cf0*/  @!P2 LDGSTS.E.BYPASS.LTC128B.128 [R8+0x13400], desc[UR44][R2.64], !P1 ;  /* 0x134000000208afae */ /* 0x000fe8000c901d6c */
[----:B------:R0:W-:Y:S01]  /*13d00*/  @!P2 LDGSTS.E.BYPASS.LTC128B.128 [R8+0x17400], desc[UR44][R2.64+0x80], !P0 ;  /* 0x174000800208afae */ /* 0x0001e2000c101d6c */
[----:B------:R-:W-:Y:S02]  /*13d10*/  IMAD.MOV.U32 R13, RZ, RZ, R0 ;  /* 0x000000ffff0d7224 */ /* 0x000fe400078e0000 */
[----:B0-----:R-:W-:-:S07]  /*13d20*/  IMAD.MOV.U32 R2, RZ, RZ, R14 ;  /* 0x000000ffff027224 */ /* 0x001fce00078e000e */
[----:B------:R-:W-:Y:S05]  /*13d30*/  WARPSYNC.COLLECTIVE R15, `(.L_x_1142) ;  /* 0x000000000f087348 */ /* 0x000fea0003c00000 */
[----:B------:R0:W1:Y:S02]  /*13d40*/  SHFL.IDX P6, R14, R13, R12, R11 ;  /* 0x0000000c0d0e7389 */ /* 0x00006400000c000b */
[----:B01----:R-:W-:Y:S01]  /*13d50*/  ENDCOLLECTIVE ;  /* 0x000000000000791b */ /* 0x003fe20003800000 */
.L_x_1142:
[----:B------:R-:W-:Y:S05]  /*13d60*/  BRA `(.L_x_1143) ;  /* 0xffffffcc00bc7947 */ /* 0x000fea000383ffff */
.L_x_1055:
[----:B0-----:R-:W-:-:S04]  /*13d70*/  IMAD.U32 R3, RZ, RZ, UR38 ;  /* 0x00000026ff037e24 */ /* 0x001fc8000f8e00ff */
[----:B------:R0:W1:Y:S03]  /*13d80*/  SYNCS.PHASECHK.TRANS64.TRYWAIT P0, [R3+URZ+0x28820], R0 ;  /* 0x02882000030075a7 */ /* 0x000066000800017f */
[----:B-1----:R-:W-:Y:S05]  /*13d90*/  @!P0 NANOSLEEP.SYNCS 0x989680 ;  /* 0x009896800000895d */ /* 0x002fea0003900000 */
[----:B------:R-:W1:Y:S02]  /*13da0*/  @!P0 SYNCS.PHASECHK.TRANS64 P0, [R3+URZ+0x28820], R0 ;  /* 0x02882000030085a7 */ /* 0x000e64000800007f */
[----:B-1----:R-:W-:Y:S05]  /*13db0*/  @!P0 BRA `(.L_x_1055) ;  /* 0xfffffffc00ec8947 */ /* 0x002fea000383ffff */
[----:B------:R-:W-:Y:S05]  /*13dc0*/  BRA `(.L_x_1144) ;  /* 0xffffffd000107947 */ /* 0x000fea000383ffff */
.L_x_1062:
[----:B-1----:R-:W-:-:S04]  /*13dd0*/  IMAD.U32 R3, RZ, RZ, UR38 ;  /* 0x00000026ff037e24 */ /* 0x002fc8000f8e00ff */
[----:B------:R1:W2:Y:S03]  /*13de0*/  SYNCS.PHASECHK.TRANS64.TRYWAIT P0, [R3+URZ+0x28848], R2 ;  /* 0x02884802030075a7 */ /* 0x0002a6000800017f */
[----:B--2---:R-:W-:Y:S05]  /*13df0*/  @!P0 NANOSLEEP.SYNCS 0x989680 ;  /* 0x009896800000895d */ /* 0x004fea0003900000 */
[----:B------:R-:W2:Y:S02]  /*13e00*/  @!P0 SYNCS.PHASECHK.TRANS64 P0, [R3+URZ+0x28848], R2 ;  /* 0x02884802030085a7 */ /* 0x000ea4000800007f */
[----:B--2---:R-:W-:Y:S05]  /*13e10*/  @!P0 BRA `(.L_x_1062) ;  /* 0xfffffffc00ec8947 */ /* 0x004fea000383ffff */
[----:B------:R-:W-:Y:S05]  /*13e20*/  BRA `(.L_x_1145) ;  /* 0xffffffd000f47947 */ /* 0x000fea000383ffff */
.L_x_1068:
[----:B0-----:R-:W-:-:S04]  /*13e30*/  IMAD.U32 R3, RZ, RZ, UR38 ;  /* 0x00000026ff037e24 */ /* 0x001fc8000f8e00ff */
[----:B------:R0:W1:Y:S03]  /*13e40*/  SYNCS.PHASECHK.TRANS64.TRYWAIT P0, [R3+URZ+0x28860], R2 ;  /* 0x02886002030075a7 */ /* 0x000066000800017f */
[----:B-1----:R-:W-:Y:S05]  /*13e50*/  @!P0 NANOSLEEP.SYNCS 0x989680 ;  /* 0x009896800000895d */ /* 0x002fea0003900000 */
[----:B------:R-:W1:Y:S02]  /*13e60*/  @!P0 SYNCS.PHASECHK.TRANS64 P0, [R3+URZ+0x28860], R2 ;  /* 0x02886002030085a7 */ /* 0x000e64000800007f */
[----:B-1----:R-:W-:Y:S05]  /*13e70*/  @!P0 BRA `(.L_x_1068) ;  /* 0xfffffffc00ec8947 */ /* 0x002fea000383ffff */
[----:B------:R-:W-:Y:S05]  /*13e80*/  BRA `(.L_x_1146) ;  /* 0xffffffd400907947 */ /* 0x000fea000383ffff */
.L_x_1077:
[----:B-1----:R-:W-:-:S04]  /*13e90*/  IMAD.U32 R3, RZ, RZ, UR38 ;  /* 0x00000026ff037e24 */ /* 0x002fc8000f8e00ff */
[----:B------:R1:W2:Y:S03]  /*13ea0*/  SYNCS.PHASECHK.TRANS64.TRYWAIT P0, [R3+URZ+0x28840], R2 ;  /* 0x02884002030075a7 */ /* 0x0002a6000800017f */
[----:B--2---:R-:W-:Y:S05]  /*13eb0*/  @!P0 NANOSLEEP.SYNCS 0x989680 ;  /* 0x009896800000895d */ /* 0x004fea0003900000 */
[----:B------:R-:W2:Y:S02]  /*13ec0*/  @!P0 SYNCS.PHASECHK.TRANS64 P0, [R3+URZ+0x28840], R2 ;  /* 0x02884002030085a7 */ /* 0x000ea4000800007f */
[----:B--2---:R-:W-:Y:S05]  /*13ed0*/  @!P0 BRA `(.L_x_1077) ;  /* 0xfffffffc00ec8947 */ /* 0x004fea000383ffff */
[----:B------:R-:W-:Y:S05]  /*13ee0*/  BRA `(.L_x_1147) ;  /* 0xffffffd800b07947 */ /* 0x000fea000383ffff */
.L_x_1083:
[----:B0-----:R-:W-:-:S04]  /*13ef0*/  IMAD.U32 R3, RZ, RZ, UR38 ;  /* 0x00000026ff037e24 */ /* 0x001fc8000f8e00ff */
[----:B------:R0:W1:Y:S03]  /*13f00*/  SYNCS.PHASECHK.TRANS64.TRYWAIT P0, [R3+URZ+0x28868], R2 ;  /* 0x02886802030075a7 */ /* 0x000066000800017f */
[----:B-1----:R-:W-:Y:S05]  /*13f10*/  @!P0 NANOSLEEP.SYNCS 0x989680 ;  /* 0x009896800000895d */ /* 0x002fea0003900000 */
[----:B------:R-:W1:Y:S02]  /*13f20*/  @!P0 SYNCS.PHASECHK.TRANS64 P0, [R3+URZ+0x28868], R2 ;  /* 0x02886802030085a7 */ /* 0x000e64000800007f */
[----:B-1----:R-:W-:Y:S05]  /*13f30*/  @!P0 BRA `(.L_x_1083) ;  /* 0xfffffffc00ec8947 */ /* 0x002fea000383ffff */
[----:B------:R-:W-:Y:S05]  /*13f40*/  BRA `(.L_x_1148) ;  /* 0xffffffdc00507947 */ /* 0x000fea000383ffff */
.L_x_1092:
[----:B-1----:R-:W-:-:S04]  /*13f50*/  IMAD.U32 R3, RZ, RZ, UR38 ;  /* 0x00000026ff037e24 */ /* 0x002fc8000f8e00ff */
[----:B------:R1:W2:Y:S03]  /*13f60*/  SYNCS.PHASECHK.TRANS64.TRYWAIT P0, [R3+URZ+0x28848], R2 ;  /* 0x02884802030075a7 */ /* 0x0002a6000800017f */
[----:B--2---:R-:W-:Y:S05]  /*13f70*/  @!P0 NANOSLEEP.SYNCS 0x989680 ;  /* 0x009896800000895d */ /* 0x004fea0003900000 */
[----:B------:R-:W2:Y:S02]  /*13f80*/  @!P0 SYNCS.PHASECHK.TRANS64 P0, [R3+URZ+0x28848], R2 ;  /* 0x02884802030085a7 */ /* 0x000ea4000800007f */
[----:B--2---:R-:W-:Y:S05]  /*13f90*/  @!P0 BRA `(.L_x_1092) ;  /* 0xfffffffc00ec8947 */ /* 0x004fea000383ffff */
[----:B------:R-:W-:Y:S05]  /*13fa0*/  BRA `(.L_x_1149) ;  /* 0xffffffe000887947 */ /* 0x000fea000383ffff */
.L_x_1098:
[----:B0-----:R-:W-:-:S04]  /*13fb0*/  IMAD.U32 R3, RZ, RZ, UR38 ;  /* 0x00000026ff037e24 */ /* 0x001fc8000f8e00ff */
[----:B------:R0:W1:Y:S03]  /*13fc0*/  SYNCS.PHASECHK.TRANS64.TRYWAIT P0, [R3+URZ+0x28860], R2 ;  /* 0x02886002030075a7 */ /* 0x000066000800017f */
[----:B-1----:R-:W-:Y:S05]  /*13fd0*/  @!P0 NANOSLEEP.SYNCS 0x989680 ;  /* 0x009896800000895d */ /* 0x002fea0003900000 */
[----:B------:R-:W1:Y:S02]  /*13fe0*/  @!P0 SYNCS.PHASECHK.TRANS64 P0, [R3+URZ+0x28860], R2 ;  /* 0x02886002030085a7 */ /* 0x000e64000800007f */
[----:B-1----:R-:W-:Y:S05]  /*13ff0*/  @!P0 BRA `(.L_x_1098) ;  /* 0xfffffffc00ec8947 */ /* 0x002fea000383ffff */
[----:B------:R-:W-:Y:S05]  /*14000*/  BRA `(.L_x_1150) ;  /* 0xffffffe400247947 */ /* 0x000fea000383ffff */
.L_x_1106:
[----:B0-----:R0:W1:Y:S02]  /*14010*/  SYNCS.PHASECHK.TRANS64.TRYWAIT P0, [R3+URZ+0x28860], R2 ;  /* 0x02886002030075a7 */ /* 0x001064000800017f */
[----:B-1----:R-:W-:Y:S05]  /*14020*/  @!P0 NANOSLEEP.SYNCS 0x989680 ;  /* 0x009896800000895d */ /* 0x002fea0003900000 */
[----:B------:R-:W1:Y:S02]  /*14030*/  @!P0 SYNCS.PHASECHK.TRANS64 P0, [R3+URZ+0x28860], R2 ;  /* 0x02886002030085a7 */ /* 0x000e64000800007f */
[----:B-1----:R-:W-:Y:S05]  /*14040*/  @!P0 BRA `(.L_x_1106) ;  /* 0xfffffffc00f08947 */ /* 0x002fea000383ffff */
[----:B------:R-:W-:Y:S05]  /*14050*/  BRA `(.L_x_1151) ;  /* 0xffffffe400f07947 */ /* 0x000fea000383ffff */
.L_x_1111:
[----:B0-----:R0:W1:Y:S02]  /*14060*/  SYNCS.PHASECHK.TRANS64.TRYWAIT P0, [R2+URZ+0x28820], R3 ;  /* 0x02882003020075a7 */ /* 0x001064000800017f */
[----:B-1----:R-:W-:Y:S05]  /*14070*/  @!P0 NANOSLEEP.SYNCS 0x989680 ;  /* 0x009896800000895d */ /* 0x002fea0003900000 */
[----:B------:R-:W1:Y:S02]  /*14080*/  @!P0 SYNCS.PHASECHK.TRANS64 P0, [R2+URZ+0x28820], R3 ;  /* 0x02882003020085a7 */ /* 0x000e64000800007f */
[----:B-1----:R-:W-:Y:S05]  /*14090*/  @!P0 BRA `(.L_x_1111) ;  /* 0xfffffffc00f08947 */ /* 0x002fea000383ffff */
[----:B------:R-:W-:Y:S05]  /*140a0*/  BRA `(.L_x_1152) ;  /* 0xffffffe800c07947 */ /* 0x000fea000383ffff */
.L_x_1112:
        /* <DEDUP_REMOVED lines=11> */
.L_x_1154:
[----:B------:R-:W-:Y:S05]  /*14160*/  BSYNC B0 ;  /* 0x0000000000007941 */ /* 0x000fea0003800000 */
.L_x_1153:
[----:B------:R-:W-:Y:S05]  /*14170*/  BRA `(.L_x_1155) ;  /* 0xffffffe800a47947 */ /* 0x000fea000383ffff */
.L_x_1113:
[----:B------:R-:W-:Y:S01]  /*14180*/  BSSY B0, `(.L_x_1156) ;  /* 0x0000006000007945 */ /* 0x000fe20003800000 */
[----:B------:R-:W-:-:S07]  /*14190*/  IMAD.MOV.U32 R15, RZ, RZ, -0x1 ;  /* 0xffffffffff0f7424 */ /* 0x000fce00078e00ff */
[----:B0-----:R-:W-:Y:S05]  /*141a0*/  WARPSYNC.COLLECTIVE R15, `(.L_x_1157) ;  /* 0x000000000f0c7348 */ /* 0x001fea0003c00000 */
[----:B------:R-:W-:Y:S02]  /*141b0*/  ELECT P6, UR62, PT ;  /* 0x00000000003e782f */ /* 0x000fe400038c0000 */
[----:B------:R-:W-:Y:S01]  /*141c0*/  MOV R14, UR62 ;  /* 0x0000003e000e7c02 */ /* 0x000fe20008000f00 */
[----:B0-----:R-:W-:Y:S10]  /*141d0*/  ENDCOLLECTIVE ;  /* 0x000000000000791b */ /* 0x001ff40003800000 */
.L_x_1157:
[----:B------:R-:W-:Y:S05]  /*141e0*/  BSYNC B0 ;  /* 0x0000000000007941 */ /* 0x000fea0003800000 */
.L_x_1156:
[----:B------:R-:W-:Y:S05]  /*141f0*/  BRA `(.L_x_1158) ;  /* 0xffffffe800987947 */ /* 0x000fea000383ffff */
.L_x_1115:
[----:B0-----:R0:W1:Y:S02]  /*14200*/  SYNCS.PHASECHK.TRANS64.TRYWAIT P0, [R6+URZ], R5 ;  /* 0x00000005060075a7 */ /* 0x001064000800017f */
[----:B-1----:R-:W-:Y:S05]  /*14210*/  @!P0 NANOSLEEP.SYNCS 0x989680 ;  /* 0x009896800000895d */ /* 0x002fea0003900000 */
[----:B------:R-:W1:Y:S02]  /*14220*/  @!P0 SYNCS.PHASECHK.TRANS64 P0, [R6+URZ], R5 ;  /* 0x00000005060085a7 */ /* 0x000e64000800007f */
[----:B-1----:R-:W-:Y:S05]  /*14230*/  @!P0 BRA `(.L_x_1115) ;  /* 0xfffffffc00f08947 */ /* 0x002fea000383ffff */
[----:B------:R-:W-:Y:S05]  /*14240*/  BRA `(.L_x_1159) ;  /* 0xffffffe800cc7947 */ /* 0x000fea000383ffff */
.L_x_1116:
[----:B-1----:R1:W2:Y:S02]  /*14250*/  SYNCS.PHASECHK.TRANS64.TRYWAIT P0, [R3+URZ], R4 ;  /* 0x00000004030075a7 */ /* 0x0022a4000800017f */
[----:B--2---:R-:W-:Y:S05]  /*14260*/  @!P0 NANOSLEEP.SYNCS 0x989680 ;  /* 0x009896800000895d */ /* 0x004fea0003900000 */
[----:B------:R-:W2:Y:S02]  /*14270*/  @!P0 SYNCS.PHASECHK.TRANS64 P0, [R3+URZ], R4 ;  /* 0x00000004030085a7 */ /* 0x000ea4000800007f */
[----:B--2---:R-:W-:Y:S05]  /*14280*/  @!P0 BRA `(.L_x_1116) ;  /* 0xfffffffc00f08947 */ /* 0x004fea000383ffff */
[----:B------:R-:W-:Y:S05]  /*14290*/  BRA `(.L_x_1160) ;  /* 0xffffffe800c07947 */ /* 0x000fea000383ffff */
.L_x_1118:
[----:B-1----:R1:W2:Y:S02]  /*142a0*/  SYNCS.PHASECHK.TRANS64.TRYWAIT P0, [R0+URZ], R5 ;  /* 0x00000005000075a7 */ /* 0x0022a4000800017f */
[----:B--2---:R-:W-:Y:S05]  /*142b0*/  @!P0 NANOSLEEP.SYNCS 0x989680 ;  /* 0x009896800000895d */ /* 0x004fea0003900000 */
[----:B------:R-:W2:Y:S02]  /*142c0*/  @!P0 SYNCS.PHASECHK.TRANS64 P0, [R0+URZ], R5 ;  /* 0x00000005000085a7 */ /* 0x000ea4000800007f */
[----:B--2---:R-:W-:Y:S05]  /*142d0*/  @!P0 BRA `(.L_x_1118) ;  /* 0xfffffffc00f08947 */ /* 0x004fea000383ffff */
[----:B------:R-:W-:Y:S05]  /*142e0*/  BRA `(.L_x_1161) ;  /* 0xffffffe800c47947 */ /* 0x000fea000383ffff */
.L_x_1162:
        /* <DEDUP_REMOVED lines=9> */
.L_x_3094:


//--------------------- .text._ZN7cutlass13device_kernelIN5flash11enable_sm90INS1_16FlashAttnFwdSm90INS1_25CollectiveMainloopFwdSm90ILi2EN4cute5tupleIJNS5_1CILi1EEES8_S8_EEENS6_IJNS7_ILi128EEESA_SA_EEELi128ENS_6half_tEfNS_4arch4Sm90ELb0ELb1ELb0ELb1ELb0ELb0ELb0ELb1ELb1ELb1ELb1ELb0EEENS1_21CollectiveEpilogueFwdISB_S9_SC_SE_Li256ELb1ELb1ELb1ELb0EEENS1_36VarlenDynamicPersistentTileSchedulerILi128ELi128ELi256ELi128ELb1ELb1ELb1ELb1ELb0ELb1EEEEEEEEEvNT_6ParamsE --------------------------
	.section	.text._ZN7cutlass13device_kernelIN5flash11enable_sm90INS1_16FlashAttnFwdSm90INS1_25CollectiveMainloopFwdSm90ILi2EN4cute5tupleIJNS5_1CILi1EEES8_S8_EEENS6_IJNS7_ILi128EEESA_SA_EEELi128ENS_6half_tEfNS_4arch4Sm90ELb0ELb1ELb0ELb1ELb0ELb0ELb0ELb1ELb1ELb1ELb1ELb0EEENS1_21CollectiveEpilogueFwdISB_S9_SC_SE_Li256ELb1ELb1ELb1ELb0EEENS1_36VarlenDynamicPersistentTileSchedulerILi128ELi128ELi256ELi128ELb1ELb1ELb1ELb1ELb0ELb1EEEEEEEEEvNT_6ParamsE,"ax",@progbits
	.align	128
.text._ZN7cutlass13device_kernelIN5flash11enable_sm90INS1_16FlashAttnFwdSm90INS1_25CollectiveMainloopFwdSm90ILi2EN4cute5tupleIJNS5_1CILi1EEES8_S8_EEENS6_IJNS7_ILi128EEESA_SA_EEELi128ENS_6half_tEfNS_4arch4Sm90ELb0ELb1ELb0ELb1ELb0ELb0ELb0ELb1ELb1ELb1ELb1ELb0EEENS1_21CollectiveEpilogueFwdISB_S9_SC_SE_Li256ELb1ELb1ELb1ELb0EEENS1_36VarlenDynamicPersistentTileSchedulerILi128ELi128ELi256ELi128ELb1ELb1ELb1ELb1ELb0ELb1EEEEEEEEEvNT_6ParamsE:
        .type           _ZN7cutlass13device_kernelIN5flash11enable_sm90INS1_16FlashAttnFwdSm90INS1_25CollectiveMainloopFwdSm90ILi2EN4cute5tupleIJNS5_1CILi1EEES8_S8_EEENS6_IJNS7_ILi128EEESA_SA_EEELi128ENS_6half_tEfNS_4arch4Sm90ELb0ELb1ELb0ELb1ELb0ELb0ELb0ELb1ELb1ELb1ELb1ELb0EEENS1_21CollectiveEpilogueFwdISB_S9_SC_SE_Li256ELb1ELb1ELb1ELb0EEENS1_36VarlenDynamicPersistentTileSchedulerILi128ELi128ELi256ELi128ELb1ELb1ELb1ELb1ELb0ELb1EEEEEEEEEvNT_6ParamsE,@function
        .size           _ZN7cutlass13device_kernelIN5flash11enable_sm90INS1_16FlashAttnFwdSm90INS1_25CollectiveMainloopFwdSm90ILi2EN4cute5tupleIJNS5_1CILi1EEES8_S8_EEENS6_IJNS7_ILi128EEESA_SA_EEELi128ENS_6half_tEfNS_4arch4Sm90ELb0ELb1ELb0ELb1ELb0ELb0ELb0ELb1ELb1ELb1ELb1ELb0EEENS1_21CollectiveEpilogueFwdISB_S9_SC_SE_Li256ELb1ELb1ELb1ELb0EEENS1_36VarlenDynamicPersistentTileSchedulerILi128ELi128ELi256ELi128ELb1ELb1ELb1ELb1ELb0ELb1EEEEEEEEEvNT_6ParamsE,(.L_x_3095 - _ZN7cutlass13device_kernelIN5flash11enable_sm90INS1_16FlashAttnFwdSm90INS1_25CollectiveMainloopFwdSm90ILi2EN4cute5tupleIJNS5_1CILi1EEES8_S8_EEENS6_IJNS7_ILi128EEESA_SA_EEELi128ENS_6half_tEfNS_4arch4Sm90ELb0ELb1ELb0ELb1ELb0ELb0ELb0ELb1ELb1ELb1ELb1ELb0EEENS1_21CollectiveEpilogueFwdISB_S9_SC_SE_Li256ELb1ELb1ELb1ELb0EEENS1_36VarlenDynamicPersistentTileSchedulerILi128ELi128ELi256ELi128ELb1ELb1ELb1ELb1ELb0ELb1EEEEEEEEEvNT_6ParamsE)
        .other          _ZN7cutlass13device_kernelIN5flash11enable_sm90INS1_16FlashAttnFwdSm90INS1_25CollectiveMainloopFwdSm90ILi2EN4cute5tupleIJNS5_1CILi1EEES8_S8_EEENS6_IJNS7_ILi128EEESA_SA_EEELi128ENS_6half_tEfNS_4arch4Sm90ELb0ELb1ELb0ELb1ELb0ELb0ELb0ELb1ELb1ELb1ELb1ELb0EEENS1_21CollectiveEpilogueFwdISB_S9_SC_SE_Li256ELb1ELb1ELb1ELb0EEENS1_36VarlenDynamicPersistentTileSchedulerILi128ELi128ELi256ELi128ELb1ELb1ELb1ELb1ELb0ELb1EEEEEEEEEvNT_6ParamsE,@"STO_CUDA_ENTRY STV_DEFAULT"
_ZN7cutlass13device_kernelIN5flash11enable_sm90INS1_16FlashAttnFwdSm90INS1_25CollectiveMainloopFwdSm90ILi2EN4cute5tupleIJNS5_1CILi1EEES8_S8_EEENS6_IJNS7_ILi128EEESA_SA_EEELi128ENS_6half_tEfNS_4arch4Sm90ELb0ELb1ELb0ELb1ELb0ELb0ELb0ELb1ELb1ELb1ELb1ELb0EEENS1_21CollectiveEpilogueFwdISB_S9_SC_SE_Li256ELb1ELb1ELb1ELb0EEENS1_36VarlenDynamicPersistentTileSchedulerILi128ELi128ELi256ELi128ELb1ELb1ELb1ELb1ELb0ELb1EEEEEEEEEvNT_6ParamsE:
        /* <DEDUP_REMOVED lines=18> */
.L_x_1164:
[----:B------:R-:W-:Y:S05]  /*0120*/  BSYNC B0 ;  /* 0x0000000000007941 */ /* 0x000fea0003800000 */
.L_x_1163:
        /* <DEDUP_REMOVED lines=41> */
.L_x_1165:
        /* <DEDUP_REMOVED lines=22> */
.L_x_1166:
        /* <DEDUP_REMOVED lines=18> */
.L_x_1167:
        /* <DEDUP_REMOVED lines=22> */
.L_x_1168:
        /* <DEDUP_REMOVED lines=22> */
.L_x_1169:
[----:B------:R-:W-:Y:S01]  /*0900*/  PLOP3.LUT P0, PT, PT, PT, UP0, 0x80, 0x0 ;  /* 0x000000000000781c */ /* 0x000fe20003f0f008 */
[----:B------:R-:W-:Y:S01]  /*0910*/  UMOV UR36, 0x1 ;  /* 0x0000000100247882 */ /* 0x000fe20000000000 */
[----:B------:R-:W-:Y:S01]  /*0920*/  NOP ;  /* 0x0000000000007918 */ /* 0x000fe20000000000 */
[----:B------:R-:W-:Y:S01]  /*0930*/  USEL UR36, UR36, 0x2, !UP0 ;  /* 0x0000000224247887 */ /* 0x000fe2000c000000 */
[----:B------:R-:W-:Y:S01]  /*0940*/  ULDC.64 UR52, c[0x0][0x208] ;  /* 0x0000820000347ab9 */ /* 0x000fe20000000a00 */
[----:B012-4-:R-:W-:Y:S08]  /*0950*/  BAR.SYNC.DEFER_BLOCKING 0x0 ;  /* 0x0000000000007b1d */ /* 0x017ff00000010000 */
[----:B------:R-:W-:Y:S05]  /*0960*/  @!P0 BRA `(.L_x_1170) ;  /* 0x0000010400e48947 */ /* 0x000fea0003800000 */
.L_x_1171:
[----:B------:R-:W-:-:S08]  /*0970*/  NOP ;  /* 0x0000000000007918 */ /* 0x000fd00000000000 */
[----:B------:R-:W0:Y:S02]  /*0980*/  USETMAXREG.TRY_ALLOC.CTAPOOL UP0, 0xf0 ;  /* 0x000000f0000079c8 */ /* 0x000e240008000600 */
[----:B0-----:R-:W-:-:S13]  /*0990*/  PLOP3.LUT P0, PT, PT, PT, UP0, 0x80, 0x0 ;  /* 0x000000000000781c */ /* 0x001fda0003f0f008 */
[----:B------:R-:W-:Y:S05]  /*09a0*/  @!P0 BRA `(.L_x_1171) ;  /* 0xfffffffc00f08947 */ /* 0x000fea000383ffff */
[----:B------:R-:W-:Y:S01]  /*09b0*/  LOP3.LUT R0, R6, 0xffffff80, RZ, 0xc0, !PT ;  /* 0xffffff8006007812 */ /* 0x000fe200078ec0ff */
[----:B------:R-:W0:Y:S08]  /*09c0*/  S2UR UR5, SR_CgaCtaId ;  /* 0x00000000000579c3 */ /* 0x000e300000008800 */
[----:B------:R-:W-:Y:S06]  /*09d0*/  BAR.ARV 0x8, 0x180 ;  /* 0x0206000000007b1d */ /* 0x000fec0000002000 */
[----:B------:R-:W-:Y:S01]  /*09e0*/  ISETP.NE.AND P0, PT, R0, 0x80, PT ;  /* 0x000000800000780c */ /* 0x000fe20003f05270 */
[----:B------:R-:W-:-:S12]  /*09f0*/  UMOV UR4, 0x400 ;  /* 0x0000040000047882 */ /* 0x000fd80000000000 */
[----:B------:R-:W-:Y:S06]  /*0a00*/  @!P0 BAR.ARV 0x9, 0x100 ;  /* 0x0244000000008b1d */ /* 0x000fec0000002000 */
[----:B0-----:R-:W-:Y:S02]  /*0a10*/  ULEA UR4, UR5, UR4, 0x18 ;  /* 0x0000000405047291 */ /* 0x001fe4000f8ec03f */
[----:B------:R-:W-:Y:S07]  /*0a20*/  BAR.SYNC.DEFER_BLOCKING 0x5, 0x180 ;  /* 0x0146000000007b1d */ /* 0x000fee0000010000 */
[----:B------:R-:W0:Y:S01]  /*0a30*/  LDS.128 R12, [UR4+0x288d0] ;  /* 0x0288d004ff0c7984 */ /* 0x000e220008000c00 */
[----:B------:R-:W-:Y:S01]  /*0a40*/  ULDC UR4, c[0x0][0xc3c] ;  /* 0x00030f0000047ab9 */ /* 0x000fe20000000800 */
[----:B------:R-:W-:Y:S06]  /*0a50*/  BAR.ARV 0x4, 0x180 ;  /* 0x0106000000007b1d */ /* 0x000fec0000002000 */
[----:B0-----:R-:W-:-:S13]  /*0a60*/  ISETP.GE.AND P0, PT, R15, UR4, PT ;  /* 0x000000040f007c0c */ /* 0x001fda000bf06270 */
[----:B------:R-:W-:Y:S05]  /*0a70*/  @P0 EXIT ;  /* 0x000000000000094d */ /* 0x000fea0003800000 */
[----:B------:R-:W-:Y:S01]  /*0a80*/  VIADD R221, R6, 0xffffff80 ;  /* 0xffffff8006dd7836 */ /* 0x000fe20000000000 */
[----:B------:R-:W-:Y:S01]  /*0a90*/  R2UR UR5, R13 ;  /* 0x000000000d0572ca */ /* 0x000fe200000e0000 */
[----:B------:R-:W-:Y:S01]  /*0aa0*/  ULOP3.LUT UR49, UR36, 0x1, URZ, 0xfc, !UPT ;  /* 0x0000000124317892 */ /* 0x000fe2000f8efc3f */
[----:B------:R-:W-:Y:S01]  /*0ab0*/  R2UR UR7, R14 ;  /* 0x000000000e0772ca */ /* 0x000fe200000e0000 */
[----:B------:R-:W-:Y:S01]  /*0ac0*/  UMOV UR48, URZ ;  /* 0x0000003f00307c82 */ /* 0x000fe20008000000 */
[----:B------:R-:W-:Y:S01]  /*0ad0*/  SHF.R.S32.HI R0, RZ, 0x1f, R221 ;  /* 0x0000001fff007819 */ /* 0x000fe200000114dd */
[----:B------:R-:W-:Y:S01]  /*0ae0*/  UMOV UR50, URZ ;  /* 0x0000003f00327c82 */ /* 0x000fe20008000000 */
[----:B------:R-:W-:Y:S01]  /*0af0*/  R2UR UR6, R15 ;  /* 0x000000000f0672ca */ /* 0x000fe200000e0000 */
[----:B------:R-:W-:Y:S01]  /*0b00*/  UMOV UR47, URZ ;  /* 0x0000003f002f7c82 */ /* 0x000fe20008000000 */
[CC--:B------:R-:W-:Y:S02]  /*0b10*/  LEA.HI R3, R0.reuse, R221.reuse, RZ, 0x7 ;  /* 0x000000dd00037211 */ /* 0x0c0fe400078f38ff */
[----:B------:R-:W-:-:S02]  /*0b20*/  LEA.HI R4, R0, R221, RZ, 0x5 ;  /* 0x000000dd00047211 */ /* 0x000fc400078f28ff */
[----:B------:R-:W-:Y:S02]  /*0b30*/  LOP3.LUT R2, R3, 0xffffff80, RZ, 0xc0, !PT ;  /* 0xffffff8003027812 */ /* 0x000fe400078ec0ff */
[----:B------:R-:W-:Y:S01]  /*0b40*/  SHF.R.S32.HI R216, RZ, 0x7, R3 ;  /* 0x00000007ffd87819 */ /* 0x000fe20000011403 */
[----:B------:R-:W-:Y:S02]  /*0b50*/  IMAD.SHL.U32 R6, R4, 0x20, RZ ;  /* 0x0000002004067824 */ /* 0x000fe400078e00ff */
[----:B------:R-:W-:Y:S01]  /*0b60*/  IMAD.IADD R199, R221, 0x1, -R2 ;  /* 0x00000001ddc77824 */ /* 0x000fe200078e0a02 */
[----:B------:R-:W-:Y:S02]  /*0b70*/  LEA.HI R2, R0, R221, RZ, 0x4 ;  /* 0x000000dd00027211 */ /* 0x000fe400078f20ff */
[----:B------:R-:W-:Y:S02]  /*0b80*/  LOP3.LUT R7, R6, 0xfffffc00, RZ, 0xc0, !PT ;  /* 0xfffffc0006077812 */ /* 0x000fe400078ec0ff */
[----:B------:R-:W-:-:S02]  /*0b90*/  LOP3.LUT R4, R2, 0x3fffff0, RZ, 0xc0, !PT ;  /* 0x03fffff002047812 */ /* 0x000fc400078ec0ff */
[----:B------:R-:W-:Y:S02]  /*0ba0*/  SHF.R.S32.HI R5, RZ, 0x4, R2 ;  /* 0x00000004ff057819 */ /* 0x000fe40000011402 */
[----:B------:R-:W-:Y:S01]  /*0bb0*/  SHF.R.S32.HI R8, RZ, 0x1f, R199 ;  /* 0x0000001fff087819 */ /* 0x000fe200000114c7 */
[----:B------:R-:W-:Y:S01]  /*0bc0*/  IMAD.IADD R4, R221, 0x1, -R4 ;  /* 0x00000001dd047824 */ /* 0x000fe200078e0a04 */
[----:B------:R-:W-:Y:S02]  /*0bd0*/  LEA.HI R2, R2, R5, RZ, 0x1 ;  /* 0x0000000502027211 */ /* 0x000fe400078f08ff */
[----:B------:R-:W-:Y:S01]  /*0be0*/  LEA.HI R9, R8, R199, RZ, 0x2 ;  /* 0x000000c708097211 */ /* 0x000fe200078f10ff */
[----:B------:R-:W-:Y:S01]  /*0bf0*/  IMAD R7, R4, 0x40, R7 ;  /* 0x0000004004077824 */ /* 0x000fe200078e0207 */
[----:B------:R-:W-:Y:S02]  /*0c00*/  LEA.HI R4, R0, R221, RZ, 0x2 ;  /* 0x000000dd00047211 */ /* 0x000fe400078f10ff */
[----:B------:R-:W-:-:S02]  /*0c10*/  LOP3.LUT R2, R2, 0x1ffffffe, RZ, 0xc0, !PT ;  /* 0x1ffffffe02027812 */ /* 0x000fc400078ec0ff */
[----:B------:R-:W-:Y:S02]  /*0c20*/  LOP3.LUT R4, R4, 0xfffffffc, RZ, 0xc0, !PT ;  /* 0xfffffffc04047812 */ /* 0x000fe400078ec0ff */
[--C-:B------:R-:W-:Y:S01]  /*0c30*/  SHF.R.S32.HI R6, RZ, 0x2, R9.reuse ;  /* 0x00000002ff067819 */ /* 0x100fe20000011409 */
[----:B------:R-:W-:Y:S01]  /*0c40*/  IMAD.IADD R2, R5, 0x1, -R2 ;  /* 0x0000000105027824 */ /* 0x000fe200078e0a02 */
[----:B------:R-:W-:Y:S01]  /*0c50*/  SHF.R.S32.HI R11, RZ, 0x1f, R9 ;  /* 0x0000001fff0b7819 */ /* 0x000fe20000011409 */
[----:B------:R-:W-:Y:S01]  /*0c60*/  IMAD.IADD R4, R221, 0x1, -R4 ;  /* 0x00000001dd047824 */ /* 0x000fe200078e0a04 */
[----:B------:R-:W-:Y:S01]  /*0c70*/  LEA.HI R0, R0, R221, RZ, 0x3 ;  /* 0x000000dd00007211 */ /* 0x000fe200078f18ff */
[----:B------:R-:W-:Y:S01]  /*0c80*/  IMAD R218, R2, 0x8, R7 ;  /* 0x0000000802da7824 */ /* 0x000fe200078e0207 */
[----:B------:R-:W-:Y:S02]  /*0c90*/  LEA.HI R11, R11, R6, RZ, 0x3 ;  /* 0x000000060b0b7211 */ /* 0x000fe400078f18ff */
[----:B------:R-:W-:-:S02]  /*0ca0*/  LEA.HI R2, R4, R4, RZ, 0x1 ;  /* 0x0000000404027211 */ /* 0x000fc400078f08ff */
[----:B------:R-:W-:Y:S02]  /*0cb0*/  LOP3.LUT R22, R0, 0xfffffff8, RZ, 0xc0, !PT ;  /* 0xfffffff800167812 */ /* 0x000fe400078ec0ff */
[----:B------:R-:W-:Y:S02]  /*0cc0*/  LOP3.LUT R5, R2, 0x1ffffffe, RZ, 0xc0, !PT ;  /* 0x1ffffffe02057812 */ /* 0x000fe400078ec0ff */
[----:B------:R-:W-:Y:S01]  /*0cd0*/  LOP3.LUT R2, R9, 0x7ffffffc, RZ, 0xc0, !PT ;  /* 0x7ffffffc09027812 */ /* 0x000fe200078ec0ff */
[----:B------:R-:W-:Y:S01]  /*0ce0*/  IMAD.IADD R22, R221, 0x1, -R22 ;  /* 0x00000001dd167824 */ /* 0x000fe200078e0a16 */
[----:B------:R-:W-:Y:S01]  /*0cf0*/  LOP3.LUT R11, R11, 0xfffffff8, RZ, 0xc0, !PT ;  /* 0xfffffff80b0b7812 */ /* 0x000fe200078ec0ff */
[----:B------:R-:W-:Y:S01]  /*0d00*/  IMAD.IADD R4, R4, 0x1, -R5 ;  /* 0x0000000104047824 */ /* 0x000fe200078e0a05 */
[----:B------:R-:W-:Y:S01]  /*0d10*/  LEA.HI R8, R8, R199, RZ, 0x5 ;  /* 0x000000c708087211 */ /* 0x000fe200078f28ff */
[----:B------:R-:W-:Y:S01]  /*0d20*/  IMAD.IADD R2, R199, 0x1, -R2 ;  /* 0x00000001c7027824 */ /* 0x000fe200078e0a02 */
[----:B------:R-:W-:Y:S01]  /*0d30*/  LEA.HI R3, R3, R216, RZ, 0x1 ;  /* 0x000000d803037211 */ /* 0x000fe200078f08ff */
[----:B------:R-:W-:Y:S01]  /*0d40*/  IMAD.IADD R11, R6, 0x1, -R11 ;  /* 0x00000001060b7824 */ /* 0x000fe200078e0a0b */
[----:B------:R-:W-:Y:S01]  /*0d50*/  SHF.R.S32.HI R8, RZ, 0x5, R8 ;  /* 0x00000005ff087819 */ /* 0x000fe20000011408 */
[----:B------:R-:W-:Y:S01]  /*0d60*/  IMAD.SHL.U32 R18, R22, 0x8, RZ ;  /* 0x0000000816127824 */ /* 0x000fe200078e00ff */
[----:B------:R-:W-:Y:S01]  /*0d70*/  LOP3.LUT R3, R3, 0x3fffffe, RZ, 0xc0, !PT ;  /* 0x03fffffe03037812 */ /* 0x000fe200078ec0ff */
[----:B------:R-:W-:Y:S01]  /*0d80*/  IMAD.SHL.U32 R16, R2, 0x2, RZ ;  /* 0x0000000202107824 */ /* 0x000fe200078e00ff */
[----:B------:R-:W-:Y:S01]  /*0d90*/  SHF.R.S32.HI R198, RZ, 0x3, R0 ;  /* 0x00000003ffc67819 */ /* 0x000fe20000011400 */
[----:B------:R-:W-:Y:S01]  /*0da0*/  IMAD R8, R8, 0x10, R11 ;  /* 0x0000001008087824 */ /* 0x000fe200078e020b */
[----:B------:R-:W-:Y:S01]  /*0db0*/  SHF.R.S32.HI R220, RZ, 0x1f, R18 ;  /* 0x0000001fffdc7819 */ /* 0x000fe20000011412 */
[----:B------:R-:W-:Y:S01]  /*0dc0*/  IMAD.IADD R3, R216, 0x1, -R3 ;  /* 0x00000001d8037824 */ /* 0x000fe200078e0a03 */
[----:B------:R-:W-:Y:S01]  /*0dd0*/  SHF.R.S32.HI R215, RZ, 0x1f, R16 ;  /* 0x0000001fffd77819 */ /* 0x000fe20000011410 */
[----:B------:R-:W-:-:S02]  /*0de0*/  VIADD R19, R18, 0x40 ;  /* 0x0000004012137836 */ /* 0x000fc40000000000 */
[C---:B------:R-:W-:Y:S02]  /*0df0*/  VIADD R197, R16.reuse, 0x8 ;  /* 0x0000000810c57836 */ /* 0x040fe40000000000 */
        /* <DEDUP_REMOVED lines=26> */
[----:B------:R-:W-:Y:S01]  /*0fa0*/  VIADD R23, R16, 0x78 ;  /* 0x0000007810177836 */ /* 0x000fe20000000000 */
[----:B------:R-:W-:Y:S01]  /*0fb0*/  SHF.R.S32.HI R202, RZ, 0x1f, R185 ;  /* 0x0000001fffca7819 */ /* 0x000fe200000114b9 */
[----:B------:R-:W-:Y:S01]  /*0fc0*/  IMAD R217, R3, 0x40, R8 ;  /* 0x0000004003d97824 */ /* 0x000fe200078e0208 */
[----:B------:R-:W-:-:S02]  /*0fd0*/  SHF.R.S32.HI R201, RZ, 0x1f, R184 ;  /* 0x0000001fffc97819 */ /* 0x000fc400000114b8 */
[----:B------:R-:W-:Y:S01]  /*0fe0*/  SHF.R.S32.HI R200, RZ, 0x1f, R23 ;  /* 0x0000001fffc87819 */ /* 0x000fe20000011417 */
[----:B------:R-:W-:-:S07]  /*0ff0*/  IMAD R17, R4, 0x8, R217 ;  /* 0x0000000804117824 */ /* 0x000fce00078e02d9 */
.L_x_1275:
[----:B------:R-:W-:Y:S02]  /*1000*/  ULDC.64 UR8, c[0x0][0xa28] ;  /* 0x00028a0000087ab9 */ /* 0x000fe40000000a00 */
[----:B------:R-:W-:-:S04]  /*1010*/  UISETP.NE.U32.AND UP0, UPT, UR8, URZ, UPT ;  /* 0x0000003f0800728c */ /* 0x000fc8000bf05070 */
[----:B------:R-:W-:-:S03]  /*1020*/  UISETP.NE.AND.EX UP0, UPT, UR9, URZ, UPT, UP0 ;  /* 0x0000003f0900728c */ /* 0x000fc6000bf05300 */
[----:B------:R-:W-:Y:S02]  /*1030*/  ULDC.64 UR8, c[0x0][0xa18] ;  /* 0x0002860000087ab9 */ /* 0x000fe40000000a00 */
[----:B------:R-:W-:Y:S01]  /*1040*/  UISETP.NE.U32.AND UP1, UPT, UR8, URZ, UPT ;  /* 0x0000003f0800728c */ /* 0x000fe2000bf25070 */
[----:B------:R-:W-:-:S03]  /*1050*/  PLOP3.LUT P0, PT, PT, PT, UP0, 0x80, 0x0 ;  /* 0x000000000000781c */ /* 0x000fc60003f0f008 */
[----:B------:R-:W-:-:S03]  /*1060*/  UISETP.NE.AND.EX UP1, UPT, UR9, URZ, UPT, UP1 ;  /* 0x0000003f0900728c */ /* 0x000fc6000bf25310 */
[----:B------:R-:W-:Y:S02]  /*1070*/  @UP0 ULDC.64 UR8, c[0x0][0xa28] ;  /* 0x00028a0000080ab9 */ /* 0x000fe40000000a00 */
[----:B------:R-:W-:Y:S01]  /*1080*/  @UP0 UIMAD.WIDE UR8, UR6, 0x4, UR8 ;  /* 0x00000004060808a5 */ /* 0x000fe2000f8e0208 */
[----:B------:R-:W-:-:S05]  /*1090*/  PLOP3.LUT P2, PT, PT, PT, UP1, 0x80, 0x0 ;  /* 0x000000000000781c */ /* 0x000fca0003f4f018 */
[----:B------:R-:W-:Y:S01]  /*10a0*/  @UP1 ULDC.64 UR10, c[0x0][0xa18] ;  /* 0x00028600000a1ab9 */ /* 0x000fe20000000a00 */
[----:B0-2---:R-:W-:Y:S02]  /*10b0*/  IMAD.U32 R2, RZ, RZ, UR8 ;  /* 0x00000008ff027e24 */ /* 0x005fe4000f8e00ff */
[----:B------:R-:W-:Y:S01]  /*10c0*/  IMAD.U32 R3, RZ, RZ, UR9 ;  /* 0x00000009ff037e24 */ /* 0x000fe2000f8e00ff */
[----:B------:R-:W-:Y:S02]  /*10d0*/  @UP1 UIMAD.WIDE UR8, UR6, 0x4, UR10 ;  /* 0x00000004060818a5 */ /* 0x000fe4000f8e020a */
[----:B------:R-:W-:Y:S02]  /*10e0*/  ULOP3.LUT UR4, UR7, 0xff000000, URZ, 0xc0, !UPT ;  /* 0xff00000007047892 */ /* 0x000fe4000f8ec03f */
[----:B------:R-:W2:Y:S01]  /*10f0*/  @P0 LDG.E R2, desc[UR52][R2.64] ;  /* 0x0000003402020981 */ /* 0x000ea2000c1e1900 */
[----:B------:R-:W-:Y:S01]  /*1100*/  ULDC.64 UR10, c[0x0][0xa20] ;  /* 0x00028800000a7ab9 */ /* 0x000fe20000000a00 */
[----:B---3--:R-:W-:-:S02]  /*1110*/  IMAD.U32 R4, RZ, RZ, UR8 ;  /* 0x00000008ff047e24 */ /* 0x008fc4000f8e00ff */
[----:B------:R-:W-:Y:S01]  /*1120*/  IMAD.U32 R5, RZ, RZ, UR9 ;  /* 0x00000009ff057e24 */ /* 0x000fe2000f8e00ff */
[----:B------:R-:W-:-:S04]  /*1130*/  ULDC.64 UR8, c[0x0][0x418] ;  /* 0x0001060000087ab9 */ /* 0x000fc80000000a00 */
[----:B------:R-:W3:Y:S01]  /*1140*/  @P2 LDG.E R4, desc[UR52][R4.64] ;  /* 0x0000003404042981 */ /* 0x000ee2000c1e1900 */
[----:B------:R-:W-:Y:S01]  /*1150*/  UISETP.NE.U32.AND UP0, UPT, UR8, URZ, UPT ;  /* 0x0000003f0800728c */ /* 0x000fe2000bf05070 */
[----:B------:R-:W-:Y:S01]  /*1160*/  ISETP.NE.U32.AND P1, PT, RZ, UR10, PT ;  /* 0x0000000aff007c0c */ /* 0x000fe2000bf25070 */
[----:B------:R-:W-:Y:S02]  /*1170*/  ULOP3.LUT UR45, UR7, 0xff0000, URZ, 0xc0, !UPT ;  /* 0x00ff0000072d7892 */ /* 0x000fe4000f8ec03f */
[----:B------:R-:W-:Y:S01]  /*1180*/  UISETP.NE.AND.EX UP0, UPT, UR9, URZ, UPT, UP0 ;  /* 0x0000003f0900728c */ /* 0x000fe2000bf05300 */
[----:B------:R-:W-:Y:S01]  /*1190*/  ISETP.NE.AND.EX P1, PT, RZ, UR11, PT, P1 ;  /* 0x0000000bff007c0c */ /* 0x000fe2000bf25310 */
[----:B------:R-:W-:Y:S01]  /*11a0*/  ULDC UR8, c[0x0][0x424] ;  /* 0x0001090000087ab9 */ /* 0x000fe20000000800 */
[----:B------:R-:W-:Y:S02]  /*11b0*/  USHF.R.U32.HI UR4, URZ, 0x8, UR4 ;  /* 0x000000083f047899 */ /* 0x000fe40008011604 */
[----:B------:R-:W-:Y:S01]  /*11c0*/  USEL UR8, UR8, 0x1, UP0 ;  /* 0x0000000108087887 */ /* 0x000fe20008000000 */
[----:B------:R-:W-:Y:S01]  /*11d0*/  ULDC UR9, c[0x0][0x2f0] ;  /* 0x0000bc0000097ab9 */ /* 0x000fe20000000800 */
[----:B------:R-:W-:Y:S01]  /*11e0*/  UMOV UR38, URZ ;  /* 0x0000003f00267c82 */ /* 0x000fe20008000000 */
[----:B------:R-:W-:Y:S01]  /*11f0*/  ULEA.HI UR45, UR45, UR4, URZ, 0x10 ;  /* 0x000000042d2d7291 */ /* 0x000fe2000f8f803f */
[----:B------:R-:W-:Y:S01]  /*1200*/  ULDC UR46, c[0x0][0x288] ;  /* 0x0000a200002e7ab9 */ /* 0x000fe20000000800 */
[----:B------:R-:W-:-:S02]  /*1210*/  UIMAD UR4, UR8, UR9, URZ ;  /* 0x00000009080472a4 */ /* 0x000fc4000f8e023f */
[----:B------:R-:W-:Y:S01]  /*1220*/  ULOP3.LUT UR42, UR7, 0xffff, URZ, 0xc0, !UPT ;  /* 0x0000ffff072a7892 */ /* 0x000fe2000f8ec03f */
[----:B--2---:R-:W-:Y:S02]  /*1230*/  @P0 R2UR UR38, R2 ;  /* 0x00000000022602ca */ /* 0x004fe400000e0000 */
[----:B---3--:R-:W-:Y:S01]  /*1240*/  @P2 R2UR UR46, R4 ;  /* 0x00000000042e22ca */ /* 0x008fe200000e0000 */
[----:B-1--45:R-:W-:-:S14]  /*1250*/  @P2 BRA `(.L_x_1172) ;  /* 0x0000000000342947 */ /* 0x032fdc0003800000 */
[----:B------:R-:W-:Y:S02]  /*1260*/  ULDC.64 UR8, c[0x0][0xa00] ;  /* 0x0002800000087ab9 */ /* 0x000fe40000000a00 */
[----:B------:R-:W-:-:S04]  /*1270*/  ISETP.NE.U32.AND P0, PT, RZ, UR8, PT ;  /* 0x00000008ff007c0c */ /* 0x000fc8000bf05070 */
[----:B------:R-:W-:-:S13]  /*1280*/  ISETP.NE.AND.EX P0, PT, RZ, UR9, PT, P0 ;  /* 0x00000009ff007c0c */ /* 0x000fda000bf05300 */
[----:B------:R-:W-:Y:S05]  /*1290*/  @!P0 BRA `(.L_x_1172) ;  /* 0x0000000000248947 */ /* 0x000fea0003800000 */
[----:B------:R-:W-:Y:S02]  /*12a0*/  ULDC.64 UR8, c[0x0][0xa00] ;  /* 0x0002800000087ab9 */ /* 0x000fe40000000a00 */
        /* <DEDUP_REMOVED lines=8> */
.L_x_1172:
[----:B------:R-:W-:Y:S01]  /*1330*/  UMOV UR43, UR6 ;  /* 0x00000006002b7c82 */ /* 0x000fe20008000000 */
[----:B------:R-:W-:Y:S05]  /*1340*/  @!P1 BRA `(.L_x_1173) ;  /* 0x00000000001c9947 */ /* 0x000fea0003800000 */
[----:B------:R-:W-:Y:S02]  /*1350*/  ULDC.64 UR8, c[0x0][0xa20] ;  /* 0x0002880000087ab9 */ /* 0x000fe40000000a00 */
[----:B------:R-:W-:-:S06]  /*1360*/  UIMAD.WIDE UR6, UR6, 0x4, UR8 ;  /* 0x00000004060678a5 */ /* 0x000fcc000f8e0208 */
[----:B------:R-:W-:Y:S02]  /*1370*/  IMAD.U32 R2, RZ, RZ, UR6 ;  /* 0x00000006ff027e24 */ /* 0x000fe4000f8e00ff */
[----:B------:R-:W-:-:S05]  /*1380*/  IMAD.U32 R3, RZ, RZ, UR7 ;  /* 0x00000007ff037e24 */ /* 0x000fca000f8e00ff */
[----:B------:R-:W2:Y:S02]  /*1390*/  LDG.E R2, desc[UR52][R2.64] ;  /* 0x0000003402027981 */ /* 0x000ea4000c1e1900 */
[----:B--2---:R-:W-:Y:S01]  /*13a0*/  R2UR UR4, R2 ;  /* 0x00000000020472ca */ /* 0x004fe200000e0000 */
[----:B------:R-:W-:-:S14]  /*13b0*/  BRA `(.L_x_1174) ;  /* 0x0000000000347947 */ /* 0x000fdc0003800000 */
.L_x_1173:
        /* <DEDUP_REMOVED lines=13> */
.L_x_1174:
[----:B------:R-:W-:Y:S01]  /*1490*/  ULDC UR6, c[0x0][0x448] ;  /* 0x0001120000067ab9 */ /* 0x000fe20000000800 */
[----:B------:R-:W-:Y:S02]  /*14a0*/  USHF.L.U32 UR37, UR5, 0x7, URZ ;  /* 0x0000000705257899 */ /* 0x000fe4000800063f */
[----:B------:R-:W-:Y:S02]  /*14b0*/  UISETP.NE.AND UP0, UPT, UR6, 0x1, UPT ;  /* 0x000000010600788c */ /* 0x000fe4000bf05270 */
[----:B------:R-:W-:Y:S02]  /*14c0*/  UIADD3 UR38, -UR38, UR4, URZ ;  /* 0x0000000426267290 */ /* 0x000fe4000fffe13f */
[----:B------:R-:W-:Y:S01]  /*14d0*/  UIADD3 UR8, UR37, 0x7f, URZ ;  /* 0x0000007f25087890 */ /* 0x000fe2000fffe03f */
[----:B------:R-:W-:Y:S01]  /*14e0*/  ULDC.64 UR4, c[0x0][0x9e0] ;  /* 0x0002780000047ab9 */ /* 0x000fe20000000a00 */
[----:B------:R-:W-:Y:S02]  /*14f0*/  UIADD3 UR9, UR38, 0x1, -UR46 ;  /* 0x0000000126097890 */ /* 0x000fe4000fffe82e */
[----:B------:R-:W-:-:S03]  /*1500*/  UISETP.GE.AND UP1, UPT, UR5, 0x1, UPT ;  /* 0x000000010500788c */ /* 0x000fc6000bf26270 */
[----:B------:R-:W-:Y:S01]  /*1510*/  @UP0 ULDC UR6, c[0x0][0x44c] ;  /* 0x0001130000060ab9 */ /* 0x000fe20000000800 */
[----:B------:R-:W-:Y:S01]  /*1520*/  @UP0 ULDC UR10, c[0x0][0x450] ;  /* 0x00011400000a0ab9 */ /* 0x000fe20000000800 */
[----:B------:R-:W-:Y:S01]  /*1530*/  UIMAD.WIDE.U32 UR6, UR8, UR6, URZ ;  /* 0x00000006080672a5 */ /* 0x000fe2000f8e003f */
[----:B------:R-:W-:-:S03]  /*1540*/  PLOP3.LUT P1, PT, PT, PT, UP1, 0x80, 0x0 ;  /* 0x000000000000781c */ /* 0x000fc60003f2f018 */
[----:B------:R-:W-:-:S04]  /*1550*/  @UP0 USHF.R.U32.HI UR8, URZ, UR10, UR7 ;  /* 0x0000000a3f080299 */ /* 0x000fc80008011607 */
[----:B------:R-:W-:-:S04]  /*1560*/  UIADD3 UR9, UR9, UR8, URZ ;  /* 0x0000000809097290 */ /* 0x000fc8000fffe03f */
[----:B------:R-:W-:Y:S02]  /*1570*/  UIADD3 UR4, UR9, UR4, URZ ;  /* 0x0000000409047290 */ /* 0x000fe4000fffe03f */
[----:B------:R-:W-:Y:S10]  /*1580*/  @!P1 BRA `(.L_x_1175) ;  /* 0x0000000000449947 */ /* 0x000ff40003800000 */
        /* <DEDUP_REMOVED lines=10> */
.L_x_1176:
[----:B------:R-:W-:-:S11]  /*1630*/  UISETP.NE.AND UP1, UPT, UR5, 0x1, UPT ;  /* 0x000000010500788c */ /* 0x000fd6000bf25270 */
[----:B------:R-:W-:Y:S02]  /*1640*/  @UP1 ULDC.64 UR10, c[0x0][0x9e8] ;  /* 0x00027a00000a1ab9 */ /* 0x000fe40000000a00 */
[----:B------:R-:W-:-:S04]  /*1650*/  UIMAD.WIDE.U32 UR6, UR8, UR10, URZ ;  /* 0x0000000a080672a5 */ /* 0x000fc8000f8e003f */
[----:B------:R-:W-:-:S12]  /*1660*/  @UP1 USHF.R.U32.HI UR8, URZ, UR11, UR7 ;  /* 0x0000000b3f081299 */ /* 0x000fd80008011607 */
.L_x_1177:
[----:B------:R-:W-:-:S04]  /*1670*/  UIMAD UR8, UR8, UR5, UR5 ;  /* 0x00000005080872a4 */ /* 0x000fc8000f8e0205 */
[----:B------:R-:W-:-:S04]  /*1680*/  UISETP.LT.AND UP1, UPT, UR4, UR8, UPT ;  /* 0x000000080400728c */ /* 0x000fc8000bf21270 */
[----:B------:R-:W-:-:S12]  /*1690*/  USEL UR4, UR4, UR8, UP1 ;  /* 0x0000000804047287 */ /* 0x000fd80008800000 */
.L_x_1175:
[----:B------:R-:W-:Y:S02]  /*16a0*/  UIADD3 UR8, UR38, 0x7f, URZ ;  /* 0x0000007f26087890 */ /* 0x000fe4000fffe03f */
[----:B------:R-:W-:Y:S02]  /*16b0*/  UIADD3 UR9, UR4, 0x7f, URZ ;  /* 0x0000007f04097890 */ /* 0x000fe4000fffe03f */
[----:B------:R-:W-:Y:S02]  /*16c0*/  USHF.R.S32.HI UR4, URZ, 0x1f, UR8 ;  /* 0x0000001f3f047899 */ /* 0x000fe40008011408 */
[----:B------:R-:W-:Y:S01]  /*16d0*/  USHF.R.S32.HI UR10, URZ, 0x1f, UR9 ;  /* 0x0000001f3f0a7899 */ /* 0x000fe20008011409 */
[----:B------:R-:W-:Y:S01]  /*16e0*/  @UP0 ULDC UR6, c[0x0][0x44c] ;  /* 0x0001130000060ab9 */ /* 0x000fe20000000800 */
[----:B------:R-:W-:Y:S02]  /*16f0*/  ULEA.HI UR4, UR4, UR8, URZ, 0x7 ;  /* 0x0000000804047291 */ /* 0x000fe4000f8f383f */
[----:B------:R-:W-:-:S02]  /*1700*/  ULEA.HI UR10, UR10, UR9, URZ, 0x7 ;  /* 0x000000090a0a7291 */ /* 0x000fc4000f8f383f */
[----:B------:R-:W-:Y:S01]  /*1710*/  UIMAD.WIDE.U32 UR6, UR37, UR6, URZ ;  /* 0x00000006250672a5 */ /* 0x000fe2000f8e003f */
[----:B------:R-:W-:Y:S01]  /*1720*/  @UP0 ULDC UR12, c[0x0][0x450] ;  /* 0x00011400000c0ab9 */ /* 0x000fe20000000800 */
[----:B------:R-:W-:Y:S01]  /*1730*/  UMOV UR11, UR37 ;  /* 0x00000025000b7c82 */ /* 0x000fe20008000000 */
[----:B------:R-:W-:Y:S02]  /*1740*/  USHF.R.S32.HI UR4, URZ, 0x7, UR4 ;  /* 0x000000073f047899 */ /* 0x000fe40008011404 */
[----:B------:R-:W-:Y:S02]  /*1750*/  USHF.R.S32.HI UR10, URZ, 0x7, UR10 ;  /* 0x000000073f0a7899 */ /* 0x000fe4000801140a */
[----:B------:R-:W-:Y:S02]  /*1760*/  UIADD3 UR54, UR38, -UR46, URZ ;  /* 0x8000002e26367290 */ /* 0x000fe4000fffe03f */
[----:B------:R-:W-:Y:S02]  /*1770*/  @UP0 USHF.R.U32.HI UR11, URZ, UR12, UR7 ;  /* 0x0000000c3f0b0299 */ /* 0x000fe40008011607 */
[----:B------:R-:W-:-:S02]  /*1780*/  UISETP.LT.AND UP0, UPT, UR4, UR10, UPT ;  /* 0x0000000a0400728c */ /* 0x000fc4000bf01270 */
        /* <DEDUP_REMOVED lines=15> */
.L_x_1179:
[----:B------:R-:W-:-:S11]  /*1880*/  UISETP.NE.AND UP0, UPT, UR5, 0x1, UPT ;  /* 0x000000010500788c */ /* 0x000fd6000bf05270 */
[----:B------:R-:W-:Y:S02]  /*1890*/  @UP0 ULDC.64 UR10, c[0x0][0x9e8] ;  /* 0x00027a00000a0ab9 */ /* 0x000fe40000000a00 */
[----:B------:R-:W-:-:S04]  /*18a0*/  UIMAD.WIDE.U32 UR8, UR7, UR10, URZ ;  /* 0x0000000a070872a5 */ /* 0x000fc8000f8e003f */
[----:B------:R-:W-:-:S12]  /*18b0*/  @UP0 USHF.R.U32.HI UR7, URZ, UR11, UR9 ;  /* 0x0000000b3f070299 */ /* 0x000fd80008011609 */
.L_x_1180:
[----:B------:R-:W-:-:S04]  /*18c0*/  UIMAD UR5, UR7, UR5, URZ ;  /* 0x00000005070572a4 */ /* 0x000fc8000f8e023f */
[----:B------:R-:W-:-:S04]  /*18d0*/  UISETP.LT.AND UP0, UPT, UR4, UR5, UPT ;  /* 0x000000050400728c */ /* 0x000fc8000bf01270 */
[----:B------:R-:W-:-:S12]  /*18e0*/  USEL UR4, UR4, UR5, !UP0 ;  /* 0x0000000504047287 */ /* 0x000fd8000c000000 */
.L_x_1178:
[----:B------:R-:W-:Y:S02]  /*18f0*/  USHF.R.S32.HI UR5, URZ, 0x1f, UR4 ;  /* 0x0000001f3f057899 */ /* 0x000fe40008011404 */
[----:B------:R-:W-:Y:S02]  /*1900*/  ULOP3.LUT UR39, UR45, 0xff, URZ, 0xc0, !UPT ;  /* 0x000000ff2d277892 */ /* 0x000fe4000f8ec03f */
[----:B------:R-:W-:Y:S02]  /*1910*/  ULEA.HI UR5, UR5, UR4, URZ, 0x7 ;  /* 0x0000000405057291 */ /* 0x000fe4000f8f383f */
[----:B------:R-:W-:Y:S02]  /*1920*/  USHF.R.U32.HI UR45, URZ, 0x10, UR45 ;  /* 0x000000103f2d7899 */ /* 0x000fe4000801162d */
[----:B------:R-:W-:Y:S01]  /*1930*/  USHF.R.S32.HI UR5, URZ, 0x7, UR5 ;  /* 0x000000073f057899 */ /* 0x000fe20008011405 */
[----:B------:R-:W-:-:S03]  /*1940*/  UMOV UR4, URZ ;  /* 0x0000003f00047c82 */ /* 0x000fc60008000000 */
[----:B------:R-:W-:-:S04]  /*1950*/  UISETP.LT.AND UP0, UPT, URZ, UR5, UPT ;  /* 0x000000053f00728c */ /* 0x000fc8000bf01270 */
[----:B------:R-:W-:-:S04]  /*1960*/  USEL UR40, URZ, UR5, !UP0 ;  /* 0x000000053f287287 */ /* 0x000fc8000c000000 */
[----:B------:R-:W-:-:S06]  /*1970*/  UISETP.GT.AND UP0, UPT, UR6, UR40, UPT ;  /* 0x000000280600728c */ /* 0x000fcc000bf04270 */
[----:B------:R-:W-:-:S13]  /*1980*/  PLOP3.LUT P0, PT, PT, PT, UP0, 0x80, 0x0 ;  /* 0x000000000000781c */ /* 0x000fda0003f0f008 */
[----:B------:R-:W-:Y:S05]  /*1990*/  @!P0 BRA `(.L_x_1181) ;  /* 0x0000000000948947 */ /* 0x000fea0003800000 */
[----:B------:R-:W-:Y:S01]  /*19a0*/  UISETP.NE.AND UP0, UPT, UR45, URZ, UPT ;  /* 0x0000003f2d00728c */ /* 0x000fe2000bf05270 */
[----:B------:R-:W-:-:S03]  /*19b0*/  ULDC UR4, c[0x0][0x9f0] ;  /* 0x00027c0000047ab9 */ /* 0x000fc60000000800 */
[----:B------:R-:W-:-:S04]  /*19c0*/  USEL UR10, UR45, UR4, UP0 ;  /* 0x000000042d0a7287 */ /* 0x000fc80008000000 */
[----:B------:R-:W-:Y:S02]  /*19d0*/  UIADD3 UR4, UR10, -0x1, UR6 ;  /* 0xffffffff0a047890 */ /* 0x000fe4000fffe006 */
[----:B------:R-:W-:Y:S02]  /*19e0*/  IMAD.U32 R3, RZ, RZ, UR10 ;  /* 0x0000000aff037e24 */ /* 0x000fe4000f8e00ff */
[----:B------:R-:W-:-:S03]  /*19f0*/  UIADD3 UR7, -UR40, UR4, URZ ;  /* 0x0000000428077290 */ /* 0x000fc6000fffe13f */
[-C--:B------:R-:W-:Y:S01]  /*1a00*/  IABS R0, R3.reuse ;  /* 0x0000000300007213 */ /* 0x080fe20000000000 */
[----:B------:R-:W-:Y:S01]  /*1a10*/  UMOV UR4, URZ ;  /* 0x0000003f00047c82 */ /* 0x000fe20008000000 */
[----:B------:R-:W-:Y:S01]  /*1a20*/  IABS R5, R3 ;  /* 0x0000000300057213 */ /* 0x000fe20000000000 */
[----:B------:R-:W-:Y:S01]  /*1a30*/  IMAD.U32 R4, RZ, RZ, UR7 ;  /* 0x00000007ff047e24 */ /* 0x000fe2000f8e00ff */
[----:B------:R-:W-:Y:S01]  /*1a40*/  R2UR UR11, R0 ;  /* 0x00000000000b72ca */ /* 0x000fe200000e0000 */
[----:B------:R-:W-:-:S03]  /*1a50*/  ULOP3.LUT UR7, UR7, UR10, URZ, 0x3c, !UPT ;  /* 0x0000000a07077292 */ /* 0x000fc6000f8e3c3f */
[----:B------:R-:W-:-:S05]  /*1a60*/  IABS R4, R4 ;  /* 0x0000000400047213 */ /* 0x000fca0000000000 */
[----:B------:R-:W-:-:S04]  /*1a70*/  IMAD.MOV.U32 R3, RZ, RZ, R4 ;  /* 0x000000ffff037224 */ /* 0x000fc800078e0004 */
[----:B------:R-:W0:Y:S01]  /*1a80*/  I2F.RP R0, UR11 ;  /* 0x0000000b00007d06 */ /* 0x000e220008209400 */
[----:B------:R-:W-:-:S07]  /*1a90*/  R2UR UR9, R3 ;  /* 0x00000000030972ca */ /* 0x000fce00000e0000 */
[----:B0-----:R-:W0:Y:S02]  /*1aa0*/  MUFU.RCP R0, R0 ;  /* 0x0000000000007308 */ /* 0x001e240000001000 */
[----:B0-----:R-:W-:Y:S02]  /*1ab0*/  VIADD R2, R0, 0xffffffe ;  /* 0x0ffffffe00027836 */ /* 0x001fe40000000000 */
        /* <DEDUP_REMOVED lines=19> */
.L_x_1181:
[----:B------:R-:W-:Y:S01]  /*1bf0*/  UIMAD UR40, UR39, UR4, UR40 ;  /* 0x00000004272872a4 */ /* 0x000fe2000f8e0228 */
[----:B------:R-:W-:Y:S01]  /*1c00*/  IMAD.U32 R90, RZ, RZ, UR6 ;  /* 0x00000006ff5a7e24 */ /* 0x000fe2000f8e00ff */
[----:B------:R-:W-:Y:S01]  /*1c10*/  PLOP3.LUT P0, PT, PT, PT, PT, 0x80, 0x0 ;  /* 0x000000000000781c */ /* 0x000fe20003f0f070 */
[----:B------:R-:W-:Y:S01]  /*1c20*/  IMAD.U32 R3, RZ, RZ, UR4 ;  /* 0x00000004ff037e24 */ /* 0x000fe2000f8e00ff */
[----:B------:R-:W-:Y:S02]  /*1c30*/  CS2R R20, SRZ ;  /* 0x0000000000147805 */ /* 0x000fe4000001ff00 */
[----:B------:R-:W-:Y:S02]  /*1c40*/  CS2R R150, SRZ ;  /* 0x0000000000967805 */ /* 0x000fe4000001ff00 */
[----:B------:R-:W-:Y:S02]  /*1c50*/  CS2R R148, SRZ ;  /* 0x0000000000947805 */ /* 0x000fe4000001ff00 */
[----:B------:R-:W-:-:S02]  /*1c60*/  CS2R R146, SRZ ;  /* 0x0000000000927805 */ /* 0x000fc4000001ff00 */
[----:B------:R-:W-:Y:S02]  /*1c70*/  VIADDMNMX R90, R3, UR40, R90, PT ;  /* 0x00000028035a7c46 */ /* 0x000fe4000b80015a */
[----:B------:R-:W-:Y:S02]  /*1c80*/  CS2R R144, SRZ ;  /* 0x0000000000907805 */ /* 0x000fe4000001ff00 */
[----:B------:R-:W-:Y:S02]  /*1c90*/  CS2R R142, SRZ ;  /* 0x00000000008e7805 */ /* 0x000fe4000001ff00 */
[----:B------:R-:W-:Y:S02]  /*1ca0*/  CS2R R140, SRZ ;  /* 0x00000000008c7805 */ /* 0x000fe4000001ff00 */
[----:B------:R-:W-:Y:S02]  /*1cb0*/  ISETP.GT.AND P1, PT, R90, UR40, PT ;  /* 0x000000285a007c0c */ /* 0x000fe4000bf24270 */
        /* <DEDUP_REMOVED lines=27> */
[----:B------:R-:W0:Y:S01]  /*1e70*/  SHFL.IDX PT, R0, R216, RZ, 0x1f ;  /* 0x00001fffd8007589 */ /* 0x000e2200000e0000 */
[----:B------:R-:W1:Y:S01]  /*1e80*/  S2UR UR5, SR_CgaCtaId ;  /* 0x00000000000579c3 */ /* 0x000e620000008800 */
[----:B------:R-:W-:Y:S01]  /*1e90*/  UMOV UR41, 0x400 ;  /* 0x0000040000297882 */ /* 0x000fe20000000000 */
[----:B0-----:R-:W-:Y:S01]  /*1ea0*/  R2UR UR44, R0 ;  /* 0x00000000002c72ca */ /* 0x001fe200000e0000 */
[----:B-1----:R-:W-:-:S04]  /*1eb0*/  ULEA UR41, UR5, UR41, 0x18 ;  /* 0x0000002905297291 */ /* 0x002fc8000f8ec03f */
[----:B------:R-:W-:-:S04]  /*1ec0*/  UIADD3 UR5, UR41, 0x10400, URZ ;  /* 0x0001040029057890 */ /* 0x000fc8000fffe03f */
[----:B------:R-:W-:-:S04]  /*1ed0*/  ULOP3.LUT UP0, URZ, UR5, 0x3ff, URZ, 0xc0, !UPT ;  /* 0x000003ff053f7892 */ /* 0x000fc8000f80c03f */
[----:B------:R-:W-:Y:S02]  /*1ee0*/  ULEA.HI UR4, UR44, UR44, URZ, 0x1 ;  /* 0x0000002c2c047291 */ /* 0x000fe4000f8f083f */
[----:B------:R-:W-:Y:S02]  /*1ef0*/  PLOP3.LUT P0, PT, PT, PT, UP0, 0x80, 0x0 ;  /* 0x000000000000781c */ /* 0x000fe40003f0f008 */
        /* <DEDUP_REMOVED lines=22> */
.L_x_1183:
[----:B------:R-:W-:Y:S01]  /*2060*/  ULEA.HI UR4, UR48, UR48, URZ, 0x1 ;  /* 0x0000003030047291 */ /* 0x000fe2000f8f083f */
[----:B------:R-:W-:-:S03]  /*2070*/  IMAD.U32 R2, RZ, RZ, UR49 ;  /* 0x00000031ff027e24 */ /* 0x000fc6000f8e00ff */
[----:B------:R-:W-:Y:S02]  /*2080*/  ULOP3.LUT UR4, UR4, 0xfffffffe, URZ, 0xc0, !UPT ;  /* 0xfffffffe04047892 */ /* 0x000fe4000f8ec03f */
[----:B------:R-:W-:Y:S02]  /*2090*/  ISETP.NE.AND P0, PT, R2, 0x3, PT ;  /* 0x000000030200780c */ /* 0x000fe40003f05270 */
[----:B------:R-:W-:-:S06]  /*20a0*/  UIADD3 UR4, UR48, -UR4, URZ ;  /* 0x8000000430047290 */ /* 0x000fcc000fffe03f */
[----:B------:R-:W-:-:S05]  /*20b0*/  IMAD.U32 R0, RZ, RZ, UR4 ;  /* 0x00000004ff007e24 */ /* 0x000fca000f8e00ff */
[----:B------:R-:W-:-:S04]  /*20c0*/  SHF.L.U32 R0, R0, 0x1f, RZ ;  /* 0x0000001f00007819 */ /* 0x000fc800000006ff */
[----:B------:R-:W0:Y:S02]  /*20d0*/  SYNCS.PHASECHK.TRANS64.TRYWAIT P1, [UR41+0x28800], R0 ;  /* 0x02880000ff0075a7 */ /* 0x000e240008020169 */
[----:B0-----:R-:W-:Y:S05]  /*20e0*/  @!P1 BRA `(.L_x_1184) ;  /* 0x0000016000109947 */ /* 0x001fea0003800000 */
.L_x_1407:
[----:B------:R-:W-:Y:S05]  /*20f0*/  @!P0 BRA `(.L_x_1185) ;  /* 0x0000000000048947 */ /* 0x000fea0003800000 */
[----:B------:R-:W-:Y:S01]  /*2100*/  BPT.TRAP 0x1 ;  /* 0x000000040000795c */ /* 0x000fe20000300000 */
.L_x_1185:
[----:B------:R-:W-:Y:S02]  /*2110*/  IMAD.U32 R5, RZ, RZ, UR47 ;  /* 0x0000002fff057e24 */ /* 0x000fe4000f8e00ff */
[----:B0-----:R-:W-:-:S03]  /*2120*/  IMAD.U32 R0, RZ, RZ, UR50 ;  /* 0x00000032ff007e24 */ /* 0x001fc6000f8e00ff */
[----:B------:R-:W-:Y:S02]  /*2130*/  LEA R5, R5, UR41, 0x3 ;  /* 0x0000002905057c11 */ /* 0x000fe4000f8e18ff */
[----:B------:R-:W-:-:S04]  /*2140*/  SHF.L.U32 R0, R0, 0x1f, RZ ;  /* 0x0000001f00007819 */ /* 0x000fc800000006ff */
[----:B------:R0:W1:Y:S01]  /*2150*/  SYNCS.PHASECHK.TRANS64.TRYWAIT P2, [R5+URZ+0x28830], R0 ;  /* 0x02883000050075a7 */ /* 0x000062000804017f */
[----:B------:R-:W-:Y:S05]  /*2160*/  @!P0 BRA `(.L_x_1186) ;  /* 0x0000000000048947 */ /* 0x000fea0003800000 */
[----:B------:R-:W-:Y:S01]  /*2170*/  BPT.TRAP 0x1 ;  /* 0x000000040000795c */ /* 0x000fe20000300000 */
.L_x_1186:
[----:B------:R-:W2:Y:S02]  /*2180*/  S2R R2, SR_TID.X ;  /* 0x0000000000027919 */ /* 0x000ea40000002100 */
[----:B--2---:R-:W-:-:S04]  /*2190*/  LOP3.LUT R2, R2, 0x7f, RZ, 0xc0, !PT ;  /* 0x0000007f02027812 */ /* 0x004fc800078ec0ff */
[----:B------:R-:W-:Y:S01]  /*21a0*/  ISETP.NE.AND P1, PT, R2, RZ, PT ;  /* 0x000000ff0200720c */ /* 0x000fe20003f25270 */
[----:B-1----:R-:W-:-:S12]  /*21b0*/  @P2 BRA `(.L_x_1187) ;  /* 0x0000000000082947 */ /* 0x002fd80003800000 */
[----:B------:R-:W1:Y:S02]  /*21c0*/  SYNCS.PHASECHK.TRANS64.TRYWAIT P2, [R5+URZ+0x28830], R0 ;  /* 0x02883000050075a7 */ /* 0x000e64000804017f */
[----:B-1----:R-:W-:Y:S05]  /*21d0*/  @!P2 BRA `(.L_x_1188) ;  /* 0x0000015c00eca947 */ /* 0x002fea0003800000 */
.L_x_1187:
[----:B------:R-:W-:Y:S05]  /*21e0*/  WARPSYNC.ALL ;  /* 0x0000000000007948 */ /* 0x000fea0003800000 */
[----:B------:R-:W-:Y:S01]  /*21f0*/  UIADD3 UR4, UR41, 0x18400, URZ ;  /* 0x0001840029047890 */ /* 0x000fe2000fffe03f */
[----:B------:R-:W-:Y:S01]  /*2200*/  WARPGROUP.ARRIVE ;  /* 0x00000000000079c5 */ /* 0x000fe20000000000 */
[----:B------:R-:W-:Y:S01]  /*2210*/  ULOP3.LUT UR32, UR55, 0x10000, URZ, 0xfc, !UPT ;  /* 0x0001000037207892 */ /* 0x000fe2000f8efc3f */
[----:B01----:R-:W-:Y:S01]  /*2220*/  VIADD R0, R17, UR37 ;  /* 0x0000002511007c36 */ /* 0x003fe20008000000 */
[----:B------:R-:W-:Y:S01]  /*2230*/  USHF.R.U32.HI UR4, URZ, 0x4, UR4 ;  /* 0x000000043f047899 */ /* 0x000fe20008011604 */
[----:B------:R-:W-:Y:S01]  /*2240*/  LEA R7, R90, 0xffffff80, 0x7 ;  /* 0xffffff805a077811 */ /* 0x000fe200078e38ff */
[----:B------:R-:W-:Y:S01]  /*2250*/  UMOV UR33, 0x40000040 ;  /* 0x4000004000217882 */ /* 0x000fe20000000000 */
[----:B------:R-:W-:Y:S01]  /*2260*/  UMOV UR35, 0x40000040 ;  /* 0x4000004000237882 */ /* 0x000fe20000000000 */
[----:B------:R-:W-:Y:S01]  /*2270*/  ULOP3.LUT UR4, UR4, 0x3fff, URZ, 0xc0, !UPT ;  /* 0x00003fff04047892 */ /* 0x000fe2000f8ec03f */
[----:B------:R-:W-:Y:S01]  /*2280*/  IMAD.MOV.U32 R3, RZ, RZ, R0 ;  /* 0x000000ffff037224 */ /* 0x000fe200078e0000 */
[----:B------:R-:W-:Y:S01]  /*2290*/  UMOV UR5, 0x40000040 ;  /* 0x4000004000057882 */ /* 0x000fe20000000000 */
[----:B------:R-:W-:Y:S01]  /*22a0*/  UMOV UR7, 0x40000040 ;  /* 0x4000004000077882 */ /* 0x000fe20000000000 */
[----:B------:R-:W-:-:S02]  /*22b0*/  ULOP3.LUT UR51, UR4, 0x10000, URZ, 0xfc, !UPT ;  /* 0x0001000004337892 */ /* 0x000fc4000f8efc3f */
[----:B------:R-:W-:Y:S02]  /*22c0*/  UIADD3 UR4, UR32, 0x2, URZ ;  /* 0x0000000220047890 */ /* 0x000fe4000fffe03f */
[----:B------:R-:W-:Y:S02]  /*22d0*/  ULEA UR34, UR47, UR51, 0xb ;  /* 0x000000332f227291 */ /* 0x000fe4000f8e583f */
[----:B------:R-:W-:Y:S02]  /*22e0*/  UIADD3 UR8, UR32, 0x4, URZ ;  /* 0x0000000420087890 */ /* 0x000fe4000fffe03f */
[----:B------:R-:W-:Y:S02]  /*22f0*/  UIADD3 UR6, UR34, 0x2, URZ ;  /* 0x0000000222067890 */ /* 0x000fe4000fffe03f */
[----:B------:R-:W-:Y:S01]  /*2300*/  UIADD3 UR10, UR34, 0x4, URZ ;  /* 0x00000004220a7890 */ /* 0x000fe2000fffe03f */
[----:B------:R-:W-:Y:S02]  /*2310*/  UMOV UR9, 0x40000040 ;  /* 0x4000004000097882 */ /* 0x000fe40000000000 */
[----:B------:R-:W-:Y:S01]  /*2320*/  HGMMA.64x128x16.F32 R24, gdesc[UR32], RZ, !UPT, gsb0 ;  /* 0x01e00000201879f0 */ /* 0x000fe2000c0008ff */
[----:B------:R-:W-:Y:S01]  /*2330*/  UMOV UR11, 0x40000040 ;  /* 0x40000040000b7882 */ /* 0x000fe20000000000 */
[----:B------:R-:W-:-:S02]  /*2340*/  UIADD3 UR12, UR32, 0x6, URZ ;  /* 0x00000006200c7890 */ /* 0x000fc4000fffe03f */
[----:B------:R-:W-:Y:S01]  /*2350*/  UIADD3 UR14, UR34, 0x6, URZ ;  /* 0x00000006220e7890 */ /* 0x000fe2000fffe03f */
[----:B------:R-:W-:Y:S01]  /*2360*/  UMOV UR13, 0x40000040 ;  /* 0x40000040000d7882 */ /* 0x000fe20000000000 */
[----:B------:R-:W-:Y:S01]  /*2370*/  UMOV UR15, 0x40000040 ;  /* 0x40000040000f7882 */ /* 0x000fe20000000000 */
[----:B------:R-:W-:Y:S02]  /*2380*/  UIADD3 UR16, UR32, 0x400, URZ ;  /* 0x0000040020107890 */ /* 0x000fe4000fffe03f */
[----:B------:R-:W-:Y:S01]  /*2390*/  UIADD3 UR18, UR34, 0x400, URZ ;  /* 0x0000040022127890 */ /* 0x000fe2000fffe03f */
[----:B------:R-:W-:Y:S01]  /*23a0*/  UMOV UR17, 0x40000040 ;  /* 0x4000004000117882 */ /* 0x000fe20000000000 */
[----:B------:R-:W-:Y:S01]  /*23b0*/  UMOV UR19, 0x40000040 ;  /* 0x4000004000137882 */ /* 0x000fe20000000000 */
[----:B------:R-:W-:Y:S02]  /*23c0*/  UIADD3 UR20, UR32, 0x402, URZ ;  /* 0x0000040220147890 */ /* 0x000fe4000fffe03f */
[----:B------:R-:W-:Y:S01]  /*23d0*/  UIADD3 UR22, UR34, 0x402, URZ ;  /* 0x0000040222167890 */ /* 0x000fe2000fffe03f */
[----:B------:R-:W-:Y:S01]  /*23e0*/  UMOV UR21, 0x40000040 ;  /* 0x4000004000157882 */ /* 0x000fe20000000000 */
        /* <DEDUP_REMOVED lines=9> */
[----:B------:R-:W-:Y:S01]  /*2480*/  ULDC UR56, c[0x0][0x9dc] ;  /* 0x0002770000387ab9 */ /* 0x000fe20000000800 */
[----:B------:R-:W-:Y:S02]  /*2490*/  WARPGROUP.DEPBAR.LE gsb0, 0x0 ;  /* 0x00008000000079c5 */ /* 0x000fe40000010000 */
[----:B------:R-:W-:-:S06]  /*24a0*/  WARPGROUP.ARRIVE ;  /* 0x00000000000079c5 */ /* 0x000fcc0000000000 */
[----:B------:R-:W-:Y:S01]  /*24b0*/  HGMMA.64x128x16.F32 R24, gdesc[UR4], R24, gsb0 ;  /* 0x01e00000041879f0 */ /* 0x000fe20008000818 */
[----:B------:R-:W-:Y:S02]  /*24c0*/  ULDC UR6, c[0x0][0x448] ;  /* 0x0001120000067ab9 */ /* 0x000fe40000000800 */
[----:B------:R-:W-:-:S06]  /*24d0*/  UISETP.NE.AND UP0, UPT, UR6, 0x1, UPT ;  /* 0x000000010600788c */ /* 0x000fcc000bf05270 */
[----:B------:R-:W-:Y:S02]  /*24e0*/  PLOP3.LUT P2, PT, PT, PT, UP0, 0x80, 0x0 ;  /* 0x000000000000781c */ /* 0x000fe40003f4f008 */
[----:B------:R-:W-:-:S03]  /*24f0*/  PLOP3.LUT P3, PT, PT, PT, UP0, 0x80, 0x0 ;  /* 0x000000000000781c */ /* 0x000fc60003f6f008 */
[----:B------:R-:W-:-:S08]  /*2500*/  @UP0 ULDC UR6, c[0x0][0x44c] ;  /* 0x0001130000060ab9 */ /* 0x000fd00000000800 */
[----:B------:R-:W-:Y:S01]  /*2510*/  @P2 IMAD.HI.U32 R2, R0, UR6, RZ ;  /* 0x0000000600022c27 */ /* 0x000fe2000f8e00ff */
[----:B------:R-:W-:-:S03]  /*2520*/  @UP0 ULDC UR6, c[0x0][0x450] ;  /* 0x0001140000060ab9 */ /* 0x000fc60000000800 */
[----:B------:R-:W-:Y:S01]  /*2530*/  @!P1 VIADD R0, R5, 0x28840 ;  /* 0x0002884005009836 */ /* 0x000fe20000000000 */
[----:B------:R-:W-:Y:S01]  /*2540*/  @P3 SHF.R.U32.HI R3, RZ, UR6, R2 ;  /* 0x00000006ff033c19 */ /* 0x000fe20008011602 */
[----:B------:R-:W-:Y:S01]  /*2550*/  IMAD.MOV.U32 R5, RZ, RZ, -0x80 ;  /* 0xffffff80ff057424 */ /* 0x000fe200078e00ff */
[----:B------:R-:W-:Y:S02]  /*2560*/  ULDC.64 UR6, c[0x0][0x9e0] ;  /* 0x0002780000067ab9 */ /* 0x000fe40000000a00 */
[----:B------:R-:W-:Y:S01]  /*2570*/  UISETP.GE.AND UP1, UPT, UR7, 0x1, UPT ;  /* 0x000000010700788c */ /* 0x000fe2000bf26270 */
[----:B------:R-:W0:Y:S01]  /*2580*/  SHFL.IDX PT, R13, R3, RZ, 0x1c1f ;  /* 0x001c1fff030d7589 */ /* 0x000e2200000e0000 */
[----:B------:R-:W-:Y:S01]  /*2590*/  @!P1 PRMT R0, RZ, 0x654, R0 ;  /* 0x00000654ff009816 */ /* 0x000fe20000000000 */
[----:B------:R-:W-:Y:S02]  /*25a0*/  IMAD R9, R90, R5, 0x80 ;  /* 0x000000805a097424 */ /* 0x000fe400078e0205 */
[----:B------:R-:W-:Y:S01]  /*25b0*/  IMAD.U32 R5, RZ, RZ, UR46 ;  /* 0x0000002eff057e24 */ /* 0x000fe2000f8e00ff */
[----:B------:R-:W-:-:S02]  /*25c0*/  PLOP3.LUT P2, PT, PT, PT, UP1, 0x40, 0x0 ;  /* 0x000000000000781c */ /* 0x000fc40003f4e818 */
[----:B------:R-:W-:Y:S01]  /*25d0*/  IADD3 R6, -R16, UR38, R9 ;  /* 0x0000002610067c10 */ /* 0x000fe2000fffe109 */
[----:B------:R-:W-:Y:S02]  /*25e0*/  WARPGROUP.DEPBAR.LE gsb0, 0x0 ;  /* 0x00008000000079c5 */ /* 0x000fe40000010000 */
[----:B------:R-:W-:-:S06]  /*25f0*/  WARPGROUP.ARRIVE ;  /* 0x00000000000079c5 */ /* 0x000fcc0000000000 */
[----:B------:R-:W-:Y:S01]  /*2600*/  HGMMA.64x128x16.F32 R24, gdesc[UR8], R24, gsb0 ;  /* 0x01e00000081879f0 */ /* 0x000fe20008000818 */
[----:B------:R-:W-:Y:S02]  /*2610*/  ULOP3.LUT UR10, URZ, UR56, URZ, 0x33, !UPT ;  /* 0x000000383f0a7292 */ /* 0x000fe4000f8e333f */
        /* <DEDUP_REMOVED lines=17> */
[----:B-1----:R-:W-:-:S04]  /*2730*/  IADD3 R0, -R16, 0x1, R9 ;  /* 0x0000000110007810 */ /* 0x002fc80007ffe109 */
[----:B------:R-:W-:-:S05]  /*2740*/  IADD3 R0, -R5, UR38, R0 ;  /* 0x0000002605007c10 */ /* 0x000fca000fffe100 */
[C---:B------:R-:W-:Y:S02]  /*2750*/  VIADD R11, R0.reuse, UR6 ;  /* 0x00000006000b7c36 */ /* 0x040fe40008000000 */
[----:B------:R-:W-:-:S03]  /*2760*/  VIADD R8, R0, UR10 ;  /* 0x0000000a00087c36 */ /* 0x000fc60008000000 */
[----:B0-----:R-:W-:Y:S01]  /*2770*/  VIADDMNMX R0, R13, R11, R6, PT ;  /* 0x0000000b0d007246 */ /* 0x001fe20003800106 */
[----:B------:R-:W-:Y:S01]  /*2780*/  IMAD.IADD R2, R8, 0x1, R13 ;  /* 0x0000000108027824 */ /* 0x000fe200078e020d */
[----:B------:R-:W-:Y:S06]  /*2790*/  @P2 BRA `(.L_x_1189) ;  /* 0x00000000005c2947 */ /* 0x000fec0003800000 */
[----:B------:R-:W-:Y:S01]  /*27a0*/  IMAD.U32 R4, RZ, RZ, UR46 ;  /* 0x0000002eff047e24 */ /* 0x000fe2000f8e00ff */
[----:B------:R-:W-:Y:S04]  /*27b0*/  BSSY B0, `(.L_x_1190) ;  /* 0x0000011000007945 */ /* 0x000fe80003800000 */
[----:B------:R-:W-:-:S04]  /*27c0*/  IADD3 R4, -R4, UR38, R13 ;  /* 0x0000002604047c10 */ /* 0x000fc8000fffe10d */
[----:B------:R-:W-:-:S13]  /*27d0*/  ISETP.GT.AND P2, PT, R4, -0x1, PT ;  /* 0xffffffff0400780c */ /* 0x000fda0003f44270 */
[----:B------:R-:W-:Y:S05]  /*27e0*/  @P2 BRA `(.L_x_1191) ;  /* 0x0000000000202947 */ /* 0x000fea0003800000 */
[----:B------:R-:W-:Y:S01]  /*27f0*/  UISETP.NE.AND UP2, UPT, UR7, 0x1, UPT ;  /* 0x000000010700788c */ /* 0x000fe2000bf45270 */
[----:B------:R-:W-:-:S05]  /*2800*/  LOP3.LUT R4, RZ, R4, RZ, 0x33, !PT ;  /* 0x00000004ff047212 */ /* 0x000fca00078e33ff */
[----:B------:R-:W-:-:S05]  /*2810*/  PLOP3.LUT P2, PT, PT, PT, UP2, 0x80, 0x0 ;  /* 0x000000000000781c */ /* 0x000fca0003f4f028 */
[----:B------:R-:W-:-:S08]  /*2820*/  @UP2 ULDC.64 UR10, c[0x0][0x9e8] ;  /* 0x00027a00000a2ab9 */ /* 0x000fd00000000a00 */
[----:B------:R-:W-:-:S05]  /*2830*/  @P2 IMAD.HI.U32 R5, R4, UR10, RZ ;  /* 0x0000000a04052c27 */ /* 0x000fca000f8e00ff */
[----:B------:R-:W-:-:S04]  /*2840*/  @P2 SHF.R.U32.HI R4, RZ, UR11, R5 ;  /* 0x0000000bff042c19 */ /* 0x000fc80008011605 */
[----:B------:R-:W-:Y:S01]  /*2850*/  LOP3.LUT R4, RZ, R4, RZ, 0x33, !PT ;  /* 0x00000004ff047212 */ /* 0x000fe200078e33ff */
[----:B------:R-:W-:Y:S06]  /*2860*/  BRA `(.L_x_1192) ;  /* 0x0000000000147947 */ /* 0x000fec0003800000 */
.L_x_1191:
[----:B------:R-:W-:-:S06]  /*2870*/  UISETP.NE.AND UP2, UPT, UR7, 0x1, UPT ;  /* 0x000000010700788c */ /* 0x000fcc000bf45270 */
[----:B------:R-:W-:-:S05]  /*2880*/  PLOP3.LUT P2, PT, PT, PT, UP2, 0x80, 0x0 ;  /* 0x000000000000781c */ /* 0x000fca0003f4f028 */
[----:B------:R-:W-:-:S08]  /*2890*/  @UP2 ULDC.64 UR10, c[0x0][0x9e8] ;  /* 0x00027a00000a2ab9 */ /* 0x000fd00000000a00 */
[----:B------:R-:W-:-:S05]  /*28a0*/  @P2 IMAD.HI.U32 R5, R4, UR10, RZ ;  /* 0x0000000a04052c27 */ /* 0x000fca000f8e00ff */
[----:B------:R-:W-:-:S07]  /*28b0*/  @P2 SHF.R.U32.HI R4, RZ, UR11, R5 ;  /* 0x0000000bff042c19 */ /* 0x000fce0008011605 */
.L_x_1192:
[----:B------:R-:W-:Y:S05]  /*28c0*/  BSYNC B0 ;  /* 0x0000000000007941 */ /* 0x000fea0003800000 */
.L_x_1190:
[----:B------:R-:W-:-:S04]  /*28d0*/  IMAD R5, R4, UR7, -R7 ;  /* 0x0000000704057c24 */ /* 0x000fc8000f8e0a07 */
[----:B------:R-:W-:-:S05]  /*28e0*/  IMAD.IADD R5, R5, 0x1, -R16 ;  /* 0x0000000105057824 */ /* 0x000fca00078e0a10 */
[----:B------:R-:W-:Y:S02]  /*28f0*/  VIMNMX R2, R2, R5, !PT ;  /* 0x0000000502027248 */ /* 0x000fe40007fe0100 */
[----:B------:R-:W-:-:S07]  /*2900*/  VIADDMNMX R0, R5, UR7, R0, PT ;  /* 0x0000000705007c46 */ /* 0x000fce000b800100 */
.L_x_1189:
[C---:B------:R-:W-:Y:S01]  /*2910*/  ISETP.GE.AND P2, PT, R9.reuse, 0x2, PT ;  /* 0x000000020900780c */ /* 0x040fe20003f46270 */
[----:B------:R-:W0:Y:S01]  /*2920*/  SHFL.IDX PT, R3, R3, 0x1, 0x1c1f ;  /* 0x003c1f0003037f89 */ /* 0x000e2200000e0000 */
[C---:B------:R-:W-:Y:S02]  /*2930*/  ISETP.GE.AND P5, PT, R9.reuse, 0xa, PT ;  /* 0x0000000a0900780c */ /* 0x040fe40003fa6270 */
[----:B------:R-:W-:Y:S02]  /*2940*/  ISETP.GT.AND P3, PT, R2, 0x1, !P2 ;  /* 0x000000010200780c */ /* 0x000fe40005764270 */
[----:B------:R-:W-:Y:S02]  /*2950*/  ISETP.GE.AND P4, PT, R9, 0x9, PT ;  /* 0x000000090900780c */ /* 0x000fe40003f86270 */
[----:B------:R-:W-:Y:S02]  /*2960*/  ISETP.LT.OR P3, PT, R0, 0x2, P3 ;  /* 0x000000020000780c */ /* 0x000fe40001f61670 */
[----:B------:R-:W-:-:S02]  /*2970*/  P2R R10, PR, RZ, 0x10 ;  /* 0x00000010ff0a7803 */ /* 0x000fc40000000000 */
[----:B------:R-:W-:Y:S02]  /*2980*/  FSEL R25, R25, -INF , !P3 ;  /* 0xff80000019197808 */ /* 0x000fe40005800000 */
[----:B------:R-:W-:Y:S02]  /*2990*/  ISETP.GT.AND P3, PT, R2, 0x9, !P5 ;  /* 0x000000090200780c */ /* 0x000fe40006f64270 */
[----:B------:R-:W-:Y:S02]  /*29a0*/  P2R R12, PR, RZ, 0x20 ;  /* 0x00000020ff0c7803 */ /* 0x000fe40000000000 */
[----:B------:R-:W-:Y:S02]  /*29b0*/  ISETP.LT.OR P3, PT, R0, 0xa, P3 ;  /* 0x0000000a0000780c */ /* 0x000fe40001f61670 */
[----:B------:R-:W-:Y:S02]  /*29c0*/  ISETP.GT.AND P4, PT, R2, 0x8, !P4 ;  /* 0x000000080200780c */ /* 0x000fe40006784270 */
[----:B------:R-:W-:-:S02]  /*29d0*/  ISETP.GE.AND P5, PT, R9, 0x11, PT ;  /* 0x000000110900780c */ /* 0x000fc40003fa6270 */
[----:B------:R-:W-:Y:S01]  /*29e0*/  FSEL R29, R29, -INF , !P3 ;  /* 0xff8000001d1d7808 */ /* 0x000fe20005800000 */
[----:B0-----:R-:W-:Y:S01]  /*29f0*/  IMAD.IADD R4, R8, 0x1, R3 ;  /* 0x0000000108047824 */ /* 0x001fe200078e0203 */
[----:B------:R-:W-:Y:S02]  /*2a00*/  ISETP.LT.OR P4, PT, R0, 0x9, P4 ;  /* 0x000000090000780c */ /* 0x000fe40002781670 */
[----:B------:R-:W-:Y:S02]  /*2a10*/  ISETP.GT.AND P3, PT, R2, 0x10, !P5 ;  /* 0x000000100200780c */ /* 0x000fe40006f64270 */
[----:B------:R-:W-:Y:S02]  /*2a20*/  FSEL R28, R28, -INF , !P4 ;  /* 0xff8000001c1c7808 */ /* 0x000fe40006000000 */
        /* <DEDUP_REMOVED lines=116> */
[----:B------:R-:W-:Y:S02]  /*3170*/  P2R R14, PR, RZ, 0x20 ;  /* 0x00000020ff0e7803 */ /* 0x000fe40000000000 */
[----:B------:R-:W-:Y:S02]  /*3180*/  FSEL R77, R77, -INF , !P3 ;  /* 0xff8000004d4d7808 */ /* 0x000fe40005800000 */
[----:B------:R-:W-:-:S04]  /*3190*/  ISETP.GE.AND P3, PT, R9, 0x71, PT ;  /* 0x000000710900780c */ /* 0x000fc80003f66270 */
[----:B------:R-:W-:-:S04]  /*31a0*/  ISETP.GT.AND P4, PT, R2, 0x70, !P3 ;  /* 0x000000700200780c */ /* 0x000fc80005f84270 */
[----:B------:R-:W-:-:S04]  /*31b0*/  ISETP.LT.OR P4, PT, R0, 0x71, P4 ;  /* 0x000000710000780c */ /* 0x000fc80002781670 */
        /* <DEDUP_REMOVED lines=16> */
[----:B------:R-:W-:Y:S02]  /*32c0*/  ISETP.GT.AND P6, PT, R2, 0x79, !P6 ;  /* 0x000000790200780c */ /* 0x000fe400077c4270 */
[----:B------:R-:W-:Y:S02]  /*32d0*/  VIADDMNMX R2, R3, R11, R6, PT ;  /* 0x0000000b03027246 */ /* 0x000fe40003800106 */
[----:B------:R-:W-:-:S04]  /*32e0*/  ISETP.LT.OR P6, PT, R0, 0x7a, P6 ;  /* 0x0000007a0000780c */ /* 0x000fc800037c1670 */
[----:B------:R-:W-:Y:S02]  /*32f0*/  FSEL R85, R85, -INF , !P6 ;  /* 0xff80000055557808 */ /* 0x000fe40007000000 */
[----:B------:R-:W-:-:S13]  /*3300*/  PLOP3.LUT P6, PT, PT, PT, UP1, 0x40, 0x0 ;  /* 0x000000000000781c */ /* 0x000fda0003fce818 */
[----:B------:R-:W-:Y:S05]  /*3310*/  @P6 BRA `(.L_x_1193) ;  /* 0x0000000000646947 */ /* 0x000fea0003800000 */
        /* <DEDUP_REMOVED lines=9> */
[----:B------:R-:W-:Y:S01]  /*33b0*/  @P6 IMAD.HI.U32 R3, R0, UR10, RZ ;  /* 0x0000000a00036c27 */ /* 0x000fe2000f8e00ff */
[----:B------:R-:W-:-:S13]  /*33c0*/  PLOP3.LUT P6, PT, PT, PT, UP2, 0x80, 0x0 ;  /* 0x000000000000781c */ /* 0x000fda0003fcf028 */
[----:B------:R-:W-:-:S04]  /*33d0*/  @P6 SHF.R.U32.HI R0, RZ, UR11, R3 ;  /* 0x0000000bff006c19 */ /* 0x000fc80008011603 */
[----:B------:R-:W-:Y:S01]  /*33e0*/  LOP3.LUT R0, RZ, R0, RZ, 0x33, !PT ;  /* 0x00000000ff007212 */ /* 0x000fe200078e33ff */
[----:B------:R-:W-:Y:S06]  /*33f0*/  BRA `(.L_x_1196) ;  /* 0x0000000000187947 */ /* 0x000fec0003800000 */
.L_x_1195:
[----:B------:R-:W-:-:S06]  /*3400*/  UISETP.NE.AND UP2, UPT, UR7, 0x1, UPT ;  /* 0x000000010700788c */ /* 0x000fcc000bf45270 */
[----:B------:R-:W-:-:S05]  /*3410*/  PLOP3.LUT P6, PT, PT, PT, UP2, 0x80, 0x0 ;  /* 0x000000000000781c */ /* 0x000fca0003fcf028 */
[----:B------:R-:W-:-:S08]  /*3420*/  @UP2 ULDC.64 UR10, c[0x0][0x9e8] ;  /* 0x00027a00000a2ab9 */ /* 0x000fd00000000a00 */
[----:B------:R-:W-:Y:S01]  /*3430*/  @P6 IMAD.HI.U32 R3, R0, UR10, RZ ;  /* 0x0000000a00036c27 */ /* 0x000fe2000f8e00ff */
[----:B------:R-:W-:-:S13]  /*3440*/  PLOP3.LUT P6, PT, PT, PT, UP2, 0x80, 0x0 ;  /* 0x000000000000781c */ /* 0x000fda0003fcf028 */
[----:B------:R-:W-:-:S07]  /*3450*/  @P6 SHF.R.U32.HI R0, RZ, UR11, R3 ;  /* 0x0000000bff006c19 */ /* 0x000fce0008011603 */
.L_x_1196:
[----:B------:R-:W-:Y:S05]  /*3460*/  BSYNC B0 ;  /* 0x0000000000007941 */ /* 0x000fea0003800000 */
.L_x_1194:
[----:B------:R-:W-:-:S04]  /*3470*/  IMAD R3, R0, UR7, -R7 ;  /* 0x0000000700037c24 */ /* 0x000fc8000f8e0a07 */
[----:B------:R-:W-:-:S05]  /*3480*/  IMAD.IADD R3, R3, 0x1, -R16 ;  /* 0x0000000103037824 */ /* 0x000fca00078e0a10 */
[----:B------:R-:W-:Y:S02]  /*3490*/  VIMNMX R4, R4, R3, !PT ;  /* 0x0000000304047248 */ /* 0x000fe40007fe0100 */
[----:B------:R-:W-:-:S07]  /*34a0*/  VIADDMNMX R2, R3, UR7, R2, PT ;  /* 0x0000000703027c46 */ /* 0x000fce000b800102 */
.L_x_1193:
[----:B------:R-:W-:Y:S01]  /*34b0*/  ISETP.GT.AND P2, PT, R4, 0x1, !P2 ;  /* 0x000000010400780c */ /* 0x000fe20005744270 */
[----:B------:R-:W-:Y:S01]  /*34c0*/  ULDC UR10, c[0x0][0x988] ;  /* 0x00026200000a7ab9 */ /* 0x000fe20000000800 */
[----:B------:R-:W-:Y:S01]  /*34d0*/  ISETP.NE.AND P6, PT, R14, RZ, PT ;  /* 0x000000ff0e00720c */ /* 0x000fe20003fc5270 */
[----:B------:R-:W-:Y:S01]  /*34e0*/  @UP0 ULDC UR14, c[0x0][0x44c] ;  /* 0x00011300000e0ab9 */ /* 0x000fe20000000800 */
[----:B------:R-:W-:Y:S01]  /*34f0*/  ISETP.LT.OR P2, PT, R2, 0x2, P2 ;  /* 0x000000020200780c */ /* 0x000fe20001741670 */
[----:B------:R-:W-:Y:S01]  /*3500*/  UIMAD.WIDE.U32 UR14, UR37, UR14, URZ ;  /* 0x0000000e250e72a5 */ /* 0x000fe2000f8e003f */
[----:B------:R-:W-:Y:S01]  /*3510*/  FMNMX.FTZ R3, R13, R25, !PT ;  /* 0x000000190d037209 */ /* 0x000fe20007810000 */
[----:B------:R-:W-:Y:S01]  /*3520*/  @UP0 ULDC UR18, c[0x0][0x450] ;  /* 0x0001140000120ab9 */ /* 0x000fe20000000800 */
[----:B------:R-:W-:Y:S01]  /*3530*/  FSEL R27, R27, -INF , !P2 ;  /* 0xff8000001b1b7808 */ /* 0x000fe20005000000 */
[----:B------:R-:W-:Y:S01]  /*3540*/  UMOV UR11, UR37 ;  /* 0x00000025000b7c82 */ /* 0x000fe20008000000 */
[----:B------:R-:W-:Y:S01]  /*3550*/  ISETP.NE.AND P2, PT, R10, RZ, PT ;  /* 0x000000ff0a00720c */ /* 0x000fe20003f45270 */
[----:B------:R-:W-:Y:S01]  /*3560*/  @UP0 USHF.R.U32.HI UR11, URZ, UR18, UR15 ;  /* 0x000000123f0b0299 */ /* 0x000fe2000801160f */
[----:B------:R-:W-:-:S02]  /*3570*/  FMNMX.FTZ R0, R28, R3, !PT ;  /* 0x000000031c007209 */ /* 0x000fc40007810000 */
[----:B------:R-:W-:Y:S01]  /*3580*/  ISETP.GT.AND P2, PT, R4, 0x8, !P2 ;  /* 0x000000080400780c */ /* 0x000fe20005744270 */
[----:B------:R-:W-:Y:S01]  /*3590*/  UIADD3 UR54, UR54, UR11, URZ ;  /* 0x0000000b36367290 */ /* 0x000fe2000fffe03f */
[----:B------:R-:W-:Y:S02]  /*35a0*/  FMNMX.FTZ R3, R29, R0, !PT ;  /* 0x000000001d037209 */ /* 0x000fe40007810000 */
[----:B------:R-:W-:Y:S01]  /*35b0*/  ISETP.LT.OR P2, PT, R2, 0x9, P2 ;  /* 0x000000090200780c */ /* 0x000fe20001741670 */
[----:B------:R-:W-:Y:S01]  /*35c0*/  UIADD3 UR6, UR54, UR6, URZ ;  /* 0x0000000636067290 */ /* 0x000fe2000fffe03f */
        /* <DEDUP_REMOVED lines=9> */
[----:B------:R-:W-:Y:S02]  /*3660*/  ISETP.GT.AND P2, PT, R4, 0x10, !P6 ;  /* 0x000000100400780c */ /* 0x000fe40007744270 */
[----:B------:R-:W-:Y:S02]  /*3670*/  ISETP.NE.AND P6, PT, R96, RZ, PT ;  /* 0x000000ff6000720c */ /* 0x000fe40003fc5270 */
        /* <DEDUP_REMOVED lines=57> */
[----:B------:R-:W-:Y:S01]  /*3a10*/  ISETP.GT.AND P3, PT, R4, 0x70, !P3 ;  /* 0x000000700400780c */ /* 0x000fe20005f64270 */
[----:B------:R-:W0:Y:S01]  /*3a20*/  SHFL.BFLY PT, R0, R3, 0x2, 0x1f ;  /* 0x0c401f0003007f89 */ /* 0x000e2200000e0000 */
[----:B------:R-:W-:-:S02]  /*3a30*/  FSEL R50, R50, -INF , !P2 ;  /* 0xff80000032327808 */ /* 0x000fc40005000000 */
[----:B------:R-:W-:Y:S02]  /*3a40*/  ISETP.NE.AND P2, PT, R94, RZ, PT ;  /* 0x000000ff5e00720c */ /* 0x000fe40003f45270 */
[C---:B------:R-:W-:Y:S02]  /*3a50*/  ISETP.GT.AND P4, PT, R4.reuse, 0x71, !P4 ;  /* 0x000000710400780c */ /* 0x040fe40006784270 */
[C---:B------:R-:W-:Y:S02]  /*3a60*/  ISETP.GT.AND P2, PT, R4.reuse, 0x31, !P2 ;  /* 0x000000310400780c */ /* 0x040fe40005744270 */
[----:B------:R-:W-:Y:S02]  /*3a70*/  ISETP.GT.AND P5, PT, R4, 0x78, !P5 ;  /* 0x000000780400780c */ /* 0x000fe40006fa4270 */
[C---:B------:R-:W-:Y:S02]  /*3a80*/  ISETP.LT.OR P2, PT, R2.reuse, 0x32, P2 ;  /* 0x000000320200780c */ /* 0x040fe40001741670 */
[----:B------:R-:W-:-:S02]  /*3a90*/  ISETP.LT.OR P3, PT, R2, 0x71, P3 ;  /* 0x000000710200780c */ /* 0x000fc40001f61670 */
[----:B------:R-:W-:Y:S02]  /*3aa0*/  FSEL R51, R51, -INF , !P2 ;  /* 0xff80000033337808 */ /* 0x000fe40005000000 */
[----:B------:R-:W-:Y:S02]  /*3ab0*/  ISETP.NE.AND P2, PT, R95, RZ, PT ;  /* 0x000000ff5f00720c */ /* 0x000fe40003f45270 */
[----:B------:R-:W-:Y:S02]  /*3ac0*/  ISETP.LT.OR P4, PT, R2, 0x72, P4 ;  /* 0x000000720200780c */ /* 0x000fe40002781670 */
[----:B------:R-:W-:Y:S02]  /*3ad0*/  ISETP.GT.AND P2, PT, R4, 0x38, !P2 ;  /* 0x000000380400780c */ /* 0x000fe40005744270 */
[----:B------:R-:W-:Y:S02]  /*3ae0*/  FSEL R82, R82, -INF , !P3 ;  /* 0xff80000052527808 */ /* 0x000fe40005800000 */
[----:B------:R-:W-:-:S02]  /*3af0*/  ISETP.LT.OR P2, PT, R2, 0x39, P2 ;  /* 0x000000390200780c */ /* 0x000fc40001741670 */
[----:B------:R-:W-:Y:S02]  /*3b00*/  ISETP.LT.OR P5, PT, R2, 0x79, P5 ;  /* 0x000000790200780c */ /* 0x000fe40002fa1670 */
[----:B------:R-:W-:Y:S02]  /*3b10*/  FSEL R54, R54, -INF , !P2 ;  /* 0xff80000036367808 */ /* 0x000fe40005000000 */
[----:B------:R-:W-:Y:S02]  /*3b20*/  ISETP.GT.AND P2, PT, R4, 0x39, !P6 ;  /* 0x000000390400780c */ /* 0x000fe40007744270 */
[----:B------:R-:W-:Y:S02]  /*3b30*/  ISETP.NE.AND P6, PT, R107, RZ, PT ;  /* 0x000000ff6b00720c */ /* 0x000fe40003fc5270 */
[----:B------:R-:W-:Y:S02]  /*3b40*/  ISETP.LT.OR P2, PT, R2, 0x3a, P2 ;  /* 0x0000003a0200780c */ /* 0x000fe40001741670 */
[----:B------:R-:W-:-:S02]  /*3b50*/  FSEL R83, R83, -INF , !P4 ;  /* 0xff80000053537808 */ /* 0x000fc40006000000 */
[----:B------:R-:W-:Y:S02]  /*3b60*/  FSEL R55, R55, -INF , !P2 ;  /* 0xff80000037377808 */ /* 0x000fe40005000000 */
[----:B------:R-:W-:Y:S02]  /*3b70*/  ISETP.NE.AND P2, PT, R97, RZ, PT ;  /* 0x000000ff6100720c */ /* 0x000fe40003f45270 */
[----:B------:R-:W-:Y:S02]  /*3b80*/  FSEL R86, R86, -INF , !P5 ;  /* 0xff80000056567808 */ /* 0x000fe40006800000 */
        /* <DEDUP_REMOVED lines=47> */
[----:B------:R-:W-:-:S05]  /*3e80*/  FMUL.FTZ R6, R0, UR10 ;  /* 0x0000000a00067c20 */ /* 0x000fca0008410000 */
[----:B------:R-:W-:Y:S02]  /*3e90*/  FSEL R8, R6, RZ, P2 ;  /* 0x000000ff06087208 */ /* 0x000fe40001000000 */
[----:B------:R-:W-:Y:S02]  /*3ea0*/  ISETP.GT.AND P2, PT, R4, RZ, !P6 ;  /* 0x000000ff0400720c */ /* 0x000fe40007744270 */
[----:B------:R-:W-:Y:S01]  /*3eb0*/  ISETP.NE.AND P6, PT, R9, RZ, PT ;  /* 0x000000ff0900720c */ /* 0x000fe20003fc5270 */
[--C-:B------:R-:W-:Y:S01]  /*3ec0*/  FFMA.FTZ R180, R13, UR10, -R8.reuse ;  /* 0x0000000a0db47c23 */ /* 0x100fe20008010808 */
[----:B------:R-:W-:Y:S01]  /*3ed0*/  ISETP.LT.OR P2, PT, R2, 0x1, P2 ;  /* 0x000000010200780c */ /* 0x000fe20001741670 */
[--C-:B------:R-:W-:Y:S01]  /*3ee0*/  FFMA.FTZ R3, R25, UR10, -R8.reuse ;  /* 0x0000000a19037c23 */ /* 0x100fe20008010808 */
[----:B------:R-:W-:Y:S01]  /*3ef0*/  ISETP.GT.AND P6, PT, R4, 0x79, !P6 ;  /* 0x000000790400780c */ /* 0x000fe200077c4270 */
[--C-:B------:R-:W-:Y:S01]  /*3f00*/  FFMA.FTZ R182, R28, UR10, -R8.reuse ;  /* 0x0000000a1cb67c23 */ /* 0x100fe20008010808 */
[----:B------:R-:W-:Y:S01]  /*3f10*/  FSEL R26, R26, -INF , !P2 ;  /* 0xff8000001a1a7808 */ /* 0x000fe20005000000 */
[----:B------:R-:W-:Y:S01]  /*3f20*/  MUFU.EX2 R180, R180 ;  /* 0x000000b400b47308 */ /* 0x000fe20000000800 */
[----:B------:R-:W-:Y:S01]  /*3f30*/  ISETP.NE.AND P2, PT, R108, RZ, PT ;  /* 0x000000ff6c00720c */ /* 0x000fe20003f45270 */
[--C-:B------:R-:W-:Y:S01]  /*3f40*/  FFMA.FTZ R7, R29, UR10, -R8.reuse ;  /* 0x0000000a1d077c23 */ /* 0x100fe20008010808 */
[----:B------:R-:W-:Y:S01]  /*3f50*/  FMNMX.FTZ R5, R26, R27, !PT ;  /* 0x0000001b1a057209 */ /* 0x000fe20007810000 */
[--C-:B------:R-:W-:Y:S01]  /*3f60*/  FFMA.FTZ R176, R32, UR10, -R8.reuse ;  /* 0x0000000a20b07c23 */ /* 0x100fe20008010808 */
[----:B------:R-:W-:Y:S01]  /*3f70*/  ISETP.GT.AND P2, PT, R4, 0x69, !P2 ;  /* 0x000000690400780c */ /* 0x000fe20005744270 */
[--C-:B------:R-:W-:Y:S01]  /*3f80*/  FFMA.FTZ R9, R33, UR10, -R8.reuse ;  /* 0x0000000a21097c23 */ /* 0x100fe20008010808 */
[----:B------:R-:W-:Y:S01]  /*3f90*/  FMNMX.FTZ R6, R30, R5, !PT ;  /* 0x000000051e067209 */ /* 0x000fe20007810000 */
[----:B------:R-:W0:Y:S01]  /*3fa0*/  MUFU.EX2 R3, R3 ;  /* 0x0000000300037308 */ /* 0x000e220000000800 */
[----:B------:R-:W-:Y:S01]  /*3fb0*/  ISETP.LT.OR P2, PT, R2, 0x6a, P2 ;  /* 0x0000006a0200780c */ /* 0x000fe20001741670 */
[--C-:B------:R-:W-:Y:S01]  /*3fc0*/  FFMA.FTZ R178, R36, UR10, -R8.reuse ;  /* 0x0000000a24b27c23 */ /* 0x100fe20008010808 */
[----:B------:R-:W-:Y:S01]  /*3fd0*/  FMNMX.FTZ R5, R31, R6, !PT ;  /* 0x000000061f057209 */ /* 0x000fe20007810000 */
[--C-:B------:R-:W-:Y:S01]  /*3fe0*/  FFMA.FTZ R11, R37, UR10, -R8.reuse ;  /* 0x0000000a250b7c23 */ /* 0x100fe20008010808 */
[----:B------:R-:W-:Y:S01]  /*3ff0*/  FSEL R79, R79, -INF , !P2 ;  /* 0xff8000004f4f7808 */ /* 0x000fe20005000000 */
[--C-:B------:R-:W-:Y:S01]  /*4000*/  FFMA.FTZ R172, R40, UR10, -R8.reuse ;  /* 0x0000000a28ac7c23 */ /* 0x100fe20008010808 */
[----:B------:R-:W-:Y:S01]  /*4010*/  FMNMX.FTZ R6, R34, R5, !PT ;  /* 0x0000000522067209 */ /* 0x000fe20007810000 */
[----:B------:R-:W1:Y:S01]  /*4020*/  MUFU.EX2 R182, R182 ;  /* 0x000000b600b67308 */ /* 0x000e620000000800 */
[----:B------:R-:W-:Y:S01]  /*4030*/  ISETP.LT.OR P6, PT, R2, 0x7a, P6 ;  /* 0x0000007a0200780c */ /* 0x000fe200037c1670 */
[--C-:B------:R-:W-:Y:S01]  /*4040*/  FFMA.FTZ R13, R41, UR10, -R8.reuse ;  /* 0x0000000a290d7c23 */ /* 0x100fe20008010808 */
[----:B------:R-:W-:Y:S01]  /*4050*/  FMNMX.FTZ R5, R35, R6, !PT ;  /* 0x0000000623057209 */ /* 0x000fe20007810000 */
[--C-:B------:R-:W-:Y:S01]  /*4060*/  FFMA.FTZ R174, R44, UR10, -R8.reuse ;  /* 0x0000000a2cae7c23 */ /* 0x100fe20008010808 */
[----:B------:R-:W-:Y:S01]  /*4070*/  FSEL R87, R87, -INF , !P6 ;  /* 0xff80000057577808 */ /* 0x000fe20007000000 */
        /* <DEDUP_REMOVED lines=31> */
[--C-:B------:R-:W-:Y:S01]  /*4270*/  FFMA.FTZ R154, R84, UR10, -R8.reuse ;  /* 0x0000000a549a7c23 */ /* 0x100fe20008010808 */
[----:B------:R-:W-:Y:S01]  /*4280*/  FFMA.FTZ R57, R85, UR10, -R8 ;  /* 0x0000000a55397c23 */ /* 0x000fe20008010808 */
[----:B------:R-:W-:Y:S01]  /*4290*/  FMNMX.FTZ R6, R54, R5, !PT ;  /* 0x0000000536067209 */ /* 0x000fe20007810000 */
[----:B------:R-:W5:Y:S03]  /*42a0*/  MUFU.EX2 R11, R11 ;  /* 0x0000000b000b7308 */ /* 0x000f660000000800 */
[----:B------:R-:W-:-:S04]  /*42b0*/  FMNMX.FTZ R5, R55, R6, !PT ;  /* 0x0000000637057209 */ /* 0x000fc80007810000 */
[----:B------:R-:W-:Y:S01]  /*42c0*/  FMNMX.FTZ R6, R58, R5, !PT ;  /* 0x000000053a067209 */ /* 0x000fe20007810000 */
[----:B------:R-:W5:Y:S03]  /*42d0*/  MUFU.EX2 R172, R172 ;  /* 0x000000ac00ac7308 */ /* 0x000f660000000800 */
[----:B------:R-:W-:-:S04]  /*42e0*/  FMNMX.FTZ R5, R59, R6, !PT ;  /* 0x000000063b057209 */ /* 0x000fc80007810000 */
[----:B------:R-:W-:Y:S01]  /*42f0*/  FMNMX.FTZ R6, R62, R5, !PT ;  /* 0x000000053e067209 */ /* 0x000fe20007810000 */
[----:B------:R-:W5:Y:S03]  /*4300*/  MUFU.EX2 R13, R13 ;  /* 0x0000000d000d7308 */ /* 0x000f660000000800 */
[----:B------:R-:W-:-:S04]  /*4310*/  FMNMX.FTZ R5, R63, R6, !PT ;  /* 0x000000063f057209 */ /* 0x000fc80007810000 */
[----:B------:R-:W-:Y:S01]  /*4320*/  FMNMX.FTZ R6, R66, R5, !PT ;  /* 0x0000000542067209 */ /* 0x000fe20007810000 */
[----:B------:R-:W-:Y:S03]  /*4330*/  MUFU.EX2 R174, R174 ;  /* 0x000000ae00ae7308 */ /* 0x000fe60000000800 */
        /* <DEDUP_REMOVED lines=15> */
[----:B------:R-:W-:-:S05]  /*4430*/  FMNMX.FTZ R2, R87, R2, !PT ;  /* 0x0000000257027209 */ /* 0x000fca0007810000 */
[----:B------:R-:W0:Y:S01]  /*4440*/  SHFL.BFLY PT, R5, R2, 0x2, 0x1f ;  /* 0x0c401f0002057f89 */ /* 0x000e2200000e0000 */
        /* <DEDUP_REMOVED lines=16> */
[--C-:B------:R-:W-:Y:S01]  /*4550*/  FFMA.FTZ R2, R27, UR10, -R4.reuse ;  /* 0x0000000a1b027c23 */ /* 0x100fe20008010804 */
[----:B------:R-:W-:Y:S01]  /*4560*/  FADD.FTZ R27, R180, R3 ;  /* 0x00000003b41b7221 */ /* 0x000fe20000010000 */
[--C-:B------:R-:W-:Y:S01]  /*4570*/  FFMA.FTZ R181, R26, UR10, -R4.reuse ;  /* 0x0000000a1ab57c23 */ /* 0x100fe20008010804 */
[--C-:B------:R-:W-:Y:S01]  /*4580*/  FFMA.FTZ R183, R30, UR10, -R4.reuse ;  /* 0x0000000a1eb77c23 */ /* 0x100fe20008010804 */
[--C-:B------:R-:W-:Y:S01]  /*4590*/  FFMA.FTZ R31, R31, UR10, -R4.reuse ;  /* 0x0000000a1f1f7c23 */ /* 0x100fe20008010804 */
[----:B-1----:R-:W-:Y:S01]  /*45a0*/  FADD.FTZ R10, R182, R27 ;  /* 0x0000001bb60a7221 */ /* 0x002fe20000010000 */
[--C-:B------:R-:W-:Y:S01]  /*45b0*/  FFMA.FTZ R177, R34, UR10, -R4.reuse ;  /* 0x0000000a22b17c23 */ /* 0x100fe20008010804 */
[----:B------:R-:W-:Y:S01]  /*45c0*/  MUFU.EX2 R2, R2 ;  /* 0x0000000200027308 */ /* 0x000fe20000000800 */
[----:B------:R-:W-:Y:S01]  /*45d0*/  FFMA.FTZ R35, R35, UR10, -R4 ;  /* 0x0000000a23237c23 */ /* 0x000fe20008010804 */
[----:B--2---:R-:W-:Y:S01]  /*45e0*/  FADD.FTZ R27, R7, R10 ;  /* 0x0000000a071b7221 */ /* 0x004fe20000010000 */
[--C-:B------:R-:W-:Y:S01]  /*45f0*/  FFMA.FTZ R38, R38, UR10, -R4.reuse ;  /* 0x0000000a26267c23 */ /* 0x100fe20008010804 */
[--C-:B------:R-:W-:Y:S01]  /*4600*/  FFMA.FTZ R39, R39, UR10, -R4.reuse ;  /* 0x0000000a27277c23 */ /* 0x100fe20008010804 */
[--C-:B------:R-:W-:Y:S01]  /*4610*/  FFMA.FTZ R42, R42, UR10, -R4.reuse ;  /* 0x0000000a2a2a7c23 */ /* 0x100fe20008010804 */
[----:B---3--:R-:W-:Y:S01]  /*4620*/  FADD.FTZ R10, R176, R27 ;  /* 0x0000001bb00a7221 */ /* 0x008fe20000010000 */
[--C-:B------:R-:W-:Y:S01]  /*4630*/  FFMA.FTZ R43, R43, UR10, -R4.reuse ;  /* 0x0000000a2b2b7c23 */ /* 0x100fe20008010804 */
[----:B------:R-:W0:Y:S01]  /*4640*/  MUFU.EX2 R181, R181 ;  /* 0x000000b500b57308 */ /* 0x000e220000000800 */
[----:B------:R-:W-:Y:S01]  /*4650*/  FFMA.FTZ R46, R46, UR10, -R4 ;  /* 0x0000000a2e2e7c23 */ /* 0x000fe20008010804 */
[----:B----4-:R-:W-:Y:S01]  /*4660*/  FADD.FTZ R27, R9, R10 ;  /* 0x0000000a091b7221 */ /* 0x010fe20000010000 */
[--C-:B------:R-:W-:Y:S01]  /*4670*/  FFMA.FTZ R47, R47, UR10, -R4.reuse ;  /* 0x0000000a2f2f7c23 */ /* 0x100fe20008010804 */
[--C-:B------:R-:W-:Y:S01]  /*4680*/  FFMA.FTZ R50, R50, UR10, -R4.reuse ;  /* 0x0000000a32327c23 */ /* 0x100fe20008010804 */
[--C-:B------:R-:W-:Y:S01]  /*4690*/  FFMA.FTZ R51, R51, UR10, -R4.reuse ;  /* 0x0000000a33337c23 */ /* 0x100fe20008010804 */
[----:B-----5:R-:W-:Y:S01]  /*46a0*/  FADD.FTZ R10, R178, R27 ;  /* 0x0000001bb20a7221 */ /* 0x020fe20000010000 */
[--C-:B------:R-:W-:Y:S01]  /*46b0*/  FFMA.FTZ R54, R54, UR10, -R4.reuse ;  /* 0x0000000a36367c23 */ /* 0x100fe20008010804 */
[----:B------:R-:W1:Y:S01]  /*46c0*/  MUFU.EX2 R183, R183 ;  /* 0x000000b700b77308 */ /* 0x000e620000000800 */
[----:B------:R-:W-:Y:S01]  /*46d0*/  FFMA.FTZ R55, R55, UR10, -R4 ;  /* 0x0000000a37377c23 */ /* 0x000fe20008010804 */
[----:B------:R-:W-:Y:S01]  /*46e0*/  FADD.FTZ R27, R11, R10 ;  /* 0x0000000a0b1b7221 */ /* 0x000fe20000010000 */
[--C-:B------:R-:W-:Y:S01]  /*46f0*/  FFMA.FTZ R58, R58, UR10, -R4.reuse ;  /* 0x0000000a3a3a7c23 */ /* 0x100fe20008010804 */
[--C-:B------:R-:W-:Y:S01]  /*4700*/  FFMA.FTZ R59, R59, UR10, -R4.reuse ;  /* 0x0000000a3b3b7c23 */ /* 0x100fe20008010804 */
[--C-:B------:R-:W-:Y:S01]  /*4710*/  FFMA.FTZ R62, R62, UR10, -R4.reuse ;  /* 0x0000000a3e3e7c23 */ /* 0x100fe20008010804 */
[----:B------:R-:W-:Y:S01]  /*4720*/  FADD.FTZ R10, R172, R27 ;  /* 0x0000001bac0a7221 */ /* 0x000fe20000010000 */
[----:B------:R-:W-:Y:S01]  /*4730*/  F2FP.F16.F32.PACK_AB R180, R3, R180 ;  /* 0x000000b403b4723e */ /* 0x000fe200000000ff */
[----:B------:R2:W3:Y:S01]  /*4740*/  MUFU.EX2 R6, R31 ;  /* 0x0000001f00067308 */ /* 0x0004e20000000800 */
[----:B------:R-:W-:Y:S01]  /*4750*/  FFMA.FTZ R63, R63, UR10, -R4 ;  /* 0x0000000a3f3f7c23 */ /* 0x000fe20008010804 */
[----:B------:R-:W-:Y:S01]  /*4760*/  FADD.FTZ R27, R13, R10 ;  /* 0x0000000a0d1b7221 */ /* 0x000fe20000010000 */
[----:B0-----:R-:W-:Y:S01]  /*4770*/  FADD.FTZ R10, R181, R2 ;  /* 0x00000002b50a7221 */ /* 0x001fe20000010000 */
[----:B------:R-:W-:Y:S01]  /*4780*/  F2FP.F16.F32.PACK_AB R182, R7, R182 ;  /* 0x000000b607b6723e */ /* 0x000fe200000000ff */
[--C-:B------:R-:W-:Y:S01]  /*4790*/  FFMA.FTZ R66, R66, UR10, -R4.reuse ;  /* 0x0000000a42427c23 */ /* 0x100fe20008010804 */
[----:B------:R-:W-:Y:S01]  /*47a0*/  FADD.FTZ R12, R174, R27 ;  /* 0x0000001bae0c7221 */ /* 0x000fe20000010000 */
[----:B------:R-:W-:Y:S01]  /*47b0*/  FFMA.FTZ R67, R67, UR10, -R4 ;  /* 0x0000000a43437c23 */ /* 0x000fe20008010804 */
[----:B------:R-:W0:Y:S01]  /*47c0*/  MUFU.EX2 R177, R177 ;  /* 0x000000b100b17308 */ /* 0x000e220000000800 */
[----:B-1----:R-:W-:Y:S01]  /*47d0*/  FADD.FTZ R27, R183, R10 ;  /* 0x0000000ab71b7221 */ /* 0x002fe20000010000 */
[----:B--2---:R-:W-:Y:S01]  /*47e0*/  FADD.FTZ R31, R15, R12 ;  /* 0x0000000c0f1f7221 */ /* 0x004fe20000010000 */
[--C-:B------:R-:W-:Y:S01]  /*47f0*/  FFMA.FTZ R70, R70, UR10, -R4.reuse ;  /* 0x0000000a46467c23 */ /* 0x100fe20008010804 */
[--C-:B------:R-:W-:Y:S01]  /*4800*/  FFMA.FTZ R71, R71, UR10, -R4.reuse ;  /* 0x0000000a47477c23 */ /* 0x100fe20008010804 */
[--C-:B------:R-:W-:Y:S01]  /*4810*/  FFMA.FTZ R74, R74, UR10, -R4.reuse ;  /* 0x0000000a4a4a7c23 */ /* 0x100fe20008010804 */
[----:B------:R-:W-:Y:S01]  /*4820*/  FADD.FTZ R12, R168, R31 ;  /* 0x0000001fa80c7221 */ /* 0x000fe20000010000 */
[----:B------:R-:W-:Y:S01]  /*4830*/  FFMA.FTZ R75, R75, UR10, -R4 ;  /* 0x0000000a4b4b7c23 */ /* 0x000fe20008010804 */
[----:B------:R-:W1:Y:S01]  /*4840*/  MUFU.EX2 R8, R35 ;  /* 0x0000002300087308 */ /* 0x000e620000000800 */
[----:B---3--:R-:W-:Y:S01]  /*4850*/  FADD.FTZ R10, R6, R27 ;  /* 0x0000001b060a7221 */ /* 0x008fe20000010000 */
[----:B------:R-:W-:Y:S01]  /*4860*/  FADD.FTZ R31, R21, R12 ;  /* 0x0000000c151f7221 */ /* 0x000fe20000010000 */
[--C-:B------:R-:W-:Y:S01]  /*4870*/  FFMA.FTZ R78, R78, UR10, -R4.reuse ;  /* 0x0000000a4e4e7c23 */ /* 0x100fe20008010804 */
[--C-:B------:R-:W-:Y:S01]  /*4880*/  FFMA.FTZ R79, R79, UR10, -R4.reuse ;  /* 0x0000000a4f4f7c23 */ /* 0x100fe20008010804 */
[--C-:B------:R-:W-:Y:S01]  /*4890*/  FFMA.FTZ R82, R82, UR10, -R4.reuse ;  /* 0x0000000a52527c23 */ /* 0x100fe20008010804 */
[----:B------:R-:W-:Y:S01]  /*48a0*/  FFMA.FTZ R83, R83, UR10, -R4 ;  /* 0x0000000a53537c23 */ /* 0x000fe20008010804 */
[----:B------:R-:W-:Y:S01]  /*48b0*/  F2FP.F16.F32.PACK_AB R181, R2, R181 ;  /* 0x000000b502b5723e */ /* 0x000fe200000000ff */
[----:B------:R-:W2:Y:S01]  /*48c0*/  MUFU.EX2 R38, R38 ;  /* 0x0000002600267308 */ /* 0x000ea20000000800 */
[----:B0-----:R-:W-:Y:S01]  /*48d0*/  FADD.FTZ R27, R177, R10 ;  /* 0x0000000ab11b7221 */ /* 0x001fe20000010000 */
[----:B------:R-:W-:Y:S01]  /*48e0*/  FADD.FTZ R10, R170, R31 ;  /* 0x0000001faa0a7221 */ /* 0x000fe20000010000 */
[--C-:B------:R-:W-:Y:S01]  /*48f0*/  FFMA.FTZ R86, R86, UR10, -R4.reuse ;  /* 0x0000000a56567c23 */ /* 0x100fe20008010804 */
[----:B------:R-:W-:Y:S01]  /*4900*/  FFMA.FTZ R4, R87, UR10, -R4 ;  /* 0x0000000a57047c23 */ /* 0x000fe20008010804 */
[----:B------:R-:W-:Y:S01]  /*4910*/  F2FP.F16.F32.PACK_AB R176, R9, R176 ;  /* 0x000000b009b0723e */ /* 0x000fe200000000ff */
[----:B------:R-:W-:Y:S01]  /*4920*/  FADD.FTZ R31, R25, R10 ;  /* 0x0000000a191f7221 */ /* 0x000fe20000010000 */
[----:B------:R-:W-:Y:S01]  /*4930*/  F2FP.F16.F32.PACK_AB R178, R11, R178 ;  /* 0x000000b20bb2723e */ /* 0x000fe200000000ff */
[----:B------:R-:W0:Y:S01]  /*4940*/  MUFU.EX2 R39, R39 ;  /* 0x0000002700277308 */ /* 0x000e220000000800 */
[----:B-1----:R-:W-:Y:S01]  /*4950*/  FADD.FTZ R27, R8, R27 ;  /* 0x0000001b081b7221 */ /* 0x002fe20000010000 */
[----:B------:R-:W-:Y:S01]  /*4960*/  FADD.FTZ R12, R164, R31 ;  /* 0x0000001fa40c7221 */ /* 0x000fe20000010000 */
[----:B------:R-:W-:-:S02]  /*4970*/  F2FP.F16.F32.PACK_AB R172, R13, R172 ;  /* 0x000000ac0dac723e */ /* 0x000fc400000000ff */
[----:B------:R-:W-:Y:S01]  /*4980*/  F2FP.F16.F32.PACK_AB R174, R15, R174 ;  /* 0x000000ae0fae723e */ /* 0x000fe200000000ff */
[----:B------:R-:W-:Y:S01]  /*4990*/  FADD.FTZ R31, R29, R12 ;  /* 0x0000000c1d1f7221 */ /* 0x000fe20000010000 */
[----:B------:R-:W-:Y:S01]  /*49a0*/  F2FP.F16.F32.PACK_AB R168, R21, R168 ;  /* 0x000000a815a8723e */ /* 0x000fe200000000ff */
[----:B------:R-:W1:Y:S01]  /*49b0*/  MUFU.EX2 R42, R42 ;  /* 0x0000002a002a7308 */ /* 0x000e620000000800 */
[----:B--2---:R-:W-:Y:S01]  /*49c0*/  FADD.FTZ R10, R38, R27 ;  /* 0x0000001b260a7221 */ /* 0x004fe20000010000 */
[----:B------:R-:W-:Y:S01]  /*49d0*/  FADD.FTZ R12, R166, R31 ;  /* 0x0000001fa60c7221 */ /* 0x000fe20000010000 */
[----:B------:R-:W-:Y:S02]  /*49e0*/  F2FP.F16.F32.PACK_AB R170, R25, R170 ;  /* 0x000000aa19aa723e */ /* 0x000fe400000000ff */
[----:B------:R-:W-:Y:S01]  /*49f0*/  F2FP.F16.F32.PACK_AB R164, R29, R164 ;  /* 0x000000a41da4723e */ /* 0x000fe200000000ff */
[C---:B------:R-:W-:Y:S01]  /*4a00*/  FADD.FTZ R31, R33.reuse, R12 ;  /* 0x0000000c211f7221 */ /* 0x040fe20000010000 */
[----:B------:R-:W-:Y:S01]  /*4a10*/  F2FP.F16.F32.PACK_AB R166, R33, R166 ;  /* 0x000000a621a6723e */ /* 0x000fe200000000ff */
[----:B------:R-:W2:Y:S01]  /*4a20*/  MUFU.EX2 R43, R43 ;  /* 0x0000002b002b7308 */ /* 0x000ea20000000800 */
[----:B0-----:R-:W-:Y:S01]  /*4a30*/  FADD.FTZ R27, R39, R10 ;  /* 0x0000000a271b7221 */ /* 0x001fe20000010000 */
[----:B------:R-:W-:Y:S01]  /*4a40*/  FADD.FTZ R12, R160, R31 ;  /* 0x0000001fa00c7221 */ /* 0x000fe20000010000 */
[----:B------:R-:W-:-:S02]  /*4a50*/  F2FP.F16.F32.PACK_AB R160, R37, R160 ;  /* 0x000000a025a0723e */ /* 0x000fc400000000ff */
[----:B------:R-:W-:Y:S01]  /*4a60*/  F2FP.F16.F32.PACK_AB R183, R6, R183 ;  /* 0x000000b706b7723e */ /* 0x000fe200000000ff */
[----:B------:R-:W-:Y:S01]  /*4a70*/  FADD.FTZ R31, R37, R12 ;  /* 0x0000000c251f7221 */ /* 0x000fe20000010000 */
[----:B------:R-:W-:Y:S01]  /*4a80*/  F2FP.F16.F32.PACK_AB R177, R8, R177 ;  /* 0x000000b108b1723e */ /* 0x000fe200000000ff */
[----:B------:R-:W0:Y:S01]  /*4a90*/  MUFU.EX2 R46, R46 ;  /* 0x0000002e002e7308 */ /* 0x000e220000000800 */
[----:B-1----:R-:W-:Y:S01]  /*4aa0*/  FADD.FTZ R10, R42, R27 ;  /* 0x0000001b2a0a7221 */ /* 0x002fe20000010000 */
[----:B------:R-:W-:Y:S01]  /*4ab0*/  FADD.FTZ R12, R162, R31 ;  /* 0x0000001fa20c7221 */ /* 0x000fe20000010000 */
[----:B------:R-:W-:Y:S02]  /*4ac0*/  F2FP.F16.F32.PACK_AB R162, R41, R162 ;  /* 0x000000a229a2723e */ /* 0x000fe400000000ff */
[----:B------:R-:W-:Y:S01]  /*4ad0*/  F2FP.F16.F32.PACK_AB R179, R39, R38 ;  /* 0x0000002627b3723e */ /* 0x000fe200000000ff */
[----:B------:R-:W-:Y:S02]  /*4ae0*/  FADD.FTZ R7, R41, R12 ;  /* 0x0000000c29077221 */ /* 0x000fe40000010000 */
[----:B------:R-:W1:Y:S01]  /*4af0*/  MUFU.EX2 R47, R47 ;  /* 0x0000002f002f7308 */ /* 0x000e620000000800 */
[C---:B--2---:R-:W-:Y:S01]  /*4b00*/  FADD.FTZ R27, R43.reuse, R10 ;  /* 0x0000000a2b1b7221 */ /* 0x044fe20000010000 */
[----:B------:R-:W-:Y:S01]  /*4b10*/  FADD.FTZ R12, R156, R7 ;  /* 0x000000079c0c7221 */ /* 0x000fe20000010000 */
[----:B------:R-:W-:-:S05]  /*4b20*/  F2FP.F16.F32.PACK_AB R173, R43, R42 ;  /* 0x0000002a2bad723e */ /* 0x000fca00000000ff */
        /* <DEDUP_REMOVED lines=62> */
[----:B------:R0:W3:Y:S01]  /*4f10*/  MUFU.EX2 R155, R4 ;  /* 0x00000004009b7308 */ /* 0x0000e20000000800 */
[C---:B-1----:R-:W-:Y:S01]  /*4f20*/  FADD.FTZ R7, R83.reuse, R2 ;  /* 0x0000000253077221 */ /* 0x042fe20000010000 */
[----:B------:R-:W-:-:S06]  /*4f30*/  F2FP.F16.F32.PACK_AB R153, R83, R82 ;  /* 0x000000525399723e */ /* 0x000fcc00000000ff */
[----:B------:R-:W1:Y:S01]  /*4f40*/  MUFU.EX2 R57, R57 ;  /* 0x0000003900397308 */ /* 0x000e620000000800 */
[----:B--2---:R-:W-:Y:S01]  /*4f50*/  FADD.FTZ R2, R86, R7 ;  /* 0x0000000756027221 */ /* 0x004fe20000010000 */
[----:B0-----:R-:W-:-:S03]  /*4f60*/  VIADD R4, R90, 0xfffffffe ;  /* 0xfffffffe5a047836 */ /* 0x001fc60000000000 */
[C---:B---3--:R-:W-:Y:S01]  /*4f70*/  FADD.FTZ R2, R155.reuse, R2 ;  /* 0x000000029b027221 */ /* 0x048fe20000010000 */
[----:B------:R-:W-:Y:S01]  /*4f80*/  F2FP.F16.F32.PACK_AB R155, R155, R86 ;  /* 0x000000569b9b723e */ /* 0x000fe200000000ff */
[C---:B-1----:R-:W-:Y:S01]  /*4f90*/  FADD.FTZ R3, R57.reuse, R12 ;  /* 0x0000000c39037221 */ /* 0x042fe20000010000 */
[----:B------:R-:W-:Y:S01]  /*4fa0*/  F2FP.F16.F32.PACK_AB R154, R57, R154 ;  /* 0x0000009a399a723e */ /* 0x000fe200000000ff */
[----:B------:R-:W-:Y:S06]  /*4fb0*/  @P2 BRA `(.L_x_1197) ;  /* 0x0000000000442947 */ /* 0x000fec0003800000 */
        /* <DEDUP_REMOVED lines=10> */
.L_x_1198:
[----:B------:R-:W-:-:S11]  /*5060*/  UISETP.NE.AND UP2, UPT, UR7, 0x1, UPT ;  /* 0x000000010700788c */ /* 0x000fd6000bf45270 */
[----:B------:R-:W-:Y:S02]  /*5070*/  @UP2 ULDC.64 UR14, c[0x0][0x9e8] ;  /* 0x00027a00000e2ab9 */ /* 0x000fe40000000a00 */
[----:B------:R-:W-:-:S04]  /*5080*/  UIMAD.WIDE.U32 UR18, UR11, UR14, URZ ;  /* 0x0000000e0b1272a5 */ /* 0x000fc8000f8e003f */
[----:B------:R-:W-:-:S12]  /*5090*/  @UP2 USHF.R.U32.HI UR11, URZ, UR15, UR19 ;  /* 0x0000000f3f0b2299 */ /* 0x000fd80008011613 */
.L_x_1199:
[----:B------:R-:W-:-:S04]  /*50a0*/  UIMAD UR7, UR11, UR7, UR7 ;  /* 0x000000070b0772a4 */ /* 0x000fc8000f8e0207 */
[----:B------:R-:W-:-:S04]  /*50b0*/  UISETP.LT.AND UP2, UPT, UR6, UR7, UPT ;  /* 0x000000070600728c */ /* 0x000fc8000bf41270 */
[----:B------:R-:W-:-:S12]  /*50c0*/  USEL UR6, UR6, UR7, UP2 ;  /* 0x0000000706067287 */ /* 0x000fd80009000000 */
.L_x_1197:
[----:B------:R-:W-:Y:S01]  /*50d0*/  USHF.R.S32.HI UR7, URZ, 0x1f, UR6 ;  /* 0x0000001f3f077899 */ /* 0x000fe20008011406 */
[----:B------:R-:W-:Y:S02]  /*50e0*/  CS2R R150, SRZ ;  /* 0x0000000000967805 */ /* 0x000fe4000001ff00 */
[----:B------:R-:W-:Y:S02]  /*50f0*/  CS2R R148, SRZ ;  /* 0x0000000000947805 */ /* 0x000fe4000001ff00 */
[----:B------:R-:W-:Y:S01]  /*5100*/  CS2R R146, SRZ ;  /* 0x0000000000927805 */ /* 0x000fe2000001ff00 */
[----:B------:R-:W-:Y:S01]  /*5110*/  ULEA.HI UR7, UR7, UR6, URZ, 0x7 ;  /* 0x0000000607077291 */ /* 0x000fe2000f8f383f */
[----:B------:R-:W-:Y:S02]  /*5120*/  CS2R R144, SRZ ;  /* 0x0000000000907805 */ /* 0x000fe4000001ff00 */
[----:B------:R-:W-:Y:S02]  /*5130*/  CS2R R142, SRZ ;  /* 0x00000000008e7805 */ /* 0x000fe4000001ff00 */
[----:B------:R-:W-:Y:S01]  /*5140*/  CS2R R140, SRZ ;  /* 0x00000000008c7805 */ /* 0x000fe2000001ff00 */
[----:B------:R-:W-:Y:S01]  /*5150*/  USHF.R.S32.HI UR7, URZ, 0x7, UR7 ;  /* 0x000000073f077899 */ /* 0x000fe20008011407 */
[----:B------:R-:W-:-:S02]  /*5160*/  CS2R R138, SRZ ;  /* 0x00000000008a7805 */ /* 0x000fc4000001ff00 */
[----:B------:R-:W-:Y:S02]  /*5170*/  CS2R R136, SRZ ;  /* 0x0000000000887805 */ /* 0x000fe4000001ff00 */
[----:B------:R-:W-:Y:S01]  /*5180*/  CS2R R134, SRZ ;  /* 0x0000000000867805 */ /* 0x000fe2000001ff00 */
[----:B------:R-:W-:Y:S01]  /*5190*/  UISETP.LT.AND UP2, UPT, UR40, UR7, UPT ;  /* 0x000000072800728c */ /* 0x000fe2000bf41270 */
[----:B------:R-:W-:Y:S02]  /*51a0*/  CS2R R132, SRZ ;  /* 0x0000000000847805 */ /* 0x000fe4000001ff00 */
[----:B------:R-:W-:Y:S02]  /*51b0*/  CS2R R130, SRZ ;  /* 0x0000000000827805 */ /* 0x000fe4000001ff00 */
[----:B------:R-:W-:Y:S01]  /*51c0*/  CS2R R128, SRZ ;  /* 0x0000000000807805 */ /* 0x000fe2000001ff00 */
[----:B------:R-:W-:Y:S01]  /*51d0*/  USEL UR60, UR40, UR7, !UP2 ;  /* 0x00000007283c7287 */ /* 0x000fe2000d000000 */
[----:B------:R-:W-:-:S02]  /*51e0*/  CS2R R126, SRZ ;  /* 0x00000000007e7805 */ /* 0x000fc4000001ff00 */
[----:B------:R-:W-:Y:S02]  /*51f0*/  CS2R R124, SRZ ;  /* 0x00000000007c7805 */ /* 0x000fe4000001ff00 */
[----:B------:R-:W-:Y:S02]  /*5200*/  CS2R R122, SRZ ;  /* 0x00000000007a7805 */ /* 0x000fe4000001ff00 */
[----:B------:R-:W-:Y:S02]  /*5210*/  CS2R R120, SRZ ;  /* 0x0000000000787805 */ /* 0x000fe4000001ff00 */
[----:B------:R-:W-:Y:S02]  /*5220*/  CS2R R118, SRZ ;  /* 0x0000000000767805 */ /* 0x000fe4000001ff00 */
[----:B------:R-:W-:Y:S02]  /*5230*/  ISETP.GE.AND P2, PT, R4, UR60, PT ;  /* 0x0000003c04007c0c */ /* 0x000fe4000bf46270 */
        /* <DEDUP_REMOVED lines=14> */
[----:B------:R-:W-:Y:S01]  /*5320*/  CS2R R88, SRZ ;  /* 0x0000000000587805 */ /* 0x000fe2000001ff00 */
[----:B------:R-:W-:Y:S06]  /*5330*/  @!P2 BRA `(.L_x_1200) ;  /* 0x00000030004ca947 */ /* 0x000fec0003800000 */
[----:B------:R-:W-:Y:S01]  /*5340*/  IMAD.MOV.U32 R151, RZ, RZ, RZ ;  /* 0x000000ffff977224 */ /* 0x000fe200078e00ff */
[----:B------:R-:W-:Y:S01]  /*5350*/  ULDC UR55, c[0x0][0x9e4] ;  /* 0x0002790000377ab9 */ /* 0x000fe20000000800 */
[----:B------:R-:W-:Y:S01]  /*5360*/  ULDC UR56, c[0x0][0x9dc] ;  /* 0x0002770000387ab9 */ /* 0x000fe20000000800 */
[----:B------:R-:W-:Y:S01]  /*5370*/  ULDC UR54, c[0x0][0x988] ;  /* 0x0002620000367ab9 */ /* 0x000fe20000000800 */
[----:B------:R-:W-:-:S05]  /*5380*/  ULDC UR57, c[0x0][0x9e0] ;  /* 0x0002780000397ab9 */ /* 0x000fca0000000800 */
.L_x_1217:
[----:B------:R-:W-:Y:S01]  /*5390*/  UIADD3 UR59, UR47, 0x1, URZ ;  /* 0x000000012f3b7890 */ /* 0x000fe2000fffe03f */
[----:B------:R-:W-:-:S03]  /*53a0*/  ISETP.NE.AND P3, PT, RZ, UR44, PT ;  /* 0x0000002cff007c0c */ /* 0x000fc6000bf65270 */
[----:B------:R-:W-:-:S04]  /*53b0*/  UISETP.NE.AND UP2, UPT, UR59, 0x2, UPT ;  /* 0x000000023b00788c */ /* 0x000fc8000bf45270 */
[----:B------:R-:W-:Y:S02]  /*53c0*/  USEL UR58, URZ, 0x1, UP2 ;  /* 0x000000013f3a7887 */ /* 0x000fe40009000000 */
[----:B------:R-:W-:Y:S02]  /*53d0*/  USEL UR59, UR59, URZ, UP2 ;  /* 0x0000003f3b3b7287 */ /* 0x000fe40009000000 */
[----:B------:R-:W-:Y:S02]  /*53e0*/  ULOP3.LUT UR58, UR50, UR58, URZ, 0x3c, !UPT ;  /* 0x0000003a323a7292 */ /* 0x000fe4000f8e3c3f */
[----:B------:R-:W-:Y:S10]  /*53f0*/  @P3 BRA `(.L_x_1201) ;  /* 0x00000000002c3947 */ /* 0x000ff40003800000 */
[----:B------:R-:W-:Y:S05]  /*5400*/  @!P0 BRA `(.L_x_1202) ;  /* 0x0000000000048947 */ /* 0x000fea0003800000 */
[----:B------:R-:W-:Y:S01]  /*5410*/  BPT.TRAP 0x1 ;  /* 0x000000040000795c */ /* 0x000fe20000300000 */
.L_x_1202:
[----:B------:R-:W-:Y:S01]  /*5420*/  ULEA UR6, UR59, UR41, 0x3 ;  /* 0x000000293b067291 */ /* 0x000fe2000f8e183f */
[----:B------:R-:W-:-:S05]  /*5430*/  IMAD.U32 R6, RZ, RZ, UR58 ;  /* 0x0000003aff067e24 */ /* 0x000fca000f8e00ff */
[----:B------:R-:W-:-:S04]  /*5440*/  SHF.L.U32 R6, R6, 0x1f, RZ ;  /* 0x0000001f06067819 */ /* 0x000fc800000006ff */
[----:B------:R0:W1:Y:S01]  /*5450*/  SYNCS.PHASECHK.TRANS64.TRYWAIT P2, [UR6+0x28830], R6 ;  /* 0x02883006ff0075a7 */ /* 0x0000620008040146 */
[----:B------:R-:W-:Y:S05]  /*5460*/  @!P0 BRA `(.L_x_1203) ;  /* 0x0000000000048947 */ /* 0x000fea0003800000 */
[----:B------:R-:W-:Y:S01]  /*5470*/  BPT.TRAP 0x1 ;  /* 0x000000040000795c */ /* 0x000fe20000300000 */
.L_x_1203:
[----:B-1----:R-:W-:Y:S05]  /*5480*/  @P2 BRA `(.L_x_1201) ;  /* 0x0000000000082947 */ /* 0x002fea0003800000 */
[----:B------:R-:W1:Y:S02]  /*5490*/  SYNCS.PHASECHK.TRANS64.TRYWAIT P2, [UR6+0x28830], R6 ;  /* 0x02883006ff0075a7 */ /* 0x000e640008040146 */
[----:B-1----:R-:W-:Y:S05]  /*54a0*/  @!P2 BRA `(.L_x_1204) ;  /* 0x0000012c004ca947 */ /* 0x002fea0003800000 */
.L_x_1201:
[----:B-1----:R-:W1:Y:S01]  /*54b0*/  S2R R7, SR_TID.X ;  /* 0x0000000000077919 */ /* 0x002e620000002100 */
[----:B------:R-:W-:Y:S01]  /*54c0*/  ULEA UR34, UR59, UR51, 0xb ;  /* 0x000000333b227291 */ /* 0x000fe2000f8e583f */
[----:B------:R-:W-:Y:S01]  /*54d0*/  UMOV UR35, 0x40000040 ;  /* 0x4000004000237882 */ /* 0x000fe20000000000 */
[----:B------:R-:W-:Y:S02]  /*54e0*/  UMOV UR7, 0x40000040 ;  /* 0x4000004000077882 */ /* 0x000fe40000000000 */
[----:B------:R-:W-:Y:S02]  /*54f0*/  UIADD3 UR6, UR34, 0x2, URZ ;  /* 0x0000000222067890 */ /* 0x000fe4000fffe03f */
        /* <DEDUP_REMOVED lines=12> */
[----:B-1----:R-:W-:-:S05]  /*55c0*/  SHF.R.U32.HI R7, RZ, 0x7, R7 ;  /* 0x00000007ff077819 */ /* 0x002fca0000011607 */
[----:B0-----:R-:W-:-:S05]  /*55d0*/  VIADD R6, R7, 0x8 ;  /* 0x0000000807067836 */ /* 0x001fca0000000000 */
[----:B------:R0:W-:Y:S06]  /*55e0*/  BAR.SYNC.DEFER_BLOCKING R6, 0x100 ;  /* 0x000400060000751d */ /* 0x0001ec0000010000 */
        /* <DEDUP_REMOVED lines=27> */
.L_x_1206:
[----:B------:R-:W-:Y:S01]  /*57a0*/  ULEA UR6, UR47, UR41, 0x3 ;  /* 0x000000292f067291 */ /* 0x000fe2000f8e183f */
[----:B------:R-:W-:-:S05]  /*57b0*/  IMAD.U32 R6, RZ, RZ, UR50 ;  /* 0x00000032ff067e24 */ /* 0x000fca000f8e00ff */
[----:B------:R-:W-:-:S04]  /*57c0*/  SHF.L.U32 R6, R6, 0x1f, RZ ;  /* 0x0000001f06067819 */ /* 0x000fc800000006ff */
[----:B------:R0:W1:Y:S01]  /*57d0*/  SYNCS.PHASECHK.TRANS64.TRYWAIT P2, [UR6+0x28850], R6 ;  /* 0x02885006ff0075a7 */ /* 0x0000620008040146 */
[----:B------:R-:W-:Y:S05]  /*57e0*/  @!P0 BRA `(.L_x_1207) ;  /* 0x0000000000048947 */ /* 0x000fea0003800000 */
[----:B------:R-:W-:Y:S01]  /*57f0*/  BPT.TRAP 0x1 ;  /* 0x000000040000795c */ /* 0x000fe20000300000 */
.L_x_1207:
[----:B-1----:R-:W-:Y:S05]  /*5800*/  @P2 BRA `(.L_x_1205) ;  /* 0x0000000000082947 */ /* 0x002fea0003800000 */
[----:B------:R-:W1:Y:S02]  /*5810*/  SYNCS.PHASECHK.TRANS64.TRYWAIT P2, [UR6+0x28850], R6 ;  /* 0x02885006ff0075a7 */ /* 0x000e640008040146 */
[----:B-1----:R-:W-:Y:S05]  /*5820*/  @!P2 BRA `(.L_x_1208) ;  /* 0x000001280084a947 */ /* 0x002fea0003800000 */
.L_x_1205:
[----:B------:R-:W-:Y:S01]  /*5830*/  UIADD3 UR6, UR41, 0x400, URZ ;  /* 0x0000040029067890 */ /* 0x000fe2000fffe03f */
[----:B------:R-:W-:Y:S01]  /*5840*/  WARPGROUP.ARRIVE ;  /* 0x00000000000079c5 */ /* 0x000fe20000000000 */
[----:B------:R-:W-:-:S05]  /*5850*/  UMOV UR7, 0x40000040 ;  /* 0x4000004000077882 */ /* 0x000fca0000000000 */
[----:B------:R-:W2:Y:S01]  /*5860*/  S2R R9, SR_TID.X ;  /* 0x0000000000097919 */ /* 0x000ea20000002100 */
[----:B------:R-:W-:Y:S01]  /*5870*/  USHF.R.U32.HI UR6, URZ, 0x4, UR6 ;  /* 0x000000043f067899 */ /* 0x000fe20008011606 */
[----:B------:R-:W-:Y:S01]  /*5880*/  PLOP3.LUT P2, PT, PT, PT, UP0, 0x80, 0x0 ;  /* 0x000000000000781c */ /* 0x000fe20003f4f008 */
[----:B------:R-:W-:Y:S01]  /*5890*/  VIADD R8, R17, UR37 ;  /* 0x0000002511087c36 */ /* 0x000fe20008000000 */
[----:B------:R-:W-:Y:S01]  /*58a0*/  PLOP3.LUT P3, PT, PT, PT, UP0, 0x80, 0x0 ;  /* 0x000000000000781c */ /* 0x000fe20003f6f008 */
[----:B------:R-:W-:Y:S01]  /*58b0*/  ULOP3.LUT UR6, UR6, 0x3fff, URZ, 0xc0, !UPT ;  /* 0x00003fff06067892 */ /* 0x000fe2000f8ec03f */
[----:B-1----:R-:W-:Y:S02]  /*58c0*/  IMAD.U32 R7, RZ, RZ, UR59 ;  /* 0x0000003bff077e24 */ /* 0x002fe4000f8e00ff */
[----:B------:R-:W-:Y:S01]  /*58d0*/  IMAD.U32 R10, RZ, RZ, UR46 ;  /* 0x0000002eff0a7e24 */ /* 0x000fe2000f8e00ff */
[----:B------:R-:W-:Y:S02]  /*58e0*/  ULOP3.LUT UR6, UR6, 0x4000000, URZ, 0xfc, !UPT ;  /* 0x0400000006067892 */ /* 0x000fe4000f8efc3f */
[----:B------:R-:W-:-:S02]  /*58f0*/  @!P1 LEA R7, R7, UR41, 0x3 ;  /* 0x0000002907079c11 */ /* 0x000fc4000f8e18ff */
[----:B------:R-:W-:-:S03]  /*5900*/  ULEA UR10, UR47, UR6, 0xb ;  /* 0x000000062f0a7291 */ /* 0x000fc6000f8e583f */
[----:B------:R-:W-:-:S04]  /*5910*/  @!P1 VIADD R7, R7, 0x28840 ;  /* 0x0002884007079836 */ /* 0x000fc80000000000 */
[----:B------:R-:W-:Y:S01]  /*5920*/  UMOV UR6, UR10 ;  /* 0x0000000a00067c82 */ /* 0x000fe20008000000 */
[----:B------:R-:W-:Y:S01]  /*5930*/  @!P1 PRMT R7, RZ, 0x654, R7 ;  /* 0x00000654ff079816 */ /* 0x000fe20000000007 */
[----:B------:R-:W-:Y:S01]  /*5940*/  HGMMA.64x128x16.F32 R88, R180, gdesc[UR4].tnspB, R88, gsb0 ;  /* 0x41e00004b4587df0 */ /* 0x000fe20008000858 */
[----:B------:R-:W-:Y:S01]  /*5950*/  UIADD3 UR6, UR10, 0x80, URZ ;  /* 0x000000800a067890 */ /* 0x000fe2000fffe03f */
[----:B------:R-:W-:Y:S01]  /*5960*/  UMOV UR7, 0x40000040 ;  /* 0x4000004000077882 */ /* 0x000fe20000000000 */
[----:B--2---:R-:W-:Y:S01]  /*5970*/  SHF.R.U32.HI R9, RZ, 0x7, R9 ;  /* 0x00000007ff097819 */ /* 0x004fe20000011609 */
        /* <DEDUP_REMOVED lines=33> */
[----:B------:R-:W-:Y:S02]  /*5b90*/  @UP0 ULDC UR6, c[0x0][0x44c] ;  /* 0x0001130000060ab9 */ /* 0x000fe40000000800 */
[----:B0-----:R-:W-:Y:S01]  /*5ba0*/  @P2 IMAD.HI.U32 R6, R8, UR6, RZ ;  /* 0x0000000608062c27 */ /* 0x001fe2000f8e00ff */
[----:B------:R-:W-:Y:S01]  /*5bb0*/  @UP0 ULDC UR6, c[0x0][0x450] ;  /* 0x0001140000060ab9 */ /* 0x000fe20000000800 */
[----:B------:R-:W-:-:S03]  /*5bc0*/  PLOP3.LUT P2, PT, PT, PT, UP1, 0x40, 0x0 ;  /* 0x000000000000781c */ /* 0x000fc60003f4e818 */
[----:B------:R-:W-:Y:S01]  /*5bd0*/  @P3 SHF.R.U32.HI R8, RZ, UR6, R6 ;  /* 0x00000006ff083c19 */ /* 0x000fe20008011606 */
[----:B------:R-:W-:Y:S01]  /*5be0*/  ULOP3.LUT UR6, URZ, UR56, URZ, 0x33, !UPT ;  /* 0x000000383f067292 */ /* 0x000fe2000f8e333f */
[----:B------:R-:W-:Y:S01]  /*5bf0*/  IADD3 R6, -R9, 0xb, RZ ;  /* 0x0000000b09067810 */ /* 0x000fe20007ffe1ff */
[----:B------:R-:W-:Y:S02]  /*5c00*/  IMAD.SHL.U32 R9, R4, 0x80, RZ ;  /* 0x0000008004097824 */ /* 0x000fe400078e00ff */
[----:B------:R-:W0:Y:S01]  /*5c10*/  SHFL.IDX PT, R11, R8, RZ, 0x1c1f ;  /* 0x001c1fff080b7589 */ /* 0x000e2200000e0000 */
[----:B------:R-:W-:Y:S02]  /*5c20*/  WARPGROUP.DEPBAR.LE gsb0, 0x0 ;  /* 0x00008000000079c5 */ /* 0x000fe40000010000 */
[----:B------:R1:W-:Y:S06]  /*5c30*/  BAR.ARV R6, 0x100 ;  /* 0x000400060000751d */ /* 0x0003ec0000002000 */
[----:B------:R2:W-:Y:S02]  /*5c40*/  @!P1 SYNCS.ARRIVE.TRANS64.RED.A1T0 RZ, [R7+URZ], RZ ;  /* 0x000000ff07ff99a7 */ /* 0x0005e4000810043f */
[----:B--2---:R-:W-:-:S04]  /*5c50*/  IADD3 R7, -R16, 0x1, -R9 ;  /* 0x0000000110077810 */ /* 0x004fc80007ffe909 */
[----:B------:R-:W-:-:S05]  /*5c60*/  IADD3 R7, -R10, UR38, R7 ;  /* 0x000000260a077c10 */ /* 0x000fca000fffe107 */
[C---:B------:R-:W-:Y:S02]  /*5c70*/  VIADD R14, R7.reuse, UR57 ;  /* 0x00000039070e7c36 */ /* 0x040fe40008000000 */
[----:B------:R-:W-:Y:S02]  /*5c80*/  VIADD R20, R7, UR6 ;  /* 0x0000000607147c36 */ /* 0x000fe40008000000 */
[--C-:B0-----:R-:W-:Y:S02]  /*5c90*/  IMAD.IADD R10, R14, 0x1, R11.reuse ;  /* 0x000000010e0a7824 */ /* 0x101fe400078e020b */
[----:B------:R-:W-:Y:S01]  /*5ca0*/  IMAD.IADD R12, R20, 0x1, R11 ;  /* 0x00000001140c7824 */ /* 0x000fe200078e020b */
[----:B-1----:R-:W-:Y:S06]  /*5cb0*/  @P2 BRA `(.L_x_1209) ;  /* 0x00000000005c2947 */ /* 0x002fec0003800000 */
[----:B------:R-:W-:Y:S01]  /*5cc0*/  IMAD.U32 R6, RZ, RZ, UR46 ;  /* 0x0000002eff067e24 */ /* 0x000fe2000f8e00ff */
[----:B------:R-:W-:Y:S04]  /*5cd0*/  BSSY B0, `(.L_x_1210) ;  /* 0x0000011000007945 */ /* 0x000fe80003800000 */
[----:B------:R-:W-:-:S04]  /*5ce0*/  IADD3 R11, -R6, UR38, R11 ;  /* 0x00000026060b7c10 */ /* 0x000fc8000fffe10b */
        /* <DEDUP_REMOVED lines=10> */
.L_x_1211:
[----:B------:R-:W-:-:S05]  /*5d90*/  IMAD.U32 R152, RZ, RZ, UR55 ;  /* 0x00000037ff987e24 */ /* 0x000fca000f8e00ff */
[----:B------:R-:W-:-:S13]  /*5da0*/  ISETP.NE.AND P2, PT, R152, 0x1, PT ;  /* 0x000000019800780c */ /* 0x000fda0003f45270 */
[----:B------:R-:W0:Y:S02]  /*5db0*/  @P2 LDC.64 R6, c[0x0][0x9e8] ;  /* 0x00027a00ff062b82 */ /* 0x000e240000000a00 */
[----:B0-----:R-:W-:-:S05]  /*5dc0*/  @P2 IMAD.HI.U32 R6, R11, R6, RZ ;  /* 0x000000060b062227 */ /* 0x001fca00078e00ff */
[----:B------:R-:W-:-:S07]  /*5dd0*/  @P2 SHF.R.U32.HI R11, RZ, R7, R6 ;  /* 0x00000007ff0b2219 */ /* 0x000fce0000011606 */
.L_x_1212:
[----:B------:R-:W-:Y:S05]  /*5de0*/  BSYNC B0 ;  /* 0x0000000000007941 */ /* 0x000fea0003800000 */
.L_x_1210:
[----:B------:R-:W-:-:S04]  /*5df0*/  IMAD R11, R11, R152, -R9 ;  /* 0x000000980b0b7224 */ /* 0x000fc800078e0a09 */
[----:B------:R-:W-:-:S05]  /*5e00*/  IMAD.IADD R11, R11, 0x1, -R16 ;  /* 0x000000010b0b7824 */ /* 0x000fca00078e0a10 */
[----:B------:R-:W-:Y:S02]  /*5e10*/  VIADDMNMX R10, R11, R152, R10, PT ;  /* 0x000000980b0a7246 */ /* 0x000fe4000380010a */
[----:B------:R-:W-:-:S07]  /*5e20*/  VIMNMX R12, R12, R11, !PT ;  /* 0x0000000b0c0c7248 */ /* 0x000fce0007fe0100 */
.L_x_1209:
[----:B------:R-:W-:Y:S01]  /*5e30*/  ISETP.GT.AND P2, PT, R4, -0x1, PT ;  /* 0xffffffff0400780c */ /* 0x000fe20003f44270 */
[----:B------:R-:W0:Y:S03]  /*5e40*/  SHFL.IDX PT, R7, R8, 0x1, 0x1c1f ;  /* 0x003c1f0008077f89 */ /* 0x000e2600000e0000 */
[C---:B------:R-:W-:Y:S02]  /*5e50*/  ISETP.GT.AND P5, PT, R12.reuse, RZ, P2 ;  /* 0x000000ff0c00720c */ /* 0x040fe400017a4270 */
[----:B------:R-:W-:Y:S02]  /*5e60*/  ISETP.GT.AND P4, PT, R12, 0x1, P2 ;  /* 0x000000010c00780c */ /* 0x000fe40001784270 */
[----:B------:R-:W-:Y:S02]  /*5e70*/  ISETP.LT.OR P5, PT, R10, 0x1, P5 ;  /* 0x000000010a00780c */ /* 0x000fe40002fa1670 */
[----:B------:R-:W-:-:S02]  /*5e80*/  ISETP.GT.AND P6, PT, R12, 0x8, P2 ;  /* 0x000000080c00780c */ /* 0x000fc400017c4270 */
[----:B------:R-:W-:Y:S02]  /*5e90*/  FSEL R155, R24, -INF , !P5 ;  /* 0xff800000189b7808 */ /* 0x000fe40006800000 */
[C---:B------:R-:W-:Y:S02]  /*5ea0*/  ISETP.GT.AND P5, PT, R12.reuse, 0x10, P2 ;  /* 0x000000100c00780c */ /* 0x040fe400017a4270 */
[----:B------:R-:W-:Y:S02]  /*5eb0*/  ISETP.GT.AND P3, PT, R12, 0x9, P2 ;  /* 0x000000090c00780c */ /* 0x000fe40001764270 */
[C---:B------:R-:W-:Y:S02]  /*5ec0*/  ISETP.LT.OR P5, PT, R10.reuse, 0x11, P5 ;  /* 0x000000110a00780c */ /* 0x040fe40002fa1670 */
[----:B------:R-:W-:Y:S02]  /*5ed0*/  ISETP.LT.OR P4, PT, R10, 0x2, P4 ;  /* 0x000000020a00780c */ /* 0x000fe40002781670 */
[----:B------:R-:W-:-:S02]  /*5ee0*/  FSEL R11, R32, -INF , !P5 ;  /* 0xff800000200b7808 */ /* 0x000fc40006800000 */
[----:B------:R-:W-:Y:S01]  /*5ef0*/  ISETP.GT.AND P5, PT, R12, 0x20, P2 ;  /* 0x000000200c00780c */ /* 0x000fe200017a4270 */
[----:B0-----:R-:W-:Y:S01]  /*5f00*/  IMAD.IADD R8, R14, 0x1, R7 ;  /* 0x000000010e087824 */ /* 0x001fe200078e0207 */
[C---:B------:R-:W-:Y:S02]  /*5f10*/  ISETP.LT.OR P6, PT, R10.reuse, 0x9, P6 ;  /* 0x000000090a00780c */ /* 0x040fe400037c1670 */
[C---:B------:R-:W-:Y:S02]  /*5f20*/  ISETP.LT.OR P3, PT, R10.reuse, 0xa, P3 ;  /* 0x0000000a0a00780c */ /* 0x040fe40001f61670 */
[----:B------:R-:W-:Y:S02]  /*5f30*/  ISETP.LT.OR P5, PT, R10, 0x21, P5 ;  /* 0x000000210a00780c */ /* 0x000fe40002fa1670 */
[----:B------:R-:W-:Y:S02]  /*5f40*/  FSEL R153, R25, -INF , !P4 ;  /* 0xff80000019997808 */ /* 0x000fe40006000000 */
[----:B------:R-:W-:-:S02]  /*5f50*/  FSEL R25, R28, -INF , !P6 ;  /* 0xff8000001c197808 */ /* 0x000fc40007000000 */
[----:B------:R-:W-:Y:S02]  /*5f60*/  FSEL R29, R29, -INF , !P3 ;  /* 0xff8000001d1d7808 */ /* 0x000fe40005800000 */
[C---:B------:R-:W-:Y:S02]  /*5f70*/  ISETP.GT.AND P4, PT, R12.reuse, 0x11, P2 ;  /* 0x000000110c00780c */ /* 0x040fe40001784270 */
[C---:B------:R-:W-:Y:S02]  /*5f80*/  ISETP.GT.AND P6, PT, R12.reuse, 0x18, P2 ;  /* 0x000000180c00780c */ /* 0x040fe400017c4270 */
[----:B------:R-:W-:Y:S02]  /*5f90*/  ISETP.GT.AND P3, PT, R12, 0x19, P2 ;  /* 0x000000190c00780c */ /* 0x000fe40001764270 */
[----:B------:R-:W-:Y:S02]  /*5fa0*/  FSEL R15, R40, -INF , !P5 ;  /* 0xff800000280f7808 */ /* 0x000fe40006800000 */
[----:B------:R-:W-:-:S02]  /*5fb0*/  ISETP.GT.AND P5, PT, R12, 0x30, P2 ;  /* 0x000000300c00780c */ /* 0x000fc400017a4270 */
[C---:B------:R-:W-:Y:S02]  /*5fc0*/  ISETP.LT.OR P4, PT, R10.reuse, 0x12, P4 ;  /* 0x000000120a00780c */ /* 0x040fe40002781670 */
        /* <DEDUP_REMOVED lines=58> */
[----:B------:R-:W-:-:S02]  /*6370*/  PLOP3.LUT P5, PT, PT, PT, UP1, 0x40, 0x0 ;  /* 0x000000000000781c */ /* 0x000fc40003fae818 */
[C---:B------:R-:W-:Y:S02]  /*6380*/  ISETP.LT.OR P4, PT, R10.reuse, 0x62, P4 ;  /* 0x000000620a00780c */ /* 0x040fe40002781670 */
[C---:B------:R-:W-:Y:S02]  /*6390*/  ISETP.LT.OR P6, PT, R10.reuse, 0x69, P6 ;  /* 0x000000690a00780c */ /* 0x040fe400037c1670 */
[----:B------:R-:W-:Y:S02]  /*63a0*/  ISETP.LT.OR P3, PT, R10, 0x6a, P3 ;  /* 0x0000006a0a00780c */ /* 0x000fe40001f61670 */
[----:B------:R-:W-:Y:S02]  /*63b0*/  FSEL R73, R73, -INF , !P4 ;  /* 0xff80000049497808 */ /* 0x000fe40006000000 */
[----:B------:R-:W-:Y:S02]  /*63c0*/  FSEL R76, R76, -INF , !P6 ;  /* 0xff8000004c4c7808 */ /* 0x000fe40007000000 */
[----:B------:R-:W-:-:S02]  /*63d0*/  FSEL R77, R77, -INF , !P3 ;  /* 0xff8000004d4d7808 */ /* 0x000fc40005800000 */
[C---:B------:R-:W-:Y:S02]  /*63e0*/  ISETP.GT.AND P4, PT, R12.reuse, 0x71, P2 ;  /* 0x000000710c00780c */ /* 0x040fe40001784270 */
[C---:B------:R-:W-:Y:S02]  /*63f0*/  ISETP.GT.AND P6, PT, R12.reuse, 0x78, P2 ;  /* 0x000000780c00780c */ /* 0x040fe400017c4270 */
[----:B------:R-:W-:Y:S01]  /*6400*/  ISETP.GT.AND P3, PT, R12, 0x79, P2 ;  /* 0x000000790c00780c */ /* 0x000fe20001764270 */
[----:B------:R-:W-:Y:S01]  /*6410*/  IMAD.IADD R12, R20, 0x1, R7 ;  /* 0x00000001140c7824 */ /* 0x000fe200078e0207 */
[C---:B------:R-:W-:Y:S02]  /*6420*/  ISETP.LT.OR P4, PT, R10.reuse, 0x72, P4 ;  /* 0x000000720a00780c */ /* 0x040fe40002781670 */
[C---:B------:R-:W-:Y:S02]  /*6430*/  ISETP.LT.OR P6, PT, R10.reuse, 0x79, P6 ;  /* 0x000000790a00780c */ /* 0x040fe400037c1670 */
[----:B------:R-:W-:-:S02]  /*6440*/  ISETP.LT.OR P3, PT, R10, 0x7a, P3 ;  /* 0x0000007a0a00780c */ /* 0x000fc40001f61670 */
[----:B------:R-:W-:Y:S02]  /*6450*/  FSEL R81, R81, -INF , !P4 ;  /* 0xff80000051517808 */ /* 0x000fe40006000000 */
[----:B------:R-:W-:Y:S02]  /*6460*/  FSEL R84, R84, -INF , !P6 ;  /* 0xff80000054547808 */ /* 0x000fe40007000000 */
[----:B------:R-:W-:Y:S01]  /*6470*/  FSEL R85, R85, -INF , !P3 ;  /* 0xff80000055557808 */ /* 0x000fe20005800000 */
[----:B------:R-:W-:Y:S06]  /*6480*/  @P5 BRA `(.L_x_1213) ;  /* 0x00000000005c5947 */ /* 0x000fec0003800000 */
        /* <DEDUP_REMOVED lines=13> */
.L_x_1215:
[----:B------:R-:W-:-:S05]  /*6560*/  IMAD.U32 R14, RZ, RZ, UR55 ;  /* 0x00000037ff0e7e24 */ /* 0x000fca000f8e00ff */
[----:B------:R-:W-:-:S13]  /*6570*/  ISETP.NE.AND P3, PT, R14, 0x1, PT ;  /* 0x000000010e00780c */ /* 0x000fda0003f65270 */
[----:B------:R-:W0:Y:S02]  /*6580*/  @P3 LDC.64 R6, c[0x0][0x9e8] ;  /* 0x00027a00ff063b82 */ /* 0x000e240000000a00 */
[----:B0-----:R-:W-:-:S05]  /*6590*/  @P3 IMAD.HI.U32 R6, R10, R6, RZ ;  /* 0x000000060a063227 */ /* 0x001fca00078e00ff */
[----:B------:R-:W-:-:S07]  /*65a0*/  @P3 SHF.R.U32.HI R10, RZ, R7, R6 ;  /* 0x00000007ff0a3219 */ /* 0x000fce0000011606 */
.L_x_1216:
[----:B------:R-:W-:Y:S05]  /*65b0*/  BSYNC B0 ;  /* 0x0000000000007941 */ /* 0x000fea0003800000 */
.L_x_1214:
[----:B------:R-:W-:-:S04]  /*65c0*/  IMAD R9, R10, R14, -R9 ;  /* 0x0000000e0a097224 */ /* 0x000fc800078e0a09 */
[----:B------:R-:W-:-:S05]  /*65d0*/  IMAD.IADD R9, R9, 0x1, -R16 ;  /* 0x0000000109097824 */ /* 0x000fca00078e0a10 */
[----:B------:R-:W-:Y:S02]  /*65e0*/  VIADDMNMX R8, R9, R14, R8, PT ;  /* 0x0000000e09087246 */ /* 0x000fe40003800108 */
[----:B------:R-:W-:-:S07]  /*65f0*/  VIMNMX R12, R12, R9, !PT ;  /* 0x000000090c0c7248 */ /* 0x000fce0007fe0100 */
.L_x_1213:
[----:B------:R-:W-:Y:S01]  /*6600*/  FMNMX.FTZ R6, R155, R0, !PT ;  /* 0x000000009b067209 */ /* 0x000fe20007810000 */
[----:B------:R-:W-:Y:S01]  /*6610*/  UMOV UR10, UR54 ;  /* 0x00000036000a7c82 */ /* 0x000fe20008000000 */
[----:B------:R-:W-:Y:S01]  /*6620*/  ISETP.GT.AND P5, PT, R12, 0x8, P2 ;  /* 0x000000080c00780c */ /* 0x000fe200017a4270 */
[----:B------:R-:W-:Y:S01]  /*6630*/  UMOV UR50, UR58 ;  /* 0x0000003a00327c82 */ /* 0x000fe20008000000 */
        /* <DEDUP_REMOVED lines=17> */
[C---:B------:R-:W-:Y:S02]  /*6750*/  ISETP.GT.AND P5, PT, R12.reuse, RZ, P2 ;  /* 0x000000ff0c00720c */ /* 0x040fe400017a4270 */
        /* <DEDUP_REMOVED lines=13> */
[----:B------:R-:W-:Y:S02]  /*6830*/  FMNMX.FTZ R14, R26, R5, !PT ;  /* 0x000000051a0e7209 */ /* 0x000fe40007810000 */
[----:B------:R-:W-:Y:S02]  /*6840*/  FMNMX.FTZ R7, R57, R6, !PT ;  /* 0x0000000639077209 */ /* 0x000fe40007810000 */
[----:B------:R-:W-:-:S02]  /*6850*/  ISETP.GT.AND P4, PT, R12, 0x10, P2 ;  /* 0x000000100c00780c */ /* 0x000fc40001784270 */
[----:B------:R-:W-:Y:S02]  /*6860*/  FMNMX.FTZ R6, R60, R7, !PT ;  /* 0x000000073c067209 */ /* 0x000fe40007810000 */
[C---:B------:R-:W-:Y:S02]  /*6870*/  ISETP.LT.OR P3, PT, R8.reuse, 0xa, P3 ;  /* 0x0000000a0800780c */ /* 0x040fe40001f61670 */
[----:B------:R-:W-:Y:S02]  /*6880*/  FMNMX.FTZ R7, R61, R6, !PT ;  /* 0x000000063d077209 */ /* 0x000fe40007810000 */
[----:B------:R-:W-:Y:S02]  /*6890*/  ISETP.LT.OR P4, PT, R8, 0x11, P4 ;  /* 0x000000110800780c */ /* 0x000fe40002781670 */
[----:B------:R-:W-:Y:S02]  /*68a0*/  FMNMX.FTZ R6, R64, R7, !PT ;  /* 0x0000000740067209 */ /* 0x000fe40007810000 */
[----:B------:R-:W-:-:S02]  /*68b0*/  FSEL R31, R31, -INF , !P3 ;  /* 0xff8000001f1f7808 */ /* 0x000fc40005800000 */
[----:B------:R-:W-:Y:S02]  /*68c0*/  FMNMX.FTZ R7, R65, R6, !PT ;  /* 0x0000000641077209 */ /* 0x000fe40007810000 */
[----:B------:R-:W-:Y:S02]  /*68d0*/  ISETP.GT.AND P3, PT, R12, 0x18, P2 ;  /* 0x000000180c00780c */ /* 0x000fe40001764270 */
[----:B------:R-:W-:Y:S02]  /*68e0*/  FMNMX.FTZ R6, R68, R7, !PT ;  /* 0x0000000744067209 */ /* 0x000fe40007810000 */
[----:B------:R-:W-:Y:S02]  /*68f0*/  FSEL R34, R34, -INF , !P4 ;  /* 0xff80000022227808 */ /* 0x000fe40006000000 */
        /* <DEDUP_REMOVED lines=18> */
[----:B------:R-:W-:Y:S01]  /*6a20*/  FSEL R43, R43, -INF , !P3 ;  /* 0xff8000002b2b7808 */ /* 0x000fe20005800000 */
[----:B------:R-:W0:Y:S01]  /*6a30*/  SHFL.BFLY PT, R6, R7, 0x2, 0x1f ;  /* 0x0c401f0007067f89 */ /* 0x000e2200000e0000 */
[----:B------:R-:W-:-:S02]  /*6a40*/  ISETP.GT.AND P3, PT, R12, 0x29, P2 ;  /* 0x000000290c00780c */ /* 0x000fc40001764270 */
[----:B------:R-:W-:Y:S02]  /*6a50*/  FSEL R46, R46, -INF , !P4 ;  /* 0xff8000002e2e7808 */ /* 0x000fe40006000000 */
[----:B------:R-:W-:Y:S02]  /*6a60*/  ISETP.GT.AND P4, PT, R12, 0x30, P2 ;  /* 0x000000300c00780c */ /* 0x000fe40001784270 */
[----:B------:R-:W-:Y:S02]  /*6a70*/  ISETP.LT.OR P5, PT, R8, 0x2a, P3 ;  /* 0x0000002a0800780c */ /* 0x000fe40001fa1670 */
[----:B------:R-:W-:Y:S02]  /*6a80*/  ISETP.GT.AND P3, PT, R12, 0x31, P2 ;  /* 0x000000310c00780c */ /* 0x000fe40001764270 */
[----:B------:R-:W-:Y:S02]  /*6a90*/  FSEL R47, R47, -INF , !P5 ;  /* 0xff8000002f2f7808 */ /* 0x000fe40006800000 */
[----:B------:R-:W-:-:S02]  /*6aa0*/  ISETP.LT.OR P4, PT, R8, 0x31, P4 ;  /* 0x000000310800780c */ /* 0x000fc40002781670 */
[----:B------:R-:W-:Y:S02]  /*6ab0*/  ISETP.GT.AND P5, PT, R12, 0x38, P2 ;  /* 0x000000380c00780c */ /* 0x000fe400017a4270 */
[----:B------:R-:W-:Y:S02]  /*6ac0*/  ISETP.LT.OR P3, PT, R8, 0x32, P3 ;  /* 0x000000320800780c */ /* 0x000fe40001f61670 */
[----:B------:R-:W-:Y:S02]  /*6ad0*/  FSEL R50, R50, -INF , !P4 ;  /* 0xff80000032327808 */ /* 0x000fe40006000000 */
[----:B------:R-:W-:Y:S02]  /*6ae0*/  ISETP.GT.AND P4, PT, R12, 0x39, P2 ;  /* 0x000000390c00780c */ /* 0x000fe40001784270 */
[----:B------:R-:W-:Y:S02]  /*6af0*/  FSEL R51, R51, -INF , !P3 ;  /* 0xff80000033337808 */ /* 0x000fe40005800000 */
[----:B0-----:R-:W-:-:S02]  /*6b00*/  FMNMX.FTZ R9, R7, R6, !PT ;  /* 0x0000000607097209 */ /* 0x001fc40007810000 */
[----:B------:R-:W-:Y:S02]  /*6b10*/  ISETP.LT.OR P5, PT, R8, 0x39, P5 ;  /* 0x000000390800780c */ /* 0x000fe40002fa1670 */
[----:B------:R-:W-:Y:S01]  /*6b20*/  ISETP.GT.AND P3, PT, R12, 0x40, P2 ;  /* 0x000000400c00780c */ /* 0x000fe20001764270 */
[----:B------:R-:W0:Y:S01]  /*6b30*/  SHFL.BFLY PT, R6, R9, 0x1, 0x1f ;  /* 0x0c201f0009067f89 */ /* 0x000e2200000e0000 */
[----:B------:R-:W-:Y:S02]  /*6b40*/  ISETP.LT.OR P4, PT, R8, 0x3a, P4 ;  /* 0x0000003a0800780c */ /* 0x000fe40002781670 */
[----:B------:R-:W-:Y:S02]  /*6b50*/  FSEL R54, R54, -INF , !P5 ;  /* 0xff80000036367808 */ /* 0x000fe40006800000 */
[----:B------:R-:W-:Y:S02]  /*6b60*/  ISETP.GT.AND P5, PT, R12, 0x41, P2 ;  /* 0x000000410c00780c */ /* 0x000fe400017a4270 */
[----:B------:R-:W-:-:S02]  /*6b70*/  FSEL R55, R55, -INF , !P4 ;  /* 0xff80000037377808 */ /* 0x000fc40006000000 */
[----:B------:R-:W-:Y:S02]  /*6b80*/  ISETP.LT.OR P3, PT, R8, 0x41, P3 ;  /* 0x000000410800780c */ /* 0x000fe40001f61670 */
[----:B------:R-:W-:Y:S02]  /*6b90*/  ISETP.GT.AND P4, PT, R12, 0x48, P2 ;  /* 0x000000480c00780c */ /* 0x000fe40001784270 */
[----:B------:R-:W-:Y:S02]  /*6ba0*/  ISETP.LT.OR P5, PT, R8, 0x42, P5 ;  /* 0x000000420800780c */ /* 0x000fe40002fa1670 */
[----:B------:R-:W-:Y:S02]  /*6bb0*/  FSEL R58, R58, -INF , !P3 ;  /* 0xff8000003a3a7808 */ /* 0x000fe40005800000 */
[----:B------:R-:W-:Y:S02]  /*6bc0*/  ISETP.GT.AND P3, PT, R12, 0x49, P2 ;  /* 0x000000490c00780c */ /* 0x000fe40001764270 */
[----:B------:R-:W-:-:S02]  /*6bd0*/  FSEL R59, R59, -INF , !P5 ;  /* 0xff8000003b3b7808 */ /* 0x000fc40006800000 */
[----:B------:R-:W-:Y:S02]  /*6be0*/  ISETP.LT.OR P4, PT, R8, 0x49, P4 ;  /* 0x000000490800780c */ /* 0x000fe40002781670 */
[----:B------:R-:W-:Y:S02]  /*6bf0*/  ISETP.GT.AND P5, PT, R12, 0x50, P2 ;  /* 0x000000500c00780c */ /* 0x000fe400017a4270 */
[----:B0-----:R-:W-:Y:S02]  /*6c00*/  FMNMX.FTZ R6, R9, R6, !PT ;  /* 0x0000000609067209 */ /* 0x001fe40007810000 */
[----:B------:R-:W-:Y:S02]  /*6c10*/  ISETP.LT.OR P3, PT, R8, 0x4a, P3 ;  /* 0x0000004a0800780c */ /* 0x000fe40001f61670 */
[C---:B------:R-:W-:Y:S01]  /*6c20*/  FSETP.NEU.FTZ.AND P6, PT, R6.reuse, -INF , PT ;  /* 0xff8000000600780b */ /* 0x040fe20003fdd000 */
[----:B------:R-:W-:Y:S01]  /*6c30*/  FMUL.FTZ R10, R6, UR10 ;  /* 0x0000000a060a7c20 */ /* 0x000fe20008410000 */
[----:B------:R-:W-:-:S02]  /*6c40*/  FSEL R62, R62, -INF , !P4 ;  /* 0xff8000003e3e7808 */ /* 0x000fc40006000000 */
[----:B------:R-:W-:Y:S02]  /*6c50*/  ISETP.GT.AND P4, PT, R12, 0x51, P2 ;  /* 0x000000510c00780c */ /* 0x000fe40001784270 */
[----:B------:R-:W-:Y:S02]  /*6c60*/  FSEL R10, R10, RZ, P6 ;  /* 0x000000ff0a0a7208 */ /* 0x000fe40003000000 */
[----:B------:R-:W-:Y:S02]  /*6c70*/  FSEL R63, R63, -INF , !P3 ;  /* 0xff8000003f3f7808 */ /* 0x000fe40005800000 */
[----:B------:R-:W-:Y:S01]  /*6c80*/  ISETP.LT.OR P5, PT, R8, 0x51, P5 ;  /* 0x000000510800780c */ /* 0x000fe20002fa1670 */
[--C-:B------:R-:W-:Y:S01]  /*6c90*/  FFMA.FTZ R182, R25, UR10, -R10.reuse ;  /* 0x0000000a19b67c23 */ /* 0x100fe2000801080a */
[----:B------:R-:W-:Y:S01]  /*6ca0*/  FMNMX.FTZ R25, R27, R14, !PT ;  /* 0x0000000e1b197209 */ /* 0x000fe20007810000 */
[--C-:B------:R-:W-:Y:S01]  /*6cb0*/  FFMA.FTZ R178, R13, UR10, -R10.reuse ;  /* 0x0000000a0db27c23 */ /* 0x100fe2000801080a */
[--C-:B------:R-:W-:Y:S01]  /*6cc0*/  FFMA.FTZ R172, R15, UR10, -R10.reuse ;  /* 0x0000000a0fac7c23 */ /* 0x100fe2000801080a */
[--C-:B------:R-:W-:Y:S01]  /*6cd0*/  FFMA.FTZ R174, R21, UR10, -R10.reuse ;  /* 0x0000000a15ae7c23 */ /* 0x100fe2000801080a */
[----:B------:R-:W-:Y:S01]  /*6ce0*/  FMNMX.FTZ R14, R30, R25, !PT ;  /* 0x000000191e0e7209 */ /* 0x000fe20007810000 */
[--C-:B------:R-:W-:Y:S01]  /*6cf0*/  FFMA.FTZ R9, R29, UR10, -R10.reuse ;  /* 0x0000000a1d097c23 */ /* 0x100fe2000801080a */
[----:B------:R-:W-:Y:S01]  /*6d00*/  ISETP.GT.AND P3, PT, R12, 0x58, P2 ;  /* 0x000000580c00780c */ /* 0x000fe20001764270 */
[--C-:B------:R-:W-:Y:S01]  /*6d10*/  FFMA.FTZ R176, R11, UR10, -R10.reuse ;  /* 0x0000000a0bb07c23 */ /* 0x100fe2000801080a */
[----:B------:R-:W-:Y:S01]  /*6d20*/  FMNMX.FTZ R13, R31, R14, !PT ;  /* 0x0000000e1f0d7209 */ /* 0x000fe20007810000 */
[--C-:B------:R-:W-:Y:S01]  /*6d30*/  FFMA.FTZ R11, R33, UR10, -R10.reuse ;  /* 0x0000000a210b7c23 */ /* 0x100fe2000801080a */
[----:B------:R-:W-:Y:S01]  /*6d40*/  ISETP.LT.OR P4, PT, R8, 0x52, P4 ;  /* 0x000000520800780c */ /* 0x000fe20002781670 */
[--C-:B------:R-:W-:Y:S01]  /*6d50*/  FFMA.FTZ R180, R155, UR10, -R10.reuse ;  /* 0x0000000a9bb47c23 */ /* 0x100fe2000801080a */
[----:B------:R-:W-:Y:S01]  /*6d60*/  FMNMX.FTZ R14, R34, R13, !PT ;  /* 0x0000000d220e7209 */ /* 0x000fe20007810000 */
[--C-:B------:R-:W-:Y:S01]  /*6d70*/  FFMA.FTZ R13, R37, UR10, -R10.reuse ;  /* 0x0000000a250d7c23 */ /* 0x100fe2000801080a */
[----:B------:R-:W-:Y:S01]  /*6d80*/  FSEL R66, R66, -INF , !P5 ;  /* 0xff80000042427808 */ /* 0x000fe20006800000 */
[--C-:B------:R-:W-:Y:S01]  /*6d90*/  FFMA.FTZ R7, R153, UR10, -R10.reuse ;  /* 0x0000000a99077c23 */ /* 0x100fe2000801080a */
[----:B------:R-:W-:Y:S01]  /*6da0*/  FMNMX.FTZ R25, R35, R14, !PT ;  /* 0x0000000e23197209 */ /* 0x000fe20007810000 */
[----:B------:R-:W-:Y:S01]  /*6db0*/  MUFU.EX2 R180, R180 ;  /* 0x000000b400b47308 */ /* 0x000fe20000000800 */
[----:B------:R-:W-:Y:S01]  /*6dc0*/  ISETP.GT.AND P5, PT, R12, 0x59, P2 ;  /* 0x000000590c00780c */ /* 0x000fe200017a4270 */
[--C-:B------:R-:W-:Y:S01]  /*6dd0*/  FFMA.FTZ R168, R48, UR10, -R10.reuse ;  /* 0x0000000a30a87c23 */ /* 0x100fe2000801080a */
[----:B------:R-:W-:Y:S01]  /*6de0*/  FMNMX.FTZ R14, R38, R25, !PT ;  /* 0x00000019260e7209 */ /* 0x000fe20007810000 */
[--C-:B------:R-:W-:Y:S01]  /*6df0*/  FFMA.FTZ R170, R52, UR10, -R10.reuse ;  /* 0x0000000a34aa7c23 */ /* 0x100fe2000801080a */
[----:B------:R-:W-:Y:S01]  /*6e00*/  FSEL R67, R67, -INF , !P4 ;  /* 0xff80000043437808 */ /* 0x000fe20006000000 */
[--C-:B------:R-:W-:Y:S01]  /*6e10*/  FFMA.FTZ R164, R56, UR10, -R10.reuse ;  /* 0x0000000a38a47c23 */ /* 0x100fe2000801080a */
[----:B------:R-:W-:Y:S01]  /*6e20*/  FMNMX.FTZ R15, R39, R14, !PT ;  /* 0x0000000e270f7209 */ /* 0x000fe20007810000 */
[----:B------:R-:W-:Y:S01]  /*6e30*/  MUFU.EX2 R7, R7 ;  /* 0x0000000700077308 */ /* 0x000fe20000000800 */
[----:B------:R-:W-:Y:S01]  /*6e40*/  ISETP.LT.OR P3, PT, R8, 0x59, P3 ;  /* 0x000000590800780c */ /* 0x000fe20001f61670 */
[--C-:B------:R-:W-:Y:S01]  /*6e50*/  FFMA.FTZ R166, R60, UR10, -R10.reuse ;  /* 0x0000000a3ca67c23 */ /* 0x100fe2000801080a */
[----:B------:R-:W-:Y:S01]  /*6e60*/  FMNMX.FTZ R14, R42, R15, !PT ;  /* 0x0000000f2a0e7209 */ /* 0x000fe20007810000 */
[--C-:B------:R-:W-:Y:S01]  /*6e70*/  FFMA.FTZ R15, R41, UR10, -R10.reuse ;  /* 0x0000000a290f7c23 */ /* 0x100fe2000801080a */
[----:B------:R-:W-:Y:S01]  /*6e80*/  ISETP.GT.AND P4, PT, R12, 0x60, P2 ;  /* 0x000000600c00780c */ /* 0x000fe20001784270 */
[--C-:B------:R-:W-:Y:S01]  /*6e90*/  FFMA.FTZ R160, R64, UR10, -R10.reuse ;  /* 0x0000000a40a07c23 */ /* 0x100fe2000801080a */
[----:B------:R-:W-:Y:S01]  /*6ea0*/  FMNMX.FTZ R25, R43, R14, !PT ;  /* 0x0000000e2b197209 */ /* 0x000fe20007810000 */
[----:B------:R-:W-:Y:S01]  /*6eb0*/  MUFU.EX2 R182, R182 ;  /* 0x000000b600b67308 */ /* 0x000fe20000000800 */
        /* <DEDUP_REMOVED lines=17> */
[----:B------:R-:W-:Y:S01]  /*6fd0*/  FFMA.FTZ R154, R84, UR10, -R10 ;  /* 0x0000000a549a7c23 */ /* 0x000fe2000801080a */
[----:B------:R-:W-:-:S02]  /*6fe0*/  FMNMX.FTZ R14, R54, R25, !PT ;  /* 0x00000019360e7209 */ /* 0x000fc40007810000 */
[----:B------:R-:W-:Y:S02]  /*6ff0*/  ISETP.GT.AND P5, PT, R12, 0x68, P2 ;  /* 0x000000680c00780c */ /* 0x000fe400017a4270 */
[----:B------:R-:W-:Y:S01]  /*7000*/  FMNMX.FTZ R25, R55, R14, !PT ;  /* 0x0000000e37197209 */ /* 0x000fe20007810000 */
[----:B------:R-:W-:Y:S01]  /*7010*/  MUFU.EX2 R11, R11 ;  /* 0x0000000b000b7308 */ /* 0x000fe20000000800 */
[----:B------:R-:W-:Y:S02]  /*7020*/  ISETP.LT.OR P3, PT, R8, 0x62, P3 ;  /* 0x000000620800780c */ /* 0x000fe40001f61670 */
[----:B------:R-:W-:Y:S01]  /*7030*/  FMNMX.FTZ R14, R58, R25, !PT ;  /* 0x000000193a0e7209 */ /* 0x000fe20007810000 */
[--C-:B------:R-:W-:Y:S01]  /*7040*/  FFMA.FTZ R25, R49, UR10, -R10.reuse ;  /* 0x0000000a31197c23 */ /* 0x100fe2000801080a */
[----:B------:R-:W-:Y:S01]  /*7050*/  FSEL R74, R74, -INF , !P4 ;  /* 0xff8000004a4a7808 */ /* 0x000fe20006000000 */
[----:B------:R-:W-:Y:S01]  /*7060*/  FFMA.FTZ R49, R73, UR10, -R10 ;  /* 0x0000000a49317c23 */ /* 0x000fe2000801080a */
[----:B------:R-:W-:Y:S01]  /*7070*/  FMNMX.FTZ R29, R59, R14, !PT ;  /* 0x0000000e3b1d7209 */ /* 0x000fe20007810000 */
[----:B------:R-:W-:Y:S01]  /*7080*/  MUFU.EX2 R178, R178 ;  /* 0x000000b200b27308 */ /* 0x000fe20000000800 */
[----:B------:R-:W-:-:S02]  /*7090*/  ISETP.GT.AND P4, PT, R12, 0x69, P2 ;  /* 0x000000690c00780c */ /* 0x000fc40001784270 */
[----:B------:R-:W-:Y:S02]  /*70a0*/  FMNMX.FTZ R14, R62, R29, !PT ;  /* 0x0000001d3e0e7209 */ /* 0x000fe40007810000 */
[----:B------:R-:W-:Y:S02]  /*70b0*/  FSEL R75, R75, -INF , !P3 ;  /* 0xff8000004b4b7808 */ /* 0x000fe40005800000 */
[----:B------:R-:W-:Y:S01]  /*70c0*/  FMNMX.FTZ R29, R63, R14, !PT ;  /* 0x0000000e3f1d7209 */ /* 0x000fe20007810000 */
[----:B------:R-:W-:Y:S01]  /*70d0*/  MUFU.EX2 R13, R13 ;  /* 0x0000000d000d7308 */ /* 0x000fe20000000800 */
[----:B------:R-:W-:Y:S02]  /*70e0*/  ISETP.LT.OR P5, PT, R8, 0x69, P5 ;  /* 0x000000690800780c */ /* 0x000fe40002fa1670 */
[----:B------:R-:W-:Y:S01]  /*70f0*/  FMNMX.FTZ R14, R66, R29, !PT ;  /* 0x0000001d420e7209 */ /* 0x000fe20007810000 */
[----:B------:R-:W-:Y:S01]  /*7100*/  FFMA.FTZ R29, R53, UR10, -R10 ;  /* 0x0000000a351d7c23 */ /* 0x000fe2000801080a */
[----:B------:R-:W-:-:S02]  /*7110*/  ISETP.LT.OR P4, PT, R8, 0x6a, P4 ;  /* 0x0000006a0800780c */ /* 0x000fc40002781670 */
[----:B------:R-:W-:Y:S01]  /*7120*/  FMNMX.FTZ R33, R67, R14, !PT ;  /* 0x0000000e43217209 */ /* 0x000fe20007810000 */
[----:B------:R-:W-:Y:S01]  /*7130*/  MUFU.EX2 R172, R172 ;  /* 0x000000ac00ac7308 */ /* 0x000fe20000000800 */
[----:B------:R-:W-:Y:S02]  /*7140*/  ISETP.GT.AND P3, PT, R12, 0x70, P2 ;  /* 0x000000700c00780c */ /* 0x000fe40001764270 */
[----:B------:R-:W-:Y:S02]  /*7150*/  FMNMX.FTZ R14, R70, R33, !PT ;  /* 0x00000021460e7209 */ /* 0x000fe40007810000 */
[----:B------:R-:W-:Y:S02]  /*7160*/  FSEL R78, R78, -INF , !P5 ;  /* 0xff8000004e4e7808 */ /* 0x000fe40006800000 */
[----:B------:R-:W-:Y:S01]  /*7170*/  FMNMX.FTZ R33, R71, R14, !PT ;  /* 0x0000000e47217209 */ /* 0x000fe20007810000 */
[----:B------:R-:W-:Y:S01]  /*7180*/  MUFU.EX2 R15, R15 ;  /* 0x0000000f000f7308 */ /* 0x000fe20000000800 */
[----:B------:R-:W-:-:S02]  /*7190*/  FSEL R79, R79, -INF , !P4 ;  /* 0xff8000004f4f7808 */ /* 0x000fc40006000000 */
[----:B------:R-:W-:Y:S01]  /*71a0*/  FMNMX.FTZ R14, R74, R33, !PT ;  /* 0x000000214a0e7209 */ /* 0x000fe20007810000 */
[--C-:B------:R-:W-:Y:S01]  /*71b0*/  FFMA.FTZ R33, R57, UR10, -R10.reuse ;  /* 0x0000000a39217c23 */ /* 0x100fe2000801080a */
[C---:B------:R-:W-:Y:S01]  /*71c0*/  ISETP.GT.AND P5, PT, R12.reuse, 0x71, P2 ;  /* 0x000000710c00780c */ /* 0x040fe200017a4270 */
[----:B------:R-:W-:Y:S01]  /*71d0*/  FFMA.FTZ R57, R81, UR10, -R10 ;  /* 0x0000000a51397c23 */ /* 0x000fe2000801080a */
[----:B------:R-:W-:Y:S01]  /*71e0*/  FMNMX.FTZ R37, R75, R14, !PT ;  /* 0x0000000e4b257209 */ /* 0x000fe20007810000 */
[----:B------:R-:W-:Y:S01]  /*71f0*/  MUFU.EX2 R174, R174 ;  /* 0x000000ae00ae7308 */ /* 0x000fe20000000800 */
[C---:B------:R-:W-:Y:S02]  /*7200*/  ISETP.GT.AND P4, PT, R12.reuse, 0x78, P2 ;  /* 0x000000780c00780c */ /* 0x040fe40001784270 */
[----:B------:R-:W-:Y:S02]  /*7210*/  ISETP.GT.AND P2, PT, R12, 0x79, P2 ;  /* 0x000000790c00780c */ /* 0x000fe40001744270 */
[----:B------:R-:W-:-:S02]  /*7220*/  ISETP.LT.OR P3, PT, R8, 0x71, P3 ;  /* 0x000000710800780c */ /* 0x000fc40001f61670 */
[----:B------:R-:W-:Y:S01]  /*7230*/  FMNMX.FTZ R12, R78, R37, !PT ;  /* 0x000000254e0c7209 */ /* 0x000fe20007810000 */
[----:B------:R-:W-:Y:S01]  /*7240*/  MUFU.EX2 R21, R21 ;  /* 0x0000001500157308 */ /* 0x000fe20000000800 */
[----:B------:R-:W-:Y:S02]  /*7250*/  ISETP.LT.OR P5, PT, R8, 0x72, P5 ;  /* 0x000000720800780c */ /* 0x000fe40002fa1670 */
[----:B------:R-:W-:Y:S02]  /*7260*/  FSEL R82, R82, -INF , !P3 ;  /* 0xff80000052527808 */ /* 0x000fe40005800000 */
[----:B------:R-:W-:Y:S02]  /*7270*/  FMNMX.FTZ R37, R79, R12, !PT ;  /* 0x0000000c4f257209 */ /* 0x000fe40007810000 */
[----:B------:R-:W-:Y:S01]  /*7280*/  ISETP.LT.OR P4, PT, R8, 0x79, P4 ;  /* 0x000000790800780c */ /* 0x000fe20002781670 */
[----:B------:R-:W-:Y:S01]  /*7290*/  MUFU.EX2 R168, R168 ;  /* 0x000000a800a87308 */ /* 0x000fe20000000800 */
[----:B------:R-:W-:-:S02]  /*72a0*/  FSEL R83, R83, -INF , !P5 ;  /* 0xff80000053537808 */ /* 0x000fc40006800000 */
[----:B------:R-:W-:Y:S01]  /*72b0*/  FMNMX.FTZ R12, R82, R37, !PT ;  /* 0x00000025520c7209 */ /* 0x000fe20007810000 */
[--C-:B------:R-:W-:Y:S01]  /*72c0*/  FFMA.FTZ R37, R61, UR10, -R10.reuse ;  /* 0x0000000a3d257c23 */ /* 0x100fe2000801080a */
[----:B------:R-:W-:Y:S02]  /*72d0*/  ISETP.LT.OR P2, PT, R8, 0x7a, P2 ;  /* 0x0000007a0800780c */ /* 0x000fe40001741670 */
[----:B------:R-:W-:Y:S01]  /*72e0*/  FSEL R86, R86, -INF , !P4 ;  /* 0xff80000056567808 */ /* 0x000fe20006000000 */
[----:B------:R-:W-:Y:S01]  /*72f0*/  MUFU.EX2 R25, R25 ;  /* 0x0000001900197308 */ /* 0x000fe20000000800 */
[----:B------:R-:W-:Y:S02]  /*7300*/  FMNMX.FTZ R41, R83, R12, !PT ;  /* 0x0000000c53297209 */ /* 0x000fe40007810000 */
[----:B------:R-:W-:Y:S02]  /*7310*/  FSEL R87, R87, -INF , !P2 ;  /* 0xff80000057577808 */ /* 0x000fe40005000000 */
[----:B------:R-:W-:Y:S01]  /*7320*/  FMNMX.FTZ R8, R86, R41, !PT ;  /* 0x0000002956087209 */ /* 0x000fe20007810000 */
[----:B------:R-:W-:Y:S01]  /*7330*/  FFMA.FTZ R41, R65, UR10, -R10 ;  /* 0x0000000a41297c23 */ /* 0x000fe2000801080a */
[----:B------:R-:W-:Y:S01]  /*7340*/  FSEL R65, R6, RZ, P6 ;  /* 0x000000ff06417208 */ /* 0x000fe20003000000 */
[----:B------:R-:W-:Y:S01]  /*7350*/  MUFU.EX2 R170, R170 ;  /* 0x000000aa00aa7308 */ /* 0x000fe20000000800 */
[----:B------:R-:W-:-:S03]  /*7360*/  FMNMX.FTZ R8, R87, R8, !PT ;  /* 0x0000000857087209 */ /* 0x000fc60007810000 */
[----:B------:R-:W-:Y:S02]  /*7370*/  FADD.FTZ R65, -R65, R0 ;  /* 0x0000000041417221 */ /* 0x000fe40000010100 */
[----:B------:R-:W0:Y:S02]  /*7380*/  SHFL.BFLY PT, R53, R8, 0x2, 0x1f ;  /* 0x0c401f0008357f89 */ /* 0x000e2400000e0000 */
[----:B------:R-:W-:Y:S01]  /*7390*/  FMUL.FTZ R65, R65, UR10 ;  /* 0x0000000a41417c20 */ /* 0x000fe20008410000 */
[----:B------:R-:W-:Y:S08]  /*73a0*/  MUFU.EX2 R29, R29 ;  /* 0x0000001d001d7308 */ /* 0x000ff00000000800 */
[----:B------:R-:W1:Y:S08]  /*73b0*/  MUFU.EX2 R65, R65 ;  /* 0x0000004100417308 */ /* 0x000e700000000800 */
[----:B------:R-:W2:Y:S01]  /*73c0*/  MUFU.EX2 R164, R164 ;  /* 0x000000a400a47308 */ /* 0x000ea20000000800 */
[----:B0-----:R-:W-:Y:S01]  /*73d0*/  FMNMX.FTZ R12, R8, R53, !PT ;  /* 0x00000035080c7209 */ /* 0x001fe20007810000 */
[--C-:B------:R-:W-:Y:S01]  /*73e0*/  FFMA.FTZ R53, R77, UR10, -R10.reuse ;  /* 0x0000000a4d357c23 */ /* 0x100fe2000801080a */
[----:B------:R-:W-:-:S05]  /*73f0*/  FFMA.FTZ R10, R85, UR10, -R10 ;  /* 0x0000000a550a7c23 */ /* 0x000fca000801080a */
[----:B------:R-:W0:Y:S01]  /*7400*/  MUFU.EX2 R33, R33 ;  /* 0x0000002100217308 */ /* 0x000e220000000800 */
[-C--:B-1----:R-:W-:Y:S01]  /*7410*/  FMUL.FTZ R88, R88, R65.reuse ;  /* 0x0000004158587220 */ /* 0x082fe20000410000 */
[----:B------:R-:W1:Y:S01]  /*7420*/  SHFL.BFLY PT, R61, R12, 0x1, 0x1f ;  /* 0x0c201f000c3d7f89 */ /* 0x000e6200000e0000 */
[-C--:B------:R-:W-:Y:S01]  /*7430*/  FMUL.FTZ R89, R89, R65.reuse ;  /* 0x0000004159597220 */ /* 0x080fe20000410000 */
[-C--:B------:R-:W-:Y:S01]  /*7440*/  FMUL.FTZ R92, R92, R65.reuse ;  /* 0x000000415c5c7220 */ /* 0x080fe20000410000 */
[-C--:B------:R-:W-:Y:S01]  /*7450*/  FMUL.FTZ R93, R93, R65.reuse ;  /* 0x000000415d5d7220 */ /* 0x080fe20000410000 */
[-C--:B------:R-:W-:Y:S01]  /*7460*/  FMUL.FTZ R96, R96, R65.reuse ;  /* 0x0000004160607220 */ /* 0x080fe20000410000 */
[-C--:B------:R-:W-:Y:S01]  /*7470*/  FMUL.FTZ R97, R97, R65.reuse ;  /* 0x0000004161617220 */ /* 0x080fe20000410000 */
[----:B------:R-:W3:Y:S01]  /*7480*/  MUFU.EX2 R166, R166 ;  /* 0x000000a600a67308 */ /* 0x000ee20000000800 */
        /* <DEDUP_REMOVED lines=16> */
[----:B------:R-:W-:Y:S01]  /*7590*/  FMUL.FTZ R128, R128, R65 ;  /* 0x0000004180807220 */ /* 0x000fe20000410000 */
[----:B-1----:R-:W-:Y:S01]  /*75a0*/  FMNMX.FTZ R8, R12, R61, !PT ;  /* 0x0000003d0c087209 */ /* 0x002fe20007810000 */
[-C--:B------:R-:W-:Y:S01]  /*75b0*/  FMUL.FTZ R129, R129, R65.reuse ;  /* 0x0000004181817220 */ /* 0x080fe20000410000 */
[-C--:B------:R-:W-:Y:S01]  /*75c0*/  FMUL.FTZ R132, R132, R65.reuse ;  /* 0x0000004184847220 */ /* 0x080fe20000410000 */
[-C--:B------:R-:W-:Y:S01]  /*75d0*/  FMUL.FTZ R133, R133, R65.reuse ;  /* 0x0000004185857220 */ /* 0x080fe20000410000 */
[C---:B------:R-:W-:Y:S01]  /*75e0*/  FSETP.NEU.FTZ.AND P2, PT, R8.reuse, -INF , PT ;  /* 0xff8000000800780b */ /* 0x040fe20003f5d000 */
[----:B------:R-:W-:Y:S01]  /*75f0*/  FMUL.FTZ R24, R8, UR10 ;  /* 0x0000000a08187c20 */ /* 0x000fe20008410000 */
[----:B------:R1:W-:Y:S01]  /*7600*/  MUFU.EX2 R61, R10 ;  /* 0x0000000a003d7308 */ /* 0x0003e20000000800 */
[-C--:B------:R-:W-:Y:S01]  /*7610*/  FMUL.FTZ R136, R136, R65.reuse ;  /* 0x0000004188887220 */ /* 0x080fe20000410000 */
[-C--:B------:R-:W-:Y:S01]  /*7620*/  FMUL.FTZ R137, R137, R65.reuse ;  /* 0x0000004189897220 */ /* 0x080fe20000410000 */
[-C--:B------:R-:W-:Y:S01]  /*7630*/  FMUL.FTZ R140, R140, R65.reuse ;  /* 0x000000418c8c7220 */ /* 0x080fe20000410000 */
[----:B------:R-:W-:Y:S01]  /*7640*/  FSEL R24, R24, RZ, P2 ;  /* 0x000000ff18187208 */ /* 0x000fe20001000000 */
[-C--:B------:R-:W-:Y:S01]  /*7650*/  FMUL.FTZ R141, R141, R65.reuse ;  /* 0x000000418d8d7220 */ /* 0x080fe20000410000 */
[-C--:B------:R-:W-:Y:S01]  /*7660*/  FMUL.FTZ R144, R144, R65.reuse ;  /* 0x0000004190907220 */ /* 0x080fe20000410000 */
[----:B------:R-:W-:Y:S01]  /*7670*/  FMUL.FTZ R145, R145, R65 ;  /* 0x0000004191917220 */ /* 0x000fe20000410000 */
[----:B------:R-:W-:Y:S01]  /*7680*/  MUFU.EX2 R41, R41 ;  /* 0x0000002900297308 */ /* 0x000fe20000000800 */
[----:B------:R-:W-:Y:S01]  /*7690*/  FFMA.FTZ R181, R26, UR10, -R24 ;  /* 0x0000000a1ab57c23 */ /* 0x000fe20008010818 */
[----:B------:R-:W-:Y:S01]  /*76a0*/  FFMA.FTZ R26, R65, R3, R180 ;  /* 0x00000003411a7223 */ /* 0x000fe200000100b4 */
[--C-:B------:R-:W-:Y:S01]  /*76b0*/  FFMA.FTZ R177, R34, UR10, -R24.reuse ;  /* 0x0000000a22b17c23 */ /* 0x100fe20008010818 */
[--C-:B------:R-:W-:Y:S01]  /*76c0*/  FFMA.FTZ R0, R27, UR10, -R24.reuse ;  /* 0x0000000a1b007c23 */ /* 0x100fe20008010818 */
[----:B------:R-:W-:Y:S01]  /*76d0*/  FFMA.FTZ R183, R30, UR10, -R24 ;  /* 0x0000000a1eb77c23 */ /* 0x000fe20008010818 */
[----:B------:R-:W-:Y:S01]  /*76e0*/  FADD.FTZ R3, R7, R26 ;  /* 0x0000001a07037221 */ /* 0x000fe20000010000 */
[--C-:B-1----:R-:W-:Y:S01]  /*76f0*/  FFMA.FTZ R10, R31, UR10, -R24.reuse ;  /* 0x0000000a1f0a7c23 */ /* 0x102fe20008010818 */
[----:B------:R-:W-:Y:S01]  /*7700*/  MUFU.EX2 R181, R181 ;  /* 0x000000b500b57308 */ /* 0x000fe20000000800 */
[--C-:B------:R-:W-:Y:S01]  /*7710*/  FFMA.FTZ R12, R35, UR10, -R24.reuse ;  /* 0x0000000a230c7c23 */ /* 0x100fe20008010818 */
[----:B------:R-:W-:Y:S01]  /*7720*/  FADD.FTZ R28, R182, R3 ;  /* 0x00000003b61c7221 */ /* 0x000fe20000010000 */
[--C-:B------:R-:W-:Y:S01]  /*7730*/  FFMA.FTZ R179, R38, UR10, -R24.reuse ;  /* 0x0000000a26b37c23 */ /* 0x100fe20008010818 */
[--C-:B------:R-:W-:Y:S01]  /*7740*/  FFMA.FTZ R14, R39, UR10, -R24.reuse ;  /* 0x0000000a270e7c23 */ /* 0x100fe20008010818 */
[----:B------:R-:W-:Y:S01]  /*7750*/  FFMA.FTZ R173, R42, UR10, -R24 ;  /* 0x0000000a2aad7c23 */ /* 0x000fe20008010818 */
[----:B------:R-:W-:Y:S01]  /*7760*/  FADD.FTZ R3, R9, R28 ;  /* 0x0000001c09037221 */ /* 0x000fe20000010000 */
[--C-:B------:R-:W-:Y:S01]  /*7770*/  FFMA.FTZ R20, R43, UR10, -R24.reuse ;  /* 0x0000000a2b147c23 */ /* 0x100fe20008010818 */
        /* <DEDUP_REMOVED lines=23> */
[----:B------:R-:W-:Y:S01]  /*78f0*/  FSEL R28, R8, RZ, P2 ;  /* 0x000000ff081c7208 */ /* 0x000fe20001000000 */
[----:B------:R-:W-:Y:S01]  /*7900*/  MUFU.EX2 R162, R162 ;  /* 0x000000a200a27308 */ /* 0x000fe20000000800 */
[--C-:B------:R-:W-:Y:S01]  /*7910*/  FFMA.FTZ R75, R75, UR10, -R24.reuse ;  /* 0x0000000a4b4b7c23 */ /* 0x100fe20008010818 */
[----:B------:R-:W-:Y:S01]  /*7920*/  FADD.FTZ R34, R174, R3 ;  /* 0x00000003ae227221 */ /* 0x000fe20000010000 */
[--C-:B------:R-:W-:Y:S01]  /*7930*/  FFMA.FTZ R78, R78, UR10, -R24.reuse ;  /* 0x0000000a4e4e7c23 */ /* 0x100fe20008010818 */
[----:B------:R-:W-:Y:S01]  /*7940*/  FADD.FTZ R28, -R28, R5 ;  /* 0x000000051c1c7221 */ /* 0x000fe20000010100 */
[----:B------:R-:W-:Y:S01]  /*7950*/  FFMA.FTZ R79, R79, UR10, -R24 ;  /* 0x0000000a4f4f7c23 */ /* 0x000fe20008010818 */
[----:B------:R-:W-:Y:S01]  /*7960*/  FADD.FTZ R3, R21, R34 ;  /* 0x0000002215037221 */ /* 0x000fe20000010000 */
[--C-:B------:R-:W-:Y:S01]  /*7970*/  FFMA.FTZ R82, R82, UR10, -R24.reuse ;  /* 0x0000000a52527c23 */ /* 0x100fe20008010818 */
[----:B------:R-:W-:Y:S01]  /*7980*/  FMUL.FTZ R28, R28, UR10 ;  /* 0x0000000a1c1c7c20 */ /* 0x000fe20008410000 */
[----:B------:R-:W-:Y:S01]  /*7990*/  MUFU.EX2 R177, R177 ;  /* 0x000000b100b17308 */ /* 0x000fe20000000800 */
[----:B------:R-:W-:Y:S01]  /*79a0*/  FADD.FTZ R34, R168, R3 ;  /* 0x00000003a8227221 */ /* 0x000fe20000010000 */
[--C-:B------:R-:W-:Y:S01]  /*79b0*/  FFMA.FTZ R83, R83, UR10, -R24.reuse ;  /* 0x0000000a53537c23 */ /* 0x100fe20008010818 */
[----:B------:R-:W-:Y:S01]  /*79c0*/  FFMA.FTZ R86, R86, UR10, -R24 ;  /* 0x0000000a56567c23 */ /* 0x000fe20008010818 */
[----:B------:R-:W-:-:S02]  /*79d0*/  IMAD.U32 R27, RZ, RZ, UR47 ;  /* 0x0000002fff1b7e24 */ /* 0x000fc4000f8e00ff */
[----:B------:R-:W-:Y:S01]  /*79e0*/  FADD.FTZ R3, R25, R34 ;  /* 0x0000002219037221 */ /* 0x000fe20000010000 */
[--C-:B------:R-:W-:Y:S01]  /*79f0*/  FFMA.FTZ R34, R59, UR10, -R24.reuse ;  /* 0x0000000a3b227c23 */ /* 0x100fe20008010818 */
[----:B------:R-:W-:Y:S01]  /*7a00*/  FFMA.FTZ R24, R87, UR10, -R24 ;  /* 0x0000000a57187c23 */ /* 0x000fe20008010818 */
[----:B------:R-:W1:Y:S01]  /*7a10*/  MUFU.EX2 R28, R28 ;  /* 0x0000001c001c7308 */ /* 0x000e620000000800 */
[----:B------:R-:W-:Y:S01]  /*7a20*/  FADD.FTZ R36, R170, R3 ;  /* 0x00000003aa247221 */ /* 0x000fe20000010000 */
[----:B------:R-:W-:Y:S01]  /*7a30*/  @!P1 LEA R27, R27, UR41, 0x3 ;  /* 0x000000291b1b9c11 */ /* 0x000fe2000f8e18ff */
[----:B------:R-:W-:Y:S01]  /*7a40*/  UMOV UR47, UR59 ;  /* 0x0000003b002f7c82 */ /* 0x000fe20008000000 */
[----:B------:R-:W-:Y:S01]  /*7a50*/  ISETP.GT.AND P2, PT, R4, UR60, PT ;  /* 0x0000003c04007c0c */ /* 0x000fe2000bf44270 */
[----:B------:R-:W-:Y:S01]  /*7a60*/  FADD.FTZ R3, R29, R36 ;  /* 0x000000241d037221 */ /* 0x000fe20000010000 */
[----:B------:R-:W-:Y:S01]  /*7a70*/  F2FP.F16.F32.PACK_AB R180, R7, R180 ;  /* 0x000000b407b4723e */ /* 0x000fe200000000ff */
[----:B------:R-:W-:Y:S01]  /*7a80*/  @!P1 VIADD R27, R27, 0x28860 ;  /* 0x000288601b1b9836 */ /* 0x000fe20000000000 */
[----:B------:R-:W4:Y:S01]  /*7a90*/  MUFU.EX2 R45, R45 ;  /* 0x0000002d002d7308 */ /* 0x000f220000000800 */
[----:B--2---:R-:W-:Y:S01]  /*7aa0*/  FADD.FTZ R36, R164, R3 ;  /* 0x00000003a4247221 */ /* 0x004fe20000010000 */
[----:B------:R-:W-:Y:S01]  /*7ab0*/  F2FP.F16.F32.PACK_AB R182, R9, R182 ;  /* 0x000000b609b6723e */ /* 0x000fe200000000ff */
[-C--:B------:R-:W-:Y:S01]  /*7ac0*/  FMUL.FTZ R148, R148, R65.reuse ;  /* 0x0000004194947220 */ /* 0x080fe20000410000 */
[----:B------:R-:W-:Y:S01]  /*7ad0*/  @!P1 PRMT R27, RZ, 0x654, R27 ;  /* 0x00000654ff1b9816 */ /* 0x000fe2000000001b */
[----:B0-----:R-:W-:Y:S01]  /*7ae0*/  FADD.FTZ R3, R33, R36 ;  /* 0x0000002421037221 */ /* 0x001fe20000010000 */
[----:B------:R-:W-:Y:S01]  /*7af0*/  F2FP.F16.F32.PACK_AB R176, R11, R176 ;  /* 0x000000b00bb0723e */ /* 0x000fe200000000ff */
[----:B------:R-:W-:Y:S01]  /*7b00*/  FMUL.FTZ R149, R149, R65 ;  /* 0x0000004195957220 */ /* 0x000fe20000410000 */
[----:B------:R-:W0:Y:S01]  /*7b10*/  MUFU.EX2 R12, R12 ;  /* 0x0000000c000c7308 */ /* 0x000e220000000800 */
[----:B---3--:R-:W-:Y:S01]  /*7b20*/  FADD.FTZ R36, R166, R3 ;  /* 0x00000003a6247221 */ /* 0x008fe20000010000 */
[----:B-1----:R-:W-:Y:S01]  /*7b30*/  FFMA.FTZ R3, R28, R2, R181 ;  /* 0x000000021c037223 */ /* 0x002fe200000100b5 */
[----:B------:R1:W-:Y:S01]  /*7b40*/  @!P1 SYNCS.ARRIVE.TRANS64.RED.A1T0 RZ, [R27+URZ], RZ ;  /* 0x000000ff1bff99a7 */ /* 0x0003e2000810043f */
[C---:B------:R-:W-:Y:S01]  /*7b50*/  F2FP.F16.F32.PACK_AB R181, R0.reuse, R181 ;  /* 0x000000b500b5723e */ /* 0x040fe200000000ff */
[----:B------:R-:W-:Y:S01]  /*7b60*/  FADD.FTZ R5, R37, R36 ;  /* 0x0000002425057221 */ /* 0x000fe20000010000 */
[----:B------:R-:W-:Y:S01]  /*7b70*/  FADD.FTZ R2, R0, R3 ;  /* 0x0000000300027221 */ /* 0x000fe20000010000 */
[----:B------:R-:W-:Y:S01]  /*7b80*/  F2FP.F16.F32.PACK_AB R178, R13, R178 ;  /* 0x000000b20db2723e */ /* 0x000fe200000000ff */
[----:B------:R-:W2:Y:S01]  /*7b90*/  MUFU.EX2 R156, R156 ;  /* 0x0000009c009c7308 */ /* 0x000ea20000000800 */
[----:B------:R-:W-:Y:S01]  /*7ba0*/  FADD.FTZ R36, R160, R5 ;  /* 0x00000005a0247221 */ /* 0x000fe20000010000 */
[----:B------:R-:W-:Y:S01]  /*7bb0*/  FADD.FTZ R3, R183, R2 ;  /* 0x00000002b7037221 */ /* 0x000fe20000010000 */
[----:B------:R-:W-:Y:S01]  /*7bc0*/  F2FP.F16.F32.PACK_AB R172, R15, R172 ;  /* 0x000000ac0fac723e */ /* 0x000fe200000000ff */
[----:B------:R-:W-:-:S02]  /*7bd0*/  VIADD R4, R4, 0xffffffff ;  /* 0xffffffff04047836 */ /* 0x000fc40000000000 */
        /* <DEDUP_REMOVED lines=8> */
[----:B----4-:R-:W-:Y:S01]  /*7c60*/  FADD.FTZ R5, R45, R38 ;  /* 0x000000262d057221 */ /* 0x010fe20000010000 */
[----:B0-----:R-:W-:Y:S01]  /*7c70*/  FADD.FTZ R36, R12, R3 ;  /* 0x000000030c247221 */ /* 0x001fe20000010000 */
[----:B------:R-:W-:Y:S01]  /*7c80*/  F2FP.F16.F32.PACK_AB R170, R29, R170 ;  /* 0x000000aa1daa723e */ /* 0x000fe200000000ff */
[----:B------:R-:W0:Y:S01]  /*7c90*/  MUFU.EX2 R49, R49 ;  /* 0x0000003100317308 */ /* 0x000e220000000800 */
[----:B--2---:R-:W-:Y:S01]  /*7ca0*/  FADD.FTZ R38, R156, R5 ;  /* 0x000000059c267221 */ /* 0x004fe20000010000 */
[----:B------:R-:W-:Y:S01]  /*7cb0*/  F2FP.F16.F32.PACK_AB R164, R33, R164 ;  /* 0x000000a421a4723e */ /* 0x000fe200000000ff */
[----:B------:R-:W-:Y:S01]  /*7cc0*/  FMUL.FTZ R91, R91, R28 ;  /* 0x0000001c5b5b7220 */ /* 0x000fe20000410000 */
[----:B------:R-:W-:Y:S01]  /*7cd0*/  F2FP.F16.F32.PACK_AB R166, R37, R166 ;  /* 0x000000a625a6723e */ /* 0x000fe200000000ff */
[----:B------:R-:W-:Y:S01]  /*7ce0*/  FMUL.FTZ R94, R94, R28 ;  /* 0x0000001c5e5e7220 */ /* 0x000fe20000410000 */
[----:B------:R-:W-:Y:S01]  /*7cf0*/  F2FP.F16.F32.PACK_AB R160, R41, R160 ;  /* 0x000000a029a0723e */ /* 0x000fe200000000ff */
[----:B------:R-:W-:Y:S01]  /*7d00*/  FMUL.FTZ R95, R95, R28 ;  /* 0x0000001c5f5f7220 */ /* 0x000fe20000410000 */
[----:B------:R-:W2:Y:S01]  /*7d10*/  MUFU.EX2 R14, R14 ;  /* 0x0000000e000e7308 */ /* 0x000ea20000000800 */
[----:B---3--:R-:W-:Y:S01]  /*7d20*/  FADD.FTZ R3, R179, R36 ;  /* 0x00000024b3037221 */ /* 0x008fe20000010000 */
[----:B------:R-:W-:Y:S01]  /*7d30*/  F2FP.F16.F32.PACK_AB R162, R45, R162 ;  /* 0x000000a22da2723e */ /* 0x000fe200000000ff */
[-C--:B------:R-:W-:Y:S01]  /*7d40*/  FMUL.FTZ R98, R98, R28.reuse ;  /* 0x0000001c62627220 */ /* 0x080fe20000410000 */
[----:B------:R-:W-:Y:S01]  /*7d50*/  F2FP.F16.F32.PACK_AB R183, R10, R183 ;  /* 0x000000b70ab7723e */ /* 0x000fe200000000ff */
[-C--:B------:R-:W-:Y:S01]  /*7d60*/  FMUL.FTZ R99, R99, R28.reuse ;  /* 0x0000001c63637220 */ /* 0x080fe20000410000 */
[----:B------:R-:W-:Y:S01]  /*7d70*/  F2FP.F16.F32.PACK_AB R177, R12, R177 ;  /* 0x000000b10cb1723e */ /* 0x000fe200000000ff */
[----:B------:R-:W-:Y:S01]  /*7d80*/  FMUL.FTZ R102, R102, R28 ;  /* 0x0000001c66667220 */ /* 0x000fe20000410000 */
[----:B------:R-:W3:Y:S01]  /*7d90*/  MUFU.EX2 R158, R158 ;  /* 0x0000009e009e7308 */ /* 0x000ee20000000800 */
        /* <DEDUP_REMOVED lines=8> */
[C---:B--2---:R-:W-:Y:S01]  /*7e20*/  FADD.FTZ R36, R14.reuse, R3 ;  /* 0x000000030e247221 */ /* 0x044fe20000010000 */
[----:B------:R-:W-:Y:S01]  /*7e30*/  F2FP.F16.F32.PACK_AB R179, R14, R179 ;  /* 0x000000b30eb3723e */ /* 0x000fe200000000ff */
[-C--:B------:R-:W-:Y:S01]  /*7e40*/  FMUL.FTZ R114, R114, R28.reuse ;  /* 0x0000001c72727220 */ /* 0x080fe20000410000 */
[-C--:B------:R-:W-:Y:S01]  /*7e50*/  FMUL.FTZ R115, R115, R28.reuse ;  /* 0x0000001c73737220 */ /* 0x080fe20000410000 */
[-C--:B------:R-:W-:Y:S01]  /*7e60*/  FMUL.FTZ R118, R118, R28.reuse ;  /* 0x0000001c76767220 */ /* 0x080fe20000410000 */
[-C--:B------:R-:W-:Y:S01]  /*7e70*/  FMUL.FTZ R119, R119, R28.reuse ;  /* 0x0000001c77777220 */ /* 0x080fe20000410000 */
[-C--:B------:R-:W-:Y:S01]  /*7e80*/  FMUL.FTZ R122, R122, R28.reuse ;  /* 0x0000001c7a7a7220 */ /* 0x080fe20000410000 */
[----:B------:R-:W2:Y:S01]  /*7e90*/  MUFU.EX2 R53, R53 ;  /* 0x0000003500357308 */ /* 0x000ea20000000800 */
[----:B---3--:R-:W-:Y:S01]  /*7ea0*/  FADD.FTZ R38, R158, R5 ;  /* 0x000000059e267221 */ /* 0x008fe20000010000 */
[-C--:B------:R-:W-:Y:S01]  /*7eb0*/  FMUL.FTZ R123, R123, R28.reuse ;  /* 0x0000001c7b7b7220 */ /* 0x080fe20000410000 */
[-C--:B------:R-:W-:Y:S01]  /*7ec0*/  FMUL.FTZ R126, R126, R28.reuse ;  /* 0x0000001c7e7e7220 */ /* 0x080fe20000410000 */
[-C--:B------:R-:W-:Y:S01]  /*7ed0*/  FMUL.FTZ R127, R127, R28.reuse ;  /* 0x0000001c7f7f7220 */ /* 0x080fe20000410000 */
[-C--:B------:R-:W-:Y:S01]  /*7ee0*/  FMUL.FTZ R130, R130, R28.reuse ;  /* 0x0000001c82827220 */ /* 0x080fe20000410000 */
[-C--:B------:R-:W-:Y:S01]  /*7ef0*/  FMUL.FTZ R131, R131, R28.reuse ;  /* 0x0000001c83837220 */ /* 0x080fe20000410000 */
[-C--:B------:R-:W-:Y:S01]  /*7f00*/  FMUL.FTZ R134, R134, R28.reuse ;  /* 0x0000001c86867220 */ /* 0x080fe20000410000 */
[----:B------:R-:W3:Y:S01]  /*7f10*/  MUFU.EX2 R20, R20 ;  /* 0x0000001400147308 */ /* 0x000ee20000000800 */
[----:B0-----:R-:W-:Y:S01]  /*7f20*/  FADD.FTZ R3, R173, R36 ;  /* 0x00000024ad037221 */ /* 0x001fe20000010000 */
[-C--:B------:R-:W-:Y:S01]  /*7f30*/  FMUL.FTZ R135, R135, R28.reuse ;  /* 0x0000001c87877220 */ /* 0x080fe20000410000 */
[-C--:B------:R-:W-:Y:S01]  /*7f40*/  FMUL.FTZ R138, R138, R28.reuse ;  /* 0x0000001c8a8a7220 */ /* 0x080fe20000410000 */
[-C--:B------:R-:W-:Y:S01]  /*7f50*/  FMUL.FTZ R139, R139, R28.reuse ;  /* 0x0000001c8b8b7220 */ /* 0x080fe20000410000 */
[-C--:B------:R-:W-:Y:S01]  /*7f60*/  FMUL.FTZ R142, R142, R28.reuse ;  /* 0x0000001c8e8e7220 */ /* 0x080fe20000410000 */
[-C--:B------:R-:W-:Y:S01]  /*7f70*/  FMUL.FTZ R143, R143, R28.reuse ;  /* 0x0000001c8f8f7220 */ /* 0x080fe20000410000 */
[----:B------:R-:W-:Y:S01]  /*7f80*/  FMUL.FTZ R146, R146, R28 ;  /* 0x0000001c92927220 */ /* 0x000fe20000410000 */
[----:B------:R-:W0:Y:S01]  /*7f90*/  MUFU.EX2 R152, R152 ;  /* 0x0000009800987308 */ /* 0x000e220000000800 */
[C---:B--2---:R-:W-:Y:S01]  /*7fa0*/  FADD.FTZ R5, R53.reuse, R38 ;  /* 0x0000002635057221 */ /* 0x044fe20000010000 */
[----:B------:R-:W-:Y:S01]  /*7fb0*/  F2FP.F16.F32.PACK_AB R158, R53, R158 ;  /* 0x0000009e359e723e */ /* 0x000fe200000000ff */
[-C--:B------:R-:W-:Y:S01]  /*7fc0*/  FMUL.FTZ R147, R147, R28.reuse ;  /* 0x0000001c93937220 */ /* 0x080fe20000410000 */
[-C--:B------:R-:W-:Y:S01]  /*7fd0*/  FMUL.FTZ R150, R150, R28.reuse ;  /* 0x0000001c96967220 */ /* 0x080fe20000410000 */
[----:B------:R-:W-:Y:S01]  /*7fe0*/  FMUL.FTZ R151, R151, R28 ;  /* 0x0000001c97977220 */ /* 0x000fe20000410000 */
[----:B------:R-:W-:-:S02]  /*7ff0*/  IMAD.MOV.U32 R0, RZ, RZ, R6 ;  /* 0x000000ffff007224 */ /* 0x000fc400078e0006 */
[----:B------:R-:W2:Y:S01]  /*8000*/  MUFU.EX2 R175, R175 ;  /* 0x000000af00af7308 */ /* 0x000ea20000000800 */
[C---:B---3--:R-:W-:Y:S01]  /*8010*/  FADD.FTZ R36, R20.reuse, R3 ;  /* 0x0000000314247221 */ /* 0x048fe20000010000 */
[----:B------:R-:W-:-:S06]  /*8020*/  F2FP.F16.F32.PACK_AB R173, R20, R173 ;  /* 0x000000ad14ad723e */ /* 0x000fcc00000000ff */
[----:B------:R-:W3:Y:S01]  /*8030*/  MUFU.EX2 R57, R57 ;  /* 0x0000003900397308 */ /* 0x000ee20000000800 */
[----:B0-----:R-:W-:-:S07]  /*8040*/  FADD.FTZ R38, R152, R5 ;  /* 0x0000000598267221 */ /* 0x001fce0000010000 */
[----:B------:R-:W0:Y:S01]  /*8050*/  MUFU.EX2 R26, R26 ;  /* 0x0000001a001a7308 */ /* 0x000e220000000800 */
[----:B--2---:R-:W-:-:S07]  /*8060*/  FADD.FTZ R3, R175, R36 ;  /* 0x00000024af037221 */ /* 0x004fce0000010000 */
[----:B------:R-:W2:Y:S01]  /*8070*/  MUFU.EX2 R154, R154 ;  /* 0x0000009a009a7308 */ /* 0x000ea20000000800 */
[C---:B---3--:R-:W-:Y:S01]  /*8080*/  FADD.FTZ R5, R57.reuse, R38 ;  /* 0x0000002639057221 */ /* 0x048fe20000010000 */
[----:B------:R-:W-:-:S06]  /*8090*/  F2FP.F16.F32.PACK_AB R152, R57, R152 ;  /* 0x000000983998723e */ /* 0x000fcc00000000ff */
[----:B------:R-:W3:Y:S01]  /*80a0*/  MUFU.EX2 R169, R169 ;  /* 0x000000a900a97308 */ /* 0x000ee20000000800 */
[C---:B0-----:R-:W-:Y:S01]  /*80b0*/  FADD.FTZ R36, R26.reuse, R3 ;  /* 0x000000031a247221 */ /* 0x041fe20000010000 */
[----:B------:R-:W-:-:S06]  /*80c0*/  F2FP.F16.F32.PACK_AB R175, R26, R175 ;  /* 0x000000af1aaf723e */ /* 0x000fcc00000000ff */
[----:B------:R-:W0:Y:S01]  /*80d0*/  MUFU.EX2 R30, R30 ;  /* 0x0000001e001e7308 */ /* 0x000e220000000800 */
[----:B--2---:R-:W-:Y:S01]  /*80e0*/  FADD.FTZ R38, R154, R5 ;  /* 0x000000059a267221 */ /* 0x004fe20000010000 */
[----:B------:R-:W-:-:S03]  /*80f0*/  F2FP.F16.F32.PACK_AB R154, R61, R154 ;  /* 0x0000009a3d9a723e */ /* 0x000fc600000000ff */
[----:B------:R-:W-:-:S03]  /*8100*/  FADD.FTZ R3, R61, R38 ;  /* 0x000000263d037221 */ /* 0x000fc60000010000 */
[----:B------:R-:W2:Y:S01]  /*8110*/  MUFU.EX2 R171, R171 ;  /* 0x000000ab00ab7308 */ /* 0x000ea20000000800 */
[----:B---3--:R-:W-:-:S07]  /*8120*/  FADD.FTZ R5, R169, R36 ;  /* 0x00000024a9057221 */ /* 0x008fce0000010000 */
[----:B------:R-:W3:Y:S01]  /*8130*/  MUFU.EX2 R32, R32 ;  /* 0x0000002000207308 */ /* 0x000ee20000000800 */
[C---:B0-----:R-:W-:Y:S01]  /*8140*/  FADD.FTZ R36, R30.reuse, R5 ;  /* 0x000000051e247221 */ /* 0x041fe20000010000 */
[----:B------:R-:W-:-:S06]  /*8150*/  F2FP.F16.F32.PACK_AB R169, R30, R169 ;  /* 0x000000a91ea9723e */ /* 0x000fcc00000000ff */
[----:B------:R-:W0:Y:S01]  /*8160*/  MUFU.EX2 R165, R165 ;  /* 0x000000a500a57308 */ /* 0x000e220000000800 */
[----:B--2---:R-:W-:-:S07]  /*8170*/  FADD.FTZ R5, R171, R36 ;  /* 0x00000024ab057221 */ /* 0x004fce0000010000 */
[----:B------:R-:W2:Y:S01]  /*8180*/  MUFU.EX2 R34, R34 ;  /* 0x0000002200227308 */ /* 0x000ea20000000800 */
[C---:B---3--:R-:W-:Y:S01]  /*8190*/  FADD.FTZ R36, R32.reuse, R5 ;  /* 0x0000000520247221 */ /* 0x048fe20000010000 */
[----:B------:R-:W-:-:S06]  /*81a0*/  F2FP.F16.F32.PACK_AB R171, R32, R171 ;  /* 0x000000ab20ab723e */ /* 0x000fcc00000000ff */
[----:B------:R-:W3:Y:S01]  /*81b0*/  MUFU.EX2 R167, R167 ;  /* 0x000000a700a77308 */ /* 0x000ee20000000800 */
[----:B0-----:R-:W-:-:S07]  /*81c0*/  FADD.FTZ R5, R165, R36 ;  /* 0x00000024a5057221 */ /* 0x001fce0000010000 */
[----:B------:R-:W0:Y:S01]  /*81d0*/  MUFU.EX2 R2, R63 ;  /* 0x0000003f00027308 */ /* 0x000e220000000800 */
[C---:B--2---:R-:W-:Y:S01]  /*81e0*/  FADD.FTZ R36, R34.reuse, R5 ;  /* 0x0000000522247221 */ /* 0x044fe20000010000 */
[----:B------:R-:W-:-:S06]  /*81f0*/  F2FP.F16.F32.PACK_AB R165, R34, R165 ;  /* 0x000000a522a5723e */ /* 0x000fcc00000000ff */
[----:B------:R-:W2:Y:S01]  /*8200*/  MUFU.EX2 R161, R161 ;  /* 0x000000a100a17308 */ /* 0x000ea20000000800 */
[----:B---3--:R-:W-:-:S07]  /*8210*/  FADD.FTZ R5, R167, R36 ;  /* 0x00000024a7057221 */ /* 0x008fce0000010000 */
[----:B------:R-:W3:Y:S01]  /*8220*/  MUFU.EX2 R67, R67 ;  /* 0x0000004300437308 */ /* 0x000ee20000000800 */
[C---:B0-----:R-:W-:Y:S01]  /*8230*/  FADD.FTZ R36, R2.reuse, R5 ;  /* 0x0000000502247221 */ /* 0x041fe20000010000 */
[----:B------:R-:W-:Y:S01]  /*8240*/  F2FP.F16.F32.PACK_AB R167, R2, R167 ;  /* 0x000000a702a7723e */ /* 0x000fe200000000ff */
[----:B------:R-:W-:-:S05]  /*8250*/  IMAD.MOV.U32 R5, RZ, RZ, R8 ;  /* 0x000000ffff057224 */ /* 0x000fca00078e0008 */
        /* <DEDUP_REMOVED lines=24> */
[----:B------:R-:W-:-:S03]  /*83e0*/  F2FP.F16.F32.PACK_AB R153, R83, R153 ;  /* 0x000000995399723e */ /* 0x000fc600000000ff */
[----:B---3--:R-:W-:-:S04]  /*83f0*/  FADD.FTZ R36, R155, R36 ;  /* 0x000000249b247221 */ /* 0x008fc80000010000 */
[C---:B0-----:R-:W-:Y:S01]  /*8400*/  FADD.FTZ R2, R24.reuse, R36 ;  /* 0x0000002418027221 */ /* 0x041fe20000010000 */
[----:B------:R-:W-:Y:S01]  /*8410*/  F2FP.F16.F32.PACK_AB R155, R24, R155 ;  /* 0x0000009b189b723e */ /* 0x000fe200000000ff */
[----:B-1----:R-:W-:Y:S06]  /*8420*/  @P2 BRA `(.L_x_1217) ;  /* 0xffffffcc00d82947 */ /* 0x002fec000383ffff */
[----:B------:R-:W-:Y:S01]  /*8430*/  IMAD.MOV.U32 R5, RZ, RZ, R8 ;  /* 0x000000ffff057224 */ /* 0x000fe200078e0008 */
[----:B------:R-:W-:Y:S01]  /*8440*/  UMOV UR47, UR59 ;  /* 0x0000003b002f7c82 */ /* 0x000fe20008000000 */
[----:B------:R-:W-:Y:S01]  /*8450*/  IMAD.MOV.U32 R0, RZ, RZ, R6 ;  /* 0x000000ffff007224 */ /* 0x000fe200078e0006 */
[----:B------:R-:W-:-:S06]  /*8460*/  UMOV UR50, UR58 ;  /* 0x0000003a00327c82 */ /* 0x000fcc0008000000 */
.L_x_1200:
[----:B------:R-:W-:Y:S01]  /*8470*/  ULDC UR6, c[0x0][0x448] ;  /* 0x0001120000067ab9 */ /* 0x000fe20000000800 */
[----:B------:R-:W-:Y:S01]  /*8480*/  ULDC UR18, c[0x0][0x9e4] ;  /* 0x0002790000127ab9 */ /* 0x000fe20000000800 */
[----:B------:R-:W-:Y:S02]  /*8490*/  UISETP.NE.AND UP0, UPT, UR6, 0x1, UPT ;  /* 0x000000010600788c */ /* 0x000fe4000bf05270 */
[----:B------:R-:W-:Y:S02]  /*84a0*/  UISETP.GE.AND UP1, UPT, UR18, 0x1, UPT ;  /* 0x000000011200788c */ /* 0x000fe4000bf26270 */
[----:B------:R-:W-:Y:S02]  /*84b0*/  UIADD3 UR11, UR37, 0x7f, URZ ;  /* 0x0000007f250b7890 */ /* 0x000fe4000fffe03f */
[----:B------:R-:W-:Y:S02]  /*84c0*/  UIADD3 UR14, UR38, 0x1, -UR46 ;  /* 0x00000001260e7890 */ /* 0x000fe4000fffe82e */
[----:B------:R-:W-:-:S03]  /*84d0*/  PLOP3.LUT P5, PT, PT, PT, UP1, 0x80, 0x0 ;  /* 0x000000000000781c */ /* 0x000fc60003faf018 */
[----:B------:R-:W-:Y:S01]  /*84e0*/  @UP0 ULDC UR6, c[0x0][0x44c] ;  /* 0x0001130000060ab9 */ /* 0x000fe20000000800 */
[----:B------:R-:W-:Y:S01]  /*84f0*/  @UP0 ULDC UR15, c[0x0][0x450] ;  /* 0x00011400000f0ab9 */ /* 0x000fe20000000800 */
[----:B------:R-:W-:-:S04]  /*8500*/  UIMAD.WIDE.U32 UR6, UR11, UR6, URZ ;  /* 0x000000060b0672a5 */ /* 0x000fc8000f8e003f */
[----:B------:R-:W-:-:S04]  /*8510*/  @UP0 USHF.R.U32.HI UR11, URZ, UR15, UR7 ;  /* 0x0000000f3f0b0299 */ /* 0x000fc80008011607 */
[----:B------:R-:W-:-:S04]  /*8520*/  UIADD3 UR11, UR14, UR11, URZ ;  /* 0x0000000b0e0b7290 */ /* 0x000fc8000fffe03f */
        /* <DEDUP_REMOVED lines=12> */
.L_x_1219:
[----:B------:R-:W-:-:S11]  /*85f0*/  UISETP.NE.AND UP1, UPT, UR18, 0x1, UPT ;  /* 0x000000011200788c */ /* 0x000fd6000bf25270 */
[----:B------:R-:W-:Y:S02]  /*8600*/  @UP1 ULDC.64 UR6, c[0x0][0x9e8] ;  /* 0x00027a0000061ab9 */ /* 0x000fe40000000a00 */
[----:B------:R-:W-:-:S04]  /*8610*/  UIMAD.WIDE.U32 UR14, UR11, UR6, URZ ;  /* 0x000000060b0e72a5 */ /* 0x000fc8000f8e003f */
[----:B------:R-:W-:-:S12]  /*8620*/  @UP1 USHF.R.U32.HI UR11, URZ, UR7, UR15 ;  /* 0x000000073f0b1299 */ /* 0x000fd8000801160f */
.L_x_1220:
[----:B------:R-:W-:-:S04]  /*8630*/  UIMAD UR11, UR11, UR18, URZ ;  /* 0x000000120b0b72a4 */ /* 0x000fc8000f8e023f */
[----:B------:R-:W-:-:S04]  /*8640*/  UISETP.LT.AND UP1, UPT, UR56, UR11, UPT ;  /* 0x0000000b3800728c */ /* 0x000fc8000bf21270 */
[----:B------:R-:W-:-:S12]  /*8650*/  USEL UR56, UR56, UR11, !UP1 ;  /* 0x0000000b38387287 */ /* 0x000fd8000c800000 */
.L_x_1218:
[----:B------:R-:W-:-:S04]  /*8660*/  UIADD3 UR56, UR56, 0x7f, URZ ;  /* 0x0000007f38387890 */ /* 0x000fc8000fffe03f */
[----:B------:R-:W-:-:S04]  /*8670*/  USHF.R.S32.HI UR6, URZ, 0x1f, UR56 ;  /* 0x0000001f3f067899 */ /* 0x000fc80008011438 */
[----:B------:R-:W-:-:S04]  /*8680*/  ULEA.HI UR6, UR6, UR56, URZ, 0x7 ;  /* 0x0000003806067291 */ /* 0x000fc8000f8f383f */
[----:B------:R-:W-:-:S04]  /*8690*/  USHF.R.S32.HI UR6, URZ, 0x7, UR6 ;  /* 0x000000073f067899 */ /* 0x000fc80008011406 */
[----:B------:R-:W-:-:S04]  /*86a0*/  UISETP.LT.AND UP1, UPT, UR40, UR6, UPT ;  /* 0x000000062800728c */ /* 0x000fc8000bf21270 */
[----:B------:R-:W-:-:S06]  /*86b0*/  USEL UR55, UR40, UR6, !UP1 ;  /* 0x0000000628377287 */ /* 0x000fcc000c800000 */
[----:B------:R-:W-:-:S13]  /*86c0*/  ISETP.GE.AND P2, PT, R4, UR55, PT ;  /* 0x0000003704007c0c */ /* 0x000fda000bf46270 */
[----:B------:R-:W-:Y:S05]  /*86d0*/  @!P2 BRA `(.L_x_1221) ;  /* 0x000000200008a947 */ /* 0x000fea0003800000 */
[----:B------:R-:W-:Y:S01]  /*86e0*/  IMAD.MOV.U32 R6, RZ, RZ, R5 ;  /* 0x000000ffff067224 */ /* 0x000fe200078e0005 */
[----:B------:R-:W-:Y:S01]  /*86f0*/  UMOV UR57, UR50 ;  /* 0x0000003200397c82 */ /* 0x000fe20008000000 */
[----:B------:R-:W-:Y:S01]  /*8700*/  IMAD.MOV.U32 R7, RZ, RZ, R0 ;  /* 0x000000ffff077224 */ /* 0x000fe200078e0000 */
[----:B------:R-:W-:Y:S01]  /*8710*/  UMOV UR56, UR47 ;  /* 0x0000002f00387c82 */ /* 0x000fe20008000000 */
[----:B------:R-:W-:-:S05]  /*8720*/  ULDC UR54, c[0x0][0x988] ;  /* 0x0002620000367ab9 */ /* 0x000fca0000000800 */
.L_x_1230:
        /* <DEDUP_REMOVED lines=9> */
.L_x_1223:
[----:B------:R-:W-:Y:S01]  /*87c0*/  ULEA UR6, UR47, UR41, 0x3 ;  /* 0x000000292f067291 */ /* 0x000fe2000f8e183f */
[----:B------:R-:W-:-:S05]  /*87d0*/  IMAD.U32 R0, RZ, RZ, UR50 ;  /* 0x00000032ff007e24 */ /* 0x000fca000f8e00ff */
[----:B------:R-:W-:-:S04]  /*87e0*/  SHF.L.U32 R0, R0, 0x1f, RZ ;  /* 0x0000001f00007819 */ /* 0x000fc800000006ff */
[----:B------:R0:W1:Y:S01]  /*87f0*/  SYNCS.PHASECHK.TRANS64.TRYWAIT P2, [UR6+0x28830], R0 ;  /* 0x02883000ff0075a7 */ /* 0x0000620008040146 */
[----:B------:R-:W-:Y:S05]  /*8800*/  @!P0 BRA `(.L_x_1224) ;  /* 0x0000000000048947 */ /* 0x000fea0003800000 */
[----:B------:R-:W-:Y:S01]  /*8810*/  BPT.TRAP 0x1 ;  /* 0x000000040000795c */ /* 0x000fe20000300000 */
.L_x_1224:
[----:B-1----:R-:W-:Y:S05]  /*8820*/  @P2 BRA `(.L_x_1222) ;  /* 0x0000000000082947 */ /* 0x002fea0003800000 */
[----:B------:R-:W1:Y:S02]  /*8830*/  SYNCS.PHASECHK.TRANS64.TRYWAIT P2, [UR6+0x28830], R0 ;  /* 0x02883000ff0075a7 */ /* 0x000e640008040146 */
[----:B-1----:R-:W-:Y:S05]  /*8840*/  @!P2 BRA `(.L_x_1225) ;  /* 0x000000f80094a947 */ /* 0x002fea0003800000 */
.L_x_1222:
        /* <DEDUP_REMOVED lines=47> */
.L_x_1227:
[----:B------:R-:W-:Y:S01]  /*8b40*/  ULEA UR6, UR56, UR41, 0x3 ;  /* 0x0000002938067291 */ /* 0x000fe2000f8e183f */
[----:B------:R-:W-:-:S05]  /*8b50*/  IMAD.U32 R0, RZ, RZ, UR57 ;  /* 0x00000039ff007e24 */ /* 0x000fca000f8e00ff */
[----:B------:R-:W-:-:S04]  /*8b60*/  SHF.L.U32 R0, R0, 0x1f, RZ ;  /* 0x0000001f00007819 */ /* 0x000fc800000006ff */
[----:B------:R0:W1:Y:S01]  /*8b70*/  SYNCS.PHASECHK.TRANS64.TRYWAIT P2, [UR6+0x28850], R0 ;  /* 0x02885000ff0075a7 */ /* 0x0000620008040146 */
[----:B------:R-:W-:Y:S05]  /*8b80*/  @!P0 BRA `(.L_x_1228) ;  /* 0x0000000000048947 */ /* 0x000fea0003800000 */
[----:B------:R-:W-:Y:S01]  /*8b90*/  BPT.TRAP 0x1 ;  /* 0x000000040000795c */ /* 0x000fe20000300000 */
.L_x_1228:
[----:B-1----:R-:W-:Y:S05]  /*8ba0*/  @P2 BRA `(.L_x_1226) ;  /* 0x0000000000082947 */ /* 0x002fea0003800000 */
[----:B------:R-:W1:Y:S02]  /*8bb0*/  SYNCS.PHASECHK.TRANS64.TRYWAIT P2, [UR6+0x28850], R0 ;  /* 0x02885000ff0075a7 */ /* 0x000e640008040146 */
[----:B-1----:R-:W-:Y:S05]  /*8bc0*/  @!P2 BRA `(.L_x_1229) ;  /* 0x000000f400cca947 */ /* 0x002fea0003800000 */
.L_x_1226:
[----:B------:R-:W-:Y:S01]  /*8bd0*/  UIADD3 UR6, UR41, 0x400, URZ ;  /* 0x0000040029067890 */ /* 0x000fe2000fffe03f */
[----:B------:R-:W-:Y:S01]  /*8be0*/  WARPGROUP.ARRIVE ;  /* 0x00000000000079c5 */ /* 0x000fe20000000000 */
[----:B------:R-:W-:Y:S01]  /*8bf0*/  UMOV UR7, 0x40000040 ;  /* 0x4000004000077882 */ /* 0x000fe20000000000 */
[----:B01----:R-:W-:Y:S01]  /*8c00*/  FMNMX.FTZ R0, R24, R7, !PT ;  /* 0x0000000718007209 */ /* 0x003fe20007810000 */
[----:B------:R-:W-:Y:S01]  /*8c10*/  USHF.R.U32.HI UR6, URZ, 0x4, UR6 ;  /* 0x000000043f067899 */ /* 0x000fe20008011606 */
[----:B------:R-:W-:Y:S02]  /*8c20*/  FMNMX.FTZ R10, R26, R6, !PT ;  /* 0x000000061a0a7209 */ /* 0x000fe40007810000 */
[----:B------:R-:W0:Y:S01]  /*8c30*/  S2R R222, SR_TID.X ;  /* 0x0000000000de7919 */ /* 0x000e220000002100 */
[----:B------:R-:W-:Y:S01]  /*8c40*/  FMNMX.FTZ R5, R25, R0, !PT ;  /* 0x0000000019057209 */ /* 0x000fe20007810000 */
[----:B------:R-:W-:Y:S01]  /*8c50*/  ULOP3.LUT UR6, UR6, 0x3fff, URZ, 0xc0, !UPT ;  /* 0x00003fff06067892 */ /* 0x000fe2000f8ec03f */
[----:B------:R-:W-:Y:S01]  /*8c60*/  ISETP.GT.AND P2, PT, R4, UR55, PT ;  /* 0x0000003704007c0c */ /* 0x000fe2000bf44270 */
[----:B------:R-:W-:Y:S01]  /*8c70*/  UMOV UR10, UR54 ;  /* 0x00000036000a7c82 */ /* 0x000fe20008000000 */
[----:B------:R-:W-:Y:S01]  /*8c80*/  FMNMX.FTZ R0, R28, R5, !PT ;  /* 0x000000051c007209 */ /* 0x000fe20007810000 */
[----:B------:R-:W-:Y:S01]  /*8c90*/  ULOP3.LUT UR6, UR6, 0x4000000, URZ, 0xfc, !UPT ;  /* 0x0400000006067892 */ /* 0x000fe2000f8efc3f */
[----:B------:R-:W-:Y:S01]  /*8ca0*/  VIADD R4, R4, 0xffffffff ;  /* 0xffffffff04047836 */ /* 0x000fe20000000000 */
[----:B------:R-:W-:Y:S01]  /*8cb0*/  UMOV UR57, UR50 ;  /* 0x0000003200397c82 */ /* 0x000fe20008000000 */
[----:B------:R-:W-:Y:S01]  /*8cc0*/  FMNMX.FTZ R5, R29, R0, !PT ;  /* 0x000000001d057209 */ /* 0x000fe20007810000 */
[----:B------:R-:W-:-:S03]  /*8cd0*/  ULEA UR11, UR56, UR6, 0xb ;  /* 0x00000006380b7291 */ /* 0x000fc6000f8e583f */
[----:B------:R-:W-:-:S04]  /*8ce0*/  FMNMX.FTZ R0, R32, R5, !PT ;  /* 0x0000000520007209 */ /* 0x000fc80007810000 */
[----:B------:R-:W-:Y:S01]  /*8cf0*/  UMOV UR6, UR11 ;  /* 0x0000000b00067c82 */ /* 0x000fe20008000000 */
[----:B------:R-:W-:Y:S01]  /*8d00*/  FMNMX.FTZ R5, R33, R0, !PT ;  /* 0x0000000021057209 */ /* 0x000fe20007810000 */
[----:B------:R-:W-:Y:S01]  /*8d10*/  HGMMA.64x128x16.F32 R88, R180, gdesc[UR4].tnspB, R88, gsb0 ;  /* 0x41e00004b4587df0 */ /* 0x000fe20008000858 */
[----:B------:R-:W-:Y:S01]  /*8d20*/  UIADD3 UR6, UR11, 0x80, URZ ;  /* 0x000000800b067890 */ /* 0x000fe2000fffe03f */
[----:B------:R-:W-:Y:S01]  /*8d30*/  UMOV UR7, 0x40000040 ;  /* 0x4000004000077882 */ /* 0x000fe20000000000 */
[----:B------:R-:W-:-:S04]  /*8d40*/  FMNMX.FTZ R0, R36, R5, !PT ;  /* 0x0000000524007209 */ /* 0x000fc80007810000 */
        /* <DEDUP_REMOVED lines=28> */
[----:B------:R-:W-:-:S03]  /*8f10*/  FMNMX.FTZ R5, R27, R10, !PT ;  /* 0x0000000a1b057209 */ /* 0x000fc60007810000 */
[----:B------:R-:W0:Y:S01]  /*8f20*/  SHFL.BFLY PT, R0, R9, 0x1, 0x1f ;  /* 0x0c201f0009007f89 */ /* 0x000e2200000e0000 */
[----:B------:R-:W-:Y:S01]  /*8f30*/  FMNMX.FTZ R10, R30, R5, !PT ;  /* 0x000000051e0a7209 */ /* 0x000fe20007810000 */
[----:B------:R-:W-:Y:S02]  /*8f40*/  WARPGROUP.DEPBAR.LE gsb0, 0x0 ;  /* 0x00008000000079c5 */ /* 0x000fe40000010000 */
[----:B------:R-:W-:Y:S01]  /*8f50*/  WARPGROUP.ARRIVE ;  /* 0x00000000000079c5 */ /* 0x000fe20000000000 */
[----:B------:R-:W-:-:S04]  /*8f60*/  FMNMX.FTZ R5, R31, R10, !PT ;  /* 0x0000000a1f057209 */ /* 0x000fc80007810000 */
[----:B------:R-:W-:Y:S01]  /*8f70*/  FMNMX.FTZ R10, R34, R5, !PT ;  /* 0x00000005220a7209 */ /* 0x000fe20007810000 */
[----:B------:R-:W-:Y:S01]  /*8f80*/  HGMMA.64x128x16.F32 R88, R176, gdesc[UR4].tnspB, R88, gsb0 ;  /* 0x41e00004b0587df0 */ /* 0x000fe20008000858 */
[----:B------:R-:W-:Y:S01]  /*8f90*/  UIADD3 UR6, UR11, 0x100, URZ ;  /* 0x000001000b067890 */ /* 0x000fe2000fffe03f */
[----:B------:R-:W-:Y:S01]  /*8fa0*/  UMOV UR7, 0x40000040 ;  /* 0x4000004000077882 */ /* 0x000fe20000000000 */
[----:B------:R-:W-:-:S04]  /*8fb0*/  FMNMX.FTZ R5, R35, R10, !PT ;  /* 0x0000000a23057209 */ /* 0x000fc80007810000 */
[----:B------:R-:W-:-:S04]  /*8fc0*/  FMNMX.FTZ R10, R38, R5, !PT ;  /* 0x00000005260a7209 */ /* 0x000fc80007810000 */
[----:B------:R-:W-:Y:S02]  /*8fd0*/  FMNMX.FTZ R5, R39, R10, !PT ;  /* 0x0000000a27057209 */ /* 0x000fe40007810000 */
[----:B0-----:R-:W-:Y:S02]  /*8fe0*/  FMNMX.FTZ R0, R9, R0, !PT ;  /* 0x0000000009007209 */ /* 0x001fe40007810000 */
[----:B------:R-:W-:-:S03]  /*8ff0*/  FMNMX.FTZ R10, R42, R5, !PT ;  /* 0x000000052a0a7209 */ /* 0x000fc60007810000 */
[----:B------:R-:W-:Y:S01]  /*9000*/  FADD.FTZ R7, -R0, R7 ;  /* 0x0000000700077221 */ /* 0x000fe20000010100 */
[----:B------:R-:W-:-:S03]  /*9010*/  FMNMX.FTZ R5, R43, R10, !PT ;  /* 0x0000000a2b057209 */ /* 0x000fc60007810000 */
[----:B------:R-:W-:Y:S01]  /*9020*/  FMUL.FTZ R8, R7, UR10 ;  /* 0x0000000a07087c20 */ /* 0x000fe20008410000 */
[----:B------:R-:W-:-:S04]  /*9030*/  FMNMX.FTZ R10, R46, R5, !PT ;  /* 0x000000052e0a7209 */ /* 0x000fc80007810000 */
[----:B------:R-:W-:Y:S01]  /*9040*/  FMNMX.FTZ R5, R47, R10, !PT ;  /* 0x0000000a2f057209 */ /* 0x000fe20007810000 */
[----:B------:R-:W-:Y:S03]  /*9050*/  MUFU.EX2 R8, R8 ;  /* 0x0000000800087308 */ /* 0x000fe60000000800 */
        /* <DEDUP_REMOVED lines=21> */
[----:B0-----:R-:W-:Y:S01]  /*91b0*/  FMNMX.FTZ R20, R5, R12, !PT ;  /* 0x0000000c05147209 */ /* 0x001fe20007810000 */
[----:B------:R-:W-:Y:S02]  /*91c0*/  WARPGROUP.DEPBAR.LE gsb0, 0x0 ;  /* 0x00008000000079c5 */ /* 0x000fe40000010000 */
[----:B------:R-:W-:Y:S02]  /*91d0*/  WARPGROUP.ARRIVE ;  /* 0x00000000000079c5 */ /* 0x000fe40000000000 */
[----:B------:R-:W0:Y:S04]  /*91e0*/  SHFL.BFLY PT, R5, R20, 0x1, 0x1f ;  /* 0x0c201f0014057f89 */ /* 0x000e2800000e0000 */
[----:B------:R-:W-:Y:S01]  /*91f0*/  HGMMA.64x128x16.F32 R88, R172, gdesc[UR4].tnspB, R88, gsb0 ;  /* 0x41e00004ac587df0 */ /* 0x000fe20008000858 */
[----:B------:R-:W-:Y:S01]  /*9200*/  UIADD3 UR6, UR11, 0x180, URZ ;  /* 0x000001800b067890 */ /* 0x000fe2000fffe03f */
[----:B------:R-:W-:Y:S01]  /*9210*/  UMOV UR7, 0x40000040 ;  /* 0x4000004000077882 */ /* 0x000fe20000000000 */
[----:B0-----:R-:W-:-:S05]  /*9220*/  FMNMX.FTZ R5, R20, R5, !PT ;  /* 0x0000000514057209 */ /* 0x001fca0007810000 */
[----:B------:R-:W-:Y:S01]  /*9230*/  FADD.FTZ R6, -R5, R6 ;  /* 0x0000000605067221 */ /* 0x000fe20000010100 */
[----:B------:R-:W-:Y:S02]  /*9240*/  WARPGROUP.DEPBAR.LE gsb0, 0x0 ;  /* 0x00008000000079c5 */ /* 0x000fe40000010000 */
[----:B------:R-:W-:-:S06]  /*9250*/  WARPGROUP.ARRIVE ;  /* 0x00000000000079c5 */ /* 0x000fcc0000000000 */
[----:B------:R-:W-:Y:S01]  /*9260*/  HGMMA.64x128x16.F32 R88, R168, gdesc[UR4].tnspB, R88, gsb0 ;  /* 0x41e00004a8587df0 */ /* 0x000fe20008000858 */
[----:B------:R-:W-:Y:S01]  /*9270*/  UIADD3 UR6, UR11, 0x200, URZ ;  /* 0x000002000b067890 */ /* 0x000fe2000fffe03f */
[----:B------:R-:W-:Y:S01]  /*9280*/  UMOV UR7, 0x40000040 ;  /* 0x4000004000077882 */ /* 0x000fe20000000000 */
[----:B------:R-:W-:Y:S02]  /*9290*/  WARPGROUP.DEPBAR.LE gsb0, 0x0 ;  /* 0x00008000000079c5 */ /* 0x000fe40000010000 */
[----:B------:R-:W-:Y:S01]  /*92a0*/  WARPGROUP.ARRIVE ;  /* 0x00000000000079c5 */ /* 0x000fe20000000000 */
[----:B------:R-:W-:-:S04]  /*92b0*/  FMUL.FTZ R169, R0, UR10 ;  /* 0x0000000a00a97c20 */ /* 0x000fc80008410000 */
[--C-:B------:R-:W-:Y:S02]  /*92c0*/  FFMA.FTZ R7, R24, UR10, -R169.reuse ;  /* 0x0000000a18077c23 */ /* 0x100fe400080108a9 */
[----:B------:R-:W-:Y:S01]  /*92d0*/  HGMMA.64x128x16.F32 R88, R164, gdesc[UR4].tnspB, R88, gsb0 ;  /* 0x41e00004a4587df0 */ /* 0x000fe20008000858 */
[----:B------:R-:W-:Y:S01]  /*92e0*/  UIADD3 UR6, UR11, 0x280, URZ ;  /* 0x000002800b067890 */ /* 0x000fe2000fffe03f */
[----:B------:R-:W-:Y:S01]  /*92f0*/  FMUL.FTZ R24, R5, UR10 ;  /* 0x0000000a05187c20 */ /* 0x000fe20008410000 */
[----:B------:R-:W-:Y:S01]  /*9300*/  UMOV UR7, 0x40000040 ;  /* 0x4000004000077882 */ /* 0x000fe20000000000 */
[--C-:B------:R-:W-:Y:S01]  /*9310*/  FFMA.FTZ R15, R41, UR10, -R169.reuse ;  /* 0x0000000a290f7c23 */ /* 0x100fe200080108a9 */
[--C-:B------:R-:W-:Y:S01]  /*9320*/  FFMA.FTZ R41, R65, UR10, -R169.reuse ;  /* 0x0000000a41297c23 */ /* 0x100fe200080108a9 */
[--C-:B------:R-:W-:Y:S01]  /*9330*/  FFMA.FTZ R181, R27, UR10, -R24.reuse ;  /* 0x0000000a1bb57c23 */ /* 0x100fe20008010818 */
[----:B------:R-:W-:Y:S02]  /*9340*/  IMAD.U32 R27, RZ, RZ, UR47 ;  /* 0x0000002fff1b7e24 */ /* 0x000fe4000f8e00ff */
[----:B------:R-:W-:Y:S01]  /*9350*/  FMUL.FTZ R65, R6, UR10 ;  /* 0x0000000a06417c20 */ /* 0x000fe20008410000 */
[--C-:B------:R-:W-:Y:S01]  /*9360*/  FFMA.FTZ R6, R26, UR10, -R24.reuse ;  /* 0x0000000a1a067c23 */ /* 0x100fe20008010818 */
[--C-:B------:R-:W-:Y:S01]  /*9370*/  FFMA.FTZ R180, R25, UR10, -R169.reuse ;  /* 0x0000000a19b47c23 */ /* 0x100fe200080108a9 */
[----:B------:R-:W0:Y:S01]  /*9380*/  MUFU.EX2 R7, R7 ;  /* 0x0000000700077308 */ /* 0x000e220000000800 */
[----:B------:R-:W-:Y:S01]  /*9390*/  @!P1 LEA R27, R27, UR41, 0x3 ;  /* 0x000000291b1b9c11 */ /* 0x000fe2000f8e18ff */
[--C-:B------:R-:W-:Y:S01]  /*93a0*/  FFMA.FTZ R182, R28, UR10, -R169.reuse ;  /* 0x0000000a1cb67c23 */ /* 0x100fe200080108a9 */
[--C-:B------:R-:W-:Y:S01]  /*93b0*/  FFMA.FTZ R183, R30, UR10, -R24.reuse ;  /* 0x0000000a1eb77c23 */ /* 0x100fe20008010818 */
[--C-:B------:R-:W-:Y:S01]  /*93c0*/  FFMA.FTZ R26, R31, UR10, -R24.reuse ;  /* 0x0000000a1f1a7c23 */ /* 0x100fe20008010818 */
[--C-:B------:R-:W-:Y:S01]  /*93d0*/  FFMA.FTZ R25, R29, UR10, -R169.reuse ;  /* 0x0000000a1d197c23 */ /* 0x100fe200080108a9 */
[----:B------:R-:W-:Y:S01]  /*93e0*/  @!P1 VIADD R27, R27, 0x28840 ;  /* 0x000288401b1b9836 */ /* 0x000fe20000000000 */
[----:B------:R-:W-:Y:S01]  /*93f0*/  IADD3 R31, -R222, 0xb, RZ ;  /* 0x0000000bde1f7810 */ /* 0x000fe20007ffe1ff */
[----:B------:R-:W-:Y:S01]  /*9400*/  MUFU.EX2 R65, R65 ;  /* 0x0000004100417308 */ /* 0x000fe20000000800 */
[----:B------:R-:W-:Y:S01]  /*9410*/  FFMA.FTZ R176, R32, UR10, -R169 ;  /* 0x0000000a20b07c23 */ /* 0x000fe200080108a9 */
[--C-:B------:R-:W-:Y:S01]  /*9420*/  FFMA.FTZ R177, R34, UR10, -R24.reuse ;  /* 0x0000000a22b17c23 */ /* 0x100fe20008010818 */
[----:B------:R-:W-:Y:S01]  /*9430*/  @!P1 PRMT R27, RZ, 0x654, R27 ;  /* 0x00000654ff1b9816 */ /* 0x000fe2000000001b */
[--C-:B------:R-:W-:Y:S01]  /*9440*/  FFMA.FTZ R9, R33, UR10, -R169.reuse ;  /* 0x0000000a21097c23 */ /* 0x100fe200080108a9 */
[--C-:B------:R-:W-:Y:S01]  /*9450*/  FFMA.FTZ R28, R35, UR10, -R24.reuse ;  /* 0x0000000a231c7c23 */ /* 0x100fe20008010818 */
[----:B------:R-:W-:Y:S01]  /*9460*/  FFMA.FTZ R178, R36, UR10, -R169 ;  /* 0x0000000a24b27c23 */ /* 0x000fe200080108a9 */
[--C-:B------:R-:W-:Y:S01]  /*9470*/  FFMA.FTZ R179, R38, UR10, -R24.reuse ;  /* 0x0000000a26b37c23 */ /* 0x100fe20008010818 */
[----:B------:R-:W1:Y:S01]  /*9480*/  MUFU.EX2 R6, R6 ;  /* 0x0000000600067308 */ /* 0x000e620000000800 */
        /* <DEDUP_REMOVED lines=8> */
[--C-:B------:R-:W-:Y:S01]  /*9510*/  FFMA.FTZ R175, R46, UR10, -R24.reuse ;  /* 0x0000000a2eaf7c23 */ /* 0x100fe20008010818 */
[--C-:B------:R-:W-:Y:S01]  /*9520*/  FFMA.FTZ R11, R45, UR10, -R169.reuse ;  /* 0x0000000a2d0b7c23 */ /* 0x100fe200080108a9 */
[----:B------:R-:W-:Y:S01]  /*9530*/  FFMA.FTZ R34, R47, UR10, -R24 ;  /* 0x0000000a2f227c23 */ /* 0x000fe20008010818 */
[--C-:B------:R-:W-:Y:S01]  /*9540*/  FFMA.FTZ R168, R48, UR10, -R169.reuse ;  /* 0x0000000a30a87c23 */ /* 0x100fe200080108a9 */
[--C-:B------:R-:W-:Y:S01]  /*9550*/  FFMA.FTZ R21, R49, UR10, -R169.reuse ;  /* 0x0000000a31157c23 */ /* 0x100fe200080108a9 */
[--C-:B------:R-:W-:Y:S01]  /*9560*/  FFMA.FTZ R33, R53, UR10, -R169.reuse ;  /* 0x0000000a35217c23 */ /* 0x100fe200080108a9 */
[--C-:B------:R-:W-:Y:S01]  /*9570*/  FFMA.FTZ R29, R57, UR10, -R169.reuse ;  /* 0x0000000a391d7c23 */ /* 0x100fe200080108a9 */
[----:B------:R-:W2:Y:S01]  /*9580*/  MUFU.EX2 R181, R181 ;  /* 0x000000b500b57308 */ /* 0x000ea20000000800 */
[----:B-1----:R-:W-:Y:S01]  /*9590*/  FFMA.FTZ R2, R65, R2, R6 ;  /* 0x0000000241027223 */ /* 0x002fe20000010006 */
[--C-:B------:R-:W-:Y:S01]  /*95a0*/  FFMA.FTZ R37, R61, UR10, -R169.reuse ;  /* 0x0000000a3d257c23 */ /* 0x100fe200080108a9 */
[--C-:B------:R-:W-:Y:S01]  /*95b0*/  FFMA.FTZ R170, R52, UR10, -R169.reuse ;  /* 0x0000000a34aa7c23 */ /* 0x100fe200080108a9 */
[--C-:B------:R-:W-:Y:S01]  /*95c0*/  FFMA.FTZ R49, R69, UR10, -R169.reuse ;  /* 0x0000000a45317c23 */ /* 0x100fe200080108a9 */
[--C-:B------:R-:W-:Y:S01]  /*95d0*/  FFMA.FTZ R10, R72, UR10, -R169.reuse ;  /* 0x0000000a480a7c23 */ /* 0x100fe200080108a9 */
[--C-:B------:R-:W-:Y:S01]  /*95e0*/  FFMA.FTZ R45, R73, UR10, -R169.reuse ;  /* 0x0000000a492d7c23 */ /* 0x100fe200080108a9 */
[----:B------:R-:W-:Y:S01]  /*95f0*/  FFMA.FTZ R12, R76, UR10, -R169 ;  /* 0x0000000a4c0c7c23 */ /* 0x000fe200080108a9 */
[----:B------:R-:W1:Y:S01]  /*9600*/  MUFU.EX2 R182, R182 ;  /* 0x000000b600b67308 */ /* 0x000e620000000800 */
[----:B0-----:R-:W-:Y:S01]  /*9610*/  FADD.FTZ R3, R180, R3 ;  /* 0x00000003b4037221 */ /* 0x001fe20000010000 */
[--C-:B------:R-:W-:Y:S01]  /*9620*/  FFMA.FTZ R53, R77, UR10, -R169.reuse ;  /* 0x0000000a4d357c23 */ /* 0x100fe200080108a9 */
[--C-:B------:R-:W-:Y:S01]  /*9630*/  FFMA.FTZ R14, R80, UR10, -R169.reuse ;  /* 0x0000000a500e7c23 */ /* 0x100fe200080108a9 */
[--C-:B------:R-:W-:Y:S01]  /*9640*/  FFMA.FTZ R57, R81, UR10, -R169.reuse ;  /* 0x0000000a51397c23 */ /* 0x100fe200080108a9 */
[--C-:B------:R-:W-:Y:S01]  /*9650*/  FFMA.FTZ R84, R84, UR10, -R169.reuse ;  /* 0x0000000a54547c23 */ /* 0x100fe200080108a9 */
[----:B------:R-:W-:Y:S01]  /*9660*/  FFMA.FTZ R61, R85, UR10, -R169 ;  /* 0x0000000a553d7c23 */ /* 0x000fe200080108a9 */
[----:B------:R-:W-:Y:S01]  /*9670*/  FFMA.FTZ R36, R51, UR10, -R24 ;  /* 0x0000000a33247c23 */ /* 0x000fe20008010818 */
[----:B------:R-:W0:Y:S01]  /*9680*/  MUFU.EX2 R183, R183 ;  /* 0x000000b700b77308 */ /* 0x000e220000000800 */
[----:B--2---:R-:W-:Y:S01]  /*9690*/  FADD.FTZ R42, R181, R2 ;  /* 0x00000002b52a7221 */ /* 0x004fe20000010000 */
[--C-:B------:R-:W-:Y:S01]  /*96a0*/  FFMA.FTZ R171, R54, UR10, -R24.reuse ;  /* 0x0000000a36ab7c23 */ /* 0x100fe20008010818 */
[--C-:B------:R-:W-:Y:S01]  /*96b0*/  FFMA.FTZ R38, R55, UR10, -R24.reuse ;  /* 0x0000000a37267c23 */ /* 0x100fe20008010818 */
[--C-:B------:R-:W-:Y:S01]  /*96c0*/  FFMA.FTZ R40, R59, UR10, -R24.reuse ;  /* 0x0000000a3b287c23 */ /* 0x100fe20008010818 */
[----:B------:R-:W-:Y:S01]  /*96d0*/  F2FP.F16.F32.PACK_AB R180, R180, R7 ;  /* 0x00000007b4b4723e */ /* 0x000fe200000000ff */
[--C-:B------:R-:W-:Y:S01]  /*96e0*/  FFMA.FTZ R2, R63, UR10, -R24.reuse ;  /* 0x0000000a3f027c23 */ /* 0x100fe20008010818 */
[----:B------:R-:W-:Y:S01]  /*96f0*/  F2FP.F16.F32.PACK_AB R181, R181, R6 ;  /* 0x00000006b5b5723e */ /* 0x000fe200000000ff */
[----:B------:R-:W2:Y:S01]  /*9700*/  MUFU.EX2 R25, R25 ;  /* 0x0000001900197308 */ /* 0x000ea20000000800 */
[----:B-1----:R-:W-:Y:S01]  /*9710*/  FADD.FTZ R44, R182, R3 ;  /* 0x00000003b62c7221 */ /* 0x002fe20000010000 */
[--C-:B------:R-:W-:Y:S01]  /*9720*/  FFMA.FTZ R75, R75, UR10, -R24.reuse ;  /* 0x0000000a4b4b7c23 */ /* 0x100fe20008010818 */
[--C-:B------:R-:W-:Y:S01]  /*9730*/  FFMA.FTZ R78, R78, UR10, -R24.reuse ;  /* 0x0000000a4e4e7c23 */ /* 0x100fe20008010818 */
[--C-:B------:R-:W-:Y:S01]  /*9740*/  FFMA.FTZ R79, R79, UR10, -R24.reuse ;  /* 0x0000000a4f4f7c23 */ /* 0x100fe20008010818 */
[--C-:B------:R-:W-:Y:S01]  /*9750*/  FFMA.FTZ R82, R82, UR10, -R24.reuse ;  /* 0x0000000a52527c23 */ /* 0x100fe20008010818 */
[--C-:B------:R-:W-:Y:S01]  /*9760*/  FFMA.FTZ R83, R83, UR10, -R24.reuse ;  /* 0x0000000a53537c23 */ /* 0x100fe20008010818 */
[----:B------:R-:W-:Y:S01]  /*9770*/  FFMA.FTZ R86, R86, UR10, -R24 ;  /* 0x0000000a56567c23 */ /* 0x000fe20008010818 */
[----:B------:R-:W1:Y:S01]  /*9780*/  MUFU.EX2 R26, R26 ;  /* 0x0000001a001a7308 */ /* 0x000e620000000800 */
[----:B0-----:R-:W-:-:S07]  /*9790*/  FADD.FTZ R3, R183, R42 ;  /* 0x0000002ab7037221 */ /* 0x001fce0000010000 */
[----:B------:R-:W-:Y:S01]  /*97a0*/  MUFU.EX2 R176, R176 ;  /* 0x000000b000b07308 */ /* 0x000fe20000000800 */
[----:B--2---:R-:W-:-:S07]  /*97b0*/  F2FP.F16.F32.PACK_AB R182, R25, R182 ;  /* 0x000000b619b6723e */ /* 0x004fce00000000ff */
[----:B------:R-:W0:Y:S01]  /*97c0*/  MUFU.EX2 R177, R177 ;  /* 0x000000b100b17308 */ /* 0x000e220000000800 */
[C---:B-1----:R-:W-:Y:S01]  /*97d0*/  FADD.FTZ R42, R26.reuse, R3 ;  /* 0x000000031a2a7221 */ /* 0x042fe20000010000 */
[----:B------:R-:W-:-:S06]  /*97e0*/  F2FP.F16.F32.PACK_AB R183, R26, R183 ;  /* 0x000000b71ab7723e */ /* 0x000fcc00000000ff */
[----:B------:R-:W-:Y:S08]  /*97f0*/  MUFU.EX2 R9, R9 ;  /* 0x0000000900097308 */ /* 0x000ff00000000800 */
[----:B------:R-:W1:Y:S01]  /*9800*/  MUFU.EX2 R28, R28 ;  /* 0x0000001c001c7308 */ /* 0x000e620000000800 */
[----:B0-----:R-:W-:Y:S01]  /*9810*/  FADD.FTZ R3, R177, R42 ;  /* 0x0000002ab1037221 */ /* 0x001fe20000010000 */
[----:B------:R-:W-:-:S06]  /*9820*/  FFMA.FTZ R42, R67, UR10, -R24 ;  /* 0x0000000a432a7c23 */ /* 0x000fcc0008010818 */
[----:B------:R-:W-:Y:S08]  /*9830*/  MUFU.EX2 R178, R178 ;  /* 0x000000b200b27308 */ /* 0x000ff00000000800 */
[----:B------:R-:W0:Y:S01]  /*9840*/  MUFU.EX2 R179, R179 ;  /* 0x000000b300b37308 */ /* 0x000e220000000800 */
[C---:B-1----:R-:W-:Y:S01]  /*9850*/  FADD.FTZ R46, R28.reuse, R3 ;  /* 0x000000031c2e7221 */ /* 0x042fe20000010000 */
[----:B------:R-:W-:-:S06]  /*9860*/  F2FP.F16.F32.PACK_AB R177, R28, R177 ;  /* 0x000000b11cb1723e */ /* 0x000fcc00000000ff */
[----:B------:R-:W-:Y:S08]  /*9870*/  MUFU.EX2 R13, R13 ;  /* 0x0000000d000d7308 */ /* 0x000ff00000000800 */
[----:B------:R-:W1:Y:S01]  /*9880*/  MUFU.EX2 R30, R30 ;  /* 0x0000001e001e7308 */ /* 0x000e620000000800 */
[----:B0-----:R-:W-:Y:S01]  /*9890*/  FADD.FTZ R3, R179, R46 ;  /* 0x0000002eb3037221 */ /* 0x001fe20000010000 */
[----:B------:R-:W-:-:S02]  /*98a0*/  WARPGROUP.DEPBAR.LE gsb0, 0x0 ;  /* 0x00008000000079c5 */ /* 0x000fc40000010000 */
[----:B------:R-:W-:Y:S01]  /*98b0*/  WARPGROUP.ARRIVE ;  /* 0x00000000000079c5 */ /* 0x000fe20000000000 */
[--C-:B------:R-:W-:Y:S01]  /*98c0*/  FFMA.FTZ R164, R56, UR10, -R169.reuse ;  /* 0x0000000a38a47c23 */ /* 0x100fe200080108a9 */
[----:B------:R-:W-:Y:S02]  /*98d0*/  FFMA.FTZ R166, R60, UR10, -R169 ;  /* 0x0000000a3ca67c23 */ /* 0x000fe400080108a9 */
[----:B------:R-:W-:Y:S01]  /*98e0*/  MUFU.EX2 R172, R172 ;  /* 0x000000ac00ac7308 */ /* 0x000fe20000000800 */
[--C-:B------:R-:W-:Y:S01]  /*98f0*/  FFMA.FTZ R165, R58, UR10, -R24.reuse ;  /* 0x0000000a3aa57c23 */ /* 0x100fe20008010818 */
[----:B------:R-:W-:Y:S01]  /*9900*/  FFMA.FTZ R167, R62, UR10, -R24 ;  /* 0x0000000a3ea77c23 */ /* 0x000fe20008010818 */
[----:B------:R-:W-:Y:S01]  /*9910*/  HGMMA.64x128x16.F32 R88, R160, gdesc[UR4].tnspB, R88, gsb0 ;  /* 0x41e00004a0587df0 */ /* 0x000fe20008000858 */
[----:B------:R-:W-:Y:S01]  /*9920*/  UIADD3 UR6, UR11, 0x300, URZ ;  /* 0x000003000b067890 */ /* 0x000fe2000fffe03f */
[----:B------:R-:W-:-:S03]  /*9930*/  UMOV UR7, 0x40000040 ;  /* 0x4000004000077882 */ /* 0x000fc60000000000 */
[----:B------:R-:W0:Y:S01]  /*9940*/  MUFU.EX2 R173, R173 ;  /* 0x000000ad00ad7308 */ /* 0x000e220000000800 */
[C---:B-1----:R-:W-:Y:S01]  /*9950*/  FADD.FTZ R46, R30.reuse, R3 ;  /* 0x000000031e2e7221 */ /* 0x042fe20000010000 */
[----:B------:R-:W-:-:S06]  /*9960*/  F2FP.F16.F32.PACK_AB R179, R30, R179 ;  /* 0x000000b31eb3723e */ /* 0x000fcc00000000ff */
[----:B------:R-:W-:Y:S08]  /*9970*/  MUFU.EX2 R15, R15 ;  /* 0x0000000f000f7308 */ /* 0x000ff00000000800 */
[----:B------:R-:W1:Y:S01]  /*9980*/  MUFU.EX2 R32, R32 ;  /* 0x0000002000207308 */ /* 0x000e620000000800 */
[----:B0-----:R-:W-:-:S07]  /*9990*/  FADD.FTZ R3, R173, R46 ;  /* 0x0000002ead037221 */ /* 0x001fce0000010000 */
[----:B------:R-:W-:Y:S08]  /*99a0*/  MUFU.EX2 R174, R174 ;  /* 0x000000ae00ae7308 */ /* 0x000ff00000000800 */
[----:B------:R-:W0:Y:S01]  /*99b0*/  MUFU.EX2 R175, R175 ;  /* 0x000000af00af7308 */ /* 0x000e220000000800 */
[C---:B-1----:R-:W-:Y:S01]  /*99c0*/  FADD.FTZ R46, R32.reuse, R3 ;  /* 0x00000003202e7221 */ /* 0x042fe20000010000 */
[----:B------:R-:W-:-:S06]  /*99d0*/  F2FP.F16.F32.PACK_AB R173, R32, R173 ;  /* 0x000000ad20ad723e */ /* 0x000fcc00000000ff */
[----:B------:R-:W-:Y:S08]  /*99e0*/  MUFU.EX2 R11, R11 ;  /* 0x0000000b000b7308 */ /* 0x000ff00000000800 */
[----:B------:R-:W1:Y:S01]  /*99f0*/  MUFU.EX2 R34, R34 ;  /* 0x0000002200227308 */ /* 0x000e620000000800 */
[----:B0-----:R-:W-:-:S07]  /*9a00*/  FADD.FTZ R3, R175, R46 ;  /* 0x0000002eaf037221 */ /* 0x001fce0000010000 */
[----:B------:R-:W-:Y:S08]  /*9a10*/  MUFU.EX2 R168, R168 ;  /* 0x000000a800a87308 */ /* 0x000ff00000000800 */
[----:B------:R-:W-:Y:S01]  /*9a20*/  MUFU.EX2 R21, R21 ;  /* 0x0000001500157308 */ /* 0x000fe20000000800 */
[C---:B-1----:R-:W-:Y:S01]  /*9a30*/  FADD.FTZ R46, R34.reuse, R3 ;  /* 0x00000003222e7221 */ /* 0x042fe20000010000 */
[----:B------:R-:W-:-:S06]  /*9a40*/  F2FP.F16.F32.PACK_AB R175, R34, R175 ;  /* 0x000000af22af723e */ /* 0x000fcc00000000ff */
        /* <DEDUP_REMOVED lines=12> */
[----:B------:R-:W-:Y:S01]  /*9b10*/  FFMA.FTZ R162, R68, UR10, -R169 ;  /* 0x0000000a44a27c23 */ /* 0x000fe200080108a9 */
[--C-:B------:R-:W-:Y:S01]  /*9b20*/  FFMA.FTZ R169, R50, UR10, -R24.reuse ;  /* 0x0000000a32a97c23 */ /* 0x100fe20008010818 */
[--C-:B------:R-:W-:Y:S01]  /*9b30*/  FFMA.FTZ R161, R66, UR10, -R24.reuse ;  /* 0x0000000a42a17c23 */ /* 0x100fe20008010818 */
[----:B------:R-:W-:Y:S01]  /*9b40*/  MUFU.EX2 R166, R166 ;  /* 0x000000a600a67308 */ /* 0x000fe20000000800 */
[----:B------:R-:W-:Y:S01]  /*9b50*/  HGMMA.64x128x16.F32 R88, R156, gdesc[UR4].tnspB, R88, gsb0 ;  /* 0x41e000049c587df0 */ /* 0x000fe20008000858 */
[----:B------:R-:W-:Y:S01]  /*9b60*/  UIADD3 UR6, UR11, 0x380, URZ ;  /* 0x000003800b067890 */ /* 0x000fe2000fffe03f */
[----:B------:R-:W-:Y:S01]  /*9b70*/  FFMA.FTZ R163, R70, UR10, -R24 ;  /* 0x0000000a46a37c23 */ /* 0x000fe20008010818 */
[----:B------:R-:W-:-:S04]  /*9b80*/  UMOV UR7, 0x40000040 ;  /* 0x4000004000077882 */ /* 0x000fc80000000000 */
[----:B------:R-:W0:Y:S08]  /*9b90*/  MUFU.EX2 R169, R169 ;  /* 0x000000a900a97308 */ /* 0x000e300000000800 */
[----:B------:R-:W-:Y:S08]  /*9ba0*/  MUFU.EX2 R167, R167 ;  /* 0x000000a700a77308 */ /* 0x000ff00000000800 */
[----:B------:R-:W-:Y:S01]  /*9bb0*/  MUFU.EX2 R37, R37 ;  /* 0x0000002500257308 */ /* 0x000fe20000000800 */
[----:B0-----:R-:W-:Y:S01]  /*9bc0*/  FADD.FTZ R3, R169, R46 ;  /* 0x0000002ea9037221 */ /* 0x001fe20000010000 */
[----:B------:R-:W-:-:S03]  /*9bd0*/  F2FP.F16.F32.PACK_AB R169, R36, R169 ;  /* 0x000000a924a9723e */ /* 0x000fc600000000ff */
[----:B------:R-:W-:-:S03]  /*9be0*/  FADD.FTZ R46, R36, R3 ;  /* 0x00000003242e7221 */ /* 0x000fc60000010000 */
[----:B------:R-:W-:Y:S01]  /*9bf0*/  MUFU.EX2 R2, R2 ;  /* 0x0000000200027308 */ /* 0x000fe20000000800 */
[----:B------:R-:W-:Y:S01]  /*9c00*/  FADD.FTZ R3, R171, R46 ;  /* 0x0000002eab037221 */ /* 0x000fe20000010000 */
        /* <DEDUP_REMOVED lines=9> */
[----:B------:R-:W0:Y:S08]  /*9ca0*/  MUFU.EX2 R45, R45 ;  /* 0x0000002d002d7308 */ /* 0x000e300000000800 */
[----:B------:R-:W-:Y:S08]  /*9cb0*/  MUFU.EX2 R75, R75 ;  /* 0x0000004b004b7308 */ /* 0x000ff00000000800 */
[----:B------:R-:W-:Y:S08]  /*9cc0*/  MUFU.EX2 R12, R12 ;  /* 0x0000000c000c7308 */ /* 0x000ff00000000800 */
[----:B------:R-:W1:Y:S08]  /*9cd0*/  MUFU.EX2 R53, R53 ;  /* 0x0000003500357308 */ /* 0x000e700000000800 */
[----:B------:R-:W-:Y:S01]  /*9ce0*/  MUFU.EX2 R79, R79 ;  /* 0x0000004f004f7308 */ /* 0x000fe20000000800 */
[----:B------:R-:W-:-:S02]  /*9cf0*/  WARPGROUP.DEPBAR.LE gsb0, 0x0 ;  /* 0x00008000000079c5 */ /* 0x000fc40000010000 */
[----:B------:R-:W-:Y:S01]  /*9d00*/  WARPGROUP.ARRIVE ;  /* 0x00000000000079c5 */ /* 0x000fe20000000000 */
[----:B------:R-:W-:-:S04]  /*9d10*/  FFMA.FTZ R157, R74, UR10, -R24 ;  /* 0x0000000a4a9d7c23 */ /* 0x000fc80008010818 */
[----:B------:R-:W-:Y:S01]  /*9d20*/  MUFU.EX2 R159, R78 ;  /* 0x0000004e009f7308 */ /* 0x000fe20000000800 */
[----:B0-----:R-:W-:Y:S02]  /*9d30*/  F2FP.F16.F32.PACK_AB R156, R45, R10 ;  /* 0x0000000a2d9c723e */ /* 0x001fe400000000ff */
[----:B-1----:R-:W-:Y:S01]  /*9d40*/  F2FP.F16.F32.PACK_AB R158, R53, R12 ;  /* 0x0000000c359e723e */ /* 0x002fe200000000ff */
[----:B------:R-:W-:Y:S04]  /*9d50*/  HGMMA.64x128x16.F32 R88, R152, gdesc[UR4].tnspB, R88, gsb0 ;  /* 0x41e0000498587df0 */ /* 0x000fe80008000858 */
[----:B------:R-:W-:Y:S08]  /*9d60*/  MUFU.EX2 R157, R157 ;  /* 0x0000009d009d7308 */ /* 0x000ff00000000800 */
[----:B------:R-:W-:Y:S08]  /*9d70*/  MUFU.EX2 R14, R14 ;  /* 0x0000000e000e7308 */ /* 0x000ff00000000800 */
[----:B------:R-:W0:Y:S08]  /*9d80*/  MUFU.EX2 R57, R57 ;  /* 0x0000003900397308 */ /* 0x000e300000000800 */
[----:B------:R-:W-:Y:S08]  /*9d90*/  MUFU.EX2 R83, R83 ;  /* 0x0000005300537308 */ /* 0x000ff00000000800 */
[----:B------:R-:W-:Y:S08]  /*9da0*/  MUFU.EX2 R20, R84 ;  /* 0x0000005400147308 */ /* 0x000ff00000000800 */
[----:B------:R-:W1:Y:S01]  /*9db0*/  MUFU.EX2 R61, R61 ;  /* 0x0000003d003d7308 */ /* 0x000e620000000800 */
[----:B------:R-:W-:-:S02]  /*9dc0*/  WARPGROUP.DEPBAR.LE gsb0, 0x0 ;  /* 0x00008000000079c5 */ /* 0x000fc40000010000 */
[----:B------:R2:W-:Y:S06]  /*9dd0*/  BAR.ARV R31, 0x100 ;  /* 0x0004001f0000751d */ /* 0x0005ec0000002000 */
[----:B------:R3:W-:Y:S01]  /*9de0*/  @!P1 SYNCS.ARRIVE.TRANS64.RED.A1T0 RZ, [R27+URZ], RZ ;  /* 0x000000ff1bff99a7 */ /* 0x0007e2000810043f */
[----:B------:R-:W-:Y:S01]  /*9df0*/  MUFU.EX2 R153, R82 ;  /* 0x0000005200997308 */ /* 0x000fe20000000800 */
[----:B0-----:R-:W-:Y:S01]  /*9e00*/  F2FP.F16.F32.PACK_AB R152, R57, R14 ;  /* 0x0000000e3998723e */ /* 0x001fe200000000ff */
[----:B------:R-:W-:Y:S01]  /*9e10*/  FMUL.FTZ R88, R88, R8 ;  /* 0x0000000858587220 */ /* 0x000fe20000410000 */
[----:B-1----:R-:W-:Y:S01]  /*9e20*/  F2FP.F16.F32.PACK_AB R154, R61, R20 ;  /* 0x000000143d9a723e */ /* 0x002fe200000000ff */
[-C--:B------:R-:W-:Y:S01]  /*9e30*/  FMUL.FTZ R89, R89, R8.reuse ;  /* 0x0000000859597220 */ /* 0x080fe20000410000 */
[-C--:B------:R-:W-:Y:S01]  /*9e40*/  FMUL.FTZ R92, R92, R8.reuse ;  /* 0x000000085c5c7220 */ /* 0x080fe20000410000 */
[-C--:B------:R-:W-:Y:S01]  /*9e50*/  FMUL.FTZ R93, R93, R8.reuse ;  /* 0x000000085d5d7220 */ /* 0x080fe20000410000 */
[----:B---3--:R-:W-:Y:S01]  /*9e60*/  IMAD.U32 R27, RZ, RZ, UR56 ;  /* 0x00000038ff1b7e24 */ /* 0x008fe2000f8e00ff */
[----:B------:R-:W-:Y:S01]  /*9e70*/  MUFU.EX2 R155, R86 ;  /* 0x00000056009b7308 */ /* 0x000fe20000000800 */
[----:B------:R-:W-:Y:S01]  /*9e80*/  UMOV UR56, UR47 ;  /* 0x0000002f00387c82 */ /* 0x000fe20008000000 */
[-C--:B------:R-:W-:Y:S01]  /*9e90*/  FMUL.FTZ R96, R96, R8.reuse ;  /* 0x0000000860607220 */ /* 0x080fe20000410000 */
[-C--:B------:R-:W-:Y:S01]  /*9ea0*/  FMUL.FTZ R97, R97, R8.reuse ;  /* 0x0000000861617220 */ /* 0x080fe20000410000 */
[----:B------:R-:W-:Y:S01]  /*9eb0*/  @!P1 LEA R27, R27, UR41, 0x3 ;  /* 0x000000291b1b9c11 */ /* 0x000fe2000f8e18ff */
[-C--:B------:R-:W-:Y:S01]  /*9ec0*/  FMUL.FTZ R100, R100, R8.reuse ;  /* 0x0000000864647220 */ /* 0x080fe20000410000 */
[-C--:B------:R-:W-:Y:S01]  /*9ed0*/  FMUL.FTZ R101, R101, R8.reuse ;  /* 0x0000000865657220 */ /* 0x080fe20000410000 */
[-C--:B------:R-:W-:Y:S01]  /*9ee0*/  FMUL.FTZ R104, R104, R8.reuse ;  /* 0x0000000868687220 */ /* 0x080fe20000410000 */
[----:B------:R-:W-:Y:S01]  /*9ef0*/  FMUL.FTZ R105, R105, R8 ;  /* 0x0000000869697220 */ /* 0x000fe20000410000 */
[----:B------:R-:W-:-:S02]  /*9f00*/  @!P1 VIADD R27, R27, 0x28860 ;  /* 0x000288601b1b9836 */ /* 0x000fc40000000000 */
[-C--:B------:R-:W-:Y:S01]  /*9f10*/  FMUL.FTZ R108, R108, R8.reuse ;  /* 0x000000086c6c7220 */ /* 0x080fe20000410000 */
[-C--:B------:R-:W-:Y:S01]  /*9f20*/  FMUL.FTZ R109, R109, R8.reuse ;  /* 0x000000086d6d7220 */ /* 0x080fe20000410000 */
[-C--:B------:R-:W-:Y:S01]  /*9f30*/  FMUL.FTZ R112, R112, R8.reuse ;  /* 0x0000000870707220 */ /* 0x080fe20000410000 */
[-C--:B------:R-:W-:Y:S01]  /*9f40*/  FMUL.FTZ R113, R113, R8.reuse ;  /* 0x0000000871717220 */ /* 0x080fe20000410000 */
[----:B--2---:R-:W-:Y:S01]  /*9f50*/  @!P1 PRMT R31, RZ, 0x654, R27 ;  /* 0x00000654ff1f9816 */ /* 0x004fe2000000001b */
[----:B------:R-:W-:Y:S01]  /*9f60*/  FADD.FTZ R27, R25, R44 ;  /* 0x0000002c191b7221 */ /* 0x000fe20000010000 */
[-C--:B------:R-:W-:Y:S01]  /*9f70*/  FMUL.FTZ R116, R116, R8.reuse ;  /* 0x0000000874747220 */ /* 0x080fe20000410000 */
[----:B------:R-:W-:Y:S01]  /*9f80*/  FMUL.FTZ R117, R117, R8 ;  /* 0x0000000875757220 */ /* 0x000fe20000410000 */
[----:B------:R0:W-:Y:S01]  /*9f90*/  @!P1 SYNCS.ARRIVE.TRANS64.RED.A1T0 RZ, [R31+URZ], RZ ;  /* 0x000000ff1fff99a7 */ /* 0x0001e2000810043f */
[----:B------:R-:W-:Y:S01]  /*9fa0*/  FADD.FTZ R44, R176, R27 ;  /* 0x0000001bb02c7221 */ /* 0x000fe20000010000 */
[----:B------:R-:W-:Y:S01]  /*9fb0*/  F2FP.F16.F32.PACK_AB R176, R9, R176 ;  /* 0x000000b009b0723e */ /* 0x000fe200000000ff */
[-C--:B------:R-:W-:Y:S01]  /*9fc0*/  FMUL.FTZ R120, R120, R8.reuse ;  /* 0x0000000878787220 */ /* 0x080fe20000410000 */
[-C--:B------:R-:W-:Y:S01]  /*9fd0*/  FMUL.FTZ R121, R121, R8.reuse ;  /* 0x0000000879797220 */ /* 0x080fe20000410000 */
[----:B------:R-:W-:Y:S01]  /*9fe0*/  FADD.FTZ R27, R9, R44 ;  /* 0x0000002c091b7221 */ /* 0x000fe20000010000 */
[--C-:B------:R-:W-:Y:S01]  /*9ff0*/  FFMA.FTZ R44, R71, UR10, -R24.reuse ;  /* 0x0000000a472c7c23 */ /* 0x100fe20008010818 */
[----:B------:R-:W-:Y:S01]  /*a000*/  FFMA.FTZ R24, R87, UR10, -R24 ;  /* 0x0000000a57187c23 */ /* 0x000fe20008010818 */
[----:B------:R-:W-:Y:S01]  /*a010*/  FMUL.FTZ R124, R124, R8 ;  /* 0x000000087c7c7220 */ /* 0x000fe20000410000 */
[----:B------:R-:W-:Y:S01]  /*a020*/  FADD.FTZ R48, R178, R27 ;  /* 0x0000001bb2307221 */ /* 0x000fe20000010000 */
[----:B------:R-:W-:Y:S01]  /*a030*/  F2FP.F16.F32.PACK_AB R178, R13, R178 ;  /* 0x000000b20db2723e */ /* 0x000fe200000000ff */
[-C--:B------:R-:W-:Y:S01]  /*a040*/  FMUL.FTZ R125, R125, R8.reuse ;  /* 0x000000087d7d7220 */ /* 0x080fe20000410000 */
[----:B------:R-:W1:Y:S01]  /*a050*/  MUFU.EX2 R44, R44 ;  /* 0x0000002c002c7308 */ /* 0x000e620000000800 */
[----:B------:R-:W-:Y:S01]  /*a060*/  FADD.FTZ R27, R13, R48 ;  /* 0x000000300d1b7221 */ /* 0x000fe20000010000 */
[-C--:B------:R-:W-:Y:S01]  /*a070*/  FMUL.FTZ R128, R128, R8.reuse ;  /* 0x0000000880807220 */ /* 0x080fe20000410000 */
[-C--:B------:R-:W-:Y:S01]  /*a080*/  FMUL.FTZ R129, R129, R8.reuse ;  /* 0x0000000881817220 */ /* 0x080fe20000410000 */
[----:B------:R-:W-:Y:S01]  /*a090*/  FMUL.FTZ R132, R132, R8 ;  /* 0x0000000884847220 */ /* 0x000fe20000410000 */
[----:B------:R-:W-:Y:S01]  /*a0a0*/  FADD.FTZ R48, R172, R27 ;  /* 0x0000001bac307221 */ /* 0x000fe20000010000 */
[----:B------:R-:W-:Y:S01]  /*a0b0*/  F2FP.F16.F32.PACK_AB R172, R15, R172 ;  /* 0x000000ac0fac723e */ /* 0x000fe200000000ff */
[-C--:B------:R-:W-:Y:S01]  /*a0c0*/  FMUL.FTZ R133, R133, R8.reuse ;  /* 0x0000000885857220 */ /* 0x080fe20000410000 */
[----:B------:R-:W2:Y:S01]  /*a0d0*/  MUFU.EX2 R24, R24 ;  /* 0x0000001800187308 */ /* 0x000ea20000000800 */
[----:B------:R-:W-:Y:S01]  /*a0e0*/  FADD.FTZ R27, R15, R48 ;  /* 0x000000300f1b7221 */ /* 0x000fe20000010000 */
[-C--:B------:R-:W-:Y:S01]  /*a0f0*/  FMUL.FTZ R136, R136, R8.reuse ;  /* 0x0000000888887220 */ /* 0x080fe20000410000 */
[-C--:B------:R-:W-:Y:S01]  /*a100*/  FMUL.FTZ R137, R137, R8.reuse ;  /* 0x0000000889897220 */ /* 0x080fe20000410000 */
[----:B------:R-:W-:Y:S01]  /*a110*/  FMUL.FTZ R140, R140, R8 ;  /* 0x000000088c8c7220 */ /* 0x000fe20000410000 */
[----:B------:R-:W-:Y:S01]  /*a120*/  FADD.FTZ R48, R174, R27 ;  /* 0x0000001bae307221 */ /* 0x000fe20000010000 */
[----:B------:R-:W-:Y:S01]  /*a130*/  F2FP.F16.F32.PACK_AB R174, R11, R174 ;  /* 0x000000ae0bae723e */ /* 0x000fe200000000ff */
[-C--:B------:R-:W-:Y:S01]  /*a140*/  FMUL.FTZ R141, R141, R8.reuse ;  /* 0x000000088d8d7220 */ /* 0x080fe20000410000 */
[-C--:B------:R-:W-:Y:S01]  /*a150*/  FMUL.FTZ R144, R144, R8.reuse ;  /* 0x0000000890907220 */ /* 0x080fe20000410000 */
        /* <DEDUP_REMOVED lines=11> */
[-C--:B------:R-:W-:Y:S01]  /*a210*/  FMUL.FTZ R98, R98, R65.reuse ;  /* 0x0000004162627220 */ /* 0x080fe20000410000 */
[----:B------:R-:W-:Y:S01]  /*a220*/  FADD.FTZ R6, R170, R7 ;  /* 0x00000007aa067221 */ /* 0x000fe20000010000 */
[----:B------:R-:W-:Y:S01]  /*a230*/  F2FP.F16.F32.PACK_AB R170, R33, R170 ;  /* 0x000000aa21aa723e */ /* 0x000fe200000000ff */
        /* <DEDUP_REMOVED lines=8> */
[----:B------:R-:W-:Y:S01]  /*a2c0*/  F2FP.F16.F32.PACK_AB R164, R29, R164 ;  /* 0x000000a41da4723e */ /* 0x000fe200000000ff */
[----:B------:R-:W-:Y:S01]  /*a2d0*/  FMUL.FTZ R107, R107, R65 ;  /* 0x000000416b6b7220 */ /* 0x000fe20000410000 */
[----:B------:R-:W-:Y:S01]  /*a2e0*/  FADD.FTZ R7, R29, R26 ;  /* 0x0000001a1d077221 */ /* 0x000fe20000010000 */
[C---:B------:R-:W-:Y:S01]  /*a2f0*/  FADD.FTZ R6, R40.reuse, R3 ;  /* 0x0000000328067221 */ /* 0x040fe20000010000 */
[----:B------:R-:W-:Y:S01]  /*a300*/  F2FP.F16.F32.PACK_AB R165, R40, R165 ;  /* 0x000000a528a5723e */ /* 0x000fe200000000ff */
[----:B------:R-:W-:Y:S01]  /*a310*/  FMUL.FTZ R110, R110, R65 ;  /* 0x000000416e6e7220 */ /* 0x000fe20000410000 */
[----:B------:R-:W-:Y:S01]  /*a320*/  FADD.FTZ R26, R166, R7 ;  /* 0x00000007a61a7221 */ /* 0x000fe20000010000 */
[----:B------:R-:W-:Y:S01]  /*a330*/  FADD.FTZ R3, R167, R6 ;  /* 0x00000006a7037221 */ /* 0x000fe20000010000 */
[C---:B------:R-:W-:Y:S01]  /*a340*/  F2FP.F16.F32.PACK_AB R167, R2.reuse, R167 ;  /* 0x000000a702a7723e */ /* 0x040fe200000000ff */
[-C--:B------:R-:W-:Y:S01]  /*a350*/  FMUL.FTZ R111, R111, R65.reuse ;  /* 0x000000416f6f7220 */ /* 0x080fe20000410000 */
[C---:B------:R-:W-:Y:S01]  /*a360*/  FADD.FTZ R7, R37.reuse, R26 ;  /* 0x0000001a25077221 */ /* 0x040fe20000010000 */
        /* <DEDUP_REMOVED lines=10> */
[-C--:B------:R-:W-:Y:S01]  /*a410*/  FMUL.FTZ R118, R118, R65.reuse ;  /* 0x0000004176767220 */ /* 0x080fe20000410000 */
[----:B------:R-:W-:Y:S01]  /*a420*/  FADD.FTZ R26, R162, R7 ;  /* 0x00000007a21a7221 */ /* 0x000fe20000010000 */
[----:B------:R-:W-:Y:S01]  /*a430*/  FADD.FTZ R3, R163, R6 ;  /* 0x00000006a3037221 */ /* 0x000fe20000010000 */
[----:B------:R-:W-:Y:S01]  /*a440*/  F2FP.F16.F32.PACK_AB R162, R49, R162 ;  /* 0x000000a231a2723e */ /* 0x000fe200000000ff */
[----:B------:R-:W-:Y:S01]  /*a450*/  FMUL.FTZ R119, R119, R65 ;  /* 0x0000004177777220 */ /* 0x000fe20000410000 */
[----:B------:R-:W-:Y:S01]  /*a460*/  FADD.FTZ R7, R49, R26 ;  /* 0x0000001a31077221 */ /* 0x000fe20000010000 */
[C---:B-1----:R-:W-:Y:S01]  /*a470*/  FADD.FTZ R6, R44.reuse, R3 ;  /* 0x000000032c067221 */ /* 0x042fe20000010000 */
        /* <DEDUP_REMOVED lines=28> */
[----:B--2---:R-:W-:Y:S01]  /*a640*/  F2FP.F16.F32.PACK_AB R155, R24, R155 ;  /* 0x0000009b189b723e */ /* 0x004fe200000000ff */
[-C--:B------:R-:W-:Y:S01]  /*a650*/  FMUL.FTZ R142, R142, R65.reuse ;  /* 0x000000418e8e7220 */ /* 0x080fe20000410000 */
[----:B------:R-:W-:Y:S01]  /*a660*/  FADD.FTZ R3, R61, R2 ;  /* 0x000000023d037221 */ /* 0x000fe20000010000 */
[----:B------:R-:W-:Y:S01]  /*a670*/  FADD.FTZ R2, R24, R6 ;  /* 0x0000000618027221 */ /* 0x000fe20000010000 */
        /* <DEDUP_REMOVED lines=8> */
.L_x_1221:
[----:B------:R-:W-:-:S13]  /*a700*/  ISETP.GE.AND P2, PT, R4, UR40, PT ;  /* 0x0000002804007c0c */ /* 0x000fda000bf46270 */
[----:B------:R-:W-:Y:S05]  /*a710*/  @!P2 BRA `(.L_x_1231) ;  /* 0x00000030003ca947 */ /* 0x000fea0003800000 */
[----:B------:R-:W-:Y:S01]  /*a720*/  IMAD.MOV.U32 R9, RZ, RZ, R5 ;  /* 0x000000ffff097224 */ /* 0x000fe200078e0005 */
[----:B------:R-:W-:Y:S01]  /*a730*/  UMOV UR59, UR50 ;  /* 0x00000032003b7c82 */ /* 0x000fe20008000000 */
[----:B------:R-:W-:Y:S01]  /*a740*/  IMAD.MOV.U32 R8, RZ, RZ, R0 ;  /* 0x000000ffff087224 */ /* 0x000fe200078e0000 */
[----:B------:R-:W-:Y:S01]  /*a750*/  UMOV UR58, UR47 ;  /* 0x0000002f003a7c82 */ /* 0x000fe20008000000 */
[----:B------:R-:W-:Y:S01]  /*a760*/  ULDC UR55, c[0x0][0x9e4] ;  /* 0x0002790000377ab9 */ /* 0x000fe20000000800 */
[----:B------:R-:W-:Y:S01]  /*a770*/  ULDC UR57, c[0x0][0x9dc] ;  /* 0x0002770000397ab9 */ /* 0x000fe20000000800 */
[----:B------:R-:W-:Y:S01]  /*a780*/  ULDC UR54, c[0x0][0x988] ;  /* 0x0002620000367ab9 */ /* 0x000fe20000000800 */
[----:B------:R-:W-:-:S05]  /*a790*/  ULDC UR56, c[0x0][0x9e0] ;  /* 0x0002780000387ab9 */ /* 0x000fca0000000800 */
.L_x_1248:
        /* <DEDUP_REMOVED lines=9> */
.L_x_1233:
[----:B------:R-:W-:Y:S01]  /*a830*/  ULEA UR6, UR47, UR41, 0x3 ;  /* 0x000000292f067291 */ /* 0x000fe2000f8e183f */
[----:B------:R-:W-:-:S05]  /*a840*/  IMAD.U32 R0, RZ, RZ, UR50 ;  /* 0x00000032ff007e24 */ /* 0x000fca000f8e00ff */
[----:B------:R-:W-:-:S04]  /*a850*/  SHF.L.U32 R0, R0, 0x1f, RZ ;  /* 0x0000001f00007819 */ /* 0x000fc800000006ff */
[----:B------:R0:W1:Y:S01]  /*a860*/  SYNCS.PHASECHK.TRANS64.TRYWAIT P2, [UR6+0x28830], R0 ;  /* 0x02883000ff0075a7 */ /* 0x0000620008040146 */
[----:B------:R-:W-:Y:S05]  /*a870*/  @!P0 BRA `(.L_x_1234) ;  /* 0x0000000000048947 */ /* 0x000fea0003800000 */
[----:B------:R-:W-:Y:S01]  /*a880*/  BPT.TRAP 0x1 ;  /* 0x000000040000795c */ /* 0x000fe20000300000 */
.L_x_1234:
[----:B-1----:R-:W-:Y:S05]  /*a890*/  @P2 BRA `(.L_x_1232) ;  /* 0x0000000000082947 */ /* 0x002fea0003800000 */
[----:B------:R-:W1:Y:S02]  /*a8a0*/  SYNCS.PHASECHK.TRANS64.TRYWAIT P2, [UR6+0x28830], R0 ;  /* 0x02883000ff0075a7 */ /* 0x000e640008040146 */
[----:B-1----:R-:W-:Y:S05]  /*a8b0*/  @!P2 BRA `(.L_x_1235) ;  /* 0x000000d800a8a947 */ /* 0x002fea0003800000 */
.L_x_1232:
        /* <DEDUP_REMOVED lines=47> */
.L_x_1237:
[----:B------:R-:W-:Y:S01]  /*abb0*/  ULEA UR6, UR58, UR41, 0x3 ;  /* 0x000000293a067291 */ /* 0x000fe2000f8e183f */
[----:B------:R-:W-:-:S05]  /*abc0*/  IMAD.U32 R0, RZ, RZ, UR59 ;  /* 0x0000003bff007e24 */ /* 0x000fca000f8e00ff */
[----:B------:R-:W-:-:S04]  /*abd0*/  SHF.L.U32 R0, R0, 0x1f, RZ ;  /* 0x0000001f00007819 */ /* 0x000fc800000006ff */
[----:B------:R0:W1:Y:S01]  /*abe0*/  SYNCS.PHASECHK.TRANS64.TRYWAIT P2, [UR6+0x28850], R0 ;  /* 0x02885000ff0075a7 */ /* 0x0000620008040146 */
[----:B------:R-:W-:Y:S05]  /*abf0*/  @!P0 BRA `(.L_x_1238) ;  /* 0x0000000000048947 */ /* 0x000fea0003800000 */
[----:B------:R-:W-:Y:S01]  /*ac00*/  BPT.TRAP 0x1 ;  /* 0x000000040000795c */ /* 0x000fe20000300000 */
.L_x_1238:
[----:B-1----:R-:W-:Y:S05]  /*ac10*/  @P2 BRA `(.L_x_1236) ;  /* 0x0000000000082947 */ /* 0x002fea0003800000 */
[----:B------:R-:W1:Y:S02]  /*ac20*/  SYNCS.PHASECHK.TRANS64.TRYWAIT P2, [UR6+0x28850], R0 ;  /* 0x02885000ff0075a7 */ /* 0x000e640008040146 */
[----:B-1----:R-:W-:Y:S05]  /*ac30*/  @!P2 BRA `(.L_x_1239) ;  /* 0x000000d400e0a947 */ /* 0x002fea0003800000 */
.L_x_1236:
[----:B------:R-:W-:Y:S01]  /*ac40*/  UIADD3 UR6, UR41, 0x400, URZ ;  /* 0x0000040029067890 */ /* 0x000fe2000fffe03f */
[----:B------:R-:W-:Y:S01]  /*ac50*/  WARPGROUP.ARRIVE ;  /* 0x00000000000079c5 */ /* 0x000fe20000000000 */
[----:B------:R-:W-:-:S05]  /*ac60*/  UMOV UR7, 0x40000040 ;  /* 0x4000004000077882 */ /* 0x000fca0000000000 */
[----:B------:R-:W2:Y:S01]  /*ac70*/  S2R R7, SR_TID.X ;  /* 0x0000000000077919 */ /* 0x000ea20000002100 */
[----:B------:R-:W-:Y:S01]  /*ac80*/  USHF.R.U32.HI UR6, URZ, 0x4, UR6 ;  /* 0x000000043f067899 */ /* 0x000fe20008011606 */
[----:B------:R-:W-:Y:S01]  /*ac90*/  PLOP3.LUT P2, PT, PT, PT, UP0, 0x80, 0x0 ;  /* 0x000000000000781c */ /* 0x000fe20003f4f008 */
[----:B01----:R-:W-:Y:S02]  /*aca0*/  VIADD R0, R17, UR37 ;  /* 0x0000002511007c36 */ /* 0x003fe40008000000 */
[----:B------:R-:W-:Y:S01]  /*acb0*/  ULOP3.LUT UR6, UR6, 0x3fff, URZ, 0xc0, !UPT ;  /* 0x00003fff06067892 */ /* 0x000fe2000f8ec03f */
[----:B------:R-:W-:Y:S02]  /*acc0*/  IMAD.U32 R5, RZ, RZ, UR47 ;  /* 0x0000002fff057e24 */ /* 0x000fe4000f8e00ff */
        /* <DEDUP_REMOVED lines=45> */
[----:B------:R-:W-:Y:S02]  /*afa0*/  @UP0 ULDC UR6, c[0x0][0x44c] ;  /* 0x0001130000060ab9 */ /* 0x000fe40000000800 */
[----:B------:R-:W-:Y:S01]  /*afb0*/  @P2 IMAD.HI.U32 R6, R0, UR6, RZ ;  /* 0x0000000600062c27 */ /* 0x000fe2000f8e00ff */
[----:B------:R-:W-:-:S04]  /*afc0*/  @UP0 ULDC UR6, c[0x0][0x450] ;  /* 0x0001140000060ab9 */ /* 0x000fc80000000800 */
[----:B------:R-:W-:Y:S01]  /*afd0*/  @P2 SHF.R.U32.HI R0, RZ, UR6, R6 ;  /* 0x00000006ff002c19 */ /* 0x000fe20008011606 */
[----:B------:R-:W-:Y:S01]  /*afe0*/  ULOP3.LUT UR6, URZ, UR57, URZ, 0x33, !UPT ;  /* 0x000000393f067292 */ /* 0x000fe2000f8e333f */
[----:B------:R-:W-:-:S03]  /*aff0*/  IADD3 R6, -R7, 0xb, RZ ;  /* 0x0000000b07067810 */ /* 0x000fc60007ffe1ff */
        /* <DEDUP_REMOVED lines=10> */
[----:B-1----:R-:W-:Y:S06]  /*b0a0*/  @!P5 BRA `(.L_x_1240) ;  /* 0x00000000005cd947 */ /* 0x002fec0003800000 */
        /* <DEDUP_REMOVED lines=13> */
.L_x_1242:
[----:B------:R-:W-:-:S05]  /*b180*/  IMAD.U32 R20, RZ, RZ, UR55 ;  /* 0x00000037ff147e24 */ /* 0x000fca000f8e00ff */
[----:B------:R-:W-:-:S13]  /*b190*/  ISETP.NE.AND P2, PT, R20, 0x1, PT ;  /* 0x000000011400780c */ /* 0x000fda0003f45270 */
[----:B------:R-:W0:Y:S02]  /*b1a0*/  @P2 LDC.64 R6, c[0x0][0x9e8] ;  /* 0x00027a00ff062b82 */ /* 0x000e240000000a00 */
[----:B0-----:R-:W-:-:S05]  /*b1b0*/  @P2 IMAD.HI.U32 R6, R11, R6, RZ ;  /* 0x000000060b062227 */ /* 0x001fca00078e00ff */
[----:B------:R-:W-:-:S07]  /*b1c0*/  @P2 SHF.R.U32.HI R11, RZ, R7, R6 ;  /* 0x00000007ff0b2219 */ /* 0x000fce0000011606 */
.L_x_1243:
[----:B------:R-:W-:Y:S05]  /*b1d0*/  BSYNC B0 ;  /* 0x0000000000007941 */ /* 0x000fea0003800000 */
.L_x_1241:
[----:B------:R-:W-:-:S04]  /*b1e0*/  IMAD R11, R11, R20, -R157 ;  /* 0x000000140b0b7224 */ /* 0x000fc800078e0a9d */
[----:B------:R-:W-:-:S05]  /*b1f0*/  IMAD.IADD R11, R11, 0x1, -R16 ;  /* 0x000000010b0b7824 */ /* 0x000fca00078e0a10 */
[----:B------:R-:W-:Y:S02]  /*b200*/  VIADDMNMX R5, R11, R20, R5, PT ;  /* 0x000000140b057246 */ /* 0x000fe40003800105 */
[----:B------:R-:W-:-:S07]  /*b210*/  VIMNMX R10, R10, R11, !PT ;  /* 0x0000000b0a0a7248 */ /* 0x000fce0007fe0100 */
.L_x_1240:
        /* <DEDUP_REMOVED lines=9> */
[C---:B------:R-:W-:Y:S02]  /*b2b0*/  ISETP.GT.AND P4, PT, R10.reuse, 0x9, P2 ;  /* 0x000000090a00780c */ /* 0x040fe40001784270 */
[----:B------:R-:W-:Y:S02]  /*b2c0*/  ISETP.GT.AND P6, PT, R10, 0x10, P2 ;  /* 0x000000100a00780c */ /* 0x000fe400017c4270 */
[----:B------:R-:W-:-:S02]  /*b2d0*/  ISETP.LT.OR P3, PT, R5, 0x9, P3 ;  /* 0x000000090500780c */ /* 0x000fc40001f61670 */
[C---:B------:R-:W-:Y:S02]  /*b2e0*/  ISETP.LT.OR P4, PT, R5.reuse, 0xa, P4 ;  /* 0x0000000a0500780c */ /* 0x040fe40002781670 */
[----:B------:R-:W-:Y:S02]  /*b2f0*/  ISETP.LT.OR P6, PT, R5, 0x11, P6 ;  /* 0x000000110500780c */ /* 0x000fe400037c1670 */
[----:B------:R-:W-:Y:S02]  /*b300*/  FSEL R11, R28, -INF , !P3 ;  /* 0xff8000001c0b7808 */ /* 0x000fe40005800000 */
[----:B------:R-:W-:Y:S02]  /*b310*/  FSEL R29, R29, -INF , !P4 ;  /* 0xff8000001d1d7808 */ /* 0x000fe40006000000 */
[----:B------:R-:W-:Y:S02]  /*b320*/  FSEL R13, R32, -INF , !P6 ;  /* 0xff800000200d7808 */ /* 0x000fe40007000000 */
[----:B------:R-:W-:-:S02]  /*b330*/  ISETP.GT.AND P3, PT, R10, 0x11, P2 ;  /* 0x000000110a00780c */ /* 0x000fc40001764270 */
[C---:B------:R-:W-:Y:S02]  /*b340*/  ISETP.GT.AND P4, PT, R10.reuse, 0x18, P2 ;  /* 0x000000180a00780c */ /* 0x040fe40001784270 */
[----:B------:R-:W-:Y:S02]  /*b350*/  ISETP.GT.AND P6, PT, R10, 0x19, P2 ;  /* 0x000000190a00780c */ /* 0x000fe400017c4270 */
[C---:B------:R-:W-:Y:S02]  /*b360*/  ISETP.LT.OR P3, PT, R5.reuse, 0x12, P3 ;  /* 0x000000120500780c */ /* 0x040fe40001f61670 */
[C---:B------:R-:W-:Y:S02]  /*b370*/  ISETP.LT.OR P4, PT, R5.reuse, 0x19, P4 ;  /* 0x000000190500780c */ /* 0x040fe40002781670 */
[----:B------:R-:W-:Y:S02]  /*b380*/  ISETP.LT.OR P6, PT, R5, 0x1a, P6 ;  /* 0x0000001a0500780c */ /* 0x000fe400037c1670 */
[----:B------:R-:W-:-:S02]  /*b390*/  FSEL R33, R33, -INF , !P3 ;  /* 0xff80000021217808 */ /* 0x000fc40005800000 */
        /* <DEDUP_REMOVED lines=67> */
[----:B------:R-:W-:Y:S01]  /*b7d0*/  ISETP.GT.AND P6, PT, R10, 0x79, P2 ;  /* 0x000000790a00780c */ /* 0x000fe200017c4270 */
[--C-:B0-----:R-:W-:Y:S01]  /*b7e0*/  IMAD.IADD R10, R14, 0x1, R7.reuse ;  /* 0x000000010e0a7824 */ /* 0x101fe200078e0207 */
[C---:B------:R-:W-:Y:S02]  /*b7f0*/  ISETP.LT.OR P3, PT, R5.reuse, 0x72, P3 ;  /* 0x000000720500780c */ /* 0x040fe40001f61670 */
[C---:B------:R-:W-:Y:S02]  /*b800*/  ISETP.LT.OR P4, PT, R5.reuse, 0x79, P4 ;  /* 0x000000790500780c */ /* 0x040fe40002781670 */
[----:B------:R-:W-:Y:S01]  /*b810*/  ISETP.LT.OR P6, PT, R5, 0x7a, P6 ;  /* 0x0000007a0500780c */ /* 0x000fe200037c1670 */
[----:B------:R-:W-:Y:S01]  /*b820*/  IMAD.IADD R5, R12, 0x1, R7 ;  /* 0x000000010c057824 */ /* 0x000fe200078e0207 */
[----:B------:R-:W-:-:S02]  /*b830*/  FSEL R81, R81, -INF , !P3 ;  /* 0xff80000051517808 */ /* 0x000fc40005800000 */
[----:B------:R-:W-:Y:S02]  /*b840*/  FSEL R84, R84, -INF , !P4 ;  /* 0xff80000054547808 */ /* 0x000fe40006000000 */
[----:B------:R-:W-:Y:S01]  /*b850*/  FSEL R85, R85, -INF , !P6 ;  /* 0xff80000055557808 */ /* 0x000fe20007000000 */
[----:B------:R-:W-:Y:S06]  /*b860*/  @!P5 BRA `(.L_x_1244) ;  /* 0x00000000005cd947 */ /* 0x000fec0003800000 */
        /* <DEDUP_REMOVED lines=13> */
.L_x_1246:
[----:B------:R-:W-:-:S05]  /*b940*/  IMAD.U32 R12, RZ, RZ, UR55 ;  /* 0x00000037ff0c7e24 */ /* 0x000fca000f8e00ff */
[----:B------:R-:W-:-:S13]  /*b950*/  ISETP.NE.AND P3, PT, R12, 0x1, PT ;  /* 0x000000010c00780c */ /* 0x000fda0003f65270 */
[----:B------:R-:W0:Y:S02]  /*b960*/  @P3 LDC.64 R6, c[0x0][0x9e8] ;  /* 0x00027a00ff063b82 */ /* 0x000e240000000a00 */
[----:B0-----:R-:W-:-:S05]  /*b970*/  @P3 IMAD.HI.U32 R6, R0, R6, RZ ;  /* 0x0000000600063227 */ /* 0x001fca00078e00ff */
[----:B------:R-:W-:-:S07]  /*b980*/  @P3 SHF.R.U32.HI R0, RZ, R7, R6 ;  /* 0x00000007ff003219 */ /* 0x000fce0000011606 */
.L_x_1247:
[----:B------:R-:W-:Y:S05]  /*b990*/  BSYNC B0 ;  /* 0x0000000000007941 */ /* 0x000fea0003800000 */
.L_x_1245:
[----:B------:R-:W-:-:S04]  /*b9a0*/  IMAD R157, R0, R12, -R157 ;  /* 0x0000000c009d7224 */ /* 0x000fc800078e0a9d */
[----:B------:R-:W-:-:S05]  /*b9b0*/  IMAD.IADD R157, R157, 0x1, -R16 ;  /* 0x000000019d9d7824 */ /* 0x000fca00078e0a10 */
[----:B------:R-:W-:Y:S02]  /*b9c0*/  VIADDMNMX R5, R157, R12, R5, PT ;  /* 0x0000000c9d057246 */ /* 0x000fe40003800105 */
[----:B------:R-:W-:-:S07]  /*b9d0*/  VIMNMX R10, R10, R157, !PT ;  /* 0x0000009d0a0a7248 */ /* 0x000fce0007fe0100 */
.L_x_1244:
        /* <DEDUP_REMOVED lines=29> */
[----:B------:R-:W-:Y:S02]  /*bbb0*/  ISETP.GT.AND P6, PT, R10, 0x8, P2 ;  /* 0x000000080a00780c */ /* 0x000fe400017c4270 */
[----:B------:R-:W-:Y:S02]  /*bbc0*/  FMNMX.FTZ R0, R52, R7, !PT ;  /* 0x0000000734007209 */ /* 0x000fe40007810000 */
[----:B------:R-:W-:-:S02]  /*bbd0*/  FSEL R27, R27, -INF , !P4 ;  /* 0xff8000001b1b7808 */ /* 0x000fc40006000000 */
[----:B------:R-:W-:Y:S02]  /*bbe0*/  FMNMX.FTZ R7, R53, R0, !PT ;  /* 0x0000000035077209 */ /* 0x000fe40007810000 */
[----:B------:R-:W-:Y:S02]  /*bbf0*/  ISETP.GT.AND P4, PT, R10, 0x10, P2 ;  /* 0x000000100a00780c */ /* 0x000fe40001784270 */
[----:B------:R-:W-:Y:S02]  /*bc00*/  FMNMX.FTZ R0, R56, R7, !PT ;  /* 0x0000000738007209 */ /* 0x000fe40007810000 */
[----:B------:R-:W-:Y:S02]  /*bc10*/  FSEL R43, R43, -INF , !P3 ;  /* 0xff8000002b2b7808 */ /* 0x000fe40005800000 */
[----:B------:R-:W-:Y:S02]  /*bc20*/  FMNMX.FTZ R7, R57, R0, !PT ;  /* 0x0000000039077209 */ /* 0x000fe40007810000 */
[----:B------:R-:W-:-:S02]  /*bc30*/  ISETP.LT.OR P6, PT, R5, 0x9, P6 ;  /* 0x000000090500780c */ /* 0x000fc400037c1670 */
[----:B------:R-:W-:Y:S02]  /*bc40*/  FMNMX.FTZ R0, R60, R7, !PT ;  /* 0x000000073c007209 */ /* 0x000fe40007810000 */
[----:B------:R-:W-:Y:S02]  /*bc50*/  ISETP.GT.AND P3, PT, R10, RZ, P2 ;  /* 0x000000ff0a00720c */ /* 0x000fe40001764270 */
[----:B------:R-:W-:Y:S02]  /*bc60*/  FMNMX.FTZ R7, R61, R0, !PT ;  /* 0x000000003d077209 */ /* 0x000fe40007810000 */
[----:B------:R-:W-:Y:S02]  /*bc70*/  ISETP.LT.OR P4, PT, R5, 0x11, P4 ;  /* 0x000000110500780c */ /* 0x000fe40002781670 */
[----:B------:R-:W-:Y:S02]  /*bc80*/  FMNMX.FTZ R0, R64, R7, !PT ;  /* 0x0000000740007209 */ /* 0x000fe40007810000 */
[----:B------:R-:W-:-:S02]  /*bc90*/  FSEL R30, R30, -INF , !P6 ;  /* 0xff8000001e1e7808 */ /* 0x000fc40007000000 */
        /* <DEDUP_REMOVED lines=9> */
[----:B------:R-:W-:Y:S02]  /*bd30*/  ISETP.LT.OR P4, PT, R5, 0x19, P4 ;  /* 0x000000190500780c */ /* 0x000fe40002781670 */
[----:B------:R-:W-:Y:S02]  /*bd40*/  FMNMX.FTZ R0, R76, R7, !PT ;  /* 0x000000074c007209 */ /* 0x000fe40007810000 */
[----:B------:R-:W-:-:S02]  /*bd50*/  FMNMX.FTZ R12, R26, R9, !PT ;  /* 0x000000091a0c7209 */ /* 0x000fc40007810000 */
[----:B------:R-:W-:Y:S02]  /*bd60*/  FMNMX.FTZ R7, R77, R0, !PT ;  /* 0x000000004d077209 */ /* 0x000fe40007810000 */
[----:B------:R-:W-:Y:S02]  /*bd70*/  FSEL R38, R38, -INF , !P4 ;  /* 0xff80000026267808 */ /* 0x000fe40006000000 */
[----:B------:R-:W-:Y:S02]  /*bd80*/  FMNMX.FTZ R0, R80, R7, !PT ;  /* 0x0000000750007209 */ /* 0x000fe40007810000 */
[----:B------:R-:W-:Y:S02]  /*bd90*/  ISETP.GT.AND P4, PT, R10, 0x20, P2 ;  /* 0x000000200a00780c */ /* 0x000fe40001784270 */
[----:B------:R-:W-:Y:S02]  /*bda0*/  FMNMX.FTZ R7, R81, R0, !PT ;  /* 0x0000000051077209 */ /* 0x000fe40007810000 */
[----:B------:R-:W-:-:S02]  /*bdb0*/  ISETP.LT.OR P4, PT, R5, 0x21, P4 ;  /* 0x000000210500780c */ /* 0x000fc40002781670 */
[----:B------:R-:W-:Y:S02]  /*bdc0*/  FMNMX.FTZ R0, R84, R7, !PT ;  /* 0x0000000754007209 */ /* 0x000fe40007810000 */
[----:B------:R-:W-:Y:S02]  /*bdd0*/  FSEL R42, R42, -INF , !P4 ;  /* 0xff8000002a2a7808 */ /* 0x000fe40006000000 */
[----:B------:R-:W-:Y:S02]  /*bde0*/  FMNMX.FTZ R6, R85, R0, !PT ;  /* 0x0000000055067209 */ /* 0x000fe40007810000 */
[C---:B------:R-:W-:Y:S02]  /*bdf0*/  ISETP.GT.AND P4, PT, R10.reuse, 0x28, P2 ;  /* 0x000000280a00780c */ /* 0x040fe40001784270 */
[----:B------:R-:W-:Y:S01]  /*be00*/  ISETP.GT.AND P3, PT, R10, 0x30, P2 ;  /* 0x000000300a00780c */ /* 0x000fe20001764270 */
[----:B------:R-:W0:Y:S01]  /*be10*/  SHFL.BFLY PT, R7, R6, 0x2, 0x1f ;  /* 0x0c401f0006077f89 */ /* 0x000e2200000e0000 */
[----:B------:R-:W-:-:S02]  /*be20*/  ISETP.LT.OR P4, PT, R5, 0x29, P4 ;  /* 0x000000290500780c */ /* 0x000fc40002781670 */
[C---:B------:R-:W-:Y:S02]  /*be30*/  ISETP.LT.OR P3, PT, R5.reuse, 0x31, P3 ;  /* 0x000000310500780c */ /* 0x040fe40001f61670 */
[----:B------:R-:W-:Y:S02]  /*be40*/  FSEL R46, R46, -INF , !P4 ;  /* 0xff8000002e2e7808 */ /* 0x000fe40006000000 */
[----:B------:R-:W-:Y:S02]  /*be50*/  ISETP.GT.AND P4, PT, R10, 0x29, P2 ;  /* 0x000000290a00780c */ /* 0x000fe40001784270 */
[----:B------:R-:W-:Y:S02]  /*be60*/  FSEL R50, R50, -INF , !P3 ;  /* 0xff80000032327808 */ /* 0x000fe40005800000 */
[----:B------:R-:W-:Y:S02]  /*be70*/  ISETP.LT.OR P4, PT, R5, 0x2a, P4 ;  /* 0x0000002a0500780c */ /* 0x000fe40002781670 */
[----:B------:R-:W-:-:S02]  /*be80*/  ISETP.GT.AND P3, PT, R10, 0x38, P2 ;  /* 0x000000380a00780c */ /* 0x000fc40001764270 */
[----:B------:R-:W-:Y:S02]  /*be90*/  FSEL R47, R47, -INF , !P4 ;  /* 0xff8000002f2f7808 */ /* 0x000fe40006000000 */
[----:B------:R-:W-:Y:S02]  /*bea0*/  ISETP.GT.AND P4, PT, R10, 0x31, P2 ;  /* 0x000000310a00780c */ /* 0x000fe40001784270 */
[C---:B------:R-:W-:Y:S02]  /*beb0*/  ISETP.LT.OR P3, PT, R5.reuse, 0x39, P3 ;  /* 0x000000390500780c */ /* 0x040fe40001f61670 */
[----:B------:R-:W-:Y:S02]  /*bec0*/  ISETP.LT.OR P4, PT, R5, 0x32, P4 ;  /* 0x000000320500780c */ /* 0x000fe40002781670 */
[----:B------:R-:W-:Y:S02]  /*bed0*/  FSEL R54, R54, -INF , !P3 ;  /* 0xff80000036367808 */ /* 0x000fe40005800000 */
[----:B0-----:R-:W-:-:S02]  /*bee0*/  FMNMX.FTZ R7, R6, R7, !PT ;  /* 0x0000000706077209 */ /* 0x001fc40007810000 */
[----:B------:R-:W-:Y:S02]  /*bef0*/  FSEL R51, R51, -INF , !P4 ;  /* 0xff80000033337808 */ /* 0x000fe40006000000 */
[C---:B------:R-:W-:Y:S01]  /*bf00*/  ISETP.GT.AND P4, PT, R10.reuse, 0x39, P2 ;  /* 0x000000390a00780c */ /* 0x040fe20001784270 */
[----:B------:R-:W0:Y:S01]  /*bf10*/  SHFL.BFLY PT, R0, R7, 0x1, 0x1f ;  /* 0x0c201f0007007f89 */ /* 0x000e2200000e0000 */
[----:B------:R-:W-:Y:S02]  /*bf20*/  ISETP.GT.AND P3, PT, R10, 0x40, P2 ;  /* 0x000000400a00780c */ /* 0x000fe40001764270 */
[C---:B------:R-:W-:Y:S02]  /*bf30*/  ISETP.LT.OR P4, PT, R5.reuse, 0x3a, P4 ;  /* 0x0000003a0500780c */ /* 0x040fe40002781670 */
[----:B------:R-:W-:Y:S02]  /*bf40*/  ISETP.LT.OR P3, PT, R5, 0x41, P3 ;  /* 0x000000410500780c */ /* 0x000fe40001f61670 */
[----:B------:R-:W-:-:S02]  /*bf50*/  FSEL R55, R55, -INF , !P4 ;  /* 0xff80000037377808 */ /* 0x000fc40006000000 */
[----:B------:R-:W-:Y:S02]  /*bf60*/  ISETP.GT.AND P4, PT, R10, 0x41, P2 ;  /* 0x000000410a00780c */ /* 0x000fe40001784270 */
[----:B------:R-:W-:Y:S02]  /*bf70*/  FSEL R58, R58, -INF , !P3 ;  /* 0xff8000003a3a7808 */ /* 0x000fe40005800000 */
[----:B------:R-:W-:Y:S02]  /*bf80*/  ISETP.GT.AND P3, PT, R10, 0x48, P2 ;  /* 0x000000480a00780c */ /* 0x000fe40001764270 */
[C---:B------:R-:W-:Y:S02]  /*bf90*/  ISETP.LT.OR P4, PT, R5.reuse, 0x42, P4 ;  /* 0x000000420500780c */ /* 0x040fe40002781670 */
[----:B------:R-:W-:Y:S02]  /*bfa0*/  ISETP.LT.OR P3, PT, R5, 0x49, P3 ;  /* 0x000000490500780c */ /* 0x000fe40001f61670 */
[----:B------:R-:W-:-:S02]  /*bfb0*/  FSEL R59, R59, -INF , !P4 ;  /* 0xff8000003b3b7808 */ /* 0x000fc40006000000 */
[----:B------:R-:W-:Y:S02]  /*bfc0*/  ISETP.GT.AND P4, PT, R10, 0x49, P2 ;  /* 0x000000490a00780c */ /* 0x000fe40001784270 */
[----:B------:R-:W-:Y:S02]  /*bfd0*/  FSEL R62, R62, -INF , !P3 ;  /* 0xff8000003e3e7808 */ /* 0x000fe40005800000 */
[----:B0-----:R-:W-:Y:S02]  /*bfe0*/  FMNMX.FTZ R0, R7, R0, !PT ;  /* 0x0000000007007209 */ /* 0x001fe40007810000 */
[----:B------:R-:W-:Y:S02]  /*bff0*/  ISETP.GT.AND P3, PT, R10, 0x50, P2 ;  /* 0x000000500a00780c */ /* 0x000fe40001764270 */
[C---:B------:R-:W-:Y:S01]  /*c000*/  FSETP.NEU.FTZ.AND P6, PT, R0.reuse, -INF , PT ;  /* 0xff8000000000780b */ /* 0x040fe20003fdd000 */
[----:B------:R-:W-:Y:S01]  /*c010*/  FMUL.FTZ R6, R0, UR10 ;  /* 0x0000000a00067c20 */ /* 0x000fe20008410000 */
[----:B------:R-:W-:-:S02]  /*c020*/  ISETP.LT.OR P4, PT, R5, 0x4a, P4 ;  /* 0x0000004a0500780c */ /* 0x000fc40002781670 */
[----:B------:R-:W-:Y:S02]  /*c030*/  ISETP.LT.OR P3, PT, R5, 0x51, P3 ;  /* 0x000000510500780c */ /* 0x000fe40001f61670 */
[----:B------:R-:W-:Y:S02]  /*c040*/  FSEL R6, R6, RZ, P6 ;  /* 0x000000ff06067208 */ /* 0x000fe40003000000 */
[----:B------:R-:W-:Y:S02]  /*c050*/  FSEL R63, R63, -INF , !P4 ;  /* 0xff8000003f3f7808 */ /* 0x000fe40006000000 */
[----:B------:R-:W-:Y:S01]  /*c060*/  ISETP.GT.AND P4, PT, R10, 0x51, P2 ;  /* 0x000000510a00780c */ /* 0x000fe20001784270 */
[--C-:B------:R-:W-:Y:S01]  /*c070*/  FFMA.FTZ R182, R11, UR10, -R6.reuse ;  /* 0x0000000a0bb67c23 */ /* 0x100fe20008010806 */
[--C-:B------:R-:W-:Y:S01]  /*c080*/  FFMA.FTZ R11, R29, UR10, -R6.reuse ;  /* 0x0000000a1d0b7c23 */ /* 0x100fe20008010806 */
[----:B------:R-:W-:Y:S01]  /*c090*/  FMNMX.FTZ R29, R27, R12, !PT ;  /* 0x0000000c1b1d7209 */ /* 0x000fe20007810000 */
[--C-:B------:R-:W-:Y:S01]  /*c0a0*/  FFMA.FTZ R178, R15, UR10, -R6.reuse ;  /* 0x0000000a0fb27c23 */ /* 0x100fe20008010806 */
[--C-:B------:R-:W-:Y:S01]  /*c0b0*/  FFMA.FTZ R172, R21, UR10, -R6.reuse ;  /* 0x0000000a15ac7c23 */ /* 0x100fe20008010806 */
[--C-:B------:R-:W-:Y:S01]  /*c0c0*/  FFMA.FTZ R174, R25, UR10, -R6.reuse ;  /* 0x0000000a19ae7c23 */ /* 0x100fe20008010806 */
[----:B------:R-:W-:Y:S01]  /*c0d0*/  FMNMX.FTZ R12, R30, R29, !PT ;  /* 0x0000001d1e0c7209 */ /* 0x000fe20007810000 */
[--C-:B------:R-:W-:Y:S01]  /*c0e0*/  FFMA.FTZ R176, R13, UR10, -R6.reuse ;  /* 0x0000000a0db07c23 */ /* 0x100fe20008010806 */
[--C-:B------:R-:W-:Y:S01]  /*c0f0*/  FFMA.FTZ R13, R33, UR10, -R6.reuse ;  /* 0x0000000a210d7c23 */ /* 0x100fe20008010806 */
[----:B------:R-:W-:Y:S01]  /*c100*/  FSEL R66, R66, -INF , !P3 ;  /* 0xff80000042427808 */ /* 0x000fe20005800000 */
        /* <DEDUP_REMOVED lines=28> */
[----:B------:R-:W-:Y:S01]  /*c2d0*/  FFMA.FTZ R85, R85, UR10, -R6 ;  /* 0x0000000a55557c23 */ /* 0x000fe20008010806 */
[----:B------:R-:W-:Y:S01]  /*c2e0*/  FMNMX.FTZ R12, R46, R29, !PT ;  /* 0x0000001d2e0c7209 */ /* 0x000fe20007810000 */
[----:B------:R-:W-:Y:S01]  /*c2f0*/  MUFU.EX2 R180, R180 ;  /* 0x000000b400b47308 */ /* 0x000fe20000000800 */
[----:B------:R-:W-:-:S02]  /*c300*/  ISETP.LT.OR P4, PT, R5, 0x5a, P4 ;  /* 0x0000005a0500780c */ /* 0x000fc40002781670 */
[----:B------:R-:W-:Y:S02]  /*c310*/  FMNMX.FTZ R25, R47, R12, !PT ;  /* 0x0000000c2f197209 */ /* 0x000fe40007810000 */
        /* <DEDUP_REMOVED lines=12> */
[----:B------:R-:W-:Y:S02]  /*c3e0*/  ISETP.GT.AND P3, PT, R10, 0x68, P2 ;  /* 0x000000680a00780c */ /* 0x000fe40001764270 */
[----:B------:R-:W-:Y:S01]  /*c3f0*/  FMNMX.FTZ R12, R58, R29, !PT ;  /* 0x0000001d3a0c7209 */ /* 0x000fe20007810000 */
[--C-:B------:R-:W-:Y:S01]  /*c400*/  FFMA.FTZ R29, R49, UR10, -R6.reuse ;  /* 0x0000000a311d7c23 */ /* 0x100fe20008010806 */
[----:B------:R-:W-:Y:S01]  /*c410*/  ISETP.LT.OR P4, PT, R5, 0x62, P4 ;  /* 0x000000620500780c */ /* 0x000fe20002781670 */
[----:B------:R-:W-:Y:S01]  /*c420*/  FFMA.FTZ R49, R69, UR10, -R6 ;  /* 0x0000000a45317c23 */ /* 0x000fe20008010806 */
[----:B------:R-:W-:Y:S01]  /*c430*/  FMNMX.FTZ R33, R59, R12, !PT ;  /* 0x0000000c3b217209 */ /* 0x000fe20007810000 */
[----:B------:R-:W-:Y:S01]  /*c440*/  MUFU.EX2 R11, R11 ;  /* 0x0000000b000b7308 */ /* 0x000fe20000000800 */
[----:B------:R-:W-:-:S02]  /*c450*/  ISETP.LT.OR P3, PT, R5, 0x69, P3 ;  /* 0x000000690500780c */ /* 0x000fc40001f61670 */
[----:B------:R-:W-:Y:S02]  /*c460*/  FMNMX.FTZ R12, R62, R33, !PT ;  /* 0x000000213e0c7209 */ /* 0x000fe40007810000 */
[----:B------:R-:W-:Y:S02]  /*c470*/  FSEL R75, R75, -INF , !P4 ;  /* 0xff8000004b4b7808 */ /* 0x000fe40006000000 */
[----:B------:R-:W-:Y:S01]  /*c480*/  FMNMX.FTZ R33, R63, R12, !PT ;  /* 0x0000000c3f217209 */ /* 0x000fe20007810000 */
[----:B------:R-:W-:Y:S01]  /*c490*/  MUFU.EX2 R176, R176 ;  /* 0x000000b000b07308 */ /* 0x000fe20000000800 */
[----:B------:R-:W-:Y:S02]  /*c4a0*/  ISETP.GT.AND P4, PT, R10, 0x69, P2 ;  /* 0x000000690a00780c */ /* 0x000fe40001784270 */
        /* <DEDUP_REMOVED lines=8> */
[----:B------:R-:W-:Y:S02]  /*c530*/  ISETP.LT.OR P4, PT, R5, 0x6a, P4 ;  /* 0x0000006a0500780c */ /* 0x000fe40002781670 */
        /* <DEDUP_REMOVED lines=12> */
[C---:B------:R-:W-:Y:S01]  /*c600*/  ISETP.GT.AND P3, PT, R10.reuse, 0x78, P2 ;  /* 0x000000780a00780c */ /* 0x040fe20001764270 */
[----:B------:R-:W-:Y:S01]  /*c610*/  MUFU.EX2 R172, R172 ;  /* 0x000000ac00ac7308 */ /* 0x000fe20000000800 */
[----:B------:R-:W-:Y:S02]  /*c620*/  ISETP.LT.OR P4, PT, R5, 0x72, P4 ;  /* 0x000000720500780c */ /* 0x000fe40002781670 */
[----:B------:R-:W-:Y:S02]  /*c630*/  FMNMX.FTZ R41, R79, R12, !PT ;  /* 0x0000000c4f297209 */ /* 0x000fe40007810000 */
[----:B------:R-:W-:-:S02]  /*c640*/  ISETP.GT.AND P2, PT, R10, 0x79, P2 ;  /* 0x000000790a00780c */ /* 0x000fc40001744270 */
[----:B------:R-:W-:Y:S01]  /*c650*/  ISETP.LT.OR P3, PT, R5, 0x79, P3 ;  /* 0x000000790500780c */ /* 0x000fe20001f61670 */
[----:B------:R-:W-:Y:S01]  /*c660*/  MUFU.EX2 R21, R21 ;  /* 0x0000001500157308 */ /* 0x000fe20000000800 */
[----:B------:R-:W-:Y:S02]  /*c670*/  FSEL R83, R83, -INF , !P4 ;  /* 0xff80000053537808 */ /* 0x000fe40006000000 */
[----:B------:R-:W-:Y:S01]  /*c680*/  FMNMX.FTZ R10, R82, R41, !PT ;  /* 0x00000029520a7209 */ /* 0x000fe20007810000 */
[--C-:B------:R-:W-:Y:S01]  /*c690*/  FFMA.FTZ R41, R61, UR10, -R6.reuse ;  /* 0x0000000a3d297c23 */ /* 0x100fe20008010806 */
[----:B------:R-:W-:Y:S01]  /*c6a0*/  ISETP.LT.OR P2, PT, R5, 0x7a, P2 ;  /* 0x0000007a0500780c */ /* 0x000fe20001741670 */
[----:B------:R-:W-:Y:S01]  /*c6b0*/  FFMA.FTZ R61, R81, UR10, -R6 ;  /* 0x0000000a513d7c23 */ /* 0x000fe20008010806 */
[----:B------:R-:W-:Y:S01]  /*c6c0*/  FSEL R86, R86, -INF , !P3 ;  /* 0xff80000056567808 */ /* 0x000fe20005800000 */
[----:B------:R-:W-:Y:S01]  /*c6d0*/  MUFU.EX2 R174, R174 ;  /* 0x000000ae00ae7308 */ /* 0x000fe20000000800 */
[----:B------:R-:W-:-:S02]  /*c6e0*/  FMNMX.FTZ R5, R83, R10, !PT ;  /* 0x0000000a53057209 */ /* 0x000fc40007810000 */
[----:B------:R-:W-:Y:S02]  /*c6f0*/  FSEL R87, R87, -INF , !P2 ;  /* 0xff80000057577808 */ /* 0x000fe40005000000 */
[----:B------:R-:W-:Y:S02]  /*c700*/  FMNMX.FTZ R10, R86, R5, !PT ;  /* 0x00000005560a7209 */ /* 0x000fe40007810000 */
        /* <DEDUP_REMOVED lines=9> */
[----:B0-----:R-:W-:-:S07]  /*c7a0*/  FMNMX.FTZ R5, R10, R5, !PT ;  /* 0x000000050a057209 */ /* 0x001fce0007810000 */
[----:B------:R-:W0:Y:S01]  /*c7b0*/  MUFU.EX2 R170, R170 ;  /* 0x000000aa00aa7308 */ /* 0x000e220000000800 */
[----:B-1----:R-:W-:Y:S01]  /*c7c0*/  FFMA.FTZ R24, R69, R3, R180 ;  /* 0x0000000345187223 */ /* 0x002fe200000100b4 */
[----:B------:R-:W1:Y:S01]  /*c7d0*/  SHFL.BFLY PT, R10, R5, 0x1, 0x1f ;  /* 0x0c201f00050a7f89 */ /* 0x000e6200000e0000 */
[C---:B------:R-:W-:Y:S01]  /*c7e0*/  F2FP.F16.F32.PACK_AB R180, R7.reuse, R180 ;  /* 0x000000b407b4723e */ /* 0x040fe200000000ff */
[-C--:B------:R-:W-:Y:S01]  /*c7f0*/  FMUL.FTZ R88, R88, R69.reuse ;  /* 0x0000004558587220 */ /* 0x080fe20000410000 */
[----:B------:R-:W-:Y:S01]  /*c800*/  FADD.FTZ R3, R7, R24 ;  /* 0x0000001807037221 */ /* 0x000fe20000010000 */
        /* <DEDUP_REMOVED lines=10> */
[----:B------:R-:W4:Y:S01]  /*c8b0*/  MUFU.EX2 R164, R164 ;  /* 0x000000a400a47308 */ /* 0x000f220000000800 */
        /* <DEDUP_REMOVED lines=9> */
[----:B-1----:R-:W-:Y:S01]  /*c950*/  FMNMX.FTZ R5, R5, R10, !PT ;  /* 0x0000000a05057209 */ /* 0x002fe20007810000 */
[-C--:B------:R-:W-:Y:S01]  /*c960*/  FMUL.FTZ R124, R124, R69.reuse ;  /* 0x000000457c7c7220 */ /* 0x080fe20000410000 */
[-C--:B------:R-:W-:Y:S01]  /*c970*/  FMUL.FTZ R125, R125, R69.reuse ;  /* 0x000000457d7d7220 */ /* 0x080fe20000410000 */
[-C--:B------:R-:W-:Y:S01]  /*c980*/  FMUL.FTZ R128, R128, R69.reuse ;  /* 0x0000004580807220 */ /* 0x080fe20000410000 */
[C---:B------:R-:W-:Y:S01]  /*c990*/  FSETP.NEU.FTZ.AND P2, PT, R5.reuse, -INF , PT ;  /* 0xff8000000500780b */ /* 0x040fe20003f5d000 */
[----:B------:R-:W-:Y:S01]  /*c9a0*/  FMUL.FTZ R20, R5, UR10 ;  /* 0x0000000a05147c20 */ /* 0x000fe20008410000 */
[----:B------:R-:W1:Y:S01]  /*c9b0*/  MUFU.EX2 R166, R166 ;  /* 0x000000a600a67308 */ /* 0x000e620000000800 */
[-C--:B------:R-:W-:Y:S01]  /*c9c0*/  FMUL.FTZ R129, R129, R69.reuse ;  /* 0x0000004581817220 */ /* 0x080fe20000410000 */
[-C--:B------:R-:W-:Y:S01]  /*c9d0*/  FMUL.FTZ R132, R132, R69.reuse ;  /* 0x0000004584847220 */ /* 0x080fe20000410000 */
[-C--:B------:R-:W-:Y:S01]  /*c9e0*/  FMUL.FTZ R133, R133, R69.reuse ;  /* 0x0000004585857220 */ /* 0x080fe20000410000 */
[----:B------:R-:W-:Y:S01]  /*c9f0*/  FSEL R20, R20, RZ, P2 ;  /* 0x000000ff14147208 */ /* 0x000fe20001000000 */
[-C--:B------:R-:W-:Y:S01]  /*ca00*/  FMUL.FTZ R136, R136, R69.reuse ;  /* 0x0000004588887220 */ /* 0x080fe20000410000 */
[-C--:B------:R-:W-:Y:S01]  /*ca10*/  FMUL.FTZ R137, R137, R69.reuse ;  /* 0x0000004589897220 */ /* 0x080fe20000410000 */
[-C--:B------:R-:W-:Y:S01]  /*ca20*/  FMUL.FTZ R140, R140, R69.reuse ;  /* 0x000000458c8c7220 */ /* 0x080fe20000410000 */
        /* <DEDUP_REMOVED lines=44> */
[--C-:B------:R-:W-:Y:S01]  /*ccf0*/  FFMA.FTZ R75, R75, UR10, -R20.reuse ;  /* 0x0000000a4b4b7c23 */ /* 0x100fe20008010814 */
[----:B------:R-:W-:Y:S01]  /*cd00*/  FFMA.FTZ R78, R78, UR10, -R20 ;  /* 0x0000000a4e4e7c23 */ /* 0x000fe20008010814 */
[----:B--2---:R-:W-:Y:S01]  /*cd10*/  FADD.FTZ R3, R29, R32 ;  /* 0x000000201d037221 */ /* 0x004fe20000010000 */
[--C-:B------:R-:W-:Y:S01]  /*cd20*/  FFMA.FTZ R32, R59, UR10, -R20.reuse ;  /* 0x0000000a3b207c23 */ /* 0x100fe20008010814 */
[--C-:B------:R-:W-:Y:S01]  /*cd30*/  FFMA.FTZ R79, R79, UR10, -R20.reuse ;  /* 0x0000000a4f4f7c23 */ /* 0x100fe20008010814 */
[----:B------:R-:W2:Y:S01]  /*cd40*/  MUFU.EX2 R26, R26 ;  /* 0x0000001a001a7308 */ /* 0x000ea20000000800 */
[----:B0-----:R-:W-:Y:S01]  /*cd50*/  FADD.FTZ R34, R170, R3 ;  /* 0x00000003aa227221 */ /* 0x001fe20000010000 */
[--C-:B------:R-:W-:Y:S01]  /*cd60*/  FFMA.FTZ R82, R82, UR10, -R20.reuse ;  /* 0x0000000a52527c23 */ /* 0x100fe20008010814 */
[--C-:B------:R-:W-:Y:S01]  /*cd70*/  FFMA.FTZ R83, R83, UR10, -R20.reuse ;  /* 0x0000000a53537c23 */ /* 0x100fe20008010814 */
[----:B------:R-:W-:Y:S01]  /*cd80*/  FFMA.FTZ R86, R86, UR10, -R20 ;  /* 0x0000000a56567c23 */ /* 0x000fe20008010814 */
[----:B---3--:R-:W-:Y:S01]  /*cd90*/  FADD.FTZ R3, R33, R34 ;  /* 0x0000002221037221 */ /* 0x008fe20000010000 */
[----:B------:R-:W-:Y:S01]  /*cda0*/  FFMA.FTZ R20, R87, UR10, -R20 ;  /* 0x0000000a57147c23 */ /* 0x000fe20008010814 */
[----:B------:R-:W-:Y:S01]  /*cdb0*/  IMAD.U32 R27, RZ, RZ, UR58 ;  /* 0x0000003aff1b7e24 */ /* 0x000fe2000f8e00ff */
[----:B------:R-:W0:Y:S01]  /*cdc0*/  MUFU.EX2 R8, R8 ;  /* 0x0000000800087308 */ /* 0x000e220000000800 */
[----:B----4-:R-:W-:Y:S01]  /*cdd0*/  FADD.FTZ R34, R164, R3 ;  /* 0x00000003a4227221 */ /* 0x010fe20000010000 */
[----:B------:R-:W-:Y:S01]  /*cde0*/  ISETP.GT.AND P2, PT, R4, UR40, PT ;  /* 0x0000002804007c0c */ /* 0x000fe2000bf44270 */
[----:B------:R-:W-:Y:S01]  /*cdf0*/  UMOV UR58, UR47 ;  /* 0x0000002f003a7c82 */ /* 0x000fe20008000000 */
[----:B------:R-:W-:Y:S01]  /*ce00*/  @!P1 LEA R27, R27, UR41, 0x3 ;  /* 0x000000291b1b9c11 */ /* 0x000fe2000f8e18ff */
[----:B-----5:R-:W-:Y:S01]  /*ce10*/  FADD.FTZ R3, R37, R34 ;  /* 0x0000002225037221 */ /* 0x020fe20000010000 */
[----:B------:R-:W-:Y:S01]  /*ce20*/  F2FP.F16.F32.PACK_AB R182, R11, R182 ;  /* 0x000000b60bb6723e */ /* 0x000fe200000000ff */
[-C--:B------:R-:W-:Y:S01]  /*ce30*/  FMUL.FTZ R141, R141, R69.reuse ;  /* 0x000000458d8d7220 */ /* 0x080fe20000410000 */
[----:B------:R-:W3:Y:S01]  /*ce40*/  MUFU.EX2 R162, R162 ;  /* 0x000000a200a27308 */ /* 0x000ee20000000800 */
[----:B-1----:R-:W-:Y:S01]  /*ce50*/  FADD.FTZ R34, R166, R3 ;  /* 0x00000003a6227221 */ /* 0x002fe20000010000 */
[----:B--2---:R-:W-:Y:S01]  /*ce60*/  FFMA.FTZ R3, R26, R2, R181 ;  /* 0x000000021a037223 */ /* 0x004fe200000100b5 */
[----:B------:R-:W-:Y:S01]  /*ce70*/  @!P1 VIADD R27, R27, 0x28860 ;  /* 0x000288601b1b9836 */ /* 0x000fe20000000000 */
[----:B------:R-:W-:Y:S01]  /*ce80*/  F2FP.F16.F32.PACK_AB R176, R13, R176 ;  /* 0x000000b00db0723e */ /* 0x000fe200000000ff */
[----:B------:R-:W-:Y:S01]  /*ce90*/  FADD.FTZ R9, R41, R34 ;  /* 0x0000002229097221 */ /* 0x000fe20000010000 */
[----:B------:R-:W-:Y:S01]  /*cea0*/  FADD.FTZ R2, R6, R3 ;  /* 0x0000000306027221 */ /* 0x000fe20000010000 */
[----:B------:R-:W-:Y:S01]  /*ceb0*/  F2FP.F16.F32.PACK_AB R178, R15, R178 ;  /* 0x000000b20fb2723e */ /* 0x000fe200000000ff */
[----:B------:R-:W1:Y:S01]  /*cec0*/  MUFU.EX2 R177, R177 ;  /* 0x000000b100b17308 */ /* 0x000e620000000800 */
[----:B------:R-:W-:Y:S01]  /*ced0*/  FADD.FTZ R34, R160, R9 ;  /* 0x00000009a0227221 */ /* 0x000fe20000010000 */
[----:B------:R-:W-:Y:S01]  /*cee0*/  FADD.FTZ R3, R183, R2 ;  /* 0x00000002b7037221 */ /* 0x000fe20000010000 */
[----:B------:R-:W-:Y:S01]  /*cef0*/  @!P1 PRMT R27, RZ, 0x654, R27 ;  /* 0x00000654ff1b9816 */ /* 0x000fe2000000001b */
[----:B------:R-:W-:Y:S01]  /*cf00*/  FMUL.FTZ R144, R144, R69 ;  /* 0x0000004590907220 */ /* 0x000fe20000410000 */
[----:B------:R-:W-:Y:S01]  /*cf10*/  FADD.FTZ R9, R45, R34 ;  /* 0x000000222d097221 */ /* 0x000fe20000010000 */
[----:B0-----:R-:W-:Y:S01]  /*cf20*/  FADD.FTZ R34, R8, R3 ;  /* 0x0000000308227221 */ /* 0x001fe20000010000 */
[----:B------:R0:W-:Y:S01]  /*cf30*/  @!P1 SYNCS.ARRIVE.TRANS64.RED.A1T0 RZ, [R27+URZ], RZ ;  /* 0x000000ff1bff99a7 */ /* 0x0001e2000810043f */
        /* <DEDUP_REMOVED lines=9> */
[----:B-1----:R-:W-:Y:S01]  /*cfd0*/  FADD.FTZ R3, R177, R34 ;  /* 0x00000022b1037221 */ /* 0x002fe20000010000 */
[----:B------:R-:W-:Y:S01]  /*cfe0*/  F2FP.F16.F32.PACK_AB R168, R29, R168 ;  /* 0x000000a81da8723e */ /* 0x000fe200000000ff */
[----:B------:R-:W-:Y:S01]  /*cff0*/  VIADD R4, R4, 0xffffffff ;  /* 0xffffffff04047836 */ /* 0x000fe20000000000 */
[----:B------:R-:W-:Y:S01]  /*d000*/  F2FP.F16.F32.PACK_AB R170, R33, R170 ;  /* 0x000000aa21aa723e */ /* 0x000fe200000000ff */
[----:B------:R-:W-:Y:S01]  /*d010*/  FMUL.FTZ R90, R90, R26 ;  /* 0x0000001a5a5a7220 */ /* 0x000fe20000410000 */
[----:B------:R-:W-:Y:S01]  /*d020*/  F2FP.F16.F32.PACK_AB R164, R37, R164 ;  /* 0x000000a425a4723e */ /* 0x000fe200000000ff */
[----:B------:R-:W-:Y:S01]  /*d030*/  FMUL.FTZ R91, R91, R26 ;  /* 0x0000001a5b5b7220 */ /* 0x000fe20000410000 */
[----:B------:R-:W1:Y:S01]  /*d040*/  MUFU.EX2 R156, R156 ;  /* 0x0000009c009c7308 */ /* 0x000e620000000800 */
[----:B--2---:R-:W-:Y:S01]  /*d050*/  FADD.FTZ R7, R49, R36 ;  /* 0x0000002431077221 */ /* 0x004fe20000010000 */
[----:B------:R-:W-:Y:S01]  /*d060*/  F2FP.F16.F32.PACK_AB R166, R41, R166 ;  /* 0x000000a629a6723e */ /* 0x000fe200000000ff */
[----:B------:R-:W-:Y:S01]  /*d070*/  FMUL.FTZ R94, R94, R26 ;  /* 0x0000001a5e5e7220 */ /* 0x000fe20000410000 */
[----:B------:R-:W-:Y:S01]  /*d080*/  F2FP.F16.F32.PACK_AB R160, R45, R160 ;  /* 0x000000a02da0723e */ /* 0x000fe200000000ff */
[----:B------:R-:W-:Y:S01]  /*d090*/  FMUL.FTZ R95, R95, R26 ;  /* 0x0000001a5f5f7220 */ /* 0x000fe20000410000 */
[----:B------:R-:W-:Y:S01]  /*d0a0*/  F2FP.F16.F32.PACK_AB R162, R49, R162 ;  /* 0x000000a231a2723e */ /* 0x000fe200000000ff */
[-C--:B------:R-:W-:Y:S01]  /*d0b0*/  FMUL.FTZ R98, R98, R26.reuse ;  /* 0x0000001a62627220 */ /* 0x080fe20000410000 */
[----:B------:R-:W2:Y:S01]  /*d0c0*/  MUFU.EX2 R179, R179 ;  /* 0x000000b300b37308 */ /* 0x000ea20000000800 */
[----:B---3--:R-:W-:Y:S01]  /*d0d0*/  FADD.FTZ R34, R10, R3 ;  /* 0x000000030a227221 */ /* 0x008fe20000010000 */
[----:B------:R-:W-:Y:S01]  /*d0e0*/  F2FP.F16.F32.PACK_AB R181, R6, R181 ;  /* 0x000000b506b5723e */ /* 0x000fe200000000ff */
[-C--:B------:R-:W-:Y:S01]  /*d0f0*/  FMUL.FTZ R99, R99, R26.reuse ;  /* 0x0000001a63637220 */ /* 0x080fe20000410000 */
[----:B------:R-:W-:Y:S01]  /*d100*/  F2FP.F16.F32.PACK_AB R177, R10, R177 ;  /* 0x000000b10ab1723e */ /* 0x000fe200000000ff */
[-C--:B------:R-:W-:Y:S01]  /*d110*/  FMUL.FTZ R102, R102, R26.reuse ;  /* 0x0000001a66667220 */ /* 0x080fe20000410000 */
[-C--:B------:R-:W-:Y:S01]  /*d120*/  FMUL.FTZ R103, R103, R26.reuse ;  /* 0x0000001a67677220 */ /* 0x080fe20000410000 */
[-C--:B------:R-:W-:Y:S01]  /*d130*/  FMUL.FTZ R106, R106, R26.reuse ;  /* 0x0000001a6a6a7220 */ /* 0x080fe20000410000 */
[----:B------:R-:W3:Y:S01]  /*d140*/  MUFU.EX2 R53, R53 ;  /* 0x0000003500357308 */ /* 0x000ee20000000800 */
        /* <DEDUP_REMOVED lines=15> */
[----:B------:R-:W2:Y:S01]  /*d240*/  MUFU.EX2 R158, R158 ;  /* 0x0000009e009e7308 */ /* 0x000ea20000000800 */
[C---:B---3--:R-:W-:Y:S01]  /*d250*/  FADD.FTZ R7, R53.reuse, R36 ;  /* 0x0000002435077221 */ /* 0x048fe20000010000 */
[----:B------:R-:W-:Y:S01]  /*d260*/  F2FP.F16.F32.PACK_AB R156, R53, R156 ;  /* 0x0000009c359c723e */ /* 0x000fe200000000ff */
[-C--:B------:R-:W-:Y:S01]  /*d270*/  FMUL.FTZ R131, R131, R26.reuse ;  /* 0x0000001a83837220 */ /* 0x080fe20000410000 */
[-C--:B------:R-:W-:Y:S01]  /*d280*/  FMUL.FTZ R134, R134, R26.reuse ;  /* 0x0000001a86867220 */ /* 0x080fe20000410000 */
[-C--:B------:R-:W-:Y:S01]  /*d290*/  FMUL.FTZ R135, R135, R26.reuse ;  /* 0x0000001a87877220 */ /* 0x080fe20000410000 */
[-C--:B------:R-:W-:Y:S01]  /*d2a0*/  FMUL.FTZ R138, R138, R26.reuse ;  /* 0x0000001a8a8a7220 */ /* 0x080fe20000410000 */
[-C--:B------:R-:W-:Y:S01]  /*d2b0*/  FMUL.FTZ R139, R139, R26.reuse ;  /* 0x0000001a8b8b7220 */ /* 0x080fe20000410000 */
[----:B------:R-:W3:Y:S01]  /*d2c0*/  MUFU.EX2 R173, R173 ;  /* 0x000000ad00ad7308 */ /* 0x000ee20000000800 */
[C---:B-1----:R-:W-:Y:S01]  /*d2d0*/  FADD.FTZ R34, R12.reuse, R3 ;  /* 0x000000030c227221 */ /* 0x042fe20000010000 */
[----:B------:R-:W-:Y:S01]  /*d2e0*/  F2FP.F16.F32.PACK_AB R179, R12, R179 ;  /* 0x000000b30cb3723e */ /* 0x000fe200000000ff */
[-C--:B------:R-:W-:Y:S01]  /*d2f0*/  FMUL.FTZ R142, R142, R26.reuse ;  /* 0x0000001a8e8e7220 */ /* 0x080fe20000410000 */
[-C--:B------:R-:W-:Y:S01]  /*d300*/  FMUL.FTZ R143, R143, R26.reuse ;  /* 0x0000001a8f8f7220 */ /* 0x080fe20000410000 */
[-C--:B------:R-:W-:Y:S01]  /*d310*/  FMUL.FTZ R146, R146, R26.reuse ;  /* 0x0000001a92927220 */ /* 0x080fe20000410000 */
[-C--:B------:R-:W-:Y:S01]  /*d320*/  FMUL.FTZ R147, R147, R26.reuse ;  /* 0x0000001a93937220 */ /* 0x080fe20000410000 */
[-C--:B------:R-:W-:Y:S01]  /*d330*/  FMUL.FTZ R150, R150, R26.reuse ;  /* 0x0000001a96967220 */ /* 0x080fe20000410000 */
[----:B------:R-:W1:Y:S01]  /*d340*/  MUFU.EX2 R57, R57 ;  /* 0x0000003900397308 */ /* 0x000e620000000800 */
[----:B--2---:R-:W-:Y:S01]  /*d350*/  FADD.FTZ R36, R158, R7 ;  /* 0x000000079e247221 */ /* 0x004fe20000010000 */
[----:B------:R-:W-:Y:S01]  /*d360*/  FMUL.FTZ R151, R151, R26 ;  /* 0x0000001a97977220 */ /* 0x000fe20000410000 */
[----:B------:R-:W-:-:S02]  /*d370*/  IMAD.MOV.U32 R8, RZ, RZ, R0 ;  /* 0x000000ffff087224 */ /* 0x000fc400078e0000 */
[----:B------:R-:W-:-:S03]  /*d380*/  IMAD.MOV.U32 R9, RZ, RZ, R5 ;  /* 0x000000ffff097224 */ /* 0x000fc600078e0005 */
[----:B------:R-:W2:Y:S01]  /*d390*/  MUFU.EX2 R14, R14 ;  /* 0x0000000e000e7308 */ /* 0x000ea20000000800 */
[----:B---3--:R-:W-:-:S07]  /*d3a0*/  FADD.FTZ R3, R173, R34 ;  /* 0x00000022ad037221 */ /* 0x008fce0000010000 */
[----:B------:R-:W3:Y:S01]  /*d3b0*/  MUFU.EX2 R152, R152 ;  /* 0x0000009800987308 */ /* 0x000ee20000000800 */
[C---:B-1----:R-:W-:Y:S01]  /*d3c0*/  FADD.FTZ R7, R57.reuse, R36 ;  /* 0x0000002439077221 */ /* 0x042fe20000010000 */
[----:B------:R-:W-:-:S06]  /*d3d0*/  F2FP.F16.F32.PACK_AB R158, R57, R158 ;  /* 0x0000009e399e723e */ /* 0x000fcc00000000ff */
[----:B------:R-:W1:Y:S01]  /*d3e0*/  MUFU.EX2 R175, R175 ;  /* 0x000000af00af7308 */ /* 0x000e620000000800 */
[C---:B--2---:R-:W-:Y:S01]  /*d3f0*/  FADD.FTZ R34, R14.reuse, R3 ;  /* 0x000000030e227221 */ /* 0x044fe20000010000 */
[----:B------:R-:W-:-:S06]  /*d400*/  F2FP.F16.F32.PACK_AB R173, R14, R173 ;  /* 0x000000ad0ead723e */ /* 0x000fcc00000000ff */
[----:B------:R-:W2:Y:S01]  /*d410*/  MUFU.EX2 R61, R61 ;  /* 0x0000003d003d7308 */ /* 0x000ea20000000800 */
[----:B---3--:R-:W-:-:S07]  /*d420*/  FADD.FTZ R36, R152, R7 ;  /* 0x0000000798247221 */ /* 0x008fce0000010000 */
[----:B------:R-:W3:Y:S01]  /*d430*/  MUFU.EX2 R24, R24 ;  /* 0x0000001800187308 */ /* 0x000ee20000000800 */
[----:B-1----:R-:W-:-:S07]  /*d440*/  FADD.FTZ R3, R175, R34 ;  /* 0x00000022af037221 */ /* 0x002fce0000010000 */
[----:B------:R-:W1:Y:S01]  /*d450*/  MUFU.EX2 R154, R154 ;  /* 0x0000009a009a7308 */ /* 0x000e620000000800 */
[C---:B--2---:R-:W-:Y:S01]  /*d460*/  FADD.FTZ R7, R61.reuse, R36 ;  /* 0x000000243d077221 */ /* 0x044fe20000010000 */
[----:B------:R-:W-:-:S06]  /*d470*/  F2FP.F16.F32.PACK_AB R152, R61, R152 ;  /* 0x000000983d98723e */ /* 0x000fcc00000000ff */
[----:B------:R-:W2:Y:S01]  /*d480*/  MUFU.EX2 R169, R169 ;  /* 0x000000a900a97308 */ /* 0x000ea20000000800 */
[C---:B---3--:R-:W-:Y:S01]  /*d490*/  FADD.FTZ R34, R24.reuse, R3 ;  /* 0x0000000318227221 */ /* 0x048fe20000010000 */
[----:B------:R-:W-:-:S06]  /*d4a0*/  F2FP.F16.F32.PACK_AB R175, R24, R175 ;  /* 0x000000af18af723e */ /* 0x000fcc00000000ff */
[----:B------:R-:W3:Y:S01]  /*d4b0*/  MUFU.EX2 R28, R28 ;  /* 0x0000001c001c7308 */ /* 0x000ee20000000800 */
[----:B-1----:R-:W-:-:S07]  /*d4c0*/  FADD.FTZ R36, R154, R7 ;  /* 0x000000079a247221 */ /* 0x002fce0000010000 */
[----:B------:R-:W1:Y:S01]  /*d4d0*/  MUFU.EX2 R171, R171 ;  /* 0x000000ab00ab7308 */ /* 0x000e620000000800 */
[----:B--2---:R-:W-:-:S07]  /*d4e0*/  FADD.FTZ R7, R169, R34 ;  /* 0x00000022a9077221 */ /* 0x004fce0000010000 */
[----:B------:R-:W2:Y:S01]  /*d4f0*/  MUFU.EX2 R30, R30 ;  /* 0x0000001e001e7308 */ /* 0x000ea20000000800 */
[C---:B---3--:R-:W-:Y:S01]  /*d500*/  FADD.FTZ R34, R28.reuse, R7 ;  /* 0x000000071c227221 */ /* 0x048fe20000010000 */
[----:B------:R-:W-:-:S06]  /*d510*/  F2FP.F16.F32.PACK_AB R169, R28, R169 ;  /* 0x000000a91ca9723e */ /* 0x000fcc00000000ff */
[----:B------:R-:W3:Y:S01]  /*d520*/  MUFU.EX2 R165, R165 ;  /* 0x000000a500a57308 */ /* 0x000ee20000000800 */
[----:B-1----:R-:W-:-:S07]  /*d530*/  FADD.FTZ R7, R171, R34 ;  /* 0x00000022ab077221 */ /* 0x002fce0000010000 */
[----:B------:R-:W1:Y:S01]  /*d540*/  MUFU.EX2 R32, R32 ;  /* 0x0000002000207308 */ /* 0x000e620000000800 */
[C---:B--2---:R-:W-:Y:S01]  /*d550*/  FADD.FTZ R34, R30.reuse, R7 ;  /* 0x000000071e227221 */ /* 0x044fe20000010000 */
[----:B------:R-:W-:-:S06]  /*d560*/  F2FP.F16.F32.PACK_AB R171, R30, R171 ;  /* 0x000000ab1eab723e */ /* 0x000fcc00000000ff */
[----:B------:R-:W2:Y:S01]  /*d570*/  MUFU.EX2 R167, R167 ;  /* 0x000000a700a77308 */ /* 0x000ea20000000800 */
[----:B---3--:R-:W-:-:S07]  /*d580*/  FADD.FTZ R7, R165, R34 ;  /* 0x00000022a5077221 */ /* 0x008fce0000010000 */
[----:B------:R-:W3:Y:S01]  /*d590*/  MUFU.EX2 R2, R63 ;  /* 0x0000003f00027308 */ /* 0x000ee20000000800 */
[C---:B-1----:R-:W-:Y:S01]  /*d5a0*/  FADD.FTZ R34, R32.reuse, R7 ;  /* 0x0000000720227221 */ /* 0x042fe20000010000 */
[----:B------:R-:W-:-:S06]  /*d5b0*/  F2FP.F16.F32.PACK_AB R165, R32, R165 ;  /* 0x000000a520a5723e */ /* 0x000fcc00000000ff */
        /* <DEDUP_REMOVED lines=31> */
[----:B--2---:R-:W-:Y:S01]  /*d7b0*/  FADD.FTZ R34, R155, R34 ;  /* 0x000000229b227221 */ /* 0x004fe20000010000 */
[C---:B---3--:R-:W-:Y:S01]  /*d7c0*/  FADD.FTZ R3, R65.reuse, R36 ;  /* 0x0000002441037221 */ /* 0x048fe20000010000 */
[----:B------:R-:W-:Y:S02]  /*d7d0*/  F2FP.F16.F32.PACK_AB R154, R65, R154 ;  /* 0x0000009a419a723e */ /* 0x000fe400000000ff */
[C---:B-1----:R-:W-:Y:S01]  /*d7e0*/  FADD.FTZ R2, R20.reuse, R34 ;  /* 0x0000002214027221 */ /* 0x042fe20000010000 */
[----:B------:R-:W-:Y:S01]  /*d7f0*/  F2FP.F16.F32.PACK_AB R155, R20, R155 ;  /* 0x0000009b149b723e */ /* 0x000fe200000000ff */
[----:B0-----:R-:W-:Y:S06]  /*d800*/  @P2 BRA `(.L_x_1248) ;  /* 0xffffffcc00e42947 */ /* 0x001fec000383ffff */
.L_x_1231:
[----:B------:R-:W-:Y:S06]  /*d810*/  BAR.ARV 0x8, 0x180 ;  /* 0x0206000000007b1d */ /* 0x000fec0000002000 */
[----:B------:R-:W-:Y:S05]  /*d820*/  @!P0 BRA `(.L_x_1249) ;  /* 0x0000000000048947 */ /* 0x000fea0003800000 */
[----:B------:R-:W-:Y:S01]  /*d830*/  BPT.TRAP 0x1 ;  /* 0x000000040000795c */ /* 0x000fe20000300000 */
.L_x_1249:
[----:B------:R-:W-:Y:S01]  /*d840*/  ULEA UR5, UR47, UR41, 0x3 ;  /* 0x000000292f057291 */ /* 0x000fe2000f8e183f */
[----:B------:R-:W-:-:S05]  /*d850*/  IMAD.U32 R4, RZ, RZ, UR50 ;  /* 0x00000032ff047e24 */ /* 0x000fca000f8e00ff */
[----:B------:R-:W-:-:S04]  /*d860*/  SHF.L.U32 R4, R4, 0x1f, RZ ;  /* 0x0000001f04047819 */ /* 0x000fc800000006ff */
[----:B------:R0:W1:Y:S01]  /*d870*/  SYNCS.PHASECHK.TRANS64.TRYWAIT P2, [UR5+0x28850], R4 ;  /* 0x02885004ff0075a7 */ /* 0x0000620008040145 */
[----:B------:R-:W-:Y:S05]  /*d880*/  @!P0 BRA `(.L_x_1250) ;  /* 0x0000000000048947 */ /* 0x000fea0003800000 */
[----:B------:R-:W-:Y:S01]  /*d890*/  BPT.TRAP 0x1 ;  /* 0x000000040000795c */ /* 0x000fe20000300000 */
.L_x_1250:
[----:B-1----:R-:W-:Y:S05]  /*d8a0*/  @P2 BRA `(.L_x_1251) ;  /* 0x0000000000082947 */ /* 0x002fea0003800000 */
[----:B------:R-:W1:Y:S02]  /*d8b0*/  SYNCS.PHASECHK.TRANS64.TRYWAIT P0, [UR5+0x28850], R4 ;  /* 0x02885004ff0075a7 */ /* 0x000e640008000145 */
[----:B-1----:R-:W-:Y:S05]  /*d8c0*/  @!P0 BRA `(.L_x_1252) ;  /* 0x000000a800d48947 */ /* 0x002fea0003800000 */
.L_x_1251:
[----:B------:R-:W-:Y:S01]  /*d8d0*/  UIADD3 UR41, UR41, 0x400, URZ ;  /* 0x0000040029297890 */ /* 0x000fe2000fffe03f */
[----:B------:R-:W-:Y:S01]  /*d8e0*/  WARPGROUP.ARRIVE ;  /* 0x00000000000079c5 */ /* 0x000fe20000000000 */
[----:B------:R-:W-:Y:S01]  /*d8f0*/  UMOV UR7, 0x40000040 ;  /* 0x4000004000077882 */ /* 0x000fe20000000000 */
[----:B01----:R-:W0:Y:S01]  /*d900*/  SHFL.BFLY PT, R4, R3, 0x2, 0x1f ;  /* 0x0c401f0003047f89 */ /* 0x003e2200000e0000 */
[----:B------:R-:W-:Y:S01]  /*d910*/  USHF.R.U32.HI UR41, URZ, 0x4, UR41 ;  /* 0x000000043f297899 */ /* 0x000fe20008011629 */
[----:B------:R-:W-:Y:S01]  /*d920*/  IMAD.MOV.U32 R8, RZ, RZ, RZ ;  /* 0x000000ffff087224 */ /* 0x000fe200078e00ff */
[----:B------:R-:W-:Y:S01]  /*d930*/  UIADD3 UR48, UR48, 0x1, URZ ;  /* 0x0000000130307890 */ /* 0x000fe2000fffe03f */
[----:B------:R-:W1:Y:S01]  /*d940*/  SHFL.BFLY PT, R7, R2, 0x2, 0x1f ;  /* 0x0c401f0002077f89 */ /* 0x000e6200000e0000 */
[----:B------:R-:W-:Y:S01]  /*d950*/  ULOP3.LUT UR41, UR41, 0x3fff, URZ, 0xc0, !UPT ;  /* 0x00003fff29297892 */ /* 0x000fe2000f8ec03f */
[----:B------:R-:W-:Y:S02]  /*d960*/  IMAD.U32 R13, RZ, RZ, UR10 ;  /* 0x0000000aff0d7e24 */ /* 0x000fe4000f8e00ff */
[----:B------:R-:W-:Y:S01]  /*d970*/  IMAD.MOV.U32 R21, RZ, RZ, -0x800000 ;  /* 0xff800000ff157424 */ /* 0x000fe200078e00ff */
[----:B------:R-:W-:Y:S01]  /*d980*/  ULOP3.LUT UR4, UR41, 0x4000000, URZ, 0xfc, !UPT ;  /* 0x0400000029047892 */ /* 0x000fe2000f8efc3f */
[----:B------:R-:W-:-:S03]  /*d990*/  IMAD.MOV.U32 R20, RZ, RZ, -0x800000 ;  /* 0xff800000ff147424 */ /* 0x000fc600078e00ff */
[----:B------:R-:W-:Y:S02]  /*d9a0*/  ULEA UR4, UR47, UR4, 0xb ;  /* 0x000000042f047291 */ /* 0x000fe4000f8e583f */
[----:B------:R-:W-:-:S04]  /*d9b0*/  UIADD3 UR47, UR47, 0x1, URZ ;  /* 0x000000012f2f7890 */ /* 0x000fc8000fffe03f */
[----:B------:R-:W-:Y:S01]  /*d9c0*/  UISETP.NE.AND UP0, UPT, UR47, 0x2, UPT ;  /* 0x000000022f00788c */ /* 0x000fe2000bf05270 */
[----:B------:R-:W-:Y:S02]  /*d9d0*/  UMOV UR6, UR4 ;  /* 0x0000000400067c82 */ /* 0x000fe40008000000 */
[----:B------:R-:W-:Y:S01]  /*d9e0*/  HGMMA.64x128x16.F32 R88, R180, gdesc[UR4].tnspB, R88, gsb0 ;  /* 0x41e00004b4587df0 */ /* 0x000fe20008000858 */
[----:B------:R-:W-:Y:S01]  /*d9f0*/  UIADD3 UR6, UR4, 0x80, URZ ;  /* 0x0000008004067890 */ /* 0x000fe2000fffe03f */
[----:B0-----:R-:W-:Y:S01]  /*da00*/  FADD.FTZ R4, R4, R3 ;  /* 0x0000000304047221 */ /* 0x001fe20000010000 */
[----:B------:R-:W-:Y:S01]  /*da10*/  UMOV UR7, 0x40000040 ;  /* 0x4000004000077882 */ /* 0x000fe20000000000 */
[----:B------:R-:W-:Y:S02]  /*da20*/  IMAD.MOV.U32 R3, RZ, RZ, RZ ;  /* 0x000000ffff037224 */ /* 0x000fe400078e00ff */
[----:B-1----:R-:W-:Y:S01]  /*da30*/  FADD.FTZ R6, R7, R2 ;  /* 0x0000000207067221 */ /* 0x002fe20000010000 */
[----:B------:R-:W-:Y:S01]  /*da40*/  USEL UR47, UR47, URZ, UP0 ;  /* 0x0000003f2f2f7287 */ /* 0x000fe20008000000 */
[----:B------:R-:W0:Y:S04]  /*da50*/  SHFL.BFLY PT, R7, R4, 0x1, 0x1f ;  /* 0x0c201f0004077f89 */ /* 0x000e2800000e0000 */
[----:B------:R-:W1:Y:S01]  /*da60*/  SHFL.BFLY PT, R9, R6, 0x1, 0x1f ;  /* 0x0c201f0006097f89 */ /* 0x000e6200000e0000 */
[----:B0-----:R-:W-:Y:S01]  /*da70*/  FADD.FTZ R10, R4, R7 ;  /* 0x00000007040a7221 */ /* 0x001fe20000010000 */
[----:B------:R-:W-:-:S02]  /*da80*/  IMAD.U32 R7, RZ, RZ, UR10 ;  /* 0x0000000aff077e24 */ /* 0x000fc4000f8e00ff */
[----:B-1----:R-:W-:Y:S02]  /*da90*/  FADD.FTZ R11, R6, R9 ;  /* 0x00000009060b7221 */ /* 0x002fe40000010000 */
[----:B------:R-:W-:Y:S01]  /*daa0*/  FSETP.NE.FTZ.AND P0, PT, R10, RZ, PT ;  /* 0x000000ff0a00720b */ /* 0x000fe20003f15000 */
[----:B------:R-:W-:Y:S02]  /*dab0*/  IMAD.U32 R6, RZ, RZ, UR5 ;  /* 0x00000005ff067e24 */ /* 0x000fe4000f8e00ff */
[----:B------:R-:W-:Y:S02]  /*dac0*/  FSETP.NE.FTZ.AND P2, PT, R11, RZ, PT ;  /* 0x000000ff0b00720b */ /* 0x000fe40003f55000 */
[----:B------:R-:W-:-:S05]  /*dad0*/  @!P1 VIADD R6, R6, 0x28860 ;  /* 0x0002886006069836 */ /* 0x000fca0000000000 */
[----:B------:R-:W-:-:S03]  /*dae0*/  @!P1 PRMT R6, RZ, 0x654, R6 ;  /* 0x00000654ff069816 */ /* 0x000fc60000000006 */
[----:B------:R-:W0:Y:S01]  /*daf0*/  @P0 MUFU.LG2 R2, R10 ;  /* 0x0000000a00020308 */ /* 0x000e220000000c00 */
[----:B------:R-:W-:Y:S02]  /*db00*/  @P0 FMUL.FTZ R7, R7, 0.69314718246459960938 ;  /* 0x3f31721807070820 */ /* 0x000fe40000410000 */
[----:B------:R-:W-:-:S05]  /*db10*/  @P2 FMUL.FTZ R13, R13, 0.69314718246459960938 ;  /* 0x3f3172180d0d2820 */ /* 0x000fca0000410000 */
        /* <DEDUP_REMOVED lines=39> */
[----:B------:R-:W-:-:S04]  /*dd90*/  USEL UR4, URZ, 0x1, UP0 ;  /* 0x000000013f047887 */ /* 0x000fc80008000000 */
[----:B------:R-:W-:Y:S01]  /*dda0*/  ULOP3.LUT UR50, UR50, UR4, URZ, 0x3c, !UPT ;  /* 0x0000000432327292 */ /* 0x000fe2000f8e3c3f */
        /* <DEDUP_REMOVED lines=69> */
.L_x_1182:
[----:B------:R-:W0:Y:S01]  /*e200*/  S2R R5, SR_CgaCtaId ;  /* 0x0000000000057919 */ /* 0x000e220000008800 */
[----:B------:R-:W-:Y:S01]  /*e210*/  MOV R0, 0x400 ;  /* 0x0000040000007802 */ /* 0x000fe20000000f00 */
[----:B------:R-:W-:Y:S01]  /*e220*/  BSSY B0, `(.L_x_1253) ;  /* 0x00002e8000007945 */ /* 0x000fe20003800000 */
[----:B------:R-:W-:Y:S02]  /*e230*/  BAR.SYNC.DEFER_BLOCKING 0x5, 0x180 ;  /* 0x0146000000007b1d */ /* 0x000fe40000010000 */
[----:B0-----:R-:W-:-:S05]  /*e240*/  LEA R0, R5, R0, 0x18 ;  /* 0x0000000005007211 */ /* 0x001fca00078ec0ff */
[----:B------:R-:W0:Y:S02]  /*e250*/  LDS.128 R4, [R0+0x288d0] ;  /* 0x0288d00000047984 */ /* 0x000e240000000c00 */
[----:B0-----:R-:W-:Y:S02]  /*e260*/  R2UR UR5, R5 ;  /* 0x00000000050572ca */ /* 0x001fe400000e0000 */
[----:B------:R-:W-:Y:S02]  /*e270*/  R2UR UR7, R6 ;  /* 0x00000000060772ca */ /* 0x000fe400000e0000 */
[----:B------:R-:W-:Y:S01]  /*e280*/  R2UR UR6, R7 ;  /* 0x00000000070672ca */ /* 0x000fe200000e0000 */
[----:B------:R-:W-:Y:S06]  /*e290*/  BAR.ARV 0x4, 0x180 ;  /* 0x0106000000007b1d */ /* 0x000fec0000002000 */
[----:B------:R-:W-:Y:S08]  /*e2a0*/  @P0 BRA `(.L_x_1254) ;  /* 0x0000002000640947 */ /* 0x000ff00003800000 */
[----:B------:R-:W0:Y:S01]  /*e2b0*/  S2R R5, SR_SWINHI ;  /* 0x0000000000057919 */ /* 0x000e220000002f00 */
[----:B------:R-:W-:Y:S01]  /*e2c0*/  ULDC.64 UR10, c[0x0][0xc00] ;  /* 0x00030000000a7ab9 */ /* 0x000fe20000000a00 */
[----:B------:R-:W-:Y:S01]  /*e2d0*/  ULDC.64 UR8, c[0x0][0xc00] ;  /* 0x0003000000087ab9 */ /* 0x000fe20000000a00 */
[----:B------:R-:W1:Y:S01]  /*e2e0*/  LDC R45, c[0x0][0xbe8] ;  /* 0x0002fa00ff2d7b82 */ /* 0x000e620000000800 */
[----:B------:R-:W-:Y:S01]  /*e2f0*/  UIMAD.WIDE UR8, UR43, 0x4, UR8 ;  /* 0x000000042b0878a5 */ /* 0x000fe2000f8e0208 */
[----:B------:R-:W-:Y:S02]  /*e300*/  MOV R32, R0 ;  /* 0x0000000000207202 */ /* 0x000fe40000000f00 */
[----:B0-----:R-:W-:-:S03]  /*e310*/  MOV R33, R5 ;  /* 0x0000000500217202 */ /* 0x001fc60000000f00 */
[----:B------:R-:W-:-:S03]  /*e320*/  IMAD.WIDE R4, R218, 0x2, R32 ;  /* 0x00000002da047825 */ /* 0x000fc600078e0220 */
[C---:B------:R-:W-:Y:S02]  /*e330*/  LOP3.LUT R7, R4.reuse, 0x380, RZ, 0xc0, !PT ;  /* 0x0000038004077812 */ /* 0x040fe400078ec0ff */
[C---:B------:R-:W-:Y:S02]  /*e340*/  IADD3 R8, P5, R4.reuse, 0x40, RZ ;  /* 0x0000004004087810 */ /* 0x040fe40007fbe0ff */
[----:B------:R-:W-:Y:S02]  /*e350*/  SHF.R.U64 R7, R7, 0x3, RZ ;  /* 0x0000000307077819 */ /* 0x000fe400000012ff */
[C---:B------:R-:W-:Y:S01]  /*e360*/  IADD3 R31, P6, R4.reuse, 0x20, RZ ;  /* 0x00000020041f7810 */ /* 0x040fe20007fde0ff */
[--C-:B------:R-:W-:Y:S01]  /*e370*/  IMAD.X R27, RZ, RZ, R5.reuse, P5 ;  /* 0x000000ffff1b7224 */ /* 0x100fe200028e0605 */
[C---:B------:R-:W-:Y:S02]  /*e380*/  IADD3 R35, P4, R4.reuse, 0x60, RZ ;  /* 0x0000006004237810 */ /* 0x040fe40007f9e0ff */
[C---:B------:R-:W-:Y:S01]  /*e390*/  IADD3 R37, P3, R4.reuse, 0x4000, RZ ;  /* 0x0000400004257810 */ /* 0x040fe20007f7e0ff */
[--C-:B------:R-:W-:Y:S01]  /*e3a0*/  IMAD.X R29, RZ, RZ, R5.reuse, P6 ;  /* 0x000000ffff1d7224 */ /* 0x100fe200030e0605 */
[C---:B------:R-:W-:Y:S01]  /*e3b0*/  IADD3 R39, P2, R4.reuse, 0x4020, RZ ;  /* 0x0000402004277810 */ /* 0x040fe20007f5e0ff */
[--C-:B------:R-:W-:Y:S01]  /*e3c0*/  IMAD.X R25, RZ, RZ, R5.reuse, P4 ;  /* 0x000000ffff197224 */ /* 0x100fe200020e0605 */
[C---:B------:R-:W-:Y:S01]  /*e3d0*/  IADD3 R41, P1, R4.reuse, 0x4040, RZ ;  /* 0x0000404004297810 */ /* 0x040fe20007f3e0ff */
[--C-:B------:R-:W-:Y:S01]  /*e3e0*/  IMAD.X R15, RZ, RZ, R5.reuse, P3 ;  /* 0x000000ffff0f7224 */ /* 0x100fe200018e0605 */
[----:B------:R-:W-:Y:S01]  /*e3f0*/  IADD3 R34, P0, R4, 0x4060, RZ ;  /* 0x0000406004227810 */ /* 0x000fe20007f1e0ff */
[--C-:B------:R-:W-:Y:S01]  /*e400*/  IMAD.X R13, RZ, RZ, R5.reuse, P2 ;  /* 0x000000ffff0d7224 */ /* 0x100fe200010e0605 */
[----:B------:R-:W-:Y:S01]  /*e410*/  LOP3.LUT R4, R7, R4, RZ, 0x3c, !PT ;  /* 0x0000000407047212 */ /* 0x000fe200078e3cff */
[--C-:B------:R-:W-:Y:S01]  /*e420*/  IMAD.X R11, RZ, RZ, R5.reuse, P1 ;  /* 0x000000ffff0b7224 */ /* 0x100fe200008e0605 */
[----:B------:R-:W-:Y:S01]  /*e430*/  LOP3.LUT R7, R8, 0x380, RZ, 0xc0, !PT ;  /* 0x0000038008077812 */ /* 0x000fe200078ec0ff */
[----:B------:R-:W-:Y:S01]  /*e440*/  IMAD.X R9, RZ, RZ, R5, P0 ;  /* 0x000000ffff097224 */ /* 0x000fe200000e0605 */
[----:B------:R-:W-:-:S02]  /*e450*/  LOP3.LUT R6, R31, 0x380, RZ, 0xc0, !PT ;  /* 0x000003801f067812 */ /* 0x000fc400078ec0ff */
[----:B------:R-:W-:Y:S02]  /*e460*/  SHF.R.U64 R7, R7, 0x3, RZ ;  /* 0x0000000307077819 */ /* 0x000fe400000012ff */
[----:B------:R-:W-:Y:S02]  /*e470*/  LOP3.LUT R10, R35, 0x380, RZ, 0xc0, !PT ;  /* 0x00000380230a7812 */ /* 0x000fe400078ec0ff */
[----:B------:R-:W-:Y:S02]  /*e480*/  LOP3.LUT R12, R37, 0x380, RZ, 0xc0, !PT ;  /* 0x00000380250c7812 */ /* 0x000fe400078ec0ff */
[----:B------:R-:W-:Y:S02]  /*e490*/  LOP3.LUT R26, R7, R8, RZ, 0x3c, !PT ;  /* 0x00000008071a7212 */ /* 0x000fe400078e3cff */
[----:B------:R-:W-:Y:S02]  /*e4a0*/  SHF.R.U64 R6, R6, 0x3, RZ ;  /* 0x0000000306067819 */ /* 0x000fe400000012ff */
[----:B------:R-:W-:-:S02]  /*e4b0*/  SHF.R.U64 R10, R10, 0x3, RZ ;  /* 0x000000030a0a7819 */ /* 0x000fc400000012ff */
[----:B------:R-:W-:Y:S02]  /*e4c0*/  LOP3.LUT R8, R39, 0x380, RZ, 0xc0, !PT ;  /* 0x0000038027087812 */ /* 0x000fe400078ec0ff */
[----:B------:R-:W-:Y:S02]  /*e4d0*/  SHF.R.U64 R12, R12, 0x3, RZ ;  /* 0x000000030c0c7819 */ /* 0x000fe400000012ff */
[----:B------:R-:W-:Y:S02]  /*e4e0*/  LOP3.LUT R28, R6, R31, RZ, 0x3c, !PT ;  /* 0x0000001f061c7212 */ /* 0x000fe400078e3cff */
[----:B------:R-:W-:Y:S02]  /*e4f0*/  LOP3.LUT R24, R10, R35, RZ, 0x3c, !PT ;  /* 0x000000230a187212 */ /* 0x000fe400078e3cff */
[----:B------:R-:W-:Y:S02]  /*e500*/  SHF.R.U64 R8, R8, 0x3, RZ ;  /* 0x0000000308087819 */ /* 0x000fe400000012ff */
[----:B------:R-:W-:-:S02]  /*e510*/  LOP3.LUT R10, R41, 0x380, RZ, 0xc0, !PT ;  /* 0x00000380290a7812 */ /* 0x000fc400078ec0ff */
[----:B------:R-:W-:Y:S02]  /*e520*/  LOP3.LUT R31, R34, 0x380, RZ, 0xc0, !PT ;  /* 0x00000380221f7812 */ /* 0x000fe400078ec0ff */
[----:B------:R-:W-:Y:S02]  /*e530*/  LOP3.LUT R14, R12, R37, RZ, 0x3c, !PT ;  /* 0x000000250c0e7212 */ /* 0x000fe400078e3cff */
[----:B------:R-:W-:Y:S02]  /*e540*/  LOP3.LUT R12, R8, R39, RZ, 0x3c, !PT ;  /* 0x00000027080c7212 */ /* 0x000fe400078e3cff */
[----:B------:R-:W-:Y:S02]  /*e550*/  MOV R30, R4 ;  /* 0x00000004001e7202 */ /* 0x000fe40000000f00 */
[----:B------:R-:W-:Y:S02]  /*e560*/  SHF.R.U64 R10, R10, 0x3, RZ ;  /* 0x000000030a0a7819 */ /* 0x000fe400000012ff */
[----:B------:R-:W-:-:S02]  /*e570*/  SHF.R.U64 R31, R31, 0x3, RZ ;  /* 0x000000031f1f7819 */ /* 0x000fc400000012ff */
[----:B------:R-:W-:Y:S02]  /*e580*/  F2FP.F16.F32.PACK_AB R4, R89, R88 ;  /* 0x000000585904723e */ /* 0x000fe400000000ff */
[----:B------:R-:W-:Y:S02]  /*e590*/  F2FP.F16.F32.PACK_AB R5, R3, R2 ;  /* 0x000000020305723e */ /* 0x000fe400000000ff */
[----:B------:R-:W-:Y:S02]  /*e5a0*/  F2FP.F16.F32.PACK_AB R6, R93, R92 ;  /* 0x0000005c5d06723e */ /* 0x000fe400000000ff */
[----:B------:R-:W-:Y:S01]  /*e5b0*/  F2FP.F16.F32.PACK_AB R7, R95, R94 ;  /* 0x0000005e5f07723e */ /* 0x000fe200000000ff */
[----:B------:R-:W-:Y:S01]  /*e5c0*/  BAR.SYNC.DEFER_BLOCKING 0x1, 0x100 ;  /* 0x0044000000007b1d */ /* 0x000fe20000010000 */
[----:B------:R-:W-:Y:S02]  /*e5d0*/  MOV R37, R14 ;  /* 0x0000000e00257202 */ /* 0x000fe40000000f00 */
[----:B------:R-:W-:-:S02]  /*e5e0*/  MOV R36, R12 ;  /* 0x0000000c00247202 */ /* 0x000fc40000000f00 */
[----:B------:R-:W-:Y:S02]  /*e5f0*/  LOP3.LUT R10, R10, R41, RZ, 0x3c, !PT ;  /* 0x000000290a0a7212 */ /* 0x000fe400078e3cff */
[----:B------:R-:W-:Y:S02]  /*e600*/  LOP3.LUT R8, R31, R34, RZ, 0x3c, !PT ;  /* 0x000000221f087212 */ /* 0x000fe400078e3cff */
[----:B------:R-:W-:Y:S02]  /*e610*/  MOV R40, R28 ;  /* 0x0000001c00287202 */ /* 0x000fe40000000f00 */
[----:B------:R-:W-:Y:S02]  /*e620*/  MOV R39, R26 ;  /* 0x0000001a00277202 */ /* 0x000fe40000000f00 */
[----:B------:R-:W-:Y:S02]  /*e630*/  MOV R38, R24 ;  /* 0x0000001800267202 */ /* 0x000fe40000000f00 */
[----:B------:R-:W-:-:S02]  /*e640*/  F2FP.F16.F32.PACK_AB R12, R97, R96 ;  /* 0x00000060610c723e */ /* 0x000fc400000000ff */
[----:B------:R-:W-:Y:S02]  /*e650*/  F2FP.F16.F32.PACK_AB R13, R99, R98 ;  /* 0x00000062630d723e */ /* 0x000fe400000000ff */
[----:B------:R-:W-:Y:S02]  /*e660*/  F2FP.F16.F32.PACK_AB R14, R101, R100 ;  /* 0x00000064650e723e */ /* 0x000fe400000000ff */
[----:B------:R-:W-:Y:S02]  /*e670*/  F2FP.F16.F32.PACK_AB R15, R103, R102 ;  /* 0x00000066670f723e */ /* 0x000fe400000000ff */
[----:B------:R-:W-:Y:S01]  /*e680*/  F2FP.F16.F32.PACK_AB R24, R105, R104 ;  /* 0x000000686918723e */ /* 0x000fe200000000ff */
[----:B------:R0:W-:Y:S01]  /*e690*/  STSM.16.M88.4 [R30], R4 ;  /* 0x000000041e007844 */ /* 0x0001e20000000200 */
[----:B------:R-:W-:Y:S02]  /*e6a0*/  F2FP.F16.F32.PACK_AB R25, R107, R106 ;  /* 0x0000006a6b19723e */ /* 0x000fe400000000ff */
[----:B------:R-:W-:Y:S01]  /*e6b0*/  F2FP.F16.F32.PACK_AB R26, R109, R108 ;  /* 0x0000006c6d1a723e */ /* 0x000fe200000000ff */
[----:B------:R2:W-:Y:S01]  /*e6c0*/  STSM.16.M88.4 [R40], R12 ;  /* 0x0000000c28007844 */ /* 0x0005e20000000200 */
[----:B------:R-:W-:-:S02]  /*e6d0*/  F2FP.F16.F32.PACK_AB R27, R111, R110 ;  /* 0x0000006e6f1b723e */ /* 0x000fc400000000ff */
[----:B------:R-:W-:Y:S02]  /*e6e0*/  F2FP.F16.F32.PACK_AB R28, R113, R112 ;  /* 0x00000070711c723e */ /* 0x000fe400000000ff */
[----:B------:R-:W-:Y:S01]  /*e6f0*/  F2FP.F16.F32.PACK_AB R29, R115, R114 ;  /* 0x00000072731d723e */ /* 0x000fe200000000ff */
[----:B------:R-:W-:Y:S01]  /*e700*/  STSM.16.M88.4 [R39], R24 ;  /* 0x0000001827007844 */ /* 0x000fe20000000200 */
[----:B------:R-:W-:Y:S02]  /*e710*/  F2FP.F16.F32.PACK_AB R31, R119, R118 ;  /* 0x00000076771f723e */ /* 0x000fe400000000ff */
[----:B------:R-:W-:Y:S02]  /*e720*/  MOV R35, R10 ;  /* 0x0000000a00237202 */ /* 0x000fe40000000f00 */
[----:B------:R-:W-:Y:S02]  /*e730*/  MOV R34, R8 ;  /* 0x0000000800227202 */ /* 0x000fe40000000f00 */
[----:B0-----:R-:W-:-:S02]  /*e740*/  F2FP.F16.F32.PACK_AB R30, R117, R116 ;  /* 0x00000074751e723e */ /* 0x001fc400000000ff */
[----:B------:R-:W-:Y:S02]  /*e750*/  F2FP.F16.F32.PACK_AB R4, R121, R120 ;  /* 0x000000787904723e */ /* 0x000fe400000000ff */
[----:B------:R-:W-:Y:S01]  /*e760*/  F2FP.F16.F32.PACK_AB R5, R123, R122 ;  /* 0x0000007a7b05723e */ /* 0x000fe200000000ff */
[----:B------:R0:W-:Y:S01]  /*e770*/  STSM.16.M88.4 [R38], R28 ;  /* 0x0000001c26007844 */ /* 0x0001e20000000200 */
[----:B------:R-:W-:Y:S02]  /*e780*/  F2FP.F16.F32.PACK_AB R6, R125, R124 ;  /* 0x0000007c7d06723e */ /* 0x000fe400000000ff */
[----:B------:R-:W-:Y:S02]  /*e790*/  F2FP.F16.F32.PACK_AB R7, R127, R126 ;  /* 0x0000007e7f07723e */ /* 0x000fe400000000ff */
[----:B------:R-:W-:Y:S02]  /*e7a0*/  F2FP.F16.F32.PACK_AB R8, R129, R128 ;  /* 0x000000808108723e */ /* 0x000fe400000000ff */
[----:B------:R-:W-:Y:S01]  /*e7b0*/  F2FP.F16.F32.PACK_AB R9, R131, R130 ;  /* 0x000000828309723e */ /* 0x000fe200000000ff */
[----:B------:R3:W-:Y:S01]  /*e7c0*/  STSM.16.M88.4 [R37], R4 ;  /* 0x0000000425007844 */ /* 0x0007e20000000200 */
[----:B------:R-:W-:-:S02]  /*e7d0*/  F2FP.F16.F32.PACK_AB R10, R133, R132 ;  /* 0x00000084850a723e */ /* 0x000fc400000000ff */
[----:B------:R-:W-:Y:S02]  /*e7e0*/  F2FP.F16.F32.PACK_AB R11, R135, R134 ;  /* 0x00000086870b723e */ /* 0x000fe400000000ff */
[----:B--2---:R-:W-:Y:S02]  /*e7f0*/  F2FP.F16.F32.PACK_AB R12, R137, R136 ;  /* 0x00000088890c723e */ /* 0x004fe400000000ff */
[----:B------:R-:W-:Y:S01]  /*e800*/  F2FP.F16.F32.PACK_AB R13, R139, R138 ;  /* 0x0000008a8b0d723e */ /* 0x000fe200000000ff */
[----:B------:R2:W-:Y:S01]  /*e810*/  STSM.16.M88.4 [R36], R8 ;  /* 0x0000000824007844 */ /* 0x0005e20000000200 */
[----:B------:R-:W-:Y:S01]  /*e820*/  F2FP.F16.F32.PACK_AB R14, R141, R140 ;  /* 0x0000008c8d0e723e */ /* 0x000fe200000000ff */
[----:B0-----:R-:W-:Y:S01]  /*e830*/  IMAD.U32 R28, RZ, RZ, UR8 ;  /* 0x00000008ff1c7e24 */ /* 0x001fe2000f8e00ff */
[----:B------:R-:W-:Y:S01]  /*e840*/  F2FP.F16.F32.PACK_AB R15, R143, R142 ;  /* 0x0000008e8f0f723e */ /* 0x000fe200000000ff */
[----:B------:R-:W-:Y:S01]  /*e850*/  IMAD.U32 R29, RZ, RZ, UR9 ;  /* 0x00000009ff1d7e24 */ /* 0x000fe2000f8e00ff */
[----:B------:R-:W-:Y:S01]  /*e860*/  F2FP.F16.F32.PACK_AB R24, R145, R144 ;  /* 0x000000909118723e */ /* 0x000fe200000000ff */
[----:B------:R-:W-:Y:S01]  /*e870*/  ULDC.64 UR8, c[0x0][0xc08] ;  /* 0x0003020000087ab9 */ /* 0x000fe20000000a00 */
[----:B------:R-:W-:Y:S01]  /*e880*/  F2FP.F16.F32.PACK_AB R25, R147, R146 ;  /* 0x000000929319723e */ /* 0x000fe200000000ff */
[----:B------:R0:W-:Y:S01]  /*e890*/  STSM.16.M88.4 [R35], R12 ;  /* 0x0000000c23007844 */ /* 0x0001e20000000200 */
[----:B------:R-:W-:-:S02]  /*e8a0*/  F2FP.F16.F32.PACK_AB R26, R149, R148 ;  /* 0x00000094951a723e */ /* 0x000fc400000000ff */
[----:B------:R-:W-:Y:S02]  /*e8b0*/  F2FP.F16.F32.PACK_AB R27, R151, R150 ;  /* 0x00000096971b723e */ /* 0x000fe400000000ff */
[----:B------:R-:W-:-:S03]  /*e8c0*/  ISETP.NE.U32.AND P0, PT, RZ, UR10, PT ;  /* 0x0000000aff007c0c */ /* 0x000fc6000bf05070 */
[----:B------:R4:W-:Y:S01]  /*e8d0*/  STSM.16.M88.4 [R34], R24 ;  /* 0x0000001822007844 */ /* 0x0009e20000000200 */
[----:B------:R-:W-:Y:S01]  /*e8e0*/  BAR.SYNC.DEFER_BLOCKING 0x1, 0x100 ;  /* 0x0044000000007b1d */ /* 0x000fe20000010000 */
[----:B------:R-:W-:-:S13]  /*e8f0*/  ISETP.NE.AND.EX P0, PT, RZ, UR11, PT, P0 ;  /* 0x0000000bff007c0c */ /* 0x000fda000bf05300 */
[----:B------:R-:W4:Y:S01]  /*e900*/  @P0 LDG.E R30, desc[UR52][R28.64] ;  /* 0x000000341c1e0981 */ /* 0x000f22000c1e1900 */
[----:B------:R-:W-:Y:S01]  /*e910*/  UISETP.NE.U32.AND UP0, UPT, UR8, URZ, UPT ;  /* 0x0000003f0800728c */ /* 0x000fe2000bf05070 */
[----:B-1----:R-:W-:Y:S01]  /*e920*/  ISETP.NE.AND P1, PT, R45, 0x1, PT ;  /* 0x000000012d00780c */ /* 0x002fe20003f25270 */
[----:B------:R-:W-:Y:S02]  /*e930*/  ULDC UR4, c[0x0][0xa88] ;  /* 0x0002a20000047ab9 */ /* 0x000fe40000000800 */
[----:B------:R-:W-:Y:S01]  /*e940*/  UISETP.NE.AND.EX UP0, UPT, UR9, URZ, UPT, UP0 ;  /* 0x0000003f0900728c */ /* 0x000fe2000bf05300 */
[----:B------:R-:W-:Y:S01]  /*e950*/  IMAD.U32 R44, RZ, RZ, UR4 ;  /* 0x00000004ff2c7e24 */ /* 0x000fe2000f8e00ff */
[----:B------:R-:W-:-:S04]  /*e960*/  ULDC UR4, c[0x0][0xad4] ;  /* 0x0002b50000047ab9 */ /* 0x000fc80000000800 */
[----:B------:R-:W-:-:S04]  /*e970*/  PLOP3.LUT P4, PT, PT, PT, UP0, 0x80, 0x0 ;  /* 0x000000000000781c */ /* 0x000fc80003f8f008 */
[----:B---3--:R-:W1:Y:S01]  /*e980*/  @P1 LDC R6, c[0x0][0xbec] ;  /* 0x0002fb00ff061b82 */ /* 0x008e620000000800 */
[----:B------:R-:W-:Y:S02]  /*e990*/  @UP0 ULDC.64 UR8, c[0x0][0xc08] ;  /* 0x0003020000080ab9 */ /* 0x000fe40000000a00 */
[----:B------:R-:W-:Y:S02]  /*e9a0*/  @UP0 UIMAD.WIDE UR8, UR43, 0x4, UR8 ;  /* 0x000000042b0808a5 */ /* 0x000fe4000f8e0208 */
[----:B------:R-:W-:-:S03]  /*e9b0*/  UISETP.NE.AND UP0, UPT, UR45, URZ, UPT ;  /* 0x0000003f2d00728c */ /* 0x000fc6000bf05270 */
[----:B--2---:R-:W2:Y:S01]  /*e9c0*/  @P1 LDC R9, c[0x0][0xbf0] ;  /* 0x0002fc00ff091b82 */ /* 0x004ea20000000800 */
[----:B------:R-:W-:Y:S01]  /*e9d0*/  USEL UR4, UR45, UR4, UP0 ;  /* 0x000000042d047287 */ /* 0x000fe20008000000 */
[----:B------:R-:W-:Y:S01]  /*e9e0*/  IMAD.U32 R4, RZ, RZ, UR8 ;  /* 0x00000008ff047e24 */ /* 0x000fe2000f8e00ff */
[----:B------:R-:W-:Y:S01]  /*e9f0*/  UMOV UR19, 0x9b8 ;  /* 0x000009b800137882 */ /* 0x000fe20000000000 */
[----:B------:R-:W-:Y:S01]  /*ea00*/  IMAD.U32 R5, RZ, RZ, UR9 ;  /* 0x00000009ff057e24 */ /* 0x000fe2000f8e00ff */
[----:B------:R-:W-:Y:S02]  /*ea10*/  UISETP.GT.AND UP1, UPT, UR4, 0x1, UPT ;  /* 0x000000010400788c */ /* 0x000fe4000bf24270 */
[----:B------:R-:W-:Y:S02]  /*ea20*/  UISETP.NE.U32.AND UP0, UPT, UR10, URZ, UPT ;  /* 0x0000003f0a00728c */ /* 0x000fe4000bf05070 */
[----:B------:R-:W-:Y:S01]  /*ea30*/  USEL UR19, UR19, 0x978, UP1 ;  /* 0x0000097813137887 */ /* 0x000fe20008800000 */
[----:B0-----:R-:W-:Y:S01]  /*ea40*/  VIADD R13, R17, UR37 ;  /* 0x00000025110d7c36 */ /* 0x001fe20008000000 */
[----:B------:R-:W-:Y:S01]  /*ea50*/  UISETP.NE.AND.EX UP0, UPT, UR11, URZ, UPT, UP0 ;  /* 0x0000003f0b00728c */ /* 0x000fe2000bf05300 */
[----:B------:R1:W5:Y:S01]  /*ea60*/  @P4 LDG.E R44, desc[UR52][R4.64] ;  /* 0x00000034042c4981 */ /* 0x000362000c1e1900 */
[----:B------:R-:W-:Y:S01]  /*ea70*/  UMOV UR4, URZ ;  /* 0x0000003f00047c82 */ /* 0x000fe20008000000 */
[----:B------:R-:W-:Y:S01]  /*ea80*/  USHF.R.S32.HI UR10, URZ, 0x1f, UR43 ;  /* 0x0000001f3f0a7899 */ /* 0x000fe2000801142b */
[----:B------:R-:W-:Y:S01]  /*ea90*/  IMAD.MOV.U32 R7, RZ, RZ, R13 ;  /* 0x000000ffff077224 */ /* 0x000fe200078e000d */
[----:B------:R-:W-:-:S02]  /*eaa0*/  USEL UR8, UR43, URZ, !UP0 ;  /* 0x0000003f2b087287 */ /* 0x000fc4000c000000 */
[----:B------:R-:W-:Y:S02]  /*eab0*/  USEL UR9, UR39, URZ, UP1 ;  /* 0x0000003f27097287 */ /* 0x000fe40008800000 */
[----:B------:R-:W-:Y:S01]  /*eac0*/  USEL UR18, UR10, URZ, !UP0 ;  /* 0x0000003f0a127287 */ /* 0x000fe2000c000000 */
[----:B------:R-:W-:Y:S02]  /*ead0*/  ULDC.64 UR12, c[0x0][UR19+0x220] ;  /* 0x00008800130c7abb */ /* 0x000fe40008000a00 */
[----:B------:R-:W-:Y:S01]  /*eae0*/  ULDC.64 UR10, c[0x0][UR19+0x218] ;  /* 0x00008600130a7abb */ /* 0x000fe20008000a00 */
[----:B-1----:R-:W-:Y:S01]  /*eaf0*/  @P1 IMAD.HI.U32 R4, R13, R6, RZ ;  /* 0x000000060d041227 */ /* 0x002fe200078e00ff */
[----:B------:R-:W-:Y:S01]  /*eb00*/  ULDC.64 UR14, c[0x0][UR19+0x228] ;  /* 0x00008a00130e7abb */ /* 0x000fe20008000a00 */
[----:B------:R-:W-:Y:S02]  /*eb10*/  UIMAD UR13, UR13, UR8, URZ ;  /* 0x000000080d0d72a4 */ /* 0x000fe4000f8e023f */
[----:B------:R-:W-:Y:S01]  /*eb20*/  UIMAD.WIDE.U32 UR16, UR10, UR42, URZ ;  /* 0x0000002a0a1072a5 */ /* 0x000fe2000f8e003f */
[----:B--2---:R-:W-:Y:S01]  /*eb30*/  @P1 SHF.R.U32.HI R7, RZ, R9, R4 ;  /* 0x00000009ff071219 */ /* 0x004fe20000011604 */
[----:B------:R-:W-:-:S02]  /*eb40*/  UIMAD UR20, UR11, UR42, URZ ;  /* 0x0000002a0b1472a4 */ /* 0x000fc4000f8e023f */
[----:B------:R-:W-:Y:S02]  /*eb50*/  UIMAD.WIDE.U32 UR10, UR12, UR8, URZ ;  /* 0x000000080c0a72a5 */ /* 0x000fe4000f8e003f */
[----:B------:R-:W-:Y:S01]  /*eb60*/  UIMAD.WIDE.U32 UR22, UR14, UR9, URZ ;  /* 0x000000090e1672a5 */ /* 0x000fe2000f8e003f */
[----:B------:R-:W-:Y:S01]  /*eb70*/  IMAD.MOV R6, RZ, RZ, -R7 ;  /* 0x000000ffff067224 */ /* 0x000fe200078e0a07 */
[----:B------:R-:W-:Y:S02]  /*eb80*/  UIMAD UR9, UR15, UR9, URZ ;  /* 0x000000090f0972a4 */ /* 0x000fe4000f8e023f */
[----:B------:R-:W-:Y:S01]  /*eb90*/  UIMAD UR13, UR12, UR18, UR13 ;  /* 0x000000120c0d72a4 */ /* 0x000fe2000f8e020d */
[----:B------:R-:W-:Y:S01]  /*eba0*/  IMAD R9, R45, R6, R13 ;  /* 0x000000062d097224 */ /* 0x000fe200078e020d */
[----:B------:R-:W-:Y:S01]  /*ebb0*/  UIADD3 UR20, UR17, UR20, URZ ;  /* 0x0000001411147290 */ /* 0x000fe2000fffe03f */
[----:B------:R-:W-:Y:S02]  /*ebc0*/  IMAD.U32 R4, RZ, RZ, UR22 ;  /* 0x00000016ff047e24 */ /* 0x000fe4000f8e00ff */
[----:B------:R-:W-:Y:S01]  /*ebd0*/  IMAD.U32 R5, RZ, RZ, UR23 ;  /* 0x00000017ff057e24 */ /* 0x000fe2000f8e00ff */
[----:B------:R-:W-:-:S02]  /*ebe0*/  SHF.R.S32.HI R5, RZ, 0x1f, R7 ;  /* 0x0000001fff057819 */ /* 0x000fc40000011407 */
[----:B------:R-:W-:Y:S02]  /*ebf0*/  SHF.R.S32.HI R6, RZ, 0x1f, R9 ;  /* 0x0000001fff067819 */ /* 0x000fe40000011409 */
[----:B----4-:R-:W-:-:S13]  /*ec00*/  @P0 R2UR UR4, R30 ;  /* 0x000000001e0402ca */ /* 0x010fda00000e0000 */
[----:B------:R-:W-:Y:S02]  /*ec10*/  UIADD3 UR16, UP0, UP2, UR10, UR16, UR4 ;  /* 0x000000100a107290 */ /* 0x000fe4000fa1e004 */
[----:B------:R-:W-:Y:S02]  /*ec20*/  UIADD3 UR10, UR23, UR9, URZ ;  /* 0x00000009170a7290 */ /* 0x000fe4000fffe03f */
[----:B------:R-:W-:Y:S02]  /*ec30*/  UIADD3 UR9, UR11, UR13, URZ ;  /* 0x0000000d0b097290 */ /* 0x000fe4000fffe03f */
[----:B------:R-:W-:Y:S01]  /*ec40*/  USHF.R.S32.HI UR14, URZ, 0x1f, UR4 ;  /* 0x0000001f3f0e7899 */ /* 0x000fe20008011404 */
[----:B------:R-:W-:Y:S01]  /*ec50*/  IADD3 R4, P2, P3, R7, UR16, R4 ;  /* 0x0000001007047c10 */ /* 0x000fe2000fb5e004 */
[----:B------:R-:W-:Y:S01]  /*ec60*/  IMAD.U32 R8, RZ, RZ, UR10 ;  /* 0x0000000aff087e24 */ /* 0x000fe2000f8e00ff */
[----:B------:R-:W-:Y:S01]  /*ec70*/  ULDC.64 UR10, c[0x0][UR19+0x210] ;  /* 0x00008400130a7abb */ /* 0x000fe20008000a00 */
[----:B------:R-:W-:Y:S01]  /*ec80*/  UIADD3.X UR9, UR9, UR20, UR14, UP0, UP2 ;  /* 0x0000001409097290 */ /* 0x000fe200087e440e */
[----:B------:R-:W-:Y:S01]  /*ec90*/  IMAD R7, R9, UR11, RZ ;  /* 0x0000000b09077c24 */ /* 0x000fe2000f8e02ff */
[----:B------:R-:W-:Y:S01]  /*eca0*/  ULDC.64 UR12, c[0x0][0xba8] ;  /* 0x0002ea00000c7ab9 */ /* 0x000fe20000000a00 */
[----:B------:R-:W-:Y:S01]  /*ecb0*/  @!UP1 ULDC UR12, c[0x0][0xb50] ;  /* 0x0002d400000c9ab9 */ /* 0x000fe20000000800 */
[----:B------:R-:W-:Y:S01]  /*ecc0*/  @!UP1 ULDC UR13, c[0x0][0xb54] ;  /* 0x0002d500000d9ab9 */ /* 0x000fe20000000800 */
[----:B------:R-:W-:Y:S01]  /*ecd0*/  IMAD R7, R6, UR10, R7 ;  /* 0x0000000a06077c24 */ /* 0x000fe2000f8e0207 */
[----:B------:R-:W-:-:S03]  /*ece0*/  IADD3.X R5, R5, UR9, R8, P2, P3 ;  /* 0x0000000905057c10 */ /* 0x000fc600097e6408 */
[----:B------:R-:W-:-:S04]  /*ecf0*/  IMAD.WIDE.U32 R4, R9, UR10, R4 ;  /* 0x0000000a09047c25 */ /* 0x000fc8000f8e0004 */
[----:B------:R-:W-:Y:S01]  /*ed00*/  IMAD.IADD R5, R5, 0x1, R7 ;  /* 0x0000000105057824 */ /* 0x000fe200078e0207 */
[----:B------:R-:W-:-:S04]  /*ed10*/  LEA R8, P2, R4, UR12, 0x2 ;  /* 0x0000000c04087c11 */ /* 0x000fc8000f8410ff */
[----:B------:R-:W-:Y:S01]  /*ed20*/  LEA.HI.X R9, R4, UR13, R5, 0x2, P2 ;  /* 0x0000000d04097c11 */ /* 0x000fe200090f1405 */
[----:B------:R-:W-:Y:S08]  /*ed30*/  @P4 BRA `(.L_x_1255) ;  /* 0x0000000000104947 */ /* 0x000ff00003800000 */
[----:B------:R-:W-:Y:S05]  /*ed40*/  @!P0 BRA `(.L_x_1255) ;  /* 0x00000000000c8947 */ /* 0x000fea0003800000 */
[----:B------:R-:W2:Y:S04]  /*ed50*/  LDG.E R5, desc[UR52][R28.64] ;  /* 0x000000341c057981 */ /* 0x000ea8000c1e1900 */
[----:B-----5:R-:W2:Y:S02]  /*ed60*/  LDG.E R44, desc[UR52][R28.64+0x4] ;  /* 0x000004341c2c7981 */ /* 0x020ea4000c1e1900 */
[----:B--2---:R-:W-:-:S07]  /*ed70*/  IMAD.IADD R44, R44, 0x1, -R5 ;  /* 0x000000012c2c7824 */ /* 0x004fce00078e0a05 */
.L_x_1255:
[----:B------:R-:W-:Y:S01]  /*ed80*/  SHFL.IDX PT, R4, R8, RZ, 0x1c1f ;  /* 0x001c1fff08047589 */ /* 0x000fe200000e0000 */
[----:B------:R-:W-:Y:S01]  /*ed90*/  VIADD R11, R217, UR37 ;  /* 0x00000025d90b7c36 */ /* 0x000fe20008000000 */
[----:B------:R-:W-:Y:S01]  /*eda0*/  LOP3.LUT P0, RZ, R199, 0x3, RZ, 0xc0, !PT ;  /* 0x00000003c7ff7812 */ /* 0x000fe2000780c0ff */
[----:B-----5:R-:W-:Y:S01]  /*edb0*/  IMAD R44, R44, R45, RZ ;  /* 0x0000002d2c2c7224 */ /* 0x020fe200078e02ff */
[----:B------:R-:W0:Y:S01]  /*edc0*/  SHFL.IDX PT, R5, R9, RZ, 0x1c1f ;  /* 0x001c1fff09057589 */ /* 0x000e2200000e0000 */
[----:B------:R-:W-:-:S03]  /*edd0*/  VIADD R25, R11, 0x8 ;  /* 0x000000080b197836 */ /* 0x000fc60000000000 */
[----:B------:R-:W-:Y:S01]  /*ede0*/  SHFL.IDX PT, R6, R8, 0x1, 0x1c1f ;  /* 0x003c1f0008067f89 */ /* 0x000fe200000e0000 */
[-C--:B------:R-:W-:Y:S02]  /*edf0*/  ISETP.GE.OR P2, PT, R11, R44.reuse, P0 ;  /* 0x0000002c0b00720c */ /* 0x080fe40000746670 */
[----:B------:R-:W-:Y:S01]  /*ee00*/  ISETP.GE.OR P0, PT, R25, R44, P0 ;  /* 0x0000002c1900720c */ /* 0x000fe20000706670 */
[----:B------:R-:W1:Y:S10]  /*ee10*/  SHFL.IDX PT, R7, R9, 0x1, 0x1c1f ;  /* 0x003c1f0009077f89 */ /* 0x000e7400000e0000 */
[----:B0-----:R0:W-:Y:S04]  /*ee20*/  @!P2 ST.E desc[UR52][R4.64], R21 ;  /* 0x000000150400a985 */ /* 0x0011e8000c101934 */
[----:B-1----:R0:W-:Y:S01]  /*ee30*/  @!P0 ST.E desc[UR52][R6.64], R20 ;  /* 0x0000001406008985 */ /* 0x0021e2000c101934 */
[----:B------:R-:W-:-:S13]  /*ee40*/  PLOP3.LUT P0, PT, PT, PT, UP1, 0x80, 0x0 ;  /* 0x000000000000781c */ /* 0x000fda0003f0f018 */
[----:B0-----:R-:W-:Y:S05]  /*ee50*/  @P0 BRA `(.L_x_1256) ;  /* 0x00000008008c0947 */ /* 0x001fea0003800000 */
[----:B------:R-:W-:Y:S01]  /*ee60*/  IMAD R3, R198, 0x40, R18 ;  /* 0x00000040c6037824 */ /* 0x000fe200078e0212 */
[----:B------:R-:W0:Y:S01]  /*ee70*/  @P1 LDC R20, c[0x0][0xbec] ;  /* 0x0002fb00ff141b82 */ /* 0x000e220000000800 */
[----:B------:R-:W-:Y:S02]  /*ee80*/  ULDC.64 UR12, c[0x0][0xaa0] ;  /* 0x0002a800000c7ab9 */ /* 0x000fe40000000a00 */
[----:B------:R-:W-:-:S03]  /*ee90*/  IMAD.WIDE R32, R3, 0x2, R32 ;  /* 0x0000000203207825 */ /* 0x000fc600078e0220 */
[C---:B------:R-:W-:Y:S01]  /*eea0*/  IADD3 R9, P6, R32.reuse, 0x1000, RZ ;  /* 0x0000100020097810 */ /* 0x040fe20007fde0ff */
[----:B------:R-:W-:Y:S01]  /*eeb0*/  UIMAD UR9, UR14, UR12, URZ ;  /* 0x0000000c0e0972a4 */ /* 0x000fe2000f8e023f */
[C---:B------:R-:W-:Y:S02]  /*eec0*/  IADD3 R13, P5, R32.reuse, 0x2000, RZ ;  /* 0x00002000200d7810 */ /* 0x040fe40007fbe0ff */
[----:B------:R-:W-:Y:S01]  /*eed0*/  LOP3.LUT R8, R9, 0x380, RZ, 0xc0, !PT ;  /* 0x0000038009087812 */ /* 0x000fe200078ec0ff */
[----:B------:R-:W-:Y:S01]  /*eee0*/  UIMAD.WIDE.U32 UR10, UR4, UR12, URZ ;  /* 0x0000000c040a72a5 */ /* 0x000fe2000f8e003f */
[----:B------:R-:W-:Y:S02]  /*eef0*/  IADD3 R25, P4, R32, 0x3000, RZ ;  /* 0x0000300020197810 */ /* 0x000fe40007f9e0ff */
[----:B------:R-:W-:Y:S01]  /*ef00*/  SHF.R.U64 R8, R8, 0x3, RZ ;  /* 0x0000000308087819 */ /* 0x000fe200000012ff */
[----:B------:R-:W-:Y:S01]  /*ef10*/  UIMAD UR9, UR4, UR13, UR9 ;  /* 0x0000000d040972a4 */ /* 0x000fe2000f8e0209 */
[----:B------:R-:W-:-:S02]  /*ef20*/  IADD3 R29, P3, R32, 0x4000, RZ ;  /* 0x00004000201d7810 */ /* 0x000fc40007f7e0ff */
[----:B------:R-:W-:Y:S01]  /*ef30*/  LOP3.LUT R8, R8, R9, RZ, 0x3c, !PT ;  /* 0x0000000908087212 */ /* 0x000fe200078e3cff */
[--C-:B------:R-:W-:Y:S01]  /*ef40*/  IMAD.X R9, RZ, RZ, R33.reuse, P6 ;  /* 0x000000ffff097224 */ /* 0x100fe200030e0621 */
[C---:B------:R-:W-:Y:S01]  /*ef50*/  IADD3 R3, P6, R32.reuse, 0x7000, RZ ;  /* 0x0000700020037810 */ /* 0x040fe20007fde0ff */
[----:B------:R-:W-:Y:S01]  /*ef60*/  UIADD3 UR11, UR11, UR9, URZ ;  /* 0x000000090b0b7290 */ /* 0x000fe2000fffe03f */
[C---:B------:R-:W-:Y:S01]  /*ef70*/  IADD3 R35, P2, R32.reuse, 0x5000, RZ ;  /* 0x0000500020237810 */ /* 0x040fe20007f5e0ff */
[----:B------:R-:W-:Y:S01]  /*ef80*/  ULDC.64 UR12, c[0x0][0xae8] ;  /* 0x0002ba00000c7ab9 */ /* 0x000fe20000000a00 */
[----:B------:R-:W-:Y:S01]  /*ef90*/  LOP3.LUT R2, R3, 0x380, RZ, 0xc0, !PT ;  /* 0x0000038003027812 */ /* 0x000fe200078ec0ff */
[----:B------:R-:W-:Y:S01]  /*efa0*/  USHF.R.S32.HI UR4, URZ, 0x1f, UR8 ;  /* 0x0000001f3f047899 */ /* 0x000fe20008011408 */
[----:B------:R-:W-:Y:S01]  /*efb0*/  IADD3 R37, P0, R32, 0x6000, RZ ;  /* 0x0000600020257810 */ /* 0x000fe20007f1e0ff */
[----:B------:R-:W-:Y:S01]  /*efc0*/  IMAD.X R41, RZ, RZ, R33, P6 ;  /* 0x000000ffff297224 */ /* 0x000fe200030e0621 */
[----:B------:R-:W-:Y:S01]  /*efd0*/  SHF.R.U64 R2, R2, 0x3, RZ ;  /* 0x0000000302027819 */ /* 0x000fe200000012ff */
[----:B------:R-:W-:Y:S01]  /*efe0*/  UIMAD.WIDE.U32 UR10, UR42, UR12, UR10 ;  /* 0x0000000c2a0a72a5 */ /* 0x000fe2000f8e000a */
[----:B------:R-:W-:Y:S01]  /*eff0*/  LOP3.LUT R12, R13, 0x380, RZ, 0xc0, !PT ;  /* 0x000003800d0c7812 */ /* 0x000fe200078ec0ff */
[----:B------:R-:W5:Y:S01]  /*f000*/  LD.E.128 R8, desc[UR52][R8.64] ;  /* 0x0000003408087980 */ /* 0x000f62000c101d00 */
[----:B------:R-:W-:-:S02]  /*f010*/  LOP3.LUT R40, R2, R3, RZ, 0x3c, !PT ;  /* 0x0000000302287212 */ /* 0x000fc400078e3cff */
[----:B------:R-:W1:Y:S01]  /*f020*/  @P1 LDC R3, c[0x0][0xbf0] ;  /* 0x0002fc00ff031b82 */ /* 0x000e620000000800 */
[----:B------:R-:W-:Y:S01]  /*f030*/  IMAD R2, R22, 0x20, R198 ;  /* 0x0000002016027824 */ /* 0x000fe200078e02c6 */
[----:B------:R-:W-:Y:S01]  /*f040*/  UIMAD UR11, UR42, UR13, UR11 ;  /* 0x0000000d2a0b72a4 */ /* 0x000fe2000f8e020b */
[----:B------:R-:W-:Y:S01]  /*f050*/  LOP3.LUT R24, R25, 0x380, RZ, 0xc0, !PT ;  /* 0x0000038019187812 */ /* 0x000fe200078ec0ff */
[----:B------:R-:W5:Y:S01]  /*f060*/  LD.E.128 R40, desc[UR52][R40.64] ;  /* 0x0000003428287980 */ /* 0x000f62000c101d00 */
[----:B------:R-:W-:Y:S01]  /*f070*/  VIADD R47, R2, UR37 ;  /* 0x00000025022f7c36 */ /* 0x000fe20008000000 */
[----:B------:R-:W-:Y:S01]  /*f080*/  ULDC.64 UR12, c[0x0][0xaf0] ;  /* 0x0002bc00000c7ab9 */ /* 0x000fe20000000a00 */
[----:B------:R-:W-:Y:S01]  /*f090*/  LOP3.LUT R28, R29, 0x380, RZ, 0xc0, !PT ;  /* 0x000003801d1c7812 */ /* 0x000fe200078ec0ff */
[----:B------:R-:W-:Y:S01]  /*f0a0*/  UIMAD UR4, UR4, UR12, URZ ;  /* 0x0000000c040472a4 */ /* 0x000fe2000f8e023f */
[----:B0-----:R-:W-:Y:S01]  /*f0b0*/  @P1 IMAD.HI.U32 R2, R47, R20, RZ ;  /* 0x000000142f021227 */ /* 0x001fe200078e00ff */
[----:B------:R-:W-:-:S02]  /*f0c0*/  LOP3.LUT R34, R35, 0x380, RZ, 0xc0, !PT ;  /* 0x0000038023227812 */ /* 0x000fc400078ec0ff */
[----:B------:R-:W-:Y:S02]  /*f0d0*/  LOP3.LUT R36, R37, 0x380, RZ, 0xc0, !PT ;  /* 0x0000038025247812 */ /* 0x000fe400078ec0ff */
[----:B------:R-:W-:Y:S01]  /*f0e0*/  LOP3.LUT R5, R32, 0x380, RZ, 0xc0, !PT ;  /* 0x0000038020057812 */ /* 0x000fe200078ec0ff */
[----:B------:R-:W-:Y:S01]  /*f0f0*/  IMAD.MOV.U32 R21, RZ, RZ, R47 ;  /* 0x000000ffff157224 */ /* 0x000fe200078e002f */
[----:B------:R-:W-:Y:S01]  /*f100*/  SHF.R.U64 R12, R12, 0x3, RZ ;  /* 0x000000030c0c7819 */ /* 0x000fe200000012ff */
[----:B------:R-:W-:Y:S01]  /*f110*/  UIMAD UR4, UR8, UR13, UR4 ;  /* 0x0000000d080472a4 */ /* 0x000fe2000f8e0204 */
[----:B------:R-:W-:Y:S01]  /*f120*/  SHF.R.U64 R24, R24, 0x3, RZ ;  /* 0x0000000318187819 */ /* 0x000fe200000012ff */
[----:B------:R-:W-:Y:S01]  /*f130*/  UIMAD.WIDE.U32 UR8, UR8, UR12, UR10 ;  /* 0x0000000c080872a5 */ /* 0x000fe2000f8e000a */
[----:B------:R-:W-:Y:S02]  /*f140*/  SHF.R.U64 R28, R28, 0x3, RZ ;  /* 0x000000031c1c7819 */ /* 0x000fe400000012ff */
[----:B------:R-:W-:-:S02]  /*f150*/  SHF.R.U64 R34, R34, 0x3, RZ ;  /* 0x0000000322227819 */ /* 0x000fc400000012ff */
[----:B------:R-:W-:Y:S02]  /*f160*/  SHF.R.U64 R36, R36, 0x3, RZ ;  /* 0x0000000324247819 */ /* 0x000fe400000012ff */
[----:B------:R-:W-:Y:S02]  /*f170*/  SHF.R.U64 R5, R5, 0x3, RZ ;  /* 0x0000000305057819 */ /* 0x000fe400000012ff */
[----:B-1----:R-:W-:Y:S01]  /*f180*/  @P1 SHF.R.U32.HI R21, RZ, R3, R2 ;  /* 0x00000003ff151219 */ /* 0x002fe20000011602 */
[----:B------:R-:W-:Y:S01]  /*f190*/  UIADD3 UR4, UR9, UR4, URZ ;  /* 0x0000000409047290 */ /* 0x000fe2000fffe03f */
        /* <DEDUP_REMOVED lines=11> */
[----:B------:R-:W-:Y:S01]  /*f250*/  IMAD.MOV.U32 R5, RZ, RZ, R33 ;  /* 0x000000ffff057224 */ /* 0x000fe200078e0021 */
[--C-:B------:R-:W-:Y:S01]  /*f260*/  SHF.R.S32.HI R20, RZ, 0x1f, R21.reuse ;  /* 0x0000001fff147819 */ /* 0x100fe20000011415 */
[----:B------:R-:W-:Y:S01]  /*f270*/  IMAD.MOV R46, RZ, RZ, -R21 ;  /* 0x000000ffff2e7224 */ /* 0x000fe200078e0a15 */
[----:B------:R-:W-:Y:S01]  /*f280*/  ULDC.64 UR10, c[0x0][0xae0] ;  /* 0x0002b800000a7ab9 */ /* 0x000fe20000000a00 */
[----:B------:R-:W-:Y:S01]  /*f290*/  IMAD.U32 R3, RZ, RZ, UR9 ;  /* 0x00000009ff037e24 */ /* 0x000fe2000f8e00ff */
[----:B------:R-:W5:Y:S01]  /*f2a0*/  LD.E.128 R12, desc[UR52][R12.64] ;  /* 0x000000340c0c7980 */ /* 0x000f62000c101d00 */
[----:B------:R-:W-:-:S02]  /*f2b0*/  IMAD R20, R20, UR10, RZ ;  /* 0x0000000a14147c24 */ /* 0x000fc4000f8e02ff */
[----:B------:R-:W-:Y:S01]  /*f2c0*/  IMAD R45, R45, R46, R47 ;  /* 0x0000002e2d2d7224 */ /* 0x000fe200078e022f */
[----:B------:R-:W5:Y:S01]  /*f2d0*/  LD.E.128 R4, desc[UR52][R4.64] ;  /* 0x0000003404047980 */ /* 0x000f62000c101d00 */
[----:B------:R-:W-:Y:S01]  /*f2e0*/  IMAD.U32 R2, RZ, RZ, UR8 ;  /* 0x00000008ff027e24 */ /* 0x000fe2000f8e00ff */
[----:B------:R-:W-:Y:S01]  /*f2f0*/  ULDC.64 UR8, c[0x0][0xad8] ;  /* 0x0002b60000087ab9 */ /* 0x000fe20000000a00 */
[----:B------:R-:W-:Y:S01]  /*f300*/  IMAD.U32 R3, RZ, RZ, UR4 ;  /* 0x00000004ff037e24 */ /* 0x000fe2000f8e00ff */
[----:B------:R-:W5:Y:S01]  /*f310*/  LD.E.128 R24, desc[UR52][R24.64] ;  /* 0x0000003418187980 */ /* 0x000f62000c101d00 */
[----:B------:R-:W-:-:S03]  /*f320*/  IMAD R47, R21, UR11, R20 ;  /* 0x0000000b152f7c24 */ /* 0x000fc6000f8e0214 */
[----:B------:R-:W5:Y:S01]  /*f330*/  LD.E.128 R28, desc[UR52][R28.64] ;  /* 0x000000341c1c7980 */ /* 0x000f62000c101d00 */
[----:B------:R-:W-:-:S03]  /*f340*/  SHF.R.S32.HI R20, RZ, 0x1f, R45 ;  /* 0x0000001fff147819 */ /* 0x000fc6000001142d */
[----:B------:R-:W5:Y:S04]  /*f350*/  LD.E.128 R32, desc[UR52][R34.64] ;  /* 0x0000003422207980 */ /* 0x000f68000c101d00 */
[----:B------:R-:W5:Y:S01]  /*f360*/  LD.E.128 R36, desc[UR52][R36.64] ;  /* 0x0000003424247980 */ /* 0x000f62000c101d00 */
[----:B------:R-:W-:Y:S01]  /*f370*/  IMAD.WIDE.U32 R2, R21, UR10, R2 ;  /* 0x0000000a15027c25 */ /* 0x000fe2000f8e0002 */
[----:B------:R-:W-:Y:S01]  /*f380*/  @!PT LDS RZ, [RZ] ;  /* 0x00000000fffff984 */ /* 0x000fe20000000800 */
[----:B------:R-:W-:Y:S01]  /*f390*/  @!PT LDS RZ, [RZ] ;  /* 0x00000000fffff984 */ /* 0x000fe20000000800 */
[----:B------:R-:W-:Y:S01]  /*f3a0*/  @!PT LDS RZ, [RZ] ;  /* 0x00000000fffff984 */ /* 0x000fe20000000800 */
[----:B------:R-:W-:Y:S01]  /*f3b0*/  @!PT LDS RZ, [RZ] ;  /* 0x00000000fffff984 */ /* 0x000fe20000000800 */
[----:B------:R0:W-:Y:S06]  /*f3c0*/  MEMBAR.ALL.CTA ;  /* 0x0000000000007992 */ /* 0x0001ec0000008000 */
[----:B0-----:R-:W0:Y:S01]  /*f3d0*/  FENCE.VIEW.ASYNC.S ;  /* 0x00000000000073c6 */ /* 0x001e220000000000 */
[----:B------:R-:W-:-:S02]  /*f3e0*/  IMAD.IADD R3, R3, 0x1, R47 ;  /* 0x0000000103037824 */ /* 0x000fc400078e022f */
[----:B------:R-:W-:Y:S02]  /*f3f0*/  IMAD R20, R20, UR8, RZ ;  /* 0x0000000814147c24 */ /* 0x000fe4000f8e02ff */
[----:B------:R-:W-:Y:S02]  /*f400*/  VIADD R49, R198, UR37 ;  /* 0x00000025c6317c36 */ /* 0x000fe40008000000 */
[C---:B------:R-:W-:Y:S02]  /*f410*/  IMAD R47, R45.reuse, UR9, R20 ;  /* 0x000000092d2f7c24 */ /* 0x040fe4000f8e0214 */
[----:B------:R-:W-:Y:S01]  /*f420*/  IMAD.WIDE.U32 R2, R45, UR8, R2 ;  /* 0x000000082d027c25 */ /* 0x000fe2000f8e0002 */
[----:B------:R-:W-:Y:S01]  /*f430*/  ISETP.GE.AND P2, PT, R49, R44, PT ;  /* 0x0000002c3100720c */ /* 0x000fe20003f46270 */
[----:B------:R-:W-:Y:S02]  /*f440*/  ULDC.64 UR8, c[0x0][0xa80] ;  /* 0x0002a00000087ab9 */ /* 0x000fe40000000a00 */
[----:B------:R-:W-:Y:S01]  /*f450*/  VIADD R0, R0, 0x28820 ;  /* 0x0002882000007836 */ /* 0x000fe20000000000 */
[----:B------:R-:W-:Y:S01]  /*f460*/  LEA R45, P3, R2, UR8, 0x1 ;  /* 0x00000008022d7c11 */ /* 0x000fe2000f8608ff */
[----:B------:R-:W-:-:S02]  /*f470*/  IMAD.IADD R3, R3, 0x1, R47 ;  /* 0x0000000103037824 */ /* 0x000fc400078e022f */
[----:B------:R-:W-:Y:S01]  /*f480*/  VIADD R21, R49, 0x20 ;  /* 0x0000002031157836 */ /* 0x000fe20000000000 */
[----:B------:R-:W-:Y:S02]  /*f490*/  PRMT R0, RZ, 0x654, R0 ;  /* 0x00000654ff007816 */ /* 0x000fe40000000000 */
[----:B------:R-:W-:Y:S02]  /*f4a0*/  LEA.HI.X R46, R2, UR9, R3, 0x1, P3 ;  /* 0x00000009022e7c11 */ /* 0x000fe400098f0c03 */
[-C--:B------:R-:W-:Y:S01]  /*f4b0*/  ISETP.GE.AND P0, PT, R21, R44.reuse, PT ;  /* 0x0000002c1500720c */ /* 0x080fe20003f06270 */
[----:B------:R-:W-:Y:S01]  /*f4c0*/  VIADD R21, R49, 0x40 ;  /* 0x0000004031157836 */ /* 0x000fe20000000000 */
[----:B0-----:R0:W-:Y:S01]  /*f4d0*/  SYNCS.ARRIVE.TRANS64.RED.A1T0 RZ, [R0+URZ], RZ ;  /* 0x000000ff00ff79a7 */ /* 0x0011e2000810043f */
[----:B------:R1:W2:Y:S01]  /*f4e0*/  SHFL.IDX PT, R20, R45, RZ, 0x181f ;  /* 0x00181fff2d147589 */ /* 0x0002a200000e0000 */
[----:B------:R-:W-:Y:S02]  /*f4f0*/  BSSY B1, `(.L_x_1257) ;  /* 0x000000d000017945 */ /* 0x000fe40003800000 */
[----:B------:R-:W-:Y:S01]  /*f500*/  ISETP.GE.AND P1, PT, R21, R44, PT ;  /* 0x0000002c1500720c */ /* 0x000fe20003f26270 */
[----:B0-----:R1:W0:Y:S01]  /*f510*/  SHFL.IDX PT, R0, R46, RZ, 0x181f ;  /* 0x00181fff2e007589 */ /* 0x00122200000e0000 */
[----:B------:R-:W-:Y:S11]  /*f520*/  @P2 BRA `(.L_x_1258) ;  /* 0x0000000000242947 */ /* 0x000ff60003800000 */
[----:B------:R-:W-:Y:S02]  /*f530*/  ULDC UR4, c[0x0][0xac8] ;  /* 0x0002b20000047ab9 */ /* 0x000fe40000000800 */
[----:B------:R-:W-:Y:S02]  /*f540*/  ISETP.GE.AND P2, PT, R18, UR4, PT ;  /* 0x0000000412007c0c */ /* 0x000fe4000bf46270 */
[----:B------:R-:W-:-:S11]  /*f550*/  ISETP.GE.AND P3, PT, R19, UR4, PT ;  /* 0x0000000413007c0c */ /* 0x000fd6000bf66270 */
[CC--:B--2---:R-:W-:Y:S02]  /*f560*/  @!P2 LEA R2, P4, R18.reuse, R20.reuse, 0x1 ;  /* 0x000000141202a211 */ /* 0x0c4fe400078808ff */
[C---:B------:R-:W-:Y:S02]  /*f570*/  @!P3 LEA R20, P5, R19.reuse, R20, 0x1 ;  /* 0x000000141314b211 */ /* 0x040fe400078a08ff */
[-C--:B0-----:R-:W-:Y:S02]  /*f580*/  @!P2 LEA.HI.X R3, R18, R0.reuse, R220, 0x1, P4 ;  /* 0x000000001203a211 */ /* 0x081fe400020f0cdc */
[----:B------:R-:W-:-:S03]  /*f590*/  @!P3 LEA.HI.X R21, R19, R0, R219, 0x1, P5 ;  /* 0x000000001315b211 */ /* 0x000fc600028f0cdb */
[----:B-----5:R3:W-:Y:S04]  /*f5a0*/  @!P2 ST.E.128 desc[UR52][R2.64], R4 ;  /* 0x000000040200a985 */ /* 0x0207e8000c101d34 */
[----:B------:R3:W-:Y:S02]  /*f5b0*/  @!P3 ST.E.128 desc[UR52][R20.64], R28 ;  /* 0x0000001c1400b985 */ /* 0x0007e4000c101d34 */
.L_x_1258:
[----:B------:R-:W-:Y:S05]  /*f5c0*/  BSYNC B1 ;  /* 0x0000000000017941 */ /* 0x000fea0003800000 */
.L_x_1257:
[----:B0-----:R0:W4:Y:S01]  /*f5d0*/  SHFL.IDX PT, R0, R46, 0x1, 0x181f ;  /* 0x00381f002e007f89 */ /* 0x00112200000e0000 */
[----:B------:R-:W-:Y:S03]  /*f5e0*/  BSSY B1, `(.L_x_1259) ;  /* 0x000000c000017945 */ /* 0x000fe60003800000 */
[----:B---3-5:R0:W3:Y:S01]  /*f5f0*/  SHFL.IDX PT, R4, R45, 0x1, 0x181f ;  /* 0x00381f002d047f89 */ /* 0x0280e200000e0000 */
[----:B------:R-:W-:Y:S05]  /*f600*/  @P0 BRA `(.L_x_1260) ;  /* 0x0000000000240947 */ /* 0x000fea0003800000 */
[----:B------:R-:W-:Y:S02]  /*f610*/  ULDC UR4, c[0x0][0xac8] ;  /* 0x0002b20000047ab9 */ /* 0x000fe40000000800 */
        /* <DEDUP_REMOVED lines=8> */
.L_x_1260:
[----:B------:R-:W-:Y:S05]  /*f6a0*/  BSYNC B1 ;  /* 0x0000000000017941 */ /* 0x000fea0003800000 */
.L_x_1259:
[----:B----4-:R4:W0:Y:S01]  /*f6b0*/  SHFL.IDX PT, R0, R46, 0x2, 0x181f ;  /* 0x00581f002e007f89 */ /* 0x01082200000e0000 */
[----:B------:R-:W-:Y:S03]  /*f6c0*/  BSSY B1, `(.L_x_1261) ;  /* 0x000000c000017945 */ /* 0x000fe60003800000 */
[----:B---3--:R4:W3:Y:S01]  /*f6d0*/  SHFL.IDX PT, R4, R45, 0x2, 0x181f ;  /* 0x00581f002d047f89 */ /* 0x0088e200000e0000 */
[----:B------:R-:W-:Y:S05]  /*f6e0*/  @P1 BRA `(.L_x_1262) ;  /* 0x0000000000241947 */ /* 0x000fea0003800000 */
[----:B------:R-:W-:Y:S02]  /*f6f0*/  ULDC UR4, c[0x0][0xac8] ;  /* 0x0002b20000047ab9 */ /* 0x000fe40000000800 */
        /* <DEDUP_REMOVED lines=8> */
.L_x_1262:
[----:B------:R-:W-:Y:S05]  /*f780*/  BSYNC B1 ;  /* 0x0000000000017941 */ /* 0x000fea0003800000 */
.L_x_1261:
[----:B0-----:R-:W-:Y:S01]  /*f790*/  VIADD R3, R49, 0x60 ;  /* 0x0000006031037836 */ /* 0x001fe20000000000 */
[----:B-1--4-:R-:W0:Y:S04]  /*f7a0*/  SHFL.IDX PT, R46, R46, 0x3, 0x181f ;  /* 0x00781f002e2e7f89 */ /* 0x012e2800000e0000 */
[----:B------:R-:W-:Y:S01]  /*f7b0*/  ISETP.GE.AND P0, PT, R3, R44, PT ;  /* 0x0000002c0300720c */ /* 0x000fe20003f06270 */
[----:B------:R-:W1:-:S12]  /*f7c0*/  SHFL.IDX PT, R45, R45, 0x3, 0x181f ;  /* 0x00781f002d2d7f89 */ /* 0x000e5800000e0000 */
[----:B------:R-:W-:Y:S05]  /*f7d0*/  @P0 BRA `(.L_x_1263) ;  /* 0x0000001800300947 */ /* 0x000fea0003800000 */
[----:B------:R-:W-:Y:S02]  /*f7e0*/  ULDC UR4, c[0x0][0xac8] ;  /* 0x0002b20000047ab9 */ /* 0x000fe40000000800 */
[----:B------:R-:W-:-:S13]  /*f7f0*/  ISETP.GE.AND P1, PT, R18, UR4, PT ;  /* 0x0000000412007c0c */ /* 0x000fda000bf26270 */
[----:B-1----:R-:W-:-:S04]  /*f800*/  @!P1 LEA R2, P0, R18, R45, 0x1 ;  /* 0x0000002d12029211 */ /* 0x002fc800078008ff */
[----:B0-----:R-:W-:Y:S02]  /*f810*/  @!P1 LEA.HI.X R3, R18, R46, R220, 0x1, P0 ;  /* 0x0000002e12039211 */ /* 0x001fe400000f0cdc */
[----:B------:R-:W-:-:S03]  /*f820*/  ISETP.GE.AND P0, PT, R19, UR4, PT ;  /* 0x0000000413007c0c */ /* 0x000fc6000bf06270 */
[----:B------:R0:W-:Y:S10]  /*f830*/  @!P1 ST.E.128 desc[UR52][R2.64], R24 ;  /* 0x0000001802009985 */ /* 0x0001f4000c101d34 */
[----:B------:R-:W-:Y:S05]  /*f840*/  @P0 BRA `(.L_x_1263) ;  /* 0x0000001800140947 */ /* 0x000fea0003800000 */
[----:B0-----:R-:W-:-:S04]  /*f850*/  LEA R2, P0, R19, R45, 0x1 ;  /* 0x0000002d13027211 */ /* 0x001fc800078008ff */
[----:B------:R-:W-:-:S05]  /*f860*/  LEA.HI.X R3, R19, R46, R219, 0x1, P0 ;  /* 0x0000002e13037211 */ /* 0x000fca00000f0cdb */
[----:B------:R0:W-:Y:S01]  /*f870*/  ST.E.128 desc[UR52][R2.64], R40 ;  /* 0x0000002802007985 */ /* 0x0001e2000c101d34 */
[----:B------:R-:W-:Y:S05]  /*f880*/  BRA `(.L_x_1263) ;  /* 0x0000001800047947 */ /* 0x000fea0003800000 */
.L_x_1256:
[----:B------:R-:W-:Y:S01]  /*f890*/  ULDC.64 UR12, c[0x0][0xb08] ;  /* 0x0002c200000c7ab9 */ /* 0x000fe20000000a00 */
[----:B------:R-:W0:Y:S01]  /*f8a0*/  @P1 LDC R4, c[0x0][0xbec] ;  /* 0x0002fb00ff041b82 */ /* 0x000e220000000800 */
[----:B------:R-:W-:Y:S01]  /*f8b0*/  UIMAD UR9, UR14, UR12, URZ ;  /* 0x0000000c0e0972a4 */ /* 0x000fe2000f8e023f */
[----:B------:R-:W-:Y:S01]  /*f8c0*/  IMAD.MOV.U32 R7, RZ, RZ, R13 ;  /* 0x000000ffff077224 */ /* 0x000fe200078e000d */
[----:B------:R-:W-:Y:S01]  /*f8d0*/  UIMAD.WIDE.U32 UR10, UR4, UR12, URZ ;  /* 0x0000000c040a72a5 */ /* 0x000fe2000f8e003f */
[----:B------:R-:W-:Y:S01]  /*f8e0*/  ISETP.GE.AND P0, PT, R11, R44, PT ;  /* 0x0000002c0b00720c */ /* 0x000fe20003f06270 */
[----:B------:R-:W-:Y:S01]  /*f8f0*/  UIMAD UR9, UR4, UR13, UR9 ;  /* 0x0000000d040972a4 */ /* 0x000fe2000f8e0209 */
[----:B------:R-:W-:Y:S01]  /*f900*/  BSSY B1, `(.L_x_1264) ;  /* 0x000006c000017945 */ /* 0x000fe20003800000 */
[----:B------:R-:W-:Y:S01]  /*f910*/  USHF.R.S32.HI UR4, URZ, 0x1f, UR8 ;  /* 0x0000001f3f047899 */ /* 0x000fe20008011408 */
[----:B------:R-:W1:Y:S01]  /*f920*/  @P1 LDC R5, c[0x0][0xbf0] ;  /* 0x0002fc00ff051b82 */ /* 0x000e620000000800 */
[----:B------:R-:W-:Y:S01]  /*f930*/  UIADD3 UR11, UR11, UR9, URZ ;  /* 0x000000090b0b7290 */ /* 0x000fe2000fffe03f */
[----:B------:R-:W-:-:S03]  /*f940*/  ULDC.64 UR12, c[0x0][0xb38] ;  /* 0x0002ce00000c7ab9 */ /* 0x000fc60000000a00 */
[----:B------:R-:W-:-:S04]  /*f950*/  UIMAD.WIDE.U32 UR10, UR42, UR12, UR10 ;  /* 0x0000000c2a0a72a5 */ /* 0x000fc8000f8e000a */
[----:B------:R-:W-:-:S03]  /*f960*/  UIMAD UR11, UR42, UR13, UR11 ;  /* 0x0000000d2a0b72a4 */ /* 0x000fc6000f8e020b */
[----:B------:R-:W-:Y:S02]  /*f970*/  ULDC.64 UR12, c[0x0][0xb40] ;  /* 0x0002d000000c7ab9 */ /* 0x000fe40000000a00 */
[----:B------:R-:W-:Y:S01]  /*f980*/  UIMAD UR4, UR4, UR12, URZ ;  /* 0x0000000c040472a4 */ /* 0x000fe2000f8e023f */
[----:B0-----:R-:W-:-:S03]  /*f990*/  @P1 IMAD.HI.U32 R4, R13, R4, RZ ;  /* 0x000000040d041227 */ /* 0x001fc600078e00ff */
[----:B------:R-:W-:Y:S02]  /*f9a0*/  UIMAD UR4, UR8, UR13, UR4 ;  /* 0x0000000d080472a4 */ /* 0x000fe4000f8e0204 */
[----:B------:R-:W-:-:S03]  /*f9b0*/  UIMAD.WIDE.U32 UR8, UR8, UR12, UR10 ;  /* 0x0000000c080872a5 */ /* 0x000fc6000f8e000a */
[----:B------:R-:W-:Y:S01]  /*f9c0*/  ULDC.64 UR10, c[0x0][0xb48] ;  /* 0x0002d200000a7ab9 */ /* 0x000fe20000000a00 */
[----:B------:R-:W-:Y:S01]  /*f9d0*/  UIADD3 UR9, UR9, UR4, URZ ;  /* 0x0000000409097290 */ /* 0x000fe2000fffe03f */
[----:B-1----:R-:W-:-:S03]  /*f9e0*/  @P1 SHF.R.U32.HI R7, RZ, R5, R4 ;  /* 0x00000005ff071219 */ /* 0x002fc60000011604 */
[----:B------:R-:W-:Y:S01]  /*f9f0*/  UIMAD.WIDE.U32 UR8, UR39, UR10, UR8 ;  /* 0x0000000a270872a5 */ /* 0x000fe2000f8e0008 */
[--C-:B------:R-:W-:Y:S01]  /*fa00*/  SHF.R.S32.HI R4, RZ, 0x1f, R7.reuse ;  /* 0x0000001fff047819 */ /* 0x100fe20000011407 */
[----:B------:R-:W-:Y:S02]  /*fa10*/  IMAD.MOV R6, RZ, RZ, -R7 ;  /* 0x000000ffff067224 */ /* 0x000fe400078e0a07 */
[----:B------:R-:W-:Y:S02]  /*fa20*/  UIMAD UR39, UR39, UR11, UR9 ;  /* 0x0000000b272772a4 */ /* 0x000fe4000f8e0209 */
[----:B------:R-:W-:Y:S01]  /*fa30*/  IMAD R45, R45, R6, R13 ;  /* 0x000000062d2d7224 */ /* 0x000fe200078e020d */
[----:B------:R-:W-:Y:S01]  /*fa40*/  ULDC.64 UR10, c[0x0][0xb30] ;  /* 0x0002cc00000a7ab9 */ /* 0x000fe20000000a00 */
[----:B------:R-:W-:Y:S02]  /*fa50*/  IMAD.U32 R5, RZ, RZ, UR9 ;  /* 0x00000009ff057e24 */ /* 0x000fe4000f8e00ff */
[----:B------:R-:W-:-:S02]  /*fa60*/  IMAD R6, R4, UR10, RZ ;  /* 0x0000000a04067c24 */ /* 0x000fc4000f8e02ff */
[----:B------:R-:W-:Y:S01]  /*fa70*/  IMAD.U32 R4, RZ, RZ, UR8 ;  /* 0x00000008ff047e24 */ /* 0x000fe2000f8e00ff */
[----:B------:R-:W-:Y:S01]  /*fa80*/  ULDC.64 UR8, c[0x0][0xb28] ;  /* 0x0002ca0000087ab9 */ /* 0x000fe20000000a00 */
[----:B------:R-:W-:Y:S02]  /*fa90*/  IMAD.U32 R5, RZ, RZ, UR39 ;  /* 0x00000027ff057e24 */ /* 0x000fe4000f8e00ff */
[C---:B------:R-:W-:Y:S01]  /*faa0*/  IMAD R9, R7.reuse, UR11, R6 ;  /* 0x0000000b07097c24 */ /* 0x040fe2000f8e0206 */
[----:B------:R-:W-:Y:S01]  /*fab0*/  SHF.R.S32.HI R6, RZ, 0x1f, R45 ;  /* 0x0000001fff067819 */ /* 0x000fe2000001142d */
[----:B------:R-:W-:-:S04]  /*fac0*/  IMAD.WIDE.U32 R4, R7, UR10, R4 ;  /* 0x0000000a07047c25 */ /* 0x000fc8000f8e0004 */
[----:B------:R-:W-:Y:S02]  /*fad0*/  IMAD R6, R6, UR8, RZ ;  /* 0x0000000806067c24 */ /* 0x000fe4000f8e02ff */
[----:B------:R-:W-:Y:S02]  /*fae0*/  IMAD.IADD R5, R5, 0x1, R9 ;  /* 0x0000000105057824 */ /* 0x000fe400078e0209 */
[C---:B------:R-:W-:Y:S02]  /*faf0*/  IMAD R7, R45.reuse, UR9, R6 ;  /* 0x000000092d077c24 */ /* 0x040fe4000f8e0206 */
[----:B------:R-:W-:Y:S01]  /*fb00*/  IMAD.WIDE.U32 R4, R45, UR8, R4 ;  /* 0x000000082d047c25 */ /* 0x000fe2000f8e0004 */
[----:B------:R-:W-:-:S03]  /*fb10*/  ULDC.64 UR8, c[0x0][0xb00] ;  /* 0x0002c00000087ab9 */ /* 0x000fc60000000a00 */
[----:B------:R-:W-:Y:S01]  /*fb20*/  VIADD R6, R0, 0x28820 ;  /* 0x0002882000067836 */ /* 0x000fe20000000000 */
[----:B------:R-:W-:Y:S01]  /*fb30*/  LEA R0, P1, R4, UR8, 0x2 ;  /* 0x0000000804007c11 */ /* 0x000fe2000f8210ff */
[----:B------:R-:W-:-:S03]  /*fb40*/  IMAD.IADD R5, R5, 0x1, R7 ;  /* 0x0000000105057824 */ /* 0x000fc600078e0207 */
[----:B------:R-:W-:Y:S01]  /*fb50*/  PRMT R6, RZ, 0x654, R6 ;  /* 0x00000654ff067816 */ /* 0x000fe20000000006 */
[----:B------:R0:W1:Y:S01]  /*fb60*/  SHFL.IDX PT, R24, R0, RZ, 0x1c1f ;  /* 0x001c1fff00187589 */ /* 0x00006200000e0000 */
[----:B------:R-:W-:Y:S02]  /*fb70*/  LEA.HI.X R20, R4, UR9, R5, 0x2, P1 ;  /* 0x0000000904147c11 */ /* 0x000fe400088f1405 */
[----:B------:R0:W-:Y:S03]  /*fb80*/  SYNCS.ARRIVE.TRANS64.RED.A1T0 RZ, [R6+URZ], RZ ;  /* 0x000000ff06ff79a7 */ /* 0x0001e6000810043f */
[----:B------:R0:W2:Y:S01]  /*fb90*/  SHFL.IDX PT, R21, R20, RZ, 0x1c1f ;  /* 0x001c1fff14157589 */ /* 0x0000a200000e0000 */
[----:B------:R-:W-:Y:S05]  /*fba0*/  @P0 BRA `(.L_x_1265) ;  /* 0x0000000400040947 */ /* 0x000fea0003800000 */
[----:B------:R-:W-:Y:S02]  /*fbb0*/  ULDC UR4, c[0x0][0xac8] ;  /* 0x0002b20000047ab9 */ /* 0x000fe40000000800 */
[----:B------:R-:W-:Y:S02]  /*fbc0*/  ISETP.GE.AND P3, PT, R16, UR4, PT ;  /* 0x0000000410007c0c */ /* 0x000fe4000bf66270 */
[----:B------:R-:W-:Y:S02]  /*fbd0*/  ISETP.GE.AND P2, PT, R197, UR4, PT ;  /* 0x00000004c5007c0c */ /* 0x000fe4000bf46270 */
[----:B------:R-:W-:Y:S02]  /*fbe0*/  ISETP.GE.AND P1, PT, R196, UR4, PT ;  /* 0x00000004c4007c0c */ /* 0x000fe4000bf26270 */
[----:B------:R-:W-:-:S07]  /*fbf0*/  ISETP.GE.AND P0, PT, R195, UR4, PT ;  /* 0x00000004c3007c0c */ /* 0x000fce000bf06270 */
[CC--:B-1----:R-:W-:Y:S02]  /*fc00*/  @!P3 LEA R4, P4, R16.reuse, R24.reuse, 0x2 ;  /* 0x000000181004b211 */ /* 0x0c2fe400078810ff */
[-C--:B0-----:R-:W-:Y:S02]  /*fc10*/  @!P2 LEA R6, P6, R197, R24.reuse, 0x2 ;  /* 0x00000018c506a211 */ /* 0x081fe400078c10ff */
[----:B--2---:R-:W-:Y:S02]  /*fc20*/  @!P3 LEA.HI.X R5, R16, R21, R215, 0x2, P4 ;  /* 0x000000151005b211 */ /* 0x004fe400020f14d7 */
[----:B------:R-:W-:Y:S02]  /*fc30*/  ISETP.GE.AND P4, PT, R193, UR4, PT ;  /* 0x00000004c1007c0c */ /* 0x000fe4000bf86270 */
[----:B------:R-:W-:Y:S01]  /*fc40*/  @!P1 LEA R8, P5, R196, R24, 0x2 ;  /* 0x00000018c4089211 */ /* 0x000fe200078a10ff */
[----:B------:R0:W-:Y:S01]  /*fc50*/  @!P3 ST.E.64 desc[UR52][R4.64], R88 ;  /* 0x000000580400b985 */ /* 0x0001e2000c101b34 */
[----:B------:R-:W-:-:S02]  /*fc60*/  ISETP.GE.AND P3, PT, R194, UR4, PT ;  /* 0x00000004c2007c0c */ /* 0x000fc4000bf66270 */
[-C--:B------:R-:W-:Y:S02]  /*fc70*/  @!P2 LEA.HI.X R7, R197, R21.reuse, R214, 0x2, P6 ;  /* 0x00000015c507a211 */ /* 0x080fe400030f14d6 */
[C---:B------:R-:W-:Y:S02]  /*fc80*/  @!P0 LEA R10, P6, R195.reuse, R24, 0x2 ;  /* 0x00000018c30a8211 */ /* 0x040fe400078c10ff */
[-C--:B------:R-:W-:Y:S01]  /*fc90*/  @!P1 LEA.HI.X R9, R196, R21.reuse, R213, 0x2, P5 ;  /* 0x00000015c4099211 */ /* 0x080fe200028f14d5 */
[----:B------:R1:W-:Y:S01]  /*fca0*/  @!P2 ST.E.64 desc[UR52][R6.64], R92 ;  /* 0x0000005c0600a985 */ /* 0x0003e2000c101b34 */
[----:B------:R-:W-:Y:S02]  /*fcb0*/  ISETP.GE.AND P5, PT, R192, UR4, PT ;  /* 0x00000004c0007c0c */ /* 0x000fe4000bfa6270 */
[----:B------:R-:W-:Y:S01]  /*fcc0*/  @!P0 LEA.HI.X R11, R195, R21, R212, 0x2, P6 ;  /* 0x00000015c30b8211 */ /* 0x000fe200030f14d4 */
[----:B------:R2:W-:Y:S01]  /*fcd0*/  @!P1 ST.E.64 desc[UR52][R8.64], R96 ;  /* 0x0000006008009985 */ /* 0x0005e2000c101b34 */
[----:B------:R-:W-:-:S02]  /*fce0*/  ISETP.GE.AND P2, PT, R191, UR4, PT ;  /* 0x00000004bf007c0c */ /* 0x000fc4000bf46270 */
[-C--:B0-----:R-:W-:Y:S01]  /*fcf0*/  @!P3 LEA R4, P6, R194, R24.reuse, 0x2 ;  /* 0x00000018c204b211 */ /* 0x081fe200078c10ff */
[----:B------:R0:W-:Y:S01]  /*fd00*/  @!P0 ST.E.64 desc[UR52][R10.64], R100 ;  /* 0x000000640a008985 */ /* 0x0001e2000c101b34 */
[C---:B------:R-:W-:Y:S02]  /*fd10*/  @!P4 LEA R12, P0, R193.reuse, R24, 0x2 ;  /* 0x00000018c10cc211 */ /* 0x040fe400078010ff */
[----:B------:R-:W-:Y:S02]  /*fd20*/  ISETP.GE.AND P1, PT, R190, UR4, PT ;  /* 0x00000004be007c0c */ /* 0x000fe4000bf26270 */
[-C--:B------:R-:W-:Y:S02]  /*fd30*/  @!P4 LEA.HI.X R13, R193, R21.reuse, R210, 0x2, P0 ;  /* 0x00000015c10dc211 */ /* 0x080fe400000f14d2 */
[----:B------:R-:W-:Y:S02]  /*fd40*/  @!P3 LEA.HI.X R5, R194, R21, R211, 0x2, P6 ;  /* 0x00000015c205b211 */ /* 0x000fe400030f14d3 */
[----:B------:R-:W-:-:S02]  /*fd50*/  ISETP.GE.AND P0, PT, R189, UR4, PT ;  /* 0x00000004bd007c0c */ /* 0x000fc4000bf06270 */
[-C--:B------:R-:W-:Y:S01]  /*fd60*/  @!P5 LEA R14, P6, R192, R24.reuse, 0x2 ;  /* 0x00000018c00ed211 */ /* 0x080fe200078c10ff */
[----:B------:R3:W-:Y:S01]  /*fd70*/  @!P3 ST.E.64 desc[UR52][R4.64], R104 ;  /* 0x000000680400b985 */ /* 0x0007e2000c101b34 */
[----:B------:R-:W-:Y:S02]  /*fd80*/  ISETP.GE.AND P3, PT, R188, UR4, PT ;  /* 0x00000004bc007c0c */ /* 0x000fe4000bf66270 */
[----:B------:R-:W-:Y:S01]  /*fd90*/  @!P5 LEA.HI.X R15, R192, R21, R209, 0x2, P6 ;  /* 0x00000015c00fd211 */ /* 0x000fe200030f14d1 */
[----:B------:R4:W-:Y:S01]  /*fda0*/  @!P4 ST.E.64 desc[UR52][R12.64], R108 ;  /* 0x0000006c0c00c985 */ /* 0x0009e2000c101b34 */
[----:B-1----:R-:W-:-:S03]  /*fdb0*/  @!P2 LEA R6, P4, R191, R24, 0x2 ;  /* 0x00000018bf06a211 */ /* 0x002fc600078810ff */
[----:B------:R-:W-:Y:S01]  /*fdc0*/  @!P5 ST.E.64 desc[UR52][R14.64], R112 ;  /* 0x000000700e00d985 */ /* 0x000fe2000c101b34 */
[CC--:B--2---:R-:W-:Y:S02]  /*fdd0*/  @!P1 LEA R8, P5, R190.reuse, R24.reuse, 0x2 ;  /* 0x00000018be089211 */ /* 0x0c4fe400078a10ff */
[-C--:B------:R-:W-:Y:S02]  /*fde0*/  @!P2 LEA.HI.X R7, R191, R21.reuse, R208, 0x2, P4 ;  /* 0x00000015bf07a211 */ /* 0x080fe400020f14d0 */
[----:B0-----:R-:W-:Y:S02]  /*fdf0*/  @!P0 LEA R10, P6, R189, R24, 0x2 ;  /* 0x00000018bd0a8211 */ /* 0x001fe400078c10ff */
[----:B------:R-:W-:Y:S01]  /*fe00*/  ISETP.GE.AND P4, PT, R187, UR4, PT ;  /* 0x00000004bb007c0c */ /* 0x000fe2000bf86270 */
[----:B------:R0:W-:Y:S01]  /*fe10*/  @!P2 ST.E.64 desc[UR52][R6.64], R116 ;  /* 0x000000740600a985 */ /* 0x0001e2000c101b34 */
[-C--:B------:R-:W-:Y:S02]  /*fe20*/  @!P1 LEA.HI.X R9, R190, R21.reuse, R207, 0x2, P5 ;  /* 0x00000015be099211 */ /* 0x080fe400028f14cf */
[----:B------:R-:W-:-:S02]  /*fe30*/  @!P0 LEA.HI.X R11, R189, R21, R206, 0x2, P6 ;  /* 0x00000015bd0b8211 */ /* 0x000fc400030f14ce */
[----:B------:R-:W-:Y:S01]  /*fe40*/  ISETP.GE.AND P2, PT, R186, UR4, PT ;  /* 0x00000004ba007c0c */ /* 0x000fe2000bf46270 */
[----:B------:R1:W-:Y:S01]  /*fe50*/  @!P1 ST.E.64 desc[UR52][R8.64], R120 ;  /* 0x0000007808009985 */ /* 0x0003e2000c101b34 */
[----:B---3--:R-:W-:Y:S02]  /*fe60*/  @!P3 LEA R4, P5, R188, R24, 0x2 ;  /* 0x00000018bc04b211 */ /* 0x008fe400078a10ff */
[----:B------:R-:W-:Y:S01]  /*fe70*/  ISETP.GE.AND P1, PT, R185, UR4, PT ;  /* 0x00000004b9007c0c */ /* 0x000fe2000bf26270 */
[----:B------:R2:W-:Y:S01]  /*fe80*/  @!P0 ST.E.64 desc[UR52][R10.64], R124 ;  /* 0x0000007c0a008985 */ /* 0x0005e2000c101b34 */
[----:B------:R-:W-:Y:S02]  /*fe90*/  ISETP.GE.AND P0, PT, R184, UR4, PT ;  /* 0x00000004b8007c0c */ /* 0x000fe4000bf06270 */
[----:B------:R-:W-:Y:S02]  /*fea0*/  @!P3 LEA.HI.X R5, R188, R21, R205, 0x2, P5 ;  /* 0x00000015bc05b211 */ /* 0x000fe400028f14cd */
[----:B------:R-:W-:-:S02]  /*feb0*/  ISETP.GE.AND P5, PT, R23, UR4, PT ;  /* 0x0000000417007c0c */ /* 0x000fc4000bfa6270 */
[CC--:B----4-:R-:W-:Y:S01]  /*fec0*/  @!P4 LEA R12, P6, R187.reuse, R24.reuse, 0x2 ;  /* 0x00000018bb0cc211 */ /* 0x0d0fe200078c10ff */
[----:B------:R3:W-:Y:S01]  /*fed0*/  @!P3 ST.E.64 desc[UR52][R4.64], R128 ;  /* 0x000000800400b985 */ /* 0x0007e2000c101b34 */
[CC--:B0-----:R-:W-:Y:S02]  /*fee0*/  @!P2 LEA R6, P3, R186.reuse, R24.reuse, 0x2 ;  /* 0x00000018ba06a211 */ /* 0x0c1fe400078610ff */
[-C--:B------:R-:W-:Y:S02]  /*fef0*/  @!P4 LEA.HI.X R13, R187, R21.reuse, R204, 0x2, P6 ;  /* 0x00000015bb0dc211 */ /* 0x080fe400030f14cc */
[-C--:B-1----:R-:W-:Y:S02]  /*ff00*/  @!P1 LEA R8, P6, R185, R24.reuse, 0x2 ;  /* 0x00000018b9089211 */ /* 0x082fe400078c10ff */
[----:B------:R-:W-:Y:S01]  /*ff10*/  @!P2 LEA.HI.X R7, R186, R21, R203, 0x2, P3 ;  /* 0x00000015ba07a211 */ /* 0x000fe200018f14cb */
[----:B------:R3:W-:Y:S01]  /*ff20*/  @!P4 ST.E.64 desc[UR52][R12.64], R132 ;  /* 0x000000840c00c985 */ /* 0x0007e2000c101b34 */
[----:B--2---:R-:W-:-:S02]  /*ff30*/  @!P0 LEA R10, P4, R184, R24, 0x2 ;  /* 0x00000018b80a8211 */ /* 0x004fc400078810ff */
        /* <DEDUP_REMOVED lines=8> */
.L_x_1265:
[----:B------:R-:W-:Y:S05]  /*ffc0*/  BSYNC B1 ;  /* 0x0000000000017941 */ /* 0x000fea0003800000 */
.L_x_1264:
[----:B------:R-:W-:Y:S01]  /*ffd0*/  ISETP.GE.AND P0, PT, R25, R44, PT ;  /* 0x0000002c1900720c */ /* 0x000fe20003f06270 */
[----:B0-----:R-:W0:Y:S04]  /*ffe0*/  SHFL.IDX PT, R20, R20, 0x1, 0x1c1f ;  /* 0x003c1f0014147f89 */ /* 0x001e2800000e0000 */
[----:B------:R-:W4:Y:S08]  /*fff0*/  SHFL.IDX PT, R0, R0, 0x1, 0x1c1f ;  /* 0x003c1f0000007f89 */ /* 0x000f3000000e0000 */
[----:B------:R-:W-:Y:S05]  /*10000*/  @P0 BRA `(.L_x_1263) ;  /* 0x0000001000240947 */ /* 0x000fea0003800000 */
[----:B------:R-:W-:Y:S02]  /*10010*/  ULDC UR4, c[0x0][0xac8] ;  /* 0x0002b20000047ab9 */ /* 0x000fe40000000800 */
[----:B------:R-:W-:Y:S02]  /*10020*/  ISETP.GE.AND P2, PT, R16, UR4, PT ;  /* 0x0000000410007c0c */ /* 0x000fe4000bf46270 */
[----:B------:R-:W-:Y:S02]  /*10030*/  ISETP.GE.AND P1, PT, R197, UR4, PT ;  /* 0x00000004c5007c0c */ /* 0x000fe4000bf26270 */
[----:B------:R-:W-:Y:S02]  /*10040*/  ISETP.GE.AND P0, PT, R196, UR4, PT ;  /* 0x00000004c4007c0c */ /* 0x000fe4000bf06270 */
[----:B------:R-:W-:Y:S02]  /*10050*/  ISETP.GE.AND P4, PT, R194, UR4, PT ;  /* 0x00000004c2007c0c */ /* 0x000fe4000bf86270 */
[----:B------:R-:W-:-:S05]  /*10060*/  ISETP.GE.AND P3, PT, R195, UR4, PT ;  /* 0x00000004c3007c0c */ /* 0x000fca000bf66270 */
[CC--:B---34-:R-:W-:Y:S02]  /*10070*/  @!P2 LEA R4, P6, R16.reuse, R0.reuse, 0x2 ;  /* 0x000000001004a211 */ /* 0x0d8fe400078c10ff */
[C---:B------:R-:W-:Y:S02]  /*10080*/  @!P1 LEA R6, P5, R197.reuse, R0, 0x2 ;  /* 0x00000000c5069211 */ /* 0x040fe400078a10ff */
[----:B0-----:R-:W-:Y:S02]  /*10090*/  @!P2 LEA.HI.X R5, R16, R20, R215, 0x2, P6 ;  /* 0x000000141005a211 */ /* 0x001fe400030f14d7 */
[----:B------:R-:W-:Y:S02]  /*100a0*/  @!P0 LEA R8, P6, R196, R0, 0x2 ;  /* 0x00000000c4088211 */ /* 0x000fe400078c10ff */
[----:B------:R-:W-:Y:S01]  /*100b0*/  @!P1 LEA.HI.X R7, R197, R20, R214, 0x2, P5 ;  /* 0x00000014c5079211 */ /* 0x000fe200028f14d6 */
[----:B------:R0:W-:Y:S01]  /*100c0*/  @!P2 ST.E.64 desc[UR52][R4.64], R2 ;  /* 0x000000020400a985 */ /* 0x0001e2000c101b34 */
[----:B------:R-:W-:-:S02]  /*100d0*/  ISETP.GE.AND P5, PT, R193, UR4, PT ;  /* 0x00000004c1007c0c */ /* 0x000fc4000bfa6270 */
[----:B------:R-:W-:Y:S01]  /*100e0*/  @!P0 LEA.HI.X R9, R196, R20, R213, 0x2, P6 ;  /* 0x00000014c4098211 */ /* 0x000fe200030f14d5 */
[----:B------:R3:W-:Y:S01]  /*100f0*/  @!P1 ST.E.64 desc[UR52][R6.64], R94 ;  /* 0x0000005e06009985 */ /* 0x0007e2000c101b34 */
[----:B------:R-:W-:Y:S02]  /*10100*/  ISETP.GE.AND P2, PT, R192, UR4, PT ;  /* 0x00000004c0007c0c */ /* 0x000fe4000bf46270 */
[-C--:B------:R-:W-:Y:S01]  /*10110*/  @!P3 LEA R10, P6, R195, R0.reuse, 0x2 ;  /* 0x00000000c30ab211 */ /* 0x080fe200078c10ff */
[----:B------:R4:W-:Y:S01]  /*10120*/  @!P0 ST.E.64 desc[UR52][R8.64], R98 ;  /* 0x0000006208008985 */ /* 0x0009e2000c101b34 */
[C---:B------:R-:W-:Y:S02]  /*10130*/  @!P4 LEA R12, P0, R194.reuse, R0, 0x2 ;  /* 0x00000000c20cc211 */ /* 0x040fe400078010ff */
[----:B------:R-:W-:Y:S02]  /*10140*/  ISETP.GE.AND P1, PT, R191, UR4, PT ;  /* 0x00000004bf007c0c */ /* 0x000fe4000bf26270 */
[----:B------:R-:W-:-:S02]  /*10150*/  @!P4 LEA.HI.X R13, R194, R20, R211, 0x2, P0 ;  /* 0x00000014c20dc211 */ /* 0x000fc400000f14d3 */
[----:B------:R-:W-:Y:S02]  /*10160*/  @!P3 LEA.HI.X R11, R195, R20, R212, 0x2, P6 ;  /* 0x00000014c30bb211 */ /* 0x000fe400030f14d4 */
[----:B------:R-:W-:Y:S02]  /*10170*/  ISETP.GE.AND P0, PT, R190, UR4, PT ;  /* 0x00000004be007c0c */ /* 0x000fe4000bf06270 */
[----:B------:R-:W-:Y:S01]  /*10180*/  @!P5 LEA R14, P6, R193, R0, 0x2 ;  /* 0x00000000c10ed211 */ /* 0x000fe200078c10ff */
[----:B------:R5:W-:Y:S01]  /*10190*/  @!P3 ST.E.64 desc[UR52][R10.64], R102 ;  /* 0x000000660a00b985 */ /* 0x000be2000c101b34 */
[----:B------:R-:W-:Y:S02]  /*101a0*/  ISETP.GE.AND P3, PT, R189, UR4, PT ;  /* 0x00000004bd007c0c */ /* 0x000fe4000bf66270 */
[----:B------:R-:W-:Y:S01]  /*101b0*/  @!P5 LEA.HI.X R15, R193, R20, R210, 0x2, P6 ;  /* 0x00000014c10fd211 */ /* 0x000fe200030f14d2 */
[----:B------:R-:W-:Y:S01]  /*101c0*/  @!P4 ST.E.64 desc[UR52][R12.64], R106 ;  /* 0x0000006a0c00c985 */ /* 0x000fe2000c101b34 */
[----:B0-----:R-:W-:-:S03]  /*101d0*/  @!P2 LEA R2, P4, R192, R0, 0x2 ;  /* 0x00000000c002a211 */ /* 0x001fc600078810ff */
[----:B------:R-:W-:Y:S01]  /*101e0*/  @!P5 ST.E.64 desc[UR52][R14.64], R110 ;  /* 0x0000006e0e00d985 */ /* 0x000fe2000c101b34 */
[C---:B------:R-:W-:Y:S02]  /*101f0*/  @!P1 LEA R4, P5, R191.reuse, R0, 0x2 ;  /* 0x00000000bf049211 */ /* 0x040fe400078a10ff */
[----:B------:R-:W-:Y:S02]  /*10200*/  @!P2 LEA.HI.X R3, R192, R20, R209, 0x2, P4 ;  /* 0x00000014c003a211 */ /* 0x000fe400020f14d1 */
[----:B---3--:R-:W-:Y:S02]  /*10210*/  @!P0 LEA R6, P6, R190, R0, 0x2 ;  /* 0x00000000be068211 */ /* 0x008fe400078c10ff */
[----:B------:R-:W-:Y:S01]  /*10220*/  ISETP.GE.AND P4, PT, R188, UR4, PT ;  /* 0x00000004bc007c0c */ /* 0x000fe2000bf86270 */
[----:B------:R0:W-:Y:S01]  /*10230*/  @!P2 ST.E.64 desc[UR52][R2.64], R114 ;  /* 0x000000720200a985 */ /* 0x0001e2000c101b34 */
[-C--:B------:R-:W-:Y:S02]  /*10240*/  @!P1 LEA.HI.X R5, R191, R20.reuse, R208, 0x2, P5 ;  /* 0x00000014bf059211 */ /* 0x080fe400028f14d0 */
[----:B------:R-:W-:-:S02]  /*10250*/  @!P0 LEA.HI.X R7, R190, R20, R207, 0x2, P6 ;  /* 0x00000014be078211 */ /* 0x000fc400030f14cf */
[----:B------:R-:W-:Y:S01]  /*10260*/  ISETP.GE.AND P2, PT, R187, UR4, PT ;  /* 0x00000004bb007c0c */ /* 0x000fe2000bf46270 */
[----:B------:R3:W-:Y:S01]  /*10270*/  @!P1 ST.E.64 desc[UR52][R4.64], R118 ;  /* 0x0000007604009985 */ /* 0x0007e2000c101b34 */
[----:B----4-:R-:W-:Y:S02]  /*10280*/  @!P3 LEA R8, P5, R189, R0, 0x2 ;  /* 0x00000000bd08b211 */ /* 0x010fe400078a10ff */
[----:B------:R-:W-:Y:S01]  /*10290*/  ISETP.GE.AND P1, PT, R186, UR4, PT ;  /* 0x00000004ba007c0c */ /* 0x000fe2000bf26270 */
[----:B------:R4:W-:Y:S01]  /*102a0*/  @!P0 ST.E.64 desc[UR52][R6.64], R122 ;  /* 0x0000007a06008985 */ /* 0x0009e2000c101b34 */
[----:B------:R-:W-:Y:S02]  /*102b0*/  ISETP.GE.AND P0, PT, R185, UR4, PT ;  /* 0x00000004b9007c0c */ /* 0x000fe4000bf06270 */
[----:B------:R-:W-:Y:S02]  /*102c0*/  @!P3 LEA.HI.X R9, R189, R20, R206, 0x2, P5 ;  /* 0x00000014bd09b211 */ /* 0x000fe400028f14ce */
[----:B------:R-:W-:-:S02]  /*102d0*/  ISETP.GE.AND P5, PT, R184, UR4, PT ;  /* 0x00000004b8007c0c */ /* 0x000fc4000bfa6270 */
[CC--:B-----5:R-:W-:Y:S01]  /*102e0*/  @!P4 LEA R10, P6, R188.reuse, R0.reuse, 0x2 ;  /* 0x00000000bc0ac211 */ /* 0x0e0fe200078c10ff */
[----:B------:R1:W-:Y:S01]  /*102f0*/  @!P3 ST.E.64 desc[UR52][R8.64], R126 ;  /* 0x0000007e0800b985 */ /* 0x0003e2000c101b34 */
[C---:B0-----:R-:W-:Y:S02]  /*10300*/  @!P2 LEA R2, P3, R187.reuse, R0, 0x2 ;  /* 0x00000000bb02a211 */ /* 0x041fe400078610ff */
[----:B------:R-:W-:Y:S02]  /*10310*/  @!P4 LEA.HI.X R11, R188, R20, R205, 0x2, P6 ;  /* 0x00000014bc0bc211 */ /* 0x000fe400030f14cd */
[----:B---3--:R-:W-:Y:S02]  /*10320*/  @!P1 LEA R4, P6, R186, R0, 0x2 ;  /* 0x00000000ba049211 */ /* 0x008fe400078c10ff */
[----:B------:R-:W-:Y:S01]  /*10330*/  @!P2 LEA.HI.X R3, R187, R20, R204, 0x2, P3 ;  /* 0x00000014bb03a211 */ /* 0x000fe200018f14cc */
[----:B------:R0:W-:Y:S01]  /*10340*/  @!P4 ST.E.64 desc[UR52][R10.64], R130 ;  /* 0x000000820a00c985 */ /* 0x0001e2000c101b34 */
[----:B----4-:R-:W-:-:S02]  /*10350*/  @!P0 LEA R6, P4, R185, R0, 0x2 ;  /* 0x00000000b9068211 */ /* 0x010fc400078810ff */
[----:B------:R-:W-:Y:S01]  /*10360*/  @!P5 LEA R12, P3, R184, R0, 0x2 ;  /* 0x00000000b80cd211 */ /* 0x000fe200078610ff */
[----:B------:R0:W-:Y:S01]  /*10370*/  @!P2 ST.E.64 desc[UR52][R2.64], R134 ;  /* 0x000000860200a985 */ /* 0x0001e2000c101b34 */
[-C--:B------:R-:W-:Y:S02]  /*10380*/  @!P1 LEA.HI.X R5, R186, R20.reuse, R203, 0x2, P6 ;  /* 0x00000014ba059211 */ /* 0x080fe400030f14cb */
[-C--:B------:R-:W-:Y:S02]  /*10390*/  @!P0 LEA.HI.X R7, R185, R20.reuse, R202, 0x2, P4 ;  /* 0x00000014b9078211 */ /* 0x080fe400020f14ca */
[----:B------:R-:W-:Y:S01]  /*103a0*/  @!P5 LEA.HI.X R13, R184, R20, R201, 0x2, P3 ;  /* 0x00000014b80dd211 */ /* 0x000fe200018f14c9 */
[----:B------:R0:W-:Y:S04]  /*103b0*/  @!P1 ST.E.64 desc[UR52][R4.64], R138 ;  /* 0x0000008a04009985 */ /* 0x0001e8000c101b34 */
[----:B------:R0:W-:Y:S01]  /*103c0*/  @!P0 ST.E.64 desc[UR52][R6.64], R142 ;  /* 0x0000008e06008985 */ /* 0x0001e2000c101b34 */
[----:B------:R-:W-:-:S03]  /*103d0*/  ISETP.GE.AND P0, PT, R23, UR4, PT ;  /* 0x0000000417007c0c */ /* 0x000fc6000bf06270 */
[----:B------:R0:W-:Y:S10]  /*103e0*/  @!P5 ST.E.64 desc[UR52][R12.64], R146 ;  /* 0x000000920c00d985 */ /* 0x0001f4000c101b34 */
[----:B-1----:R-:W-:Y:S05]  /*103f0*/  @P0 BRA `(.L_x_1263) ;  /* 0x0000000c00280947 */ /* 0x002fea0003800000 */
[----:B0-----:R-:W-:-:S04]  /*10400*/  LEA R2, P0, R23, R0, 0x2 ;  /* 0x0000000017027211 */ /* 0x001fc800078010ff */
[----:B------:R-:W-:-:S05]  /*10410*/  LEA.HI.X R3, R23, R20, R200, 0x2, P0 ;  /* 0x0000001417037211 */ /* 0x000fca00000f14c8 */
[----:B------:R0:W-:Y:S01]  /*10420*/  ST.E.64 desc[UR52][R2.64], R150 ;  /* 0x0000009602007985 */ /* 0x0001e2000c101b34 */
[----:B------:R-:W-:Y:S05]  /*10430*/  BRA `(.L_x_1263) ;  /* 0x0000000c00187947 */ /* 0x000fea0003800000 */
.L_x_1254:
[----:B------:R-:W-:Y:S02]  /*10440*/  ULDC.64 UR8, c[0x0][0xc00] ;  /* 0x0003000000087ab9 */ /* 0x000fe40000000a00 */
[----:B------:R-:W-:-:S04]  /*10450*/  UISETP.NE.U32.AND UP0, UPT, UR8, URZ, UPT ;  /* 0x0000003f0800728c */ /* 0x000fc8000bf05070 */
[----:B------:R-:W-:-:S03]  /*10460*/  UISETP.NE.AND.EX UP0, UPT, UR9, URZ, UPT, UP0 ;  /* 0x0000003f0900728c */ /* 0x000fc6000bf05300 */
[----:B------:R-:W-:Y:S02]  /*10470*/  ULDC.64 UR8, c[0x0][0xc00] ;  /* 0x0003000000087ab9 */ /* 0x000fe40000000a00 */
[----:B------:R-:W-:Y:S01]  /*10480*/  UIMAD.WIDE UR8, UR43, 0x4, UR8 ;  /* 0x000000042b0878a5 */ /* 0x000fe2000f8e0208 */
[----:B------:R-:W-:-:S05]  /*10490*/  PLOP3.LUT P1, PT, PT, PT, UP0, 0x80, 0x0 ;  /* 0x000000000000781c */ /* 0x000fca0003f2f008 */
[----:B------:R-:W-:Y:S02]  /*104a0*/  IMAD.U32 R2, RZ, RZ, UR8 ;  /* 0x00000008ff027e24 */ /* 0x000fe4000f8e00ff */
[----:B------:R-:W-:Y:S01]  /*104b0*/  IMAD.U32 R3, RZ, RZ, UR9 ;  /* 0x00000009ff037e24 */ /* 0x000fe2000f8e00ff */
[----:B------:R-:W-:Y:S02]  /*104c0*/  ULDC.64 UR8, c[0x0][0xc08] ;  /* 0x0003020000087ab9 */ /* 0x000fe40000000a00 */
[----:B------:R-:W-:Y:S01]  /*104d0*/  UISETP.NE.U32.AND UP1, UPT, UR8, URZ, UPT ;  /* 0x0000003f0800728c */ /* 0x000fe2000bf25070 */
[----:B------:R-:W-:Y:S02]  /*104e0*/  ULDC UR4, c[0x0][0xa88] ;  /* 0x0002a20000047ab9 */ /* 0x000fe40000000800 */
[----:B------:R-:W2:Y:S01]  /*104f0*/  @P1 LDG.E R6, desc[UR52][R2.64] ;  /* 0x0000003402061981 */ /* 0x000ea2000c1e1900 */
[----:B------:R-:W-:Y:S01]  /*10500*/  UISETP.NE.AND.EX UP1, UPT, UR9, URZ, UPT, UP1 ;  /* 0x0000003f0900728c */ /* 0x000fe2000bf25310 */
[----:B------:R-:W-:-:S05]  /*10510*/  IMAD.U32 R0, RZ, RZ, UR4 ;  /* 0x00000004ff007e24 */ /* 0x000fca000f8e00ff */
[----:B------:R-:W-:-:S05]  /*10520*/  PLOP3.LUT P2, PT, PT, PT, UP1, 0x80, 0x0 ;  /* 0x000000000000781c */ /* 0x000fca0003f4f018 */
[----:B------:R-:W-:Y:S02]  /*10530*/  @UP1 ULDC.64 UR8, c[0x0][0xc08] ;  /* 0x0003020000081ab9 */ /* 0x000fe40000000a00 */
[----:B------:R-:W-:-:S06]  /*10540*/  @UP1 UIMAD.WIDE UR8, UR43, 0x4, UR8 ;  /* 0x000000042b0818a5 */ /* 0x000fcc000f8e0208 */
[----:B------:R-:W-:Y:S02]  /*10550*/  IMAD.U32 R4, RZ, RZ, UR8 ;  /* 0x00000008ff047e24 */ /* 0x000fe4000f8e00ff */
[----:B------:R-:W-:-:S05]  /*10560*/  IMAD.U32 R5, RZ, RZ, UR9 ;  /* 0x00000009ff057e24 */ /* 0x000fca000f8e00ff */
[----:B------:R0:W5:Y:S01]  /*10570*/  @P2 LDG.E R0, desc[UR52][R4.64] ;  /* 0x0000003404002981 */ /* 0x000162000c1e1900 */
[----:B------:R-:W-:Y:S01]  /*10580*/  UISETP.NE.AND UP1, UPT, UR45, URZ, UPT ;  /* 0x0000003f2d00728c */ /* 0x000fe2000bf25270 */
[----:B------:R-:W-:Y:S01]  /*10590*/  ISETP.GT.AND P0, PT, R221, 0x7f, PT ;  /* 0x0000007fdd00780c */ /* 0x000fe20003f04270 */
[----:B------:R-:W-:-:S09]  /*105a0*/  UMOV UR4, URZ ;  /* 0x0000003f00047c82 */ /* 0x000fd20008000000 */
[----:B------:R-:W-:Y:S01]  /*105b0*/  @!UP1 ULDC UR45, c[0x0][0xad4] ;  /* 0x0002b500002d9ab9 */ /* 0x000fe20000000800 */
[----:B--2---:R-:W-:Y:S01]  /*105c0*/  @P1 R2UR UR4, R6 ;  /* 0x00000000060412ca */ /* 0x004fe200000e0000 */
[----:B0-----:R-:W-:-:S14]  /*105d0*/  @P2 BRA `(.L_x_1266) ;  /* 0x0000000000102947 */ /* 0x001fdc0003800000 */
[----:B------:R-:W-:Y:S05]  /*105e0*/  @!P1 BRA `(.L_x_1266) ;  /* 0x00000000000c9947 */ /* 0x000fea0003800000 */
[----:B------:R-:W2:Y:S04]  /*105f0*/  LDG.E R5, desc[UR52][R2.64] ;  /* 0x0000003402057981 */ /* 0x000ea8000c1e1900 */
[----:B-----5:R-:W2:Y:S02]  /*10600*/  LDG.E R0, desc[UR52][R2.64+0x4] ;  /* 0x0000043402007981 */ /* 0x020ea4000c1e1900 */
[----:B--2---:R-:W-:-:S07]  /*10610*/  IMAD.IADD R0, R0, 0x1, -R5 ;  /* 0x0000000100007824 */ /* 0x004fce00078e0a05 */
.L_x_1266:
[----:B------:R-:W-:Y:S01]  /*10620*/  USHF.R.S32.HI UR13, URZ, 0x1f, UR43 ;  /* 0x0000001f3f0d7899 */ /* 0x000fe2000801142b */
[----:B------:R-:W-:Y:S01]  /*10630*/  BSSY B1, `(.L_x_1267) ;  /* 0x000003a000017945 */ /* 0x000fe20003800000 */
[----:B------:R-:W-:Y:S02]  /*10640*/  USHF.R.S32.HI UR21, URZ, 0x1f, UR4 ;  /* 0x0000001f3f157899 */ /* 0x000fe40008011404 */
[----:B------:R-:W-:Y:S02]  /*10650*/  USEL UR12, UR43, URZ, !UP0 ;  /* 0x0000003f2b0c7287 */ /* 0x000fe4000c000000 */
[----:B------:R-:W-:Y:S01]  /*10660*/  USEL UR13, UR13, URZ, !UP0 ;  /* 0x0000003f0d0d7287 */ /* 0x000fe2000c000000 */
[----:B------:R-:W-:Y:S11]  /*10670*/  @P0 BRA `(.L_x_1268) ;  /* 0x0000000000d40947 */ /* 0x000ff60003800000 */
[----:B------:R-:W0:Y:S01]  /*10680*/  S2R R4, SR_TID.X ;  /* 0x0000000000047919 */ /* 0x000e220000002100 */
[----:B------:R-:W1:Y:S01]  /*10690*/  LDC R9, c[0x0][0xbe8] ;  /* 0x0002fa00ff097b82 */ /* 0x000e620000000800 */
[----:B------:R-:W-:Y:S02]  /*106a0*/  IMAD.U32 R3, RZ, RZ, UR37 ;  /* 0x00000025ff037e24 */ /* 0x000fe4000f8e00ff */
[----:B-1---5:R-:W-:-:S03]  /*106b0*/  IMAD R2, R0, R9, RZ ;  /* 0x0000000900027224 */ /* 0x022fc600078e02ff */
[----:B0-----:R-:W-:-:S04]  /*106c0*/  IADD3 R4, R3, -0x80, R4 ;  /* 0xffffff8003047810 */ /* 0x001fc80007ffe004 */
[----:B------:R-:W-:-:S13]  /*106d0*/  ISETP.GE.AND P0, PT, R4, R2, PT ;  /* 0x000000020400720c */ /* 0x000fda0003f06270 */
[----:B------:R-:W-:Y:S05]  /*106e0*/  @P0 BRA `(.L_x_1268) ;  /* 0x0000000000b80947 */ /* 0x000fea0003800000 */
[----:B------:R-:W-:Y:S01]  /*106f0*/  ISETP.NE.AND P0, PT, R9, 0x1, PT ;  /* 0x000000010900780c */ /* 0x000fe20003f05270 */
[----:B------:R-:W-:Y:S01]  /*10700*/  UISETP.GT.AND UP0, UPT, UR45, 0x1, UPT ;  /* 0x000000012d00788c */ /* 0x000fe2000bf04270 */
[----:B------:R-:W-:Y:S01]  /*10710*/  IMAD.MOV.U32 R5, RZ, RZ, R4 ;  /* 0x000000ffff057224 */ /* 0x000fe200078e0004 */
[----:B------:R-:W-:Y:S02]  /*10720*/  UMOV UR19, 0x9b8 ;  /* 0x000009b800137882 */ /* 0x000fe40000000000 */
[----:B------:R-:W-:Y:S02]  /*10730*/  USEL UR19, UR19, 0x978, UP0 ;  /* 0x0000097813137887 */ /* 0x000fe40008000000 */
[----:B------:R-:W-:-:S06]  /*10740*/  USEL UR18, UR39, URZ, UP0 ;  /* 0x0000003f27127287 */ /* 0x000fcc0008000000 */
[----:B------:R-:W0:Y:S04]  /*10750*/  @P0 LDC R3, c[0x0][0xbec] ;  /* 0x0002fb00ff030b82 */ /* 0x000e280000000800 */
[----:B------:R-:W-:Y:S01]  /*10760*/  ULDC.64 UR8, c[0x0][UR19+0x218] ;  /* 0x0000860013087abb */ /* 0x000fe20008000a00 */
[----:B------:R-:W-:Y:S01]  /*10770*/  ULDC.64 UR14, c[0x0][UR19+0x220] ;  /* 0x00008800130e7abb */ /* 0x000fe20008000a00 */
[----:B------:R-:W-:Y:S01]  /*10780*/  ULDC.64 UR16, c[0x0][UR19+0x228] ;  /* 0x00008a0013107abb */ /* 0x000fe20008000a00 */
[----:B------:R-:W-:Y:S01]  /*10790*/  UIMAD.WIDE.U32 UR10, UR8, UR42, URZ ;  /* 0x0000002a080a72a5 */ /* 0x000fe2000f8e003f */
[----:B------:R-:W1:Y:S01]  /*107a0*/  @P0 LDC R7, c[0x0][0xbf0] ;  /* 0x0002fc00ff070b82 */ /* 0x000e620000000800 */
[----:B------:R-:W-:Y:S02]  /*107b0*/  UIMAD UR20, UR9, UR42, URZ ;  /* 0x0000002a091472a4 */ /* 0x000fe4000f8e023f */
[----:B------:R-:W-:-:S02]  /*107c0*/  UIMAD UR15, UR15, UR12, URZ ;  /* 0x0000000c0f0f72a4 */ /* 0x000fc4000f8e023f */
[----:B------:R-:W-:Y:S02]  /*107d0*/  UIMAD.WIDE.U32 UR22, UR16, UR18, URZ ;  /* 0x00000012101672a5 */ /* 0x000fe4000f8e003f */
[----:B------:R-:W-:Y:S02]  /*107e0*/  UIMAD.WIDE.U32 UR8, UR14, UR12, URZ ;  /* 0x0000000c0e0872a5 */ /* 0x000fe4000f8e003f */
[----:B------:R-:W-:Y:S02]  /*107f0*/  UIMAD UR16, UR17, UR18, URZ ;  /* 0x00000012111072a4 */ /* 0x000fe4000f8e023f */
[----:B------:R-:W-:Y:S02]  /*10800*/  UIMAD UR15, UR14, UR13, UR15 ;  /* 0x0000000d0e0f72a4 */ /* 0x000fe4000f8e020f */
[----:B------:R-:W-:Y:S02]  /*10810*/  UIADD3 UR10, UP1, UP2, UR8, UR10, UR4 ;  /* 0x0000000a080a7290 */ /* 0x000fe4000fa3e004 */
[----:B------:R-:W-:Y:S01]  /*10820*/  UIADD3 UR16, UR23, UR16, URZ ;  /* 0x0000001017107290 */ /* 0x000fe2000fffe03f */
[----:B0-----:R-:W-:Y:S01]  /*10830*/  @P0 IMAD.HI.U32 R2, R4, R3, RZ ;  /* 0x0000000304020227 */ /* 0x001fe200078e00ff */
[----:B------:R-:W-:-:S02]  /*10840*/  UIADD3 UR20, UR11, UR20, URZ ;  /* 0x000000140b147290 */ /* 0x000fc4000fffe03f */
[----:B------:R-:W-:Y:S01]  /*10850*/  UIADD3 UR15, UR9, UR15, URZ ;  /* 0x0000000f090f7290 */ /* 0x000fe2000fffe03f */
[----:B------:R-:W-:Y:S02]  /*10860*/  IMAD.U32 R3, RZ, RZ, UR23 ;  /* 0x00000017ff037e24 */ /* 0x000fe4000f8e00ff */
[----:B------:R-:W-:Y:S01]  /*10870*/  IMAD.U32 R6, RZ, RZ, UR16 ;  /* 0x00000010ff067e24 */ /* 0x000fe2000f8e00ff */
[----:B------:R-:W-:Y:S01]  /*10880*/  ULDC.64 UR8, c[0x0][UR19+0x210] ;  /* 0x0000840013087abb */ /* 0x000fe20008000a00 */
[----:B-1----:R-:W-:Y:S01]  /*10890*/  @P0 SHF.R.U32.HI R5, RZ, R7, R2 ;  /* 0x00000007ff050219 */ /* 0x002fe20000011602 */
[----:B------:R-:W-:-:S04]  /*108a0*/  IMAD.U32 R2, RZ, RZ, UR22 ;  /* 0x00000016ff027e24 */ /* 0x000fc8000f8e00ff */
[--C-:B------:R-:W-:Y:S01]  /*108b0*/  IMAD.MOV R7, RZ, RZ, -R5.reuse ;  /* 0x000000ffff077224 */ /* 0x100fe200078e0a05 */
[----:B------:R-:W-:Y:S01]  /*108c0*/  IADD3 R2, P0, P1, R5, UR10, R2 ;  /* 0x0000000a05027c10 */ /* 0x000fe2000f91e002 */
[----:B------:R-:W-:Y:S01]  /*108d0*/  UIADD3.X UR10, UR15, UR20, UR21, UP1, UP2 ;  /* 0x000000140f0a7290 */ /* 0x000fe20008fe4415 */
[----:B------:R-:W-:Y:S01]  /*108e0*/  SHF.R.S32.HI R5, RZ, 0x1f, R5 ;  /* 0x0000001fff057819 */ /* 0x000fe20000011405 */
[----:B------:R-:W-:-:S04]  /*108f0*/  IMAD R7, R9, R7, R4 ;  /* 0x0000000709077224 */ /* 0x000fc800078e0204 */
[----:B------:R-:W-:Y:S01]  /*10900*/  IADD3.X R3, R5, UR10, R6, P0, P1 ;  /* 0x0000000a05037c10 */ /* 0x000fe200087e2406 */
[C---:B------:R-:W-:Y:S01]  /*10910*/  IMAD R9, R7.reuse, UR9, RZ ;  /* 0x0000000907097c24 */ /* 0x040fe2000f8e02ff */
[----:B------:R-:W-:Y:S01]  /*10920*/  SHF.R.S32.HI R4, RZ, 0x1f, R7 ;  /* 0x0000001fff047819 */ /* 0x000fe20000011407 */
[----:B------:R-:W-:Y:S01]  /*10930*/  ULDC.64 UR10, c[0x0][0xba8] ;  /* 0x0002ea00000a7ab9 */ /* 0x000fe20000000a00 */
[----:B------:R-:W-:Y:S01]  /*10940*/  @!UP0 ULDC UR10, c[0x0][0xb50] ;  /* 0x0002d400000a8ab9 */ /* 0x000fe20000000800 */
[----:B------:R-:W-:Y:S01]  /*10950*/  IMAD.WIDE.U32 R2, R7, UR8, R2 ;  /* 0x0000000807027c25 */ /* 0x000fe2000f8e0002 */
[----:B------:R-:W-:-:S03]  /*10960*/  @!UP0 ULDC UR11, c[0x0][0xb54] ;  /* 0x0002d500000b8ab9 */ /* 0x000fc60000000800 */
[----:B------:R-:W-:Y:S01]  /*10970*/  IMAD R9, R4, UR8, R9 ;  /* 0x0000000804097c24 */ /* 0x000fe2000f8e0209 */
[----:B------:R-:W-:-:S03]  /*10980*/  LEA R4, P0, R2, UR10, 0x2 ;  /* 0x0000000a02047c11 */ /* 0x000fc6000f8010ff */
[----:B------:R-:W-:-:S05]  /*10990*/  IMAD.IADD R3, R3, 0x1, R9 ;  /* 0x0000000103037824 */ /* 0x000fca00078e0209 */
[----:B------:R-:W-:Y:S01]  /*109a0*/  LEA.HI.X R5, R2, UR11, R3, 0x2, P0 ;  /* 0x0000000b02057c11 */ /* 0x000fe200080f1403 */
[----:B------:R-:W-:-:S05]  /*109b0*/  IMAD.MOV.U32 R3, RZ, RZ, -0x800000 ;  /* 0xff800000ff037424 */ /* 0x000fca00078e00ff */
[----:B------:R0:W-:Y:S02]  /*109c0*/  STG.E desc[UR52][R4.64], R3 ;  /* 0x0000000304007986 */ /* 0x0001e4000c101934 */
.L_x_1268:
[----:B------:R-:W-:Y:S05]  /*109d0*/  BSYNC B1 ;  /* 0x0000000000017941 */ /* 0x000fea0003800000 */
.L_x_1267:
[----:B------:R-:W-:-:S06]  /*109e0*/  UISETP.GT.AND UP0, UPT, UR45, 0x1, UPT ;  /* 0x000000012d00788c */ /* 0x000fcc000bf04270 */
[----:B------:R-:W-:-:S13]  /*109f0*/  PLOP3.LUT P0, PT, PT, PT, UP0, 0x80, 0x0 ;  /* 0x000000000000781c */ /* 0x000fda0003f0f008 */
[----:B------:R-:W-:Y:S05]  /*10a00*/  @P0 BRA `(.L_x_1263) ;  /* 0x0000000400a40947 */ /* 0x000fea0003800000 */
[----:B------:R-:W1:Y:S01]  /*10a10*/  LDC R11, c[0x0][0xbe8] ;  /* 0x0002fa00ff0b7b82 */ /* 0x000e620000000800 */
[----:B------:R-:W-:Y:S01]  /*10a20*/  ULDC.64 UR14, c[0x0][0xaa0] ;  /* 0x0002a800000e7ab9 */ /* 0x000fe20000000a00 */
[----:B------:R-:W-:Y:S01]  /*10a30*/  IMAD R2, R22, 0x20, R198 ;  /* 0x0000002016027824 */ /* 0x000fe200078e02c6 */
[----:B------:R-:W-:Y:S01]  /*10a40*/  UIMAD UR10, UR21, UR14, URZ ;  /* 0x0000000e150a72a4 */ /* 0x000fe2000f8e023f */
[----:B------:R-:W-:Y:S01]  /*10a50*/  BSSY B1, `(.L_x_1269) ;  /* 0x000003a000017945 */ /* 0x000fe20003800000 */
[----:B------:R-:W-:Y:S01]  /*10a60*/  UIMAD.WIDE.U32 UR8, UR4, UR14, URZ ;  /* 0x0000000e040872a5 */ /* 0x000fe2000f8e003f */
[----:B------:R-:W-:Y:S01]  /*10a70*/  VIADD R6, R2, UR37 ;  /* 0x0000002502067c36 */ /* 0x000fe20008000000 */
[----:B------:R-:W-:-:S03]  /*10a80*/  UIMAD UR10, UR4, UR15, UR10 ;  /* 0x0000000f040a72a4 */ /* 0x000fc6000f8e020a */
[----:B0-----:R-:W-:Y:S01]  /*10a90*/  IMAD.MOV.U32 R5, RZ, RZ, R6 ;  /* 0x000000ffff057224 */ /* 0x001fe200078e0006 */
[----:B------:R-:W-:-:S03]  /*10aa0*/  UIADD3 UR9, UR9, UR10, URZ ;  /* 0x0000000a09097290 */ /* 0x000fc6000fffe03f */
[----:B------:R-:W-:Y:S02]  /*10ab0*/  ULDC.64 UR10, c[0x0][0xae8] ;  /* 0x0002ba00000a7ab9 */ /* 0x000fe40000000a00 */
[----:B------:R-:W-:-:S04]  /*10ac0*/  UIMAD.WIDE.U32 UR8, UR42, UR10, UR8 ;  /* 0x0000000a2a0872a5 */ /* 0x000fc8000f8e0008 */
[----:B------:R-:W-:-:S03]  /*10ad0*/  UIMAD UR9, UR42, UR11, UR9 ;  /* 0x0000000b2a0972a4 */ /* 0x000fc6000f8e0209 */
[----:B------:R-:W-:Y:S01]  /*10ae0*/  ULDC.64 UR10, c[0x0][0xaf0] ;  /* 0x0002bc00000a7ab9 */ /* 0x000fe20000000a00 */
[----:B-1----:R-:W-:Y:S01]  /*10af0*/  ISETP.NE.AND P0, PT, R11, 0x1, PT ;  /* 0x000000010b00780c */ /* 0x002fe20003f05270 */
[----:B------:R-:W-:-:S04]  /*10b00*/  UIMAD UR13, UR13, UR10, URZ ;  /* 0x0000000a0d0d72a4 */ /* 0x000fc8000f8e023f */
[----:B------:R-:W-:Y:S02]  /*10b10*/  UIMAD UR4, UR12, UR11, UR13 ;  /* 0x0000000b0c0472a4 */ /* 0x000fe4000f8e020d */
[----:B------:R-:W-:-:S03]  /*10b20*/  UIMAD.WIDE.U32 UR12, UR12, UR10, UR8 ;  /* 0x0000000a0c0c72a5 */ /* 0x000fc6000f8e0008 */
[----:B------:R-:W-:Y:S01]  /*10b30*/  ULDC.64 UR8, c[0x0][0xae0] ;  /* 0x0002b80000087ab9 */ /* 0x000fe20000000a00 */
[----:B------:R-:W-:Y:S02]  /*10b40*/  UIADD3 UR4, UR13, UR4, URZ ;  /* 0x000000040d047290 */ /* 0x000fe4000fffe03f */
[----:B------:R-:W0:Y:S08]  /*10b50*/  @P0 LDC R3, c[0x0][0xbec] ;  /* 0x0002fb00ff030b82 */ /* 0x000e300000000800 */
[----:B------:R-:W1:Y:S01]  /*10b60*/  @P0 LDC R7, c[0x0][0xbf0] ;  /* 0x0002fc00ff070b82 */ /* 0x000e620000000800 */
[----:B0-----:R-:W-:-:S04]  /*10b70*/  @P0 IMAD.HI.U32 R2, R6, R3, RZ ;  /* 0x0000000306020227 */ /* 0x001fc800078e00ff */
[----:B------:R-:W-:Y:S02]  /*10b80*/  IMAD.U32 R3, RZ, RZ, UR13 ;  /* 0x0000000dff037e24 */ /* 0x000fe4000f8e00ff */
[----:B------:R-:W-:Y:S01]  /*10b90*/  IMAD.U32 R3, RZ, RZ, UR4 ;  /* 0x00000004ff037e24 */ /* 0x000fe2000f8e00ff */
[----:B-1----:R-:W-:-:S04]  /*10ba0*/  @P0 SHF.R.U32.HI R5, RZ, R7, R2 ;  /* 0x00000007ff050219 */ /* 0x002fc80000011602 */
[--C-:B------:R-:W-:Y:S01]  /*10bb0*/  SHF.R.S32.HI R2, RZ, 0x1f, R5.reuse ;  /* 0x0000001fff027819 */ /* 0x100fe20000011405 */
[----:B------:R-:W-:-:S04]  /*10bc0*/  IMAD.MOV R7, RZ, RZ, -R5 ;  /* 0x000000ffff077224 */ /* 0x000fc800078e0a05 */
[----:B------:R-:W-:Y:S02]  /*10bd0*/  IMAD R4, R2, UR8, RZ ;  /* 0x0000000802047c24 */ /* 0x000fe4000f8e02ff */
[----:B------:R-:W-:Y:S02]  /*10be0*/  IMAD R7, R11, R7, R6 ;  /* 0x000000070b077224 */ /* 0x000fe400078e0206 */
[----:B------:R-:W-:Y:S02]  /*10bf0*/  IMAD.U32 R2, RZ, RZ, UR12 ;  /* 0x0000000cff027e24 */ /* 0x000fe4000f8e00ff */
[C---:B------:R-:W-:Y:S01]  /*10c00*/  IMAD R9, R5.reuse, UR9, R4 ;  /* 0x0000000905097c24 */ /* 0x040fe2000f8e0204 */
[----:B------:R-:W-:Y:S01]  /*10c10*/  SHF.R.S32.HI R4, RZ, 0x1f, R7 ;  /* 0x0000001fff047819 */ /* 0x000fe20000011407 */
[----:B------:R-:W-:Y:S01]  /*10c20*/  IMAD.WIDE.U32 R2, R5, UR8, R2 ;  /* 0x0000000805027c25 */ /* 0x000fe2000f8e0002 */
[----:B------:R-:W-:-:S03]  /*10c30*/  ULDC.64 UR8, c[0x0][0xad8] ;  /* 0x0002b60000087ab9 */ /* 0x000fc60000000a00 */
[----:B------:R-:W-:Y:S02]  /*10c40*/  IMAD.IADD R3, R3, 0x1, R9 ;  /* 0x0000000103037824 */ /* 0x000fe400078e0209 */
[----:B------:R-:W-:Y:S02]  /*10c50*/  IMAD R4, R4, UR8, RZ ;  /* 0x0000000804047c24 */ /* 0x000fe4000f8e02ff */
[----:B------:R-:W-:Y:S02]  /*10c60*/  VIADD R6, R198, UR37 ;  /* 0x00000025c6067c36 */ /* 0x000fe40008000000 */
[----:B-----5:R-:W-:Y:S02]  /*10c70*/  IMAD R11, R0, R11, RZ ;  /* 0x0000000b000b7224 */ /* 0x020fe400078e02ff */
[C---:B------:R-:W-:Y:S02]  /*10c80*/  IMAD R5, R7.reuse, UR9, R4 ;  /* 0x0000000907057c24 */ /* 0x040fe4000f8e0204 */
[----:B------:R-:W-:Y:S01]  /*10c90*/  IMAD.WIDE.U32 R2, R7, UR8, R2 ;  /* 0x0000000807027c25 */ /* 0x000fe2000f8e0002 */
[----:B------:R-:W-:Y:S01]  /*10ca0*/  ISETP.GE.AND P2, PT, R6, R11, PT ;  /* 0x0000000b0600720c */ /* 0x000fe20003f46270 */
[----:B------:R-:W-:-:S02]  /*10cb0*/  ULDC.64 UR8, c[0x0][0xa80] ;  /* 0x0002a00000087ab9 */ /* 0x000fc40000000a00 */
        /* <DEDUP_REMOVED lines=10> */
[----:B------:R-:W-:Y:S02]  /*10d60*/  ULDC UR4, c[0x0][0xac8] ;  /* 0x0002b20000047ab9 */ /* 0x000fe40000000800 */
        /* <DEDUP_REMOVED lines=8> */
.L_x_1270:
[----:B------:R-:W-:Y:S05]  /*10df0*/  BSYNC B1 ;  /* 0x0000000000017941 */ /* 0x000fea0003800000 */
.L_x_1269:
[----:B--2---:R2:W4:Y:S01]  /*10e00*/  SHFL.IDX PT, R0, R5, 0x1, 0x181f ;  /* 0x00381f0005007f89 */ /* 0x00452200000e0000 */
[----:B------:R-:W-:Y:S03]  /*10e10*/  BSSY B1, `(.L_x_1271) ;  /* 0x000000c000017945 */ /* 0x000fe60003800000 */
[----:B-1-3--:R2:W1:Y:S01]  /*10e20*/  SHFL.IDX PT, R2, R4, 0x1, 0x181f ;  /* 0x00381f0004027f89 */ /* 0x00a46200000e0000 */
[----:B------:R-:W-:Y:S05]  /*10e30*/  @P1 BRA `(.L_x_1272) ;  /* 0x0000000000241947 */ /* 0x000fea0003800000 */
[----:B------:R-:W-:Y:S02]  /*10e40*/  ULDC UR4, c[0x0][0xac8] ;  /* 0x0002b20000047ab9 */ /* 0x000fe40000000800 */
        /* <DEDUP_REMOVED lines=8> */
.L_x_1272:
[----:B------:R-:W-:Y:S05]  /*10ed0*/  BSYNC B1 ;  /* 0x0000000000017941 */ /* 0x000fea0003800000 */
.L_x_1271:
[----:B----4-:R4:W0:Y:S01]  /*10ee0*/  SHFL.IDX PT, R0, R5, 0x2, 0x181f ;  /* 0x00581f0005007f89 */ /* 0x01082200000e0000 */
        /* <DEDUP_REMOVED lines=12> */
.L_x_1274:
[----:B------:R-:W-:Y:S05]  /*10fb0*/  BSYNC B1 ;  /* 0x0000000000017941 */ /* 0x000fea0003800000 */
.L_x_1273:
[----:B0-----:R-:W-:Y:S01]  /*10fc0*/  VIADD R0, R6, 0x60 ;  /* 0x0000006006007836 */ /* 0x001fe20000000000 */
[----:B--2-4-:R-:W0:Y:S04]  /*10fd0*/  SHFL.IDX PT, R5, R5, 0x3, 0x181f ;  /* 0x00781f0005057f89 */ /* 0x014e2800000e0000 */
[----:B------:R-:W-:Y:S01]  /*10fe0*/  ISETP.GE.AND P0, PT, R0, R11, PT ;  /* 0x0000000b0000720c */ /* 0x000fe20003f06270 */
[----:B-1-3--:R1:W2:-:S12]  /*10ff0*/  SHFL.IDX PT, R2, R4, 0x3, 0x181f ;  /* 0x00781f0004027f89 */ /* 0x00a29800000e0000 */
[----:B-1----:R-:W-:Y:S05]  /*11000*/  @P0 BRA `(.L_x_1263) ;  /* 0x0000000000240947 */ /* 0x002fea0003800000 */
[----:B------:R-:W-:Y:S02]  /*11010*/  ULDC UR4, c[0x0][0xac8] ;  /* 0x0002b20000047ab9 */ /* 0x000fe40000000800 */
[----:B------:R-:W-:Y:S02]  /*11020*/  ISETP.GE.AND P2, PT, R18, UR4, PT ;  /* 0x0000000412007c0c */ /* 0x000fe4000bf46270 */
[----:B------:R-:W-:-:S11]  /*11030*/  ISETP.GE.AND P3, PT, R19, UR4, PT ;  /* 0x0000000413007c0c */ /* 0x000fd6000bf66270 */
[CC--:B--2---:R-:W-:Y:S02]  /*11040*/  @!P2 LEA R6, P0, R18.reuse, R2.reuse, 0x1 ;  /* 0x000000021206a211 */ /* 0x0c4fe400078008ff */
[C---:B------:R-:W-:Y:S02]  /*11050*/  @!P3 LEA R2, P1, R19.reuse, R2, 0x1 ;  /* 0x000000021302b211 */ /* 0x040fe400078208ff */
[-C--:B0-----:R-:W-:Y:S02]  /*11060*/  @!P2 LEA.HI.X R7, R18, R5.reuse, R220, 0x1, P0 ;  /* 0x000000051207a211 */ /* 0x081fe400000f0cdc */
[----:B------:R-:W-:-:S03]  /*11070*/  @!P3 LEA.HI.X R3, R19, R5, R219, 0x1, P1 ;  /* 0x000000051303b211 */ /* 0x000fc600008f0cdb */
[----:B------:R0:W-:Y:S04]  /*11080*/  @!P2 ST.E.128 desc[UR52][R6.64], RZ ;  /* 0x000000ff0600a985 */ /* 0x0001e8000c101d34 */
[----:B------:R0:W-:Y:S02]  /*11090*/  @!P3 ST.E.128 desc[UR52][R2.64], RZ ;  /* 0x000000ff0200b985 */ /* 0x0001e4000c101d34 */
.L_x_1263:
[----:B------:R-:W-:Y:S05]  /*110a0*/  BSYNC B0 ;  /* 0x0000000000007941 */ /* 0x000fea0003800000 */
.L_x_1253:
[----:B------:R-:W-:Y:S02]  /*110b0*/  ULDC UR4, c[0x0][0xc3c] ;  /* 0x00030f0000047ab9 */ /* 0x000fe40000000800 */
[----:B------:R-:W-:-:S06]  /*110c0*/  UISETP.GE.AND UP0, UPT, UR6, UR4, UPT ;  /* 0x000000040600728c */ /* 0x000fcc000bf06270 */
[----:B------:R-:W-:-:S13]  /*110d0*/  PLOP3.LUT P0, PT, PT, PT, UP0, 0x80, 0x0 ;  /* 0x000000000000781c */ /* 0x000fda0003f0f008 */
[----:B------:R-:W-:Y:S05]  /*110e0*/  @!P0 BRA `(.L_x_1275) ;  /* 0xfffffefc00c48947 */ /* 0x000fea000383ffff */
[----:B------:R-:W-:Y:S05]  /*110f0*/  EXIT ;  /* 0x000000000000794d */ /* 0x000fea0003800000 */
.L_x_1170:
[----:B------:R-:W-:-:S08]  /*11100*/  NOP ;  /* 0x0000000000007918 */ /* 0x000fd00000000000 */
[----:B------:R-:W0:-:S00]  /*11110*/  USETMAXREG.DEALLOC.CTAPOOL 0x18 ;  /* 0x00000018000079c8 */ /* 0x000e0000080e0500 */
        /* <DEDUP_REMOVED lines=18> */
.L_x_1276:
[----:B------:R-:W-:Y:S01]  /*11240*/  LOP3.LUT R0, R6, 0x1f, RZ, 0xc0, !PT ;  /* 0x0000001f06007812 */ /* 0x000fe200078ec0ff */
[----:B------:R-:W-:Y:S01]  /*11250*/  ULDC UR4, c[0x0][0xc3c] ;  /* 0x00030f0000047ab9 */ /* 0x000fe20000000800 */
[----:B------:R-:W-:Y:S01]  /*11260*/  IMAD.MOV.U32 R8, RZ, RZ, RZ ;  /* 0x000000ffff087224 */ /* 0x000fe200078e00ff */
[----:B------:R-:W1:Y:S01]  /*11270*/  S2UR UR6, SR_CTAID.X ;  /* 0x00000000000679c3 */ /* 0x000e620000002500 */
[----:B------:R-:W-:Y:S01]  /*11280*/  ISETP.NE.AND P0, PT, R0, 0x1f, PT ;  /* 0x0000001f0000780c */ /* 0x000fe20003f05270 */
[----:B------:R-:W-:-:S03]  /*11290*/  ULDC UR5, c[0x0][0xc38] ;  /* 0x00030e0000057ab9 */ /* 0x000fc60000000800 */
[----:B------:R-:W-:-:S13]  /*112a0*/  ISETP.GE.OR P1, PT, R0, UR4, !P0 ;  /* 0x0000000400007c0c */ /* 0x000fda000c726670 */
[----:B0-----:R-:W0:Y:S08]  /*112b0*/  @!P1 LDC.64 R2, c[0x0][0xc80] ;  /* 0x00032000ff029b82 */ /* 0x001e300000000a00 */
[----:B------:R-:W2:Y:S01]  /*112c0*/  @!P1 LDC.64 R4, c[0x0][0xc78] ;  /* 0x00031e00ff049b82 */ /* 0x000ea20000000a00 */
[----:B0-----:R-:W-:-:S05]  /*112d0*/  @!P1 IMAD.WIDE.U32 R2, R0, 0x4, R2 ;  /* 0x0000000400029825 */ /* 0x001fca00078e0002 */
[----:B------:R2:W3:Y:S02]  /*112e0*/  @!P1 LDG.E R7, desc[UR52][R2.64] ;  /* 0x0000003402079981 */ /* 0x0004e4000c1e1900 */
[----:B--2---:R-:W-:-:S05]  /*112f0*/  @!P1 IMAD.WIDE.U32 R2, R0, 0x4, R4 ;  /* 0x0000000400029825 */ /* 0x004fca00078e0004 */
[----:B------:R-:W3:Y:S01]  /*11300*/  @!P1 LDG.E R8, desc[UR52][R2.64] ;  /* 0x0000003402089981 */ /* 0x000ee2000c1e1900 */
[C---:B------:R-:W-:Y:S01]  /*11310*/  ISETP.NE.AND P1, PT, R0.reuse, RZ, PT ;  /* 0x000000ff0000720c */ /* 0x040fe20003f25270 */
[----:B------:R-:W-:Y:S01]  /*11320*/  UMOV UR4, URZ ;  /* 0x0000003f00047c82 */ /* 0x000fe20008000000 */
[C---:B------:R-:W-:Y:S02]  /*11330*/  ISETP.GE.U32.AND P2, PT, R0.reuse, 0x2, PT ;  /* 0x000000020000780c */ /* 0x040fe40003f46070 */
[C---:B------:R-:W-:Y:S02]  /*11340*/  ISETP.GE.U32.AND P3, PT, R0.reuse, 0x4, PT ;  /* 0x000000040000780c */ /* 0x040fe40003f66070 */
[C---:B------:R-:W-:Y:S02]  /*11350*/  ISETP.GE.U32.AND P4, PT, R0.reuse, 0x8, PT ;  /* 0x000000080000780c */ /* 0x040fe40003f86070 */
[----:B------:R-:W-:Y:S01]  /*11360*/  ISETP.GE.U32.AND P5, PT, R0, 0x10, PT ;  /* 0x000000100000780c */ /* 0x000fe20003fa6070 */
[----:B---3--:R-:W-:-:S05]  /*11370*/  IMAD R4, R7, R8, RZ ;  /* 0x0000000807047224 */ /* 0x008fca00078e02ff */
        /* <DEDUP_REMOVED lines=17> */
[----:B------:R-:W-:Y:S01]  /*11490*/  IMAD.MOV.U32 R4, RZ, RZ, R9 ;  /* 0x000000ffff047224 */ /* 0x000fe200078e0009 */
[----:B-1----:R-:W-:-:S13]  /*114a0*/  ISETP.GT.AND P6, PT, R9, UR6, PT ;  /* 0x0000000609007c0c */ /* 0x002fda000bfc4270 */
[----:B------:R-:W-:Y:S05]  /*114b0*/  @P6 BRA `(.L_x_1278) ;  /* 0x0000000000a86947 */ /* 0x000fea0003800000 */
[----:B------:R-:W-:Y:S01]  /*114c0*/  IMAD.MOV.U32 R9, RZ, RZ, R4 ;  /* 0x000000ffff097224 */ /* 0x000fe200078e0004 */
[----:B------:R-:W-:Y:S01]  /*114d0*/  UMOV UR4, URZ ;  /* 0x0000003f00047c82 */ /* 0x000fe20008000000 */
[----:B------:R-:W-:-:S05]  /*114e0*/  ULDC UR5, c[0x0][0xc38] ;  /* 0x00030e0000057ab9 */ /* 0x000fca0000000800 */
.L_x_1280:
[----:B------:R-:W0:Y:S01]  /*114f0*/  LDC R2, c[0x0][0xc3c] ;  /* 0x00030f00ff027b82 */ /* 0x000e220000000800 */
[----:B------:R-:W-:Y:S01]  /*11500*/  ULDC UR7, c[0x0][0xc3c] ;  /* 0x00030f0000077ab9 */ /* 0x000fe20000000800 */
[----:B------:R-:W-:Y:S01]  /*11510*/  UIADD3 UR4, UR4, 0x1f, URZ ;  /* 0x0000001f04047890 */ /* 0x000fe2000fffe03f */
[----:B------:R-:W-:-:S05]  /*11520*/  IMAD.U32 R3, RZ, RZ, UR7 ;  /* 0x00000007ff037e24 */ /* 0x000fca000f8e00ff */
[----:B------:R1:W-:Y:S01]  /*11530*/  STL [R1+0xc], R3 ;  /* 0x00000c0301007387 */ /* 0x0003e20000100800 */
[----:B0-----:R-:W-:-:S13]  /*11540*/  ISETP.LE.AND P6, PT, R2, UR4, PT ;  /* 0x0000000402007c0c */ /* 0x001fda000bfc3270 */
[----:B-1----:R-:W-:Y:S05]  /*11550*/  @P6 BRA `(.L_x_1279) ;  /* 0x0000000800b06947 */ /* 0x002fea0003800000 */
[----:B------:R-:W-:Y:S02]  /*11560*/  VIADD R11, R0, UR4 ;  /* 0x00000004000b7c36 */ /* 0x000fe40008000000 */
        /* <DEDUP_REMOVED lines=30> */
[----:B------:R-:W-:-:S07]  /*11750*/  IMAD.MOV.U32 R5, RZ, RZ, R2 ;  /* 0x000000ffff057224 */ /* 0x000fce00078e0002 */
.L_x_1278:
[----:B------:R-:W-:Y:S02]  /*11760*/  IMAD.IADD R10, R9, 0x1, -R4 ;  /* 0x00000001090a7824 */ /* 0x000fe400078e0a04 */
[----:B------:R-:W-:Y:S02]  /*11770*/  IMAD.MOV.U32 R3, RZ, RZ, RZ ;  /* 0x000000ffff037224 */ /* 0x000fe400078e00ff */
[----:B------:R-:W-:-:S05]  /*11780*/  IMAD R2, R5, UR5, R10 ;  /* 0x0000000505027c24 */ /* 0x000fca000f8e020a */
[----:B------:R-:W-:-:S13]  /*11790*/  ISETP.GT.AND P0, PT, R2, UR6, PT ;  /* 0x0000000602007c0c */ /* 0x000fda000bf04270 */
[----:B------:R-:W-:-:S04]  /*117a0*/  VOTE.ANY R2, PT, !P0 ;  /* 0x0000000000027806 */ /* 0x000fc800040e0100 */
[----:B------:R-:W0:Y:S01]  /*117b0*/  POPC R9, R2 ;  /* 0x0000000200097309 */ /* 0x000e220000000000 */
[----:B------:R-:W-:Y:S01]  /*117c0*/  ISETP.NE.AND P0, PT, R2, RZ, PT ;  /* 0x000000ff0200720c */ /* 0x000fe20003f05270 */
[----:B0-----:R0:W1:Y:S04]  /*117d0*/  SHFL.IDX PT, R8, R8, R9, 0x1f ;  /* 0x00001f0908087589 */ /* 0x00106800000e0000 */
[----:B------:R0:W2:Y:S08]  /*117e0*/  SHFL.IDX PT, R4, R7, R9, 0x1f ;  /* 0x00001f0907047589 */ /* 0x0000b000000e0000 */
[----:B------:R-:W-:Y:S05]  /*117f0*/  @!P0 BRA `(.L_x_1281) ;  /* 0x0000000000088947 */ /* 0x000fea0003800000 */
[----:B------:R-:W-:-:S05]  /*11800*/  VIADD R2, R9, 0xffffffff ;  /* 0xffffffff09027836 */ /* 0x000fca0000000000 */
[----:B------:R3:W4:Y:S02]  /*11810*/  SHFL.IDX PT, R3, R5, R2, 0x1f ;  /* 0x00001f0205037589 */ /* 0x00072400000e0000 */
.L_x_1281:
[----:B---34-:R-:W-:Y:S01]  /*11820*/  IMAD R2, R3, UR5, R10 ;  /* 0x0000000503027c24 */ /* 0x018fe2000f8e020a */
[----:B-1----:R-:W-:Y:S01]  /*11830*/  ISETP.NE.AND P0, PT, R8, 0x1, PT ;  /* 0x000000010800780c */ /* 0x002fe20003f05270 */
[----:B------:R-:W-:-:S03]  /*11840*/  VIADD R14, R9, UR4 ;  /* 0x00000004090e7c36 */ /* 0x000fc60008000000 */
[----:B------:R1:W-:Y:S01]  /*11850*/  STL [R1], R2 ;  /* 0x0000000201007387 */ /* 0x0003e20000100800 */
[----:B------:R-:W-:-:S03]  /*11860*/  IADD3 R5, -R2, UR6, RZ ;  /* 0x0000000602057c10 */ /* 0x000fc6000fffe1ff */
[----:B------:R1:W-:Y:S05]  /*11870*/  STL [R1+0xc], R14 ;  /* 0x00000c0e01007387 */ /* 0x0003ea0000100800 */
[----:B------:R-:W-:Y:S05]  /*11880*/  @!P0 BRA `(.L_x_1282) ;  /* 0x0000000000e08947 */ /* 0x000fea0003800000 */
[----:B0-2---:R-:W-:Y:S02]  /*11890*/  IABS R7, R4 ;  /* 0x0000000400077213 */ /* 0x005fe40000000000 */
[----:B------:R-:W-:Y:S02]  /*118a0*/  IABS R9, R8 ;  /* 0x0000000800097213 */ /* 0x000fe40000000000 */
[----:B------:R-:W0:Y:S08]  /*118b0*/  I2F.RP R10, R7 ;  /* 0x00000007000a7306 */ /* 0x000e300000209400 */
[----:B------:R-:W2:Y:S08]  /*118c0*/  I2F.RP R11, R9 ;  /* 0x00000009000b7306 */ /* 0x000eb00000209400 */
[----:B0-----:R-:W1:Y:S08]  /*118d0*/  MUFU.RCP R10, R10 ;  /* 0x0000000a000a7308 */ /* 0x001e700000001000 */
[----:B--2---:R-:W-:Y:S01]  /*118e0*/  MUFU.RCP R11, R11 ;  /* 0x0000000b000b7308 */ /* 0x004fe20000001000 */
[----:B-1----:R-:W-:Y:S01]  /*118f0*/  VIADD R2, R10, 0xffffffe ;  /* 0x0ffffffe0a027836 */ /* 0x002fe20000000000 */
[----:B------:R-:W-:-:S06]  /*11900*/  IABS R10, R4 ;  /* 0x00000004000a7213 */ /* 0x000fcc0000000000 */
[----:B------:R0:W1:Y:S02]  /*11910*/  F2I.FTZ.U32.TRUNC.NTZ R3, R2 ;  /* 0x0000000200037305 */ /* 0x000064000021f000 */
[----:B0-----:R-:W-:Y:S02]  /*11920*/  IMAD.MOV.U32 R2, RZ, RZ, RZ ;  /* 0x000000ffff027224 */ /* 0x001fe400078e00ff */
[----:B-1----:R-:W-:-:S04]  /*11930*/  IMAD.MOV R12, RZ, RZ, -R3 ;  /* 0x000000ffff0c7224 */ /* 0x002fc800078e0a03 */
[----:B------:R-:W-:-:S04]  /*11940*/  IMAD R13, R12, R7, RZ ;  /* 0x000000070c0d7224 */ /* 0x000fc800078e02ff */
[----:B------:R-:W-:Y:S01]  /*11950*/  IMAD.HI.U32 R3, R3, R13, R2 ;  /* 0x0000000d03037227 */ /* 0x000fe200078e0002 */
[----:B------:R-:W-:-:S03]  /*11960*/  IABS R2, R5 ;  /* 0x0000000500027213 */ /* 0x000fc60000000000 */
[----:B------:R-:W-:Y:S02]  /*11970*/  IMAD.MOV R13, RZ, RZ, -R10 ;  /* 0x000000ffff0d7224 */ /* 0x000fe400078e0a0a */
[----:B------:R-:W-:-:S04]  /*11980*/  IMAD.HI.U32 R10, R3, R2, RZ ;  /* 0x00000002030a7227 */ /* 0x000fc800078e00ff */
[----:B------:R-:W-:Y:S02]  /*11990*/  IMAD R2, R10, R13, R2 ;  /* 0x0000000d0a027224 */ /* 0x000fe400078e0202 */
[----:B------:R-:W-:-:S03]  /*119a0*/  VIADD R3, R11, 0xffffffe ;  /* 0x0ffffffe0b037836 */ /* 0x000fc60000000000 */
[----:B------:R-:W-:-:S03]  /*119b0*/  ISETP.GT.U32.AND P1, PT, R7, R2, PT ;  /* 0x000000020700720c */ /* 0x000fc60003f24070 */
[----:B------:R-:W0:Y:S10]  /*119c0*/  F2I.FTZ.U32.TRUNC.NTZ R3, R3 ;  /* 0x0000000300037305 */ /* 0x000e34000021f000 */
[----:B------:R-:W-:-:S02]  /*119d0*/  @!P1 IMAD.IADD R2, R2, 0x1, -R7 ;  /* 0x0000000102029824 */ /* 0x000fc400078e0a07 */
[----:B------:R-:W-:Y:S01]  /*119e0*/  @!P1 VIADD R10, R10, 0x1 ;  /* 0x000000010a0a9836 */ /* 0x000fe20000000000 */
[----:B------:R-:W-:Y:S02]  /*119f0*/  ISETP.NE.AND P1, PT, R4, RZ, PT ;  /* 0x000000ff0400720c */ /* 0x000fe40003f25270 */
[----:B------:R-:W-:Y:S01]  /*11a00*/  ISETP.GE.U32.AND P0, PT, R2, R7, PT ;  /* 0x000000070200720c */ /* 0x000fe20003f06070 */
[----:B0-----:R-:W-:-:S04]  /*11a10*/  IMAD.MOV R2, RZ, RZ, -R3 ;  /* 0x000000ffff027224 */ /* 0x001fc800078e0a03 */
[----:B------:R-:W-:Y:S02]  /*11a20*/  IMAD R7, R2, R9, RZ ;  /* 0x0000000902077224 */ /* 0x000fe400078e02ff */
[----:B------:R-:W-:-:S04]  /*11a30*/  IMAD.MOV.U32 R2, RZ, RZ, RZ ;  /* 0x000000ffff027224 */ /* 0x000fc800078e00ff */
[----:B------:R-:W-:Y:S01]  /*11a40*/  IMAD.HI.U32 R7, R3, R7, R2 ;  /* 0x0000000703077227 */ /* 0x000fe200078e0002 */
[----:B------:R-:W-:Y:S02]  /*11a50*/  LOP3.LUT R2, R5, R4, RZ, 0x3c, !PT ;  /* 0x0000000405027212 */ /* 0x000fe400078e3cff */
[----:B------:R-:W-:Y:S01]  /*11a60*/  IABS R3, R8 ;  /* 0x0000000800037213 */ /* 0x000fe20000000000 */
[----:B------:R-:W-:Y:S01]  /*11a70*/  @P0 VIADD R10, R10, 0x1 ;  /* 0x000000010a0a0836 */ /* 0x000fe20000000000 */
[----:B------:R-:W-:-:S03]  /*11a80*/  ISETP.GE.AND P2, PT, R2, RZ, PT ;  /* 0x000000ff0200720c */ /* 0x000fc60003f46270 */
[----:B------:R-:W-:-:S10]  /*11a90*/  IMAD.MOV R3, RZ, RZ, -R3 ;  /* 0x000000ffff037224 */ /* 0x000fd400078e0a03 */
[----:B------:R-:W-:Y:S01]  /*11aa0*/  @!P2 IMAD.MOV R10, RZ, RZ, -R10 ;  /* 0x000000ffff0aa224 */ /* 0x000fe200078e0a0a */
[----:B------:R-:W-:-:S04]  /*11ab0*/  @!P1 LOP3.LUT R10, RZ, R4, RZ, 0x33, !PT ;  /* 0x00000004ff0a9212 */ /* 0x000fc800078e33ff */
        /* <DEDUP_REMOVED lines=9> */
[----:B------:R-:W-:Y:S01]  /*11b50*/  ISETP.GE.AND P2, PT, R2, RZ, PT ;  /* 0x000000ff0200720c */ /* 0x000fe20003f46270 */
[----:B------:R-:W-:-:S04]  /*11b60*/  IMAD.MOV R2, RZ, RZ, -R10 ;  /* 0x000000ffff027224 */ /* 0x000fc800078e0a0a */
[----:B------:R-:W-:Y:S02]  /*11b70*/  IMAD R2, R4, R2, R5 ;  /* 0x0000000204027224 */ /* 0x000fe400078e0205 */
[----:B------:R-:W-:-:S06]  /*11b80*/  @P0 VIADD R7, R7, 0x1 ;  /* 0x0000000107070836 */ /* 0x000fcc0000000000 */
[----:B------:R-:W-:Y:S01]  /*11b90*/  @!P2 IMAD.MOV R7, RZ, RZ, -R7 ;  /* 0x000000ffff07a224 */ /* 0x000fe200078e0a07 */
[----:B------:R-:W-:-:S05]  /*11ba0*/  @!P1 LOP3.LUT R7, RZ, R8, RZ, 0x33, !PT ;  /* 0x00000008ff079212 */ /* 0x000fca00078e33ff */
[--C-:B------:R-:W-:Y:S02]  /*11bb0*/  IMAD.MOV R3, RZ, RZ, -R7.reuse ;  /* 0x000000ffff037224 */ /* 0x100fe400078e0a07 */
[C---:B------:R-:W-:Y:S02]  /*11bc0*/  IMAD R7, R8.reuse, 0x1000000, R7 ;  /* 0x0100000008077824 */ /* 0x040fe400078e0207 */
[----:B------:R-:W-:-:S04]  /*11bd0*/  IMAD R8, R8, R3, R10 ;  /* 0x0000000308087224 */ /* 0x000fc800078e020a */
[----:B------:R-:W-:-:S05]  /*11be0*/  IMAD R3, R8, 0x10000, R7 ;  /* 0x0001000008037824 */ /* 0x000fca00078e0207 */
[----:B------:R0:W-:Y:S01]  /*11bf0*/  STL [R1+0x8], R3 ;  /* 0x0000080301007387 */ /* 0x0001e20000100800 */
[----:B------:R-:W-:Y:S05]  /*11c00*/  BRA `(.L_x_1283) ;  /* 0x0000000000f47947 */ /* 0x000fea0003800000 */
.L_x_1282:
[----:B-1----:R-:W1:Y:S02]  /*11c10*/  LDC.64 R2, c[0x0][0xc90] ;  /* 0x00032400ff027b82 */ /* 0x002e640000000a00 */
[----:B-1----:R-:W-:-:S05]  /*11c20*/  IMAD.WIDE R2, R14, 0x4, R2 ;  /* 0x000000040e027825 */ /* 0x002fca00078e0202 */
[----:B0-----:R0:W2:Y:S02]  /*11c30*/  LDG.E R7, desc[UR52][R2.64] ;  /* 0x0000003402077981 */ /* 0x0010a4000c1e1900 */
[----:B0-----:R-:W-:Y:S02]  /*11c40*/  IMAD.MOV.U32 R2, RZ, RZ, RZ ;  /* 0x000000ffff027224 */ /* 0x001fe400078e00ff */
[----:B--2---:R-:W-:-:S05]  /*11c50*/  IMAD R8, R4, R7, RZ ;  /* 0x0000000704087224 */ /* 0x004fca00078e02ff */
[----:B------:R-:W-:-:S04]  /*11c60*/  IABS R9, R8 ;  /* 0x0000000800097213 */ /* 0x000fc80000000000 */
[----:B------:R-:W0:Y:S08]  /*11c70*/  I2F.RP R10, R9 ;  /* 0x00000009000a7306 */ /* 0x000e300000209400 */
[----:B0-----:R-:W0:Y:S02]  /*11c80*/  MUFU.RCP R10, R10 ;  /* 0x0000000a000a7308 */ /* 0x001e240000001000 */
[----:B0-----:R-:W-:-:S06]  /*11c90*/  VIADD R11, R10, 0xffffffe ;  /* 0x0ffffffe0a0b7836 */ /* 0x001fcc0000000000 */
[----:B------:R-:W0:Y:S02]  /*11ca0*/  F2I.FTZ.U32.TRUNC.NTZ R3, R11 ;  /* 0x0000000b00037305 */ /* 0x000e24000021f000 */
[----:B0-----:R-:W-:-:S04]  /*11cb0*/  IMAD.MOV R12, RZ, RZ, -R3 ;  /* 0x000000ffff0c7224 */ /* 0x001fc800078e0a03 */
[----:B------:R-:W-:-:S04]  /*11cc0*/  IMAD R13, R12, R9, RZ ;  /* 0x000000090c0d7224 */ /* 0x000fc800078e02ff */
[----:B------:R-:W-:Y:S01]  /*11cd0*/  IMAD.HI.U32 R2, R3, R13, R2 ;  /* 0x0000000d03027227 */ /* 0x000fe200078e0002 */
[----:B------:R-:W-:Y:S02]  /*11ce0*/  IABS R13, R5 ;  /* 0x00000005000d7213 */ /* 0x000fe40000000000 */
[----:B------:R-:W-:-:S03]  /*11cf0*/  IABS R3, R8 ;  /* 0x0000000800037213 */ /* 0x000fc60000000000 */
[----:B------:R-:W-:-:S04]  /*11d00*/  IMAD.HI.U32 R2, R2, R13, RZ ;  /* 0x0000000d02027227 */ /* 0x000fc800078e00ff */
[----:B------:R-:W-:-:S04]  /*11d10*/  IMAD.MOV R3, RZ, RZ, -R3 ;  /* 0x000000ffff037224 */ /* 0x000fc800078e0a03 */
        /* <DEDUP_REMOVED lines=8> */
[----:B------:R-:W-:-:S04]  /*11da0*/  @P0 VIADD R2, R2, 0x1 ;  /* 0x0000000102020836 */ /* 0x000fc80000000000 */
[----:B------:R-:W-:Y:S01]  /*11db0*/  @!P2 IMAD.MOV R2, RZ, RZ, -R2 ;  /* 0x000000ffff02a224 */ /* 0x000fe200078e0a02 */
[----:B------:R-:W-:-:S05]  /*11dc0*/  @!P1 LOP3.LUT R2, RZ, R8, RZ, 0x33, !PT ;  /* 0x00000008ff029212 */ /* 0x000fca00078e33ff */
[----:B------:R-:W-:Y:S02]  /*11dd0*/  IMAD R9, R7, R2, RZ ;  /* 0x0000000207097224 */ /* 0x000fe400078e02ff */
[----:B------:R-:W-:Y:S02]  /*11de0*/  IMAD.MOV R2, RZ, RZ, -R2 ;  /* 0x000000ffff027224 */ /* 0x000fe400078e0a02 */
[----:B------:R-:W-:Y:S02]  /*11df0*/  IMAD.MOV R10, RZ, RZ, -R9 ;  /* 0x000000ffff0a7224 */ /* 0x000fe400078e0a09 */
[----:B------:R-:W-:Y:S02]  /*11e00*/  IMAD R8, R8, R2, R5 ;  /* 0x0000000208087224 */ /* 0x000fe400078e0205 */
[----:B------:R-:W-:Y:S01]  /*11e10*/  IMAD.MOV.U32 R2, RZ, RZ, RZ ;  /* 0x000000ffff027224 */ /* 0x000fe200078e00ff */
[----:B------:R-:W-:Y:S02]  /*11e20*/  VIADDMNMX R7, R10, UR5, R7, PT ;  /* 0x000000050a077c46 */ /* 0x000fe4000b800107 */
[----:B------:R-:W-:-:S02]  /*11e30*/  IADD3 R9, R9, 0x1000000, R8 ;  /* 0x0100000009097810 */ /* 0x000fc40007ffe008 */
[----:B------:R-:W-:-:S04]  /*11e40*/  IABS R10, R7 ;  /* 0x00000007000a7213 */ /* 0x000fc80000000000 */
[----:B------:R-:W0:Y:S08]  /*11e50*/  I2F.RP R11, R10 ;  /* 0x0000000a000b7306 */ /* 0x000e300000209400 */
[----:B0-----:R-:W0:Y:S02]  /*11e60*/  MUFU.RCP R11, R11 ;  /* 0x0000000b000b7308 */ /* 0x001e240000001000 */
[----:B0-----:R-:W-:Y:S01]  /*11e70*/  VIADD R3, R11, 0xffffffe ;  /* 0x0ffffffe0b037836 */ /* 0x001fe20000000000 */
[----:B------:R-:W-:-:S05]  /*11e80*/  IABS R11, R7 ;  /* 0x00000007000b7213 */ /* 0x000fca0000000000 */
[----:B------:R-:W0:Y:S02]  /*11e90*/  F2I.FTZ.U32.TRUNC.NTZ R3, R3 ;  /* 0x0000000300037305 */ /* 0x000e24000021f000 */
[----:B0-----:R-:W-:-:S04]  /*11ea0*/  IMAD.MOV R5, RZ, RZ, -R3 ;  /* 0x000000ffff057224 */ /* 0x001fc800078e0a03 */
[----:B------:R-:W-:-:S04]  /*11eb0*/  IMAD R5, R5, R10, RZ ;  /* 0x0000000a05057224 */ /* 0x000fc800078e02ff */
[----:B------:R-:W-:Y:S01]  /*11ec0*/  IMAD.HI.U32 R2, R3, R5, R2 ;  /* 0x0000000503027227 */ /* 0x000fe200078e0002 */
[----:B------:R-:W-:-:S03]  /*11ed0*/  IABS R5, R8 ;  /* 0x0000000800057213 */ /* 0x000fc60000000000 */
[----:B------:R-:W-:Y:S02]  /*11ee0*/  IMAD.MOV R3, RZ, RZ, -R11 ;  /* 0x000000ffff037224 */ /* 0x000fe400078e0a0b */
        /* <DEDUP_REMOVED lines=11> */
[----:B------:R-:W-:Y:S01]  /*11fa0*/  @!P1 LOP3.LUT R2, RZ, R7, RZ, 0x33, !PT ;  /* 0x00000007ff029212 */ /* 0x000fe200078e33ff */
[----:B------:R-:W-:-:S04]  /*11fb0*/  IMAD.MOV R7, RZ, RZ, -R7 ;  /* 0x000000ffff077224 */ /* 0x000fc800078e0a07 */
[----:B------:R-:W-:-:S05]  /*11fc0*/  IMAD R3, R2, R7, R9 ;  /* 0x0000000702037224 */ /* 0x000fca00078e0209 */
[----:B------:R1:W-:Y:S02]  /*11fd0*/  STL [R1+0x8], R3 ;  /* 0x0000080301007387 */ /* 0x0003e40000100800 */
.L_x_1283:
[----:B01----:R-:W-:-:S05]  /*11fe0*/  LOP3.LUT R3, RZ, R2, RZ, 0x33, !PT ;  /* 0x00000002ff037212 */ /* 0x003fca00078e33ff */
[----:B------:R-:W-:-:S05]  /*11ff0*/  IMAD.IADD R2, R4, 0x1, R3 ;  /* 0x0000000104027824 */ /* 0x000fca00078e0203 */
[----:B------:R1:W-:Y:S01]  /*12000*/  STL [R1+0x4], R2 ;  /* 0x0000040201007387 */ /* 0x0003e20000100800 */
[----:B------:R-:W-:Y:S05]  /*12010*/  BRA `(.L_x_1284) ;  /* 0x0000000000107947 */ /* 0x000fea0003800000 */
.L_x_1279:
[----:B------:R-:W-:Y:S01]  /*12020*/  IMAD.U32 R2, RZ, RZ, UR6 ;  /* 0x00000006ff027e24 */ /* 0x000fe2000f8e00ff */
[----:B------:R0:W-:Y:S04]  /*12030*/  STL [R1+0x4], RZ ;  /* 0x000004ff01007387 */ /* 0x0001e80000100800 */
[----:B------:R0:W-:Y:S04]  /*12040*/  STL [R1+0x8], RZ ;  /* 0x000008ff01007387 */ /* 0x0001e80000100800 */
[----:B------:R0:W-:Y:S02]  /*12050*/  STL [R1], R2 ;  /* 0x0000000201007387 */ /* 0x0001e40000100800 */
.L_x_1284:
[----:B------:R-:W2:Y:S04]  /*12060*/  LDL R8, [R1] ;  /* 0x0000000001087983 */ /* 0x000ea80000100800 */
[----:B------:R-:W2:Y:S04]  /*12070*/  LDL R9, [R1+0x4] ;  /* 0x0000040001097983 */ /* 0x000ea80000100800 */
[----:B------:R-:W2:Y:S04]  /*12080*/  LDL R10, [R1+0x8] ;  /* 0x00000800010a7983 */ /* 0x000ea80000100800 */
[----:B------:R-:W2:Y:S01]  /*12090*/  LDL R11, [R1+0xc] ;  /* 0x00000c00010b7983 */ /* 0x000ea20000100800 */
[----:B------:R-:W-:-:S13]  /*120a0*/  ISETP.NE.AND P0, PT, R0, RZ, PT ;  /* 0x000000ff0000720c */ /* 0x000fda0003f05270 */
[----:B------:R-:W3:Y:S01]  /*120b0*/  @!P0 S2R R3, SR_CgaCtaId ;  /* 0x0000000000038919 */ /* 0x000ee20000008800 */
[----:B------:R-:W-:-:S04]  /*120c0*/  @!P0 MOV R0, 0x400 ;  /* 0x0000040000008802 */ /* 0x000fc80000000f00 */
[----:B---3--:R-:W-:-:S05]  /*120d0*/  @!P0 LEA R0, R3, R0, 0x18 ;  /* 0x0000000003008211 */ /* 0x008fca00078ec0ff */
[----:B--2---:R2:W-:Y:S01]  /*120e0*/  @!P0 STS.128 [R0+0x288d0], R8 ;  /* 0x0288d00800008388 */ /* 0x0045e20000000c00 */
[----:B------:R-:W-:Y:S06]  /*120f0*/  BAR.ARV 0x5, 0x180 ;  /* 0x0146000000007b1d */ /* 0x000fec0000002000 */
.L_x_1277:
        /* <DEDUP_REMOVED lines=8> */
[----:B------:R-:W4:Y:S01]  /*12180*/  S2UR UR5, SR_CgaCtaId ;  /* 0x00000000000579c3 */ /* 0x000f220000008800 */
[C---:B--2---:R-:W-:Y:S01]  /*12190*/  IMAD.SHL.U32 R0, R6.reuse, 0x8, RZ ;  /* 0x0000000806007824 */ /* 0x044fe200078e00ff */
[----:B------:R-:W-:Y:S01]  /*121a0*/  LOP3.LUT R4, R6, 0x7f, RZ, 0xc0, !PT ;  /* 0x0000007f06047812 */ /* 0x000fe200078ec0ff */
[----:B------:R-:W-:Y:S01]  /*121b0*/  UMOV UR4, 0x400 ;  /* 0x0000040000047882 */ /* 0x000fe20000000000 */
[----:B------:R-:W-:Y:S01]  /*121c0*/  BSSY B8, `(.L_x_1285) ;  /* 0x00005bb000087945 */ /* 0x000fe20003800000 */
[----:B------:R-:W-:Y:S01]  /*121d0*/  IMAD.MOV.U32 R19, RZ, RZ, RZ ;  /* 0x000000ffff137224 */ /* 0x000fe200078e00ff */
[----:B------:R-:W-:Y:S01]  /*121e0*/  LOP3.LUT R3, R0, 0x1f8, RZ, 0xc0, !PT ;  /* 0x000001f800037812 */ /* 0x000fe200078ec0ff */
[----:B01----:R-:W-:Y:S01]  /*121f0*/  IMAD.SHL.U32 R2, R4, 0x8, RZ ;  /* 0x0000000804027824 */ /* 0x003fe200078e00ff */
[----:B------:R-:W-:Y:S01]  /*12200*/  LOP3.LUT R0, R0, 0x38, RZ, 0xc0, !PT ;  /* 0x0000003800007812 */ /* 0x000fe200078ec0ff */
[----:B------:R-:W-:Y:S01]  /*12210*/  ULDC UR37, c[0x0][0xc] ;  /* 0x0000030000257ab9 */ /* 0x000fe20000000800 */
[----:B------:R-:W-:Y:S01]  /*12220*/  LOP3.LUT R3, R3, 0x38, R6, 0x78, !PT ;  /* 0x0000003803037812 */ /* 0x000fe200078e7806 */
[----:B------:R-:W-:Y:S01]  /*12230*/  IMAD.SHL.U32 R6, R6, 0x10, RZ ;  /* 0x0000001006067824 */ /* 0x000fe200078e00ff */
[----:B------:R-:W-:Y:S01]  /*12240*/  LOP3.LUT R0, R0, 0x40, RZ, 0xfc, !PT ;  /* 0x0000004000007812 */ /* 0x000fe200078efcff */
[----:B------:R-:W-:Y:S01]  /*12250*/  ULDC.64 UR38, c[0x0][0x198] ;  /* 0x0000660000267ab9 */ /* 0x000fe20000000a00 */
[----:B------:R-:W-:-:S02]  /*12260*/  LOP3.LUT R3, R3, 0x200, R2, 0xf8, !PT ;  /* 0x0000020003037812 */ /* 0x000fc400078ef802 */
[----:B------:R-:W-:-:S04]  /*12270*/  SHF.R.U32.HI R2, RZ, 0x3, R4 ;  /* 0x00000003ff027819 */ /* 0x000fc80000011604 */
[----:B------:R-:W-:Y:S01]  /*12280*/  LOP3.LUT R4, R2, 0x70, R6, 0xf8, !PT ;  /* 0x0000007002047812 */ /* 0x000fe200078ef806 */
[----:B------:R-:W-:Y:S01]  /*12290*/  IMAD.MOV.U32 R2, RZ, RZ, 0x1 ;  /* 0x00000001ff027424 */ /* 0x000fe200078e00ff */
[----:B----4-:R-:W-:-:S06]  /*122a0*/  ULEA UR4, UR5, UR4, 0x18 ;  /* 0x0000000405047291 */ /* 0x010fcc000f8ec03f */
[----:B------:R-:W-:-:S04]  /*122b0*/  IMAD.U32 R18, RZ, RZ, UR4 ;  /* 0x00000004ff127e24 */ /* 0x000fc8000f8e00ff */
[----:B------:R-:W-:-:S05]  /*122c0*/  IMAD R3, R3, 0x2, R18 ;  /* 0x0000000203037824 */ /* 0x000fca00078e0212 */
[----:B------:R0:W-:Y:S04]  /*122d0*/  STL [R1+0x24], R3 ;  /* 0x0000240301007387 */ /* 0x0001e80000100800 */
[----:B------:R0:W-:Y:S04]  /*122e0*/  STL [R1+0x44], RZ ;  /* 0x000044ff01007387 */ /* 0x0001e80000100800 */
[----:B------:R0:W-:Y:S02]  /*122f0*/  STL [R1+0x10], R2 ;  /* 0x0000100201007387 */ /* 0x0001e40000100800 */
.L_x_1394:
[----:B--23--:R-:W2:Y:S01]  /*12300*/  LDL R9, [R1+0xc] ;  /* 0x00000c0001097983 */ /* 0x00cea20000100800 */
[----:B------:R-:W-:Y:S05]  /*12310*/  YIELD ;  /* 0x0000000000007946 */ /* 0x000fea0003800000 */
[----:B------:R-:W-:Y:S01]  /*12320*/  ULDC.64 UR4, c[0x0][0xa28] ;  /* 0x00028a0000047ab9 */ /* 0x000fe20000000a00 */
[----:B------:R-:W-:Y:S01]  /*12330*/  IMAD.MOV.U32 R0, RZ, RZ, RZ ;  /* 0x000000ffff007224 */ /* 0x000fe200078e00ff */
[----:B------:R-:W-:Y:S01]  /*12340*/  ISETP.NE.U32.AND P0, PT, RZ, UR4, PT ;  /* 0x00000004ff007c0c */ /* 0x000fe2000bf05070 */
[----:B01----:R-:W1:Y:S01]  /*12350*/  LDC.64 R4, c[0x0][0xa00] ;  /* 0x00028000ff047b82 */ /* 0x003e620000000a00 */
[----:B------:R-:W-:Y:S01]  /*12360*/  IMAD.MOV.U32 R10, RZ, RZ, RZ ;  /* 0x000000ffff0a7224 */ /* 0x000fe200078e00ff */
[----:B------:R-:W-:Y:S01]  /*12370*/  ULDC.64 UR6, c[0x0][0xa08] ;  /* 0x0002820000067ab9 */ /* 0x000fe20000000a00 */
[----:B------:R-:W-:Y:S01]  /*12380*/  ISETP.NE.AND.EX P0, PT, RZ, UR5, PT, P0 ;  /* 0x00000005ff007c0c */ /* 0x000fe2000bf05300 */
[----:B------:R-:W-:-:S12]  /*12390*/  ULDC.64 UR4, c[0x0][0xa18] ;  /* 0x0002860000047ab9 */ /* 0x000fd80000000a00 */
[----:B0-----:R-:W2:Y:S02]  /*123a0*/  @P0 LDC.64 R2, c[0x0][0xa28] ;  /* 0x00028a00ff020b82 */ /* 0x001ea40000000a00 */
[----:B--2---:R-:W-:-:S05]  /*123b0*/  @P0 IMAD.WIDE R2, R9, 0x4, R2 ;  /* 0x0000000409020825 */ /* 0x004fca00078e0202 */
[----:B------:R0:W5:Y:S01]  /*123c0*/  @P0 LDG.E R0, desc[UR52][R2.64] ;  /* 0x0000003402000981 */ /* 0x000162000c1e1900 */
[----:B------:R-:W-:Y:S01]  /*123d0*/  ISETP.NE.U32.AND P0, PT, RZ, UR4, PT ;  /* 0x00000004ff007c0c */ /* 0x000fe2000bf05070 */
[----:B-1----:R-:W-:Y:S01]  /*123e0*/  IMAD.WIDE R4, R9, 0x4, R4 ;  /* 0x0000000409047825 */ /* 0x002fe200078e0204 */
[----:B------:R-:W-:Y:S02]  /*123f0*/  ISETP.NE.U32.AND P1, PT, RZ, UR6, PT ;  /* 0x00000006ff007c0c */ /* 0x000fe4000bf25070 */
[----:B------:R-:W-:Y:S01]  /*12400*/  ISETP.NE.AND.EX P2, PT, RZ, UR5, PT, P0 ;  /* 0x00000005ff007c0c */ /* 0x000fe2000bf45300 */
[----:B------:R-:W-:Y:S01]  /*12410*/  ULDC.64 UR4, c[0x0][0xa00] ;  /* 0x0002800000047ab9 */ /* 0x000fe20000000a00 */
[----:B------:R-:W-:Y:S01]  /*12420*/  ISETP.NE.AND.EX P1, PT, RZ, UR7, PT, P1 ;  /* 0x00000007ff007c0c */ /* 0x000fe2000bf25310 */
[----:B------:R-:W-:Y:S01]  /*12430*/  IMAD.MOV.U32 R8, RZ, RZ, RZ ;  /* 0x000000ffff087224 */ /* 0x000fe200078e00ff */
[----:B------:R-:W-:Y:S01]  /*12440*/  ISETP.NE.U32.AND P0, PT, RZ, UR4, PT ;  /* 0x00000004ff007c0c */ /* 0x000fe2000bf05070 */
[----:B0-----:R-:W0:Y:S03]  /*12450*/  LDC.64 R2, c[0x0][0xa08] ;  /* 0x00028200ff027b82 */ /* 0x001e260000000a00 */
[----:B------:R-:W-:-:S05]  /*12460*/  ISETP.NE.AND.EX P0, PT, RZ, UR5, PT, P0 ;  /* 0x00000005ff007c0c */ /* 0x000fca000bf05300 */
[----:B------:R-:W1:Y:S08]  /*12470*/  @P2 LDC.64 R6, c[0x0][0xa18] ;  /* 0x00028600ff062b82 */ /* 0x000e700000000a00 */
[----:B------:R-:W2:Y:S01]  /*12480*/  @P0 LDG.E R10, desc[UR52][R4.64] ;  /* 0x00000034040a0981 */ /* 0x000ea2000c1e1900 */
[----:B------:R-:W-:Y:S01]  /*12490*/  ULDC UR4, c[0x0][0x288] ;  /* 0x0000a20000047ab9 */ /* 0x000fe20000000800 */
[----:B0-----:R-:W-:-:S05]  /*124a0*/  IMAD.WIDE R2, R9, 0x4, R2 ;  /* 0x0000000409027825 */ /* 0x001fca00078e0202 */
[----:B------:R-:W5:Y:S01]  /*124b0*/  @P1 LDG.E R8, desc[UR52][R2.64] ;  /* 0x0000003402081981 */ /* 0x000f62000c1e1900 */
[----:B-1----:R-:W-:-:S03]  /*124c0*/  @P2 IMAD.WIDE R6, R9, 0x4, R6 ;  /* 0x0000000409062825 */ /* 0x002fc600078e0206 */
[----:B--2---:R0:W-:Y:S02]  /*124d0*/  STL [R1+0x3c], R10 ;  /* 0x00003c0a01007387 */ /* 0x0041e40000100800 */
[----:B0-----:R-:W-:Y:S01]  /*124e0*/  IMAD.U32 R10, RZ, RZ, UR4 ;  /* 0x00000004ff0a7e24 */ /* 0x001fe2000f8e00ff */
[----:B------:R-:W-:-:S05]  /*124f0*/  ULDC.64 UR4, c[0x0][0x418] ;  /* 0x0001060000047ab9 */ /* 0x000fca0000000a00 */
        /* <DEDUP_REMOVED lines=11> */
[----:B------:R-:W0:Y:S04]  /*125b0*/  LDG.E R7, desc[UR52][R4.64] ;  /* 0x0000003404077981 */ /* 0x000e28000c1e1900 */
[----:B------:R-:W0:Y:S02]  /*125c0*/  LDG.E R4, desc[UR52][R4.64+0x4] ;  /* 0x0000043404047981 */ /* 0x000e24000c1e1900 */
[----:B0-----:R-:W-:-:S05]  /*125d0*/  IMAD.IADD R10, R4, 0x1, -R7 ;  /* 0x00000001040a7824 */ /* 0x001fca00078e0a07 */
[----:B------:R1:W-:Y:S02]  /*125e0*/  STL [R1+0x2c], R10 ;  /* 0x00002c0a01007387 */ /* 0x0003e40000100800 */
.L_x_1286:
[----:B------:R-:W2:Y:S01]  /*125f0*/  LDL.LU R5, [R1+0x8] ;  /* 0x0000080001057983 */ /* 0x000ea20000300800 */
[----:B------:R-:W-:Y:S02]  /*12600*/  ULDC.64 UR4, c[0x0][0xa20] ;  /* 0x0002880000047ab9 */ /* 0x000fe40000000a00 */
[----:B------:R-:W-:-:S04]  /*12610*/  ISETP.NE.U32.AND P0, PT, RZ, UR4, PT ;  /* 0x00000004ff007c0c */ /* 0x000fc8000bf05070 */
[----:B------:R-:W-:Y:S02]  /*12620*/  ISETP.NE.AND.EX P0, PT, RZ, UR5, PT, P0 ;  /* 0x00000005ff007c0c */ /* 0x000fe4000bf05300 */
[C---:B--2---:R-:W-:Y:S02]  /*12630*/  LOP3.LUT R7, R5.reuse, 0xff000000, RZ, 0xc0, !PT ;  /* 0xff00000005077812 */ /* 0x044fe400078ec0ff */
[C---:B------:R-:W-:Y:S02]  /*12640*/  LOP3.LUT R4, R5.reuse, 0xff0000, RZ, 0xc0, !PT ;  /* 0x00ff000005047812 */ /* 0x040fe400078ec0ff */
[----:B------:R-:W-:Y:S02]  /*12650*/  SHF.R.U32.HI R7, RZ, 0x8, R7 ;  /* 0x00000008ff077819 */ /* 0x000fe40000011607 */
[----:B------:R-:W-:Y:S02]  /*12660*/  LOP3.LUT R16, R5, 0xffff, RZ, 0xc0, !PT ;  /* 0x0000ffff05107812 */ /* 0x000fe400078ec0ff */
[----:B------:R-:W-:Y:S01]  /*12670*/  LEA.HI R7, R4, R7, RZ, 0x10 ;  /* 0x0000000704077211 */ /* 0x000fe200078f80ff */
[----:B-----5:R-:W-:-:S05]  /*12680*/  IMAD.IADD R4, R8, 0x1, R0 ;  /* 0x0000000108047824 */ /* 0x020fca00078e0200 */
[----:B------:R2:W-:Y:S01]  /*12690*/  STL [R1+0x14], R4 ;  /* 0x0000140401007387 */ /* 0x0005e20000100800 */
[----:B------:R-:W-:Y:S05]  /*126a0*/  @!P0 BRA `(.L_x_1287) ;  /* 0x0000000000108947 */ /* 0x000fea0003800000 */
[----:B------:R-:W3:Y:S02]  /*126b0*/  LDC.64 R2, c[0x0][0xa20] ;  /* 0x00028800ff027b82 */ /* 0x000ee40000000a00 */
[----:B---3--:R-:W-:-:S05]  /*126c0*/  IMAD.WIDE R2, R9, 0x4, R2 ;  /* 0x0000000409027825 */ /* 0x008fca00078e0202 */
[----:B------:R3:W5:Y:S01]  /*126d0*/  LDG.E R6, desc[UR52][R2.64] ;  /* 0x0000003402067981 */ /* 0x000762000c1e1900 */
[----:B------:R-:W-:Y:S05]  /*126e0*/  BRA `(.L_x_1288) ;  /* 0x0000000000107947 */ /* 0x000fea0003800000 */
.L_x_1287:
[----:B------:R-:W-:Y:S05]  /*126f0*/  @!P1 BRA `(.L_x_1288) ;  /* 0x00000000000c9947 */ /* 0x000fea0003800000 */
[----:B------:R-:W3:Y:S04]  /*12700*/  LDG.E R6, desc[UR52][R2.64] ;  /* 0x0000003402067981 */ /* 0x000ee8000c1e1900 */
[----:B------:R-:W3:Y:S02]  /*12710*/  LDG.E R2, desc[UR52][R2.64+0x4] ;  /* 0x0000043402027981 */ /* 0x000ee4000c1e1900 */
[----:B---3--:R-:W-:-:S07]  /*12720*/  IMAD.IADD R6, R2, 0x1, -R6 ;  /* 0x0000000102067824 */ /* 0x008fce00078e0a06 */
.L_x_1288:
[----:B--2---:R-:W2:Y:S01]  /*12730*/  LDL.LU R4, [R1+0x4] ;  /* 0x0000040001047983 */ /* 0x004ea20000300800 */
[----:B---3--:R-:W3:Y:S01]  /*12740*/  LDC R2, c[0x0][0x448] ;  /* 0x00011200ff027b82 */ /* 0x008ee20000000800 */
[----:B-----5:R-:W-:Y:S01]  /*12750*/  IMAD.IADD R0, R6, 0x1, -R0 ;  /* 0x0000000106007824 */ /* 0x020fe200078e0a00 */
[----:B---3--:R-:W-:-:S13]  /*12760*/  ISETP.NE.AND P1, PT, R2, 0x1, PT ;  /* 0x000000010200780c */ /* 0x008fda0003f25270 */
[----:B------:R-:W3:Y:S08]  /*12770*/  @P1 LDC R3, c[0x0][0x44c] ;  /* 0x00011300ff031b82 */ /* 0x000ef00000000800 */
[----:B------:R-:W4:Y:S01]  /*12780*/  @P1 LDC R2, c[0x0][0x450] ;  /* 0x00011400ff021b82 */ /* 0x000f220000000800 */
[----:B--2---:R-:W-:-:S04]  /*12790*/  IMAD.SHL.U32 R11, R4, 0x80, RZ ;  /* 0x00000080040b7824 */ /* 0x004fc800078e00ff */
[----:B------:R-:W-:Y:S01]  /*127a0*/  VIADD R4, R11, 0x7f ;  /* 0x0000007f0b047836 */ /* 0x000fe20000000000 */
[----:B------:R2:W-:Y:S03]  /*127b0*/  STL [R1+0x28], R11 ;  /* 0x0000280b01007387 */ /* 0x0005e60000100800 */
[----:B---3--:R-:W-:-:S04]  /*127c0*/  @P1 IMAD.HI.U32 R3, R4, R3, RZ ;  /* 0x0000000304031227 */ /* 0x008fc800078e00ff */
[----:B------:R-:W-:Y:S01]  /*127d0*/  IMAD.MOV.U32 R6, RZ, RZ, R4 ;  /* 0x000000ffff067224 */ /* 0x000fe200078e0004 */
[----:B----4-:R-:W-:Y:S01]  /*127e0*/  @P1 SHF.R.U32.HI R6, RZ, R2, R3 ;  /* 0x00000002ff061219 */ /* 0x010fe20000011603 */
[----:B------:R-:W-:-:S05]  /*127f0*/  VIADD R4, R0, 0x7f ;  /* 0x0000007f00047836 */ /* 0x000fca0000000000 */
[----:B------:R-:W-:-:S04]  /*12800*/  SHF.R.S32.HI R2, RZ, 0x1f, R4 ;  /* 0x0000001fff027819 */ /* 0x000fc80000011404 */
[----:B------:R-:W-:Y:S02]  /*12810*/  LEA.HI R4, R2, R4, RZ, 0x7 ;  /* 0x0000000402047211 */ /* 0x000fe400078f38ff */
[----:B------:R-:W-:Y:S02]  /*12820*/  IADD3 R2, R0, 0x1, -R10 ;  /* 0x0000000100027810 */ /* 0x000fe40007ffe80a */
[----:B------:R-:W-:-:S03]  /*12830*/  SHF.R.S32.HI R9, RZ, 0x7, R4 ;  /* 0x00000007ff097819 */ /* 0x000fc60000011404 */
[----:B------:R-:W-:Y:S02]  /*12840*/  IMAD.IADD R6, R2, 0x1, R6 ;  /* 0x0000000102067824 */ /* 0x000fe400078e0206 */
[----:B------:R-:W3:Y:S01]  /*12850*/  LDC.64 R2, c[0x0][0x9e0] ;  /* 0x00027800ff027b82 */ /* 0x000ee20000000a00 */
[----:B------:R2:W-:Y:S01]  /*12860*/  STL [R1+0x58], R9 ;  /* 0x0000580901007387 */ /* 0x0005e20000100800 */
[----:B---3--:R-:W-:Y:S01]  /*12870*/  ISETP.GE.AND P2, PT, R3, 0x1, PT ;  /* 0x000000010300780c */ /* 0x008fe20003f46270 */
[----:B------:R-:W-:-:S12]  /*12880*/  IMAD.IADD R2, R6, 0x1, R2 ;  /* 0x0000000106027824 */ /* 0x000fd800078e0202 */
[----:B--2---:R-:W-:Y:S05]  /*12890*/  @!P2 BRA `(.L_x_1289) ;  /* 0x000000000048a947 */ /* 0x004fea0003800000 */
[C---:B------:R-:W-:Y:S01]  /*128a0*/  ISETP.GT.AND P0, PT, R6.reuse, RZ, PT ;  /* 0x000000ff0600720c */ /* 0x040fe20003f04270 */
[----:B------:R-:W-:Y:S01]  /*128b0*/  BSSY B0, `(.L_x_1290) ;  /* 0x000000e000007945 */ /* 0x000fe20003800000 */
[----:B------:R-:W-:-:S11]  /*128c0*/  VIADD R8, R6, 0xffffffff ;  /* 0xffffffff06087836 */ /* 0x000fd60000000000 */
[----:B------:R-:W-:Y:S05]  /*128d0*/  @P0 BRA `(.L_x_1291) ;  /* 0x00000000001c0947 */ /* 0x000fea0003800000 */
[----:B------:R-:W-:Y:S01]  /*128e0*/  ISETP.NE.AND P0, PT, R3, 0x1, PT ;  /* 0x000000010300780c */ /* 0x000fe20003f05270 */
[----:B------:R-:W-:-:S12]  /*128f0*/  IMAD.MOV R6, RZ, RZ, -R6 ;  /* 0x000000ffff067224 */ /* 0x000fd800078e0a06 */
[----:B------:R-:W2:Y:S02]  /*12900*/  @P0 LDC.64 R4, c[0x0][0x9e8] ;  /* 0x00027a00ff040b82 */ /* 0x000ea40000000a00 */
[----:B--2---:R-:W-:-:S05]  /*12910*/  @P0 IMAD.HI.U32 R4, R6, R4, RZ ;  /* 0x0000000406040227 */ /* 0x004fca00078e00ff */
[----:B------:R-:W-:-:S04]  /*12920*/  @P0 SHF.R.U32.HI R6, RZ, R5, R4 ;  /* 0x00000005ff060219 */ /* 0x000fc80000011604 */
[----:B------:R-:W-:Y:S01]  /*12930*/  LOP3.LUT R8, RZ, R6, RZ, 0x33, !PT ;  /* 0x00000006ff087212 */ /* 0x000fe200078e33ff */
[----:B------:R-:W-:Y:S06]  /*12940*/  BRA `(.L_x_1292) ;  /* 0x0000000000107947 */ /* 0x000fec0003800000 */
.L_x_1291:
[----:B------:R-:W-:-:S13]  /*12950*/  ISETP.NE.AND P0, PT, R3, 0x1, PT ;  /* 0x000000010300780c */ /* 0x000fda0003f05270 */
[----:B------:R-:W2:Y:S02]  /*12960*/  @P0 LDC.64 R4, c[0x0][0x9e8] ;  /* 0x00027a00ff040b82 */ /* 0x000ea40000000a00 */
[----:B--2---:R-:W-:-:S05]  /*12970*/  @P0 IMAD.HI.U32 R4, R8, R4, RZ ;  /* 0x0000000408040227 */ /* 0x004fca00078e00ff */
[----:B------:R-:W-:-:S07]  /*12980*/  @P0 SHF.R.U32.HI R8, RZ, R5, R4 ;  /* 0x00000005ff080219 */ /* 0x000fce0000011604 */
.L_x_1292:
[----:B------:R-:W-:Y:S05]  /*12990*/  BSYNC B0 ;  /* 0x0000000000007941 */ /* 0x000fea0003800000 */
.L_x_1290:
[----:B------:R-:W-:-:S05]  /*129a0*/  IMAD R8, R8, R3, R3 ;  /* 0x0000000308087224 */ /* 0x000fca00078e0203 */
[----:B------:R-:W-:-:S07]  /*129b0*/  VIMNMX R2, R2, R8, PT ;  /* 0x0000000802027248 */ /* 0x000fce0003fe0100 */
.L_x_1289:
[----:B------:R-:W2:Y:S01]  /*129c0*/  @P1 LDC R4, c[0x0][0x44c] ;  /* 0x00011300ff041b82 */ /* 0x000ea20000000800 */
[----:B------:R-:W-:Y:S01]  /*129d0*/  IMAD.MOV.U32 R5, RZ, RZ, R11 ;  /* 0x000000ffff057224 */ /* 0x000fe200078e000b */
[----:B------:R-:W-:Y:S01]  /*129e0*/  ULDC UR4, c[0x0][0x9dc] ;  /* 0x0002770000047ab9 */ /* 0x000fe20000000800 */
[----:B------:R-:W-:-:S05]  /*129f0*/  VIADD R2, R2, 0x7f ;  /* 0x0000007f02027836 */ /* 0x000fca0000000000 */
[----:B------:R-:W3:Y:S01]  /*12a00*/  @P1 LDC R6, c[0x0][0x450] ;  /* 0x00011400ff061b82 */ /* 0x000ee20000000800 */
[----:B--2---:R-:W-:-:S05]  /*12a10*/  @P1 IMAD.HI.U32 R4, R11, R4, RZ ;  /* 0x000000040b041227 */ /* 0x004fca00078e00ff */
[----:B---3--:R-:W-:-:S04]  /*12a20*/  @P1 SHF.R.U32.HI R5, RZ, R6, R4 ;  /* 0x00000006ff051219 */ /* 0x008fc80000011604 */
[----:B------:R-:W-:Y:S02]  /*12a30*/  IADD3 R6, R5, R0, -R10 ;  /* 0x0000000005067210 */ /* 0x000fe40007ffe80a */
[----:B------:R-:W-:-:S04]  /*12a40*/  SHF.R.S32.HI R0, RZ, 0x1f, R2 ;  /* 0x0000001fff007819 */ /* 0x000fc80000011402 */
[----:B------:R-:W-:Y:S01]  /*12a50*/  LEA.HI R0, R0, R2, RZ, 0x7 ;  /* 0x0000000200007211 */ /* 0x000fe200078f38ff */
[----:B------:R-:W-:-:S03]  /*12a60*/  VIADD R2, R6, -UR4 ;  /* 0x8000000406027c36 */ /* 0x000fc60008000000 */
[----:B------:R-:W-:-:S04]  /*12a70*/  SHF.R.S32.HI R4, RZ, 0x7, R0 ;  /* 0x00000007ff047819 */ /* 0x000fc80000011400 */
[----:B------:R-:W-:Y:S01]  /*12a80*/  VIMNMX R0, R9, R4, PT ;  /* 0x0000000409007248 */ /* 0x000fe20003fe0100 */
[----:B------:R2:W-:Y:S01]  /*12a90*/  STL [R1+0x54], R4 ;  /* 0x0000540401007387 */ /* 0x0005e20000100800 */
[----:B------:R-:W-:Y:S05]  /*12aa0*/  @!P2 BRA `(.L_x_1293) ;  /* 0x000000000044a947 */ /* 0x000fea0003800000 */
[----:B------:R-:W-:Y:S01]  /*12ab0*/  ISETP.GT.AND P0, PT, R6, -0x1, PT ;  /* 0xffffffff0600780c */ /* 0x000fe20003f04270 */
[----:B------:R-:W-:-:S12]  /*12ac0*/  BSSY B0, `(.L_x_1294) ;  /* 0x000000d000007945 */ /* 0x000fd80003800000 */
[----:B------:R-:W-:Y:S05]  /*12ad0*/  @P0 BRA `(.L_x_1295) ;  /* 0x00000000001c0947 */ /* 0x000fea0003800000 */
[----:B------:R-:W-:Y:S02]  /*12ae0*/  ISETP.NE.AND P0, PT, R3, 0x1, PT ;  /* 0x000000010300780c */ /* 0x000fe40003f05270 */
[----:B------:R-:W-:-:S11]  /*12af0*/  LOP3.LUT R6, RZ, R6, RZ, 0x33, !PT ;  /* 0x00000006ff067212 */ /* 0x000fd600078e33ff */
[----:B--2---:R-:W2:Y:S02]  /*12b00*/  @P0 LDC.64 R4, c[0x0][0x9e8] ;  /* 0x00027a00ff040b82 */ /* 0x004ea40000000a00 */
[----:B--2---:R-:W-:-:S05]  /*12b10*/  @P0 IMAD.HI.U32 R4, R6, R4, RZ ;  /* 0x0000000406040227 */ /* 0x004fca00078e00ff */
[----:B------:R-:W-:-:S04]  /*12b20*/  @P0 SHF.R.U32.HI R6, RZ, R5, R4 ;  /* 0x00000005ff060219 */ /* 0x000fc80000011604 */
[----:B------:R-:W-:Y:S01]  /*12b30*/  LOP3.LUT R6, RZ, R6, RZ, 0x33, !PT ;  /* 0x00000006ff067212 */ /* 0x000fe200078e33ff */
[----:B------:R-:W-:Y:S06]  /*12b40*/  BRA `(.L_x_1296) ;  /* 0x0000000000107947 */ /* 0x000fec0003800000 */
.L_x_1295:
[----:B------:R-:W-:-:S13]  /*12b50*/  ISETP.NE.AND P0, PT, R3, 0x1, PT ;  /* 0x000000010300780c */ /* 0x000fda0003f05270 */
[----:B--2---:R-:W2:Y:S02]  /*12b60*/  @P0 LDC.64 R4, c[0x0][0x9e8] ;  /* 0x00027a00ff040b82 */ /* 0x004ea40000000a00 */
[----:B--2---:R-:W-:-:S05]  /*12b70*/  @P0 IMAD.HI.U32 R4, R6, R4, RZ ;  /* 0x0000000406040227 */ /* 0x004fca00078e00ff */
[----:B------:R-:W-:-:S07]  /*12b80*/  @P0 SHF.R.U32.HI R6, RZ, R5, R4 ;  /* 0x00000005ff060219 */ /* 0x000fce0000011604 */
.L_x_1296:
[----:B------:R-:W-:Y:S05]  /*12b90*/  BSYNC B0 ;  /* 0x0000000000007941 */ /* 0x000fea0003800000 */
.L_x_1294:
[----:B------:R-:W-:-:S05]  /*12ba0*/  IMAD R3, R6, R3, RZ ;  /* 0x0000000306037224 */ /* 0x000fca00078e02ff */
[----:B------:R-:W-:-:S07]  /*12bb0*/  VIMNMX R2, R2, R3, !PT ;  /* 0x0000000302027248 */ /* 0x000fce0007fe0100 */
.L_x_1293:
[----:B------:R-:W-:Y:S01]  /*12bc0*/  SHF.R.S32.HI R3, RZ, 0x1f, R2 ;  /* 0x0000001fff037819 */ /* 0x000fe20000011402 */
[----:B------:R-:W-:Y:S01]  /*12bd0*/  IMAD.MOV.U32 R5, RZ, RZ, RZ ;  /* 0x000000ffff057224 */ /* 0x000fe200078e00ff */
[----:B--2---:R-:W-:Y:S01]  /*12be0*/  SHF.R.U32.HI R4, RZ, 0x10, R7 ;  /* 0x00000010ff047819 */ /* 0x004fe20000011607 */
[----:B------:R-:W-:Y:S01]  /*12bf0*/  BSSY B0, `(.L_x_1297) ;  /* 0x0000029000007945 */ /* 0x000fe20003800000 */
[----:B------:R-:W-:Y:S01]  /*12c00*/  LEA.HI R3, R3, R2, RZ, 0x7 ;  /* 0x0000000203037211 */ /* 0x000fe200078f38ff */
[----:B01----:R-:W-:Y:S01]  /*12c10*/  IMAD.MOV.U32 R10, RZ, RZ, R5 ;  /* 0x000000ffff0a7224 */ /* 0x003fe200078e0005 */
[----:B------:R-:W-:Y:S02]  /*12c20*/  ISETP.NE.AND P0, PT, R4, RZ, PT ;  /* 0x000000ff0400720c */ /* 0x000fe40003f05270 */
[----:B------:R-:W-:Y:S02]  /*12c30*/  SHF.R.S32.HI R3, RZ, 0x7, R3 ;  /* 0x00000007ff037819 */ /* 0x000fe40000011403 */
[----:B------:R-:W-:-:S02]  /*12c40*/  LOP3.LUT R8, R7, 0xff, RZ, 0xc0, !PT ;  /* 0x000000ff07087812 */ /* 0x000fc400078ec0ff */
[----:B------:R-:W-:-:S04]  /*12c50*/  VIMNMX R9, RZ, R3, !PT ;  /* 0x00000003ff097248 */ /* 0x000fc80007fe0100 */
[----:B------:R-:W-:Y:S01]  /*12c60*/  ISETP.GT.AND P1, PT, R0, R9, PT ;  /* 0x000000090000720c */ /* 0x000fe20003f24270 */
[----:B------:R0:W-:Y:S02]  /*12c70*/  STL [R1+0x34], R9 ;  /* 0x0000340901007387 */ /* 0x0001e40000100800 */
[----:B------:R-:W1:Y:S02]  /*12c80*/  @!P0 LDC R4, c[0x0][0x9f0] ;  /* 0x00027c00ff048b82 */ /* 0x000e640000000800 */
[----:B------:R0:W-:Y:S04]  /*12c90*/  STL [R1+0x38], R5 ;  /* 0x0000380501007387 */ /* 0x0001e80000100800 */
[----:B------:R0:W-:Y:S04]  /*12ca0*/  STL [R1+0x50], R8 ;  /* 0x0000500801007387 */ /* 0x0001e80000100800 */
[----:B------:R-:W-:Y:S05]  /*12cb0*/  @!P1 BRA `(.L_x_1298) ;  /* 0x0000000000709947 */ /* 0x000fea0003800000 */
[-C--:B01----:R-:W-:Y:S02]  /*12cc0*/  IABS R5, R4.reuse ;  /* 0x0000000400057213 */ /* 0x083fe40000000000 */
[----:B------:R-:W-:Y:S02]  /*12cd0*/  IABS R7, R4 ;  /* 0x0000000400077213 */ /* 0x000fe40000000000 */
[----:B------:R-:W0:Y:S03]  /*12ce0*/  I2F.RP R2, R5 ;  /* 0x0000000500027306 */ /* 0x000e260000209400 */
[----:B------:R-:W-:-:S05]  /*12cf0*/  IMAD.MOV R7, RZ, RZ, -R7 ;  /* 0x000000ffff077224 */ /* 0x000fca00078e0a07 */
[----:B0-----:R-:W0:Y:S02]  /*12d00*/  MUFU.RCP R2, R2 ;  /* 0x0000000200027308 */ /* 0x001e240000001000 */
[----:B0-----:R-:W-:-:S06]  /*12d10*/  VIADD R2, R2, 0xffffffe ;  /* 0x0ffffffe02027836 */ /* 0x001fcc0000000000 */
[----:B------:R-:W0:Y:S02]  /*12d20*/  F2I.FTZ.U32.TRUNC.NTZ R3, R2 ;  /* 0x0000000200037305 */ /* 0x000e24000021f000 */
[----:B0-----:R-:W-:-:S04]  /*12d30*/  IMAD.MOV R2, RZ, RZ, -R3 ;  /* 0x000000ffff027224 */ /* 0x001fc800078e0a03 */
[----:B------:R-:W-:Y:S02]  /*12d40*/  IMAD R6, R2, R5, RZ ;  /* 0x0000000502067224 */ /* 0x000fe400078e02ff */
[----:B------:R-:W-:-:S04]  /*12d50*/  IMAD.MOV.U32 R2, RZ, RZ, RZ ;  /* 0x000000ffff027224 */ /* 0x000fc800078e00ff */
[----:B------:R-:W-:Y:S01]  /*12d60*/  IMAD.HI.U32 R6, R3, R6, R2 ;  /* 0x0000000603067227 */ /* 0x000fe200078e0002 */
[----:B------:R-:W-:-:S05]  /*12d70*/  IADD3 R3, R4, -0x1, R0 ;  /* 0xffffffff04037810 */ /* 0x000fca0007ffe000 */
[----:B------:R-:W-:-:S05]  /*12d80*/  IMAD.IADD R3, R3, 0x1, -R9 ;  /* 0x0000000103037824 */ /* 0x000fca00078e0a09 */
[----:B------:R-:W-:Y:S02]  /*12d90*/  IABS R2, R3 ;  /* 0x0000000300027213 */ /* 0x000fe40000000000 */
[----:B------:R-:W-:-:S03]  /*12da0*/  LOP3.LUT R3, R3, R4, RZ, 0x3c, !PT ;  /* 0x0000000403037212 */ /* 0x000fc600078e3cff */
        /* <DEDUP_REMOVED lines=13> */
.L_x_1298:
[----:B------:R-:W-:Y:S05]  /*12e80*/  BSYNC B0 ;  /* 0x0000000000007941 */ /* 0x000fea0003800000 */
.L_x_1297:
[----:B------:R-:W-:Y:S01]  /*12e90*/  IMAD.MOV.U32 R3, RZ, RZ, R10 ;  /* 0x000000ffff037224 */ /* 0x000fe200078e000a */
[----:B------:R-:W-:Y:S03]  /*12ea0*/  BSSY B7, `(.L_x_1299) ;  /* 0x00003cf000077945 */ /* 0x000fe60003800000 */
[----:B------:R-:W-:-:S05]  /*12eb0*/  IMAD R2, R8, R3, R9 ;  /* 0x0000000308027224 */ /* 0x000fca00078e0209 */
[----:B------:R-:W-:Y:S01]  /*12ec0*/  VIADDMNMX R0, R2, R3, R0, PT ;  /* 0x0000000302007246 */ /* 0x000fe20003800100 */
        /* <DEDUP_REMOVED lines=8> */
[----:B0-----:R-:W0:Y:S01]  /*12f50*/  S2R R5, SR_LANEID ;  /* 0x0000000000057919 */ /* 0x001e220000000000 */
[----:B------:R-:W-:Y:S01]  /*12f60*/  VOTEU.ANY UR4, UPT, PT ;  /* 0x0000000000047886 */ /* 0x000fe200038e0100 */
[----:B------:R-:W3:Y:S01]  /*12f70*/  LDC.64 R2, c[0x0][0xc60] ;  /* 0x00031800ff027b82 */ /* 0x000ee20000000a00 */
[----:B------:R-:W0:Y:S02]  /*12f80*/  FLO.U32 R0, UR4 ;  /* 0x0000000400007d00 */ /* 0x000e2400080e0000 */
[----:B0-----:R-:W-:-:S06]  /*12f90*/  ISETP.EQ.U32.AND P0, PT, R0, R5, PT ;  /* 0x000000050000720c */ /* 0x001fcc0003f02070 */
[----:B------:R-:W3:Y:S07]  /*12fa0*/  POPC R5, UR4 ;  /* 0x0000000400057d09 */ /* 0x000eee0008000000 */
[----:B---3--:R-:W3:Y:S01]  /*12fb0*/  @P0 ATOMG.E.ADD.STRONG.GPU PT, R3, desc[UR52][R2.64], R5 ;  /* 0x00000005020309a8 */ /* 0x008ee200081ee1f4 */
[----:B-1----:R-:W0:Y:S02]  /*12fc0*/  S2R R4, SR_LTMASK ;  /* 0x0000000000047919 */ /* 0x002e240000003900 */
[----:B0-----:R-:W-:-:S04]  /*12fd0*/  LOP3.LUT R4, R4, UR4, RZ, 0xc0, !PT ;  /* 0x0000000404047c12 */ /* 0x001fc8000f8ec0ff */
[----:B------:R-:W0:Y:S01]  /*12fe0*/  POPC R7, R4 ;  /* 0x0000000400077309 */ /* 0x000e220000000000 */
[----:B---3--:R-:W0:Y:S02]  /*12ff0*/  SHFL.IDX PT, R0, R3, R0, 0x1f ;  /* 0x00001f0003007589 */ /* 0x008e2400000e0000 */
[----:B0-----:R-:W-:-:S05]  /*13000*/  IADD3 R0, R0, UR37, R7 ;  /* 0x0000002500007c10 */ /* 0x001fca000fffe007 */
[----:B------:R4:W-:Y:S01]  /*13010*/  STL [R1], R0 ;  /* 0x0000000001007387 */ /* 0x0009e20000100800 */
[----:B------:R-:W-:Y:S05]  /*13020*/  BRA `(.L_x_1301) ;  /* 0x0000003800d87947 */ /* 0x000fea0003800000 */
.L_x_1300:
        /* <DEDUP_REMOVED lines=8> */
[----:B-1----:R-:W-:Y:S02]  /*130b0*/  IMAD.U32 R4, RZ, RZ, UR6 ;  /* 0x00000006ff047e24 */ /* 0x002fe4000f8e00ff */
[----:B------:R-:W1:Y:S01]  /*130c0*/  LDC.64 R2, c[0x4][R2] ;  /* 0x0100000002027b82 */ /* 0x000e620000000a00 */
[----:B0-----:R-:W-:Y:S02]  /*130d0*/  IMAD.U32 R5, RZ, RZ, UR7 ;  /* 0x00000007ff057e24 */ /* 0x001fe4000f8e00ff */
[----:B------:R-:W-:Y:S02]  /*130e0*/  IMAD.U32 R6, RZ, RZ, UR8 ;  /* 0x00000008ff067e24 */ /* 0x000fe4000f8e00ff */
[----:B------:R-:W-:-:S02]  /*130f0*/  IMAD.U32 R7, RZ, RZ, UR9 ;  /* 0x00000009ff077e24 */ /* 0x000fc4000f8e00ff */
[----:B--2---:R-:W-:Y:S02]  /*13100*/  IMAD.U32 R10, RZ, RZ, UR4 ;  /* 0x00000004ff0a7e24 */ /* 0x004fe4000f8e00ff */
[----:B------:R-:W-:Y:S02]  /*13110*/  IMAD.U32 R11, RZ, RZ, UR5 ;  /* 0x00000005ff0b7e24 */ /* 0x000fe4000f8e00ff */
[----:B------:R-:W-:Y:S02]  /*13120*/  IMAD.MOV.U32 R8, RZ, RZ, 0x70 ;  /* 0x00000070ff087424 */ /* 0x000fe400078e00ff */
[----:B------:R-:W-:Y:S02]  /*13130*/  IMAD.MOV.U32 R12, RZ, RZ, 0x1 ;  /* 0x00000001ff0c7424 */ /* 0x000fe400078e00ff */
[----:B------:R-:W-:-:S07]  /*13140*/  IMAD.MOV.U32 R13, RZ, RZ, RZ ;  /* 0x000000ffff0d7224 */ /* 0x000fce00078e00ff */
[----:B------:R-:W-:-:S07]  /*13150*/  LEPC R20, `(.L_x_1303) ;  /* 0x000000001014794e */ /* 0x000fce0000000000 */
[----:B-1----:R-:W-:Y:S05]  /*13160*/  CALL.ABS.NOINC R2 ;  /* 0x0000000002007343 */ /* 0x002fea0003c00000 */
.L_x_1303:
[----:B------:R-:W-:Y:S05]  /*13170*/  BSYNC B6 ;  /* 0x0000000000067941 */ /* 0x000fea0003800000 */
.L_x_1302:
        /* <DEDUP_REMOVED lines=9> */
[----:B-1----:R-:W-:Y:S02]  /*13210*/  IMAD.U32 R4, RZ, RZ, UR6 ;  /* 0x00000006ff047e24 */ /* 0x002fe4000f8e00ff */
[----:B0-----:R-:W-:Y:S02]  /*13220*/  IMAD.U32 R5, RZ, RZ, UR7 ;  /* 0x00000007ff057e24 */ /* 0x001fe4000f8e00ff */
[----:B------:R-:W-:Y:S02]  /*13230*/  IMAD.U32 R6, RZ, RZ, UR8 ;  /* 0x00000008ff067e24 */ /* 0x000fe4000f8e00ff */
[----:B------:R-:W-:-:S02]  /*13240*/  IMAD.U32 R7, RZ, RZ, UR9 ;  /* 0x00000009ff077e24 */ /* 0x000fc4000f8e00ff */
[----:B--2---:R-:W-:Y:S02]  /*13250*/  IMAD.U32 R10, RZ, RZ, UR4 ;  /* 0x00000004ff0a7e24 */ /* 0x004fe4000f8e00ff */
[----:B------:R-:W-:Y:S02]  /*13260*/  IMAD.U32 R11, RZ, RZ, UR5 ;  /* 0x00000005ff0b7e24 */ /* 0x000fe4000f8e00ff */
[----:B------:R-:W-:Y:S02]  /*13270*/  IMAD.MOV.U32 R8, RZ, RZ, 0x70 ;  /* 0x00000070ff087424 */ /* 0x000fe400078e00ff */
[----:B------:R-:W-:Y:S02]  /*13280*/  IMAD.MOV.U32 R12, RZ, RZ, 0x1 ;  /* 0x00000001ff0c7424 */ /* 0x000fe400078e00ff */
[----:B---3--:R-:W-:-:S07]  /*13290*/  IMAD.MOV.U32 R13, RZ, RZ, RZ ;  /* 0x000000ffff0d7224 */ /* 0x008fce00078e00ff */
[----:B------:R-:W-:-:S07]  /*132a0*/  LEPC R20, `(.L_x_1306) ;  /* 0x000000001014794e */ /* 0x000fce0000000000 */
[----:B----4-:R-:W-:Y:S05]  /*132b0*/  CALL.ABS.NOINC R2 ;  /* 0x0000000002007343 */ /* 0x010fea0003c00000 */
.L_x_1306:
        /* <DEDUP_REMOVED lines=15> */
.L_x_1305:
[----:B------:R-:W-:Y:S05]  /*133b0*/  BSYNC B6 ;  /* 0x0000000000067941 */ /* 0x000fea0003800000 */
.L_x_1304:
[----:B------:R-:W3:Y:S01]  /*133c0*/  LDL R0, [R1+0xc] ;  /* 0x00000c0001007983 */ /* 0x000ee20000100800 */
[----:B------:R-:W-:Y:S02]  /*133d0*/  ULDC.64 UR4, c[0x0][0x9f8] ;  /* 0x00027e0000047ab9 */ /* 0x000fe40000000a00 */
[----:B------:R-:W-:Y:S01]  /*133e0*/  ISETP.NE.U32.AND P0, PT, RZ, UR4, PT ;  /* 0x00000004ff007c0c */ /* 0x000fe2000bf05070 */
[----:B------:R-:W4:Y:S03]  /*133f0*/  LDL R17, [R1+0x30] ;  /* 0x0000300001117983 */ /* 0x000f260000100800 */
[----:B------:R-:W-:Y:S01]  /*13400*/  ISETP.NE.AND.EX P0, PT, RZ, UR5, PT, P0 ;  /* 0x00000005ff007c0c */ /* 0x000fe2000bf05300 */
[----:B------:R-:W-:-:S12]  /*13410*/  ULDC.64 UR4, c[0x0][0xa08] ;  /* 0x0002820000047ab9 */ /* 0x000fd80000000a00 */
[----:B------:R-:W5:Y:S01]  /*13420*/  @P0 LDC.64 R2, c[0x0][0x9f8] ;  /* 0x00027e00ff020b82 */ /* 0x000f620000000a00 */
[----:B---3--:R-:W-:Y:S02]  /*13430*/  IMAD.MOV.U32 R7, RZ, RZ, R0 ;  /* 0x000000ffff077224 */ /* 0x008fe400078e0000 */
[----:B-----5:R-:W-:-:S05]  /*13440*/  @P0 IMAD.WIDE R2, R0, 0x4, R2 ;  /* 0x0000000400020825 */ /* 0x020fca00078e0202 */
[----:B------:R3:W0:Y:S01]  /*13450*/  @P0 LDG.E R7, desc[UR52][R2.64] ;  /* 0x0000003402070981 */ /* 0x000622000c1e1900 */
[----:B----4-:R-:W-:Y:S01]  /*13460*/  VIADD R0, R17, 0xffffffff ;  /* 0xffffffff11007836 */ /* 0x010fe20000000000 */
[----:B---3--:R-:W3:Y:S02]  /*13470*/  LDC.64 R2, c[0x0][0x418] ;  /* 0x00010600ff027b82 */ /* 0x008ee40000000a00 */
[----:B---3--:R-:W-:Y:S01]  /*13480*/  LOP3.LUT P0, RZ, R2, UR4, RZ, 0xfc, !PT ;  /* 0x0000000402ff7c12 */ /* 0x008fe2000f80fcff */
[----:B------:R-:W-:-:S03]  /*13490*/  UMOV UR4, 0xffffffff ;  /* 0xffffffff00047882 */ /* 0x000fc60000000000 */
[----:B------:R-:W-:Y:S02]  /*134a0*/  LOP3.LUT P0, RZ, R3, UR5, RZ, 0xfc, P0 ;  /* 0x0000000503ff7c12 */ /* 0x000fe4000800fcff */
[----:B0-----:R-:W-:Y:S01]  /*134b0*/  SHF.R.S32.HI R8, RZ, 0x1f, R7 ;  /* 0x0000001fff087819 */ /* 0x001fe20000011407 */
[----:B------:R0:W-:Y:S01]  /*134c0*/  STL [R1+0x8], R7 ;  /* 0x0000080701007387 */ /* 0x0001e20000100800 */
[----:B------:R-:W-:-:S03]  /*134d0*/  SEL R17, R7, RZ, !P0 ;  /* 0x000000ff07117207 */ /* 0x000fc60004000000 */
[----:B------:R0:W-:Y:S01]  /*134e0*/  STL [R1+0x1c], R8 ;  /* 0x00001c0801007387 */ /* 0x0001e20000100800 */
[----:B------:R-:W-:Y:S05]  /*134f0*/  BRA.DIV UR4, `(.L_x_1307) ;  /* 0x0000004e04e07947 */ /* 0x000fea000b800000 */
[----:B-1----:R-:W1:Y:S02]  /*13500*/  S2R R4, SR_TID.X ;  /* 0x0000000000047919 */ /* 0x002e640000002100 */
[----:B-1----:R-:W-:-:S04]  /*13510*/  SHF.R.U32.HI R4, RZ, 0x5, R4 ;  /* 0x00000005ff047819 */ /* 0x002fc80000011604 */
[----:B------:R-:W-:-:S05]  /*13520*/  LOP3.LUT R4, R4, 0x3, RZ, 0xc0, !PT ;  /* 0x0000000304047812 */ /* 0x000fca00078ec0ff */
[----:B------:R1:W3:Y:S02]  /*13530*/  SHFL.IDX PT, R14, R4, RZ, 0x1f ;  /* 0x00001fff040e7589 */ /* 0x0002e400000e0000 */
.L_x_1410:
[----:B-1----:R-:W4:Y:S01]  /*13540*/  LDL.LU R4, [R1+0x18] ;  /* 0x0000180001047983 */ /* 0x002f220000300800 */
[----:B------:R-:W-:Y:S02]  /*13550*/  PLOP3.LUT P1, PT, PT, PT, PT, 0x8, 0x0 ;  /* 0x000000000000781c */ /* 0x000fe40003f2e170 */
[----:B---3--:R-:W-:Y:S01]  /*13560*/  ISETP.NE.AND P0, PT, R14, RZ, PT ;  /* 0x000000ff0e00720c */ /* 0x008fe20003f05270 */
[----:B------:R1:W-:Y:S01]  /*13570*/  STL [R1+0x4], R0 ;  /* 0x0000040001007387 */ /* 0x0003e20000100800 */
[----:B----4-:R-:W-:-:S09]  /*13580*/  LOP3.LUT R4, R4, 0xfffffffe, RZ, 0xc0, !PT ;  /* 0xfffffffe04047812 */ /* 0x010fd200078ec0ff */
[----:B------:R-:W-:-:S05]  /*13590*/  @P1 LOP3.LUT R4, R4, 0x1, RZ, 0xfc, !PT ;  /* 0x0000000104041812 */ /* 0x000fca00078efcff */
[----:B------:R1:W-:Y:S01]  /*135a0*/  STL [R1+0x18], R4 ;  /* 0x0000180401007387 */ /* 0x0003e20000100800 */
[----:B------:R-:W-:Y:S05]  /*135b0*/  @P0 BRA `(.L_x_1308) ;  /* 0x0000000400200947 */ /* 0x000fea0003800000 */
[----:B------:R-:W-:-:S03]  /*135c0*/  UMOV UR4, 0xffffffff ;  /* 0xffffffff00047882 */ /* 0x000fc60000000000 */
[----:B------:R-:W-:Y:S05]  /*135d0*/  BRA.DIV UR4, `(.L_x_1309) ;  /* 0x0000004e04dc7947 */ /* 0x000fea000b800000 */
[----:B------:R-:W-:-:S13]  /*135e0*/  ELECT P6, URZ, PT ;  /* 0x00000000003f782f */ /* 0x000fda00038c0000 */
.L_x_1413:
[----:B------:R-:W-:Y:S05]  /*135f0*/  @!P6 BRA `(.L_x_1308) ;  /* 0x000000040010e947 */ /* 0x000fea0003800000 */
[----:B------:R-:W-:-:S04]  /*13600*/  ISETP.NE.U32.AND P0, PT, R2, RZ, PT ;  /* 0x000000ff0200720c */ /* 0x000fc80003f05070 */
[----:B------:R-:W-:-:S13]  /*13610*/  ISETP.NE.AND.EX P0, PT, R3, RZ, PT, P0 ;  /* 0x000000ff0300720c */ /* 0x000fda0003f05300 */
[----:B------:R-:W-:Y:S05]  /*13620*/  @!P0 BRA `(.L_x_1310) ;  /* 0x0000000000508947 */ /* 0x000fea0003800000 */
[----:B------:R-:W3:Y:S01]  /*13630*/  LDC R6, c[0x0][0x43c] ;  /* 0x00010f00ff067b82 */ /* 0x000ee20000000800 */
[----:B------:R-:W-:Y:S01]  /*13640*/  IMAD.MOV.U32 R9, RZ, RZ, R0 ;  /* 0x000000ffff097224 */ /* 0x000fe200078e0000 */
[----:B------:R-:W-:-:S03]  /*13650*/  ULDC.64 UR4, c[0x0][0x428] ;  /* 0x00010a0000047ab9 */ /* 0x000fc60000000a00 */
[----:B-1----:R-:W-:Y:S01]  /*13660*/  IMAD.MOV.U32 R0, RZ, RZ, R9 ;  /* 0x000000ffff007224 */ /* 0x002fe200078e0009 */
[----:B---3--:R-:W-:-:S13]  /*13670*/  ISETP.NE.AND P0, PT, R6, 0x1, PT ;  /* 0x000000010600780c */ /* 0x008fda0003f05270 */
        /* <DEDUP_REMOVED lines=15> */
.L_x_1310:
[----:B---3--:R-:W3:Y:S01]  /*13770*/  LDL R2, [R1+0x10] ;  /* 0x0000100001027983 */ /* 0x008ee20000100800 */
[----:B-1----:R-:W-:Y:S01]  /*13780*/  IMAD R0, R19, 0x8, R18 ;  /* 0x0000000813007824 */ /* 0x002fe200078e0212 */
[----:B---3--:R-:W-:-:S04]  /*13790*/  SHF.L.U32 R2, R2, 0x1f, RZ ;  /* 0x0000001f02027819 */ /* 0x008fc800000006ff */
[----:B------:R-:W1:Y:S02]  /*137a0*/  SYNCS.PHASECHK.TRANS64.TRYWAIT P0, [R0+URZ+0x28840], R2 ;  /* 0x02884002000075a7 */ /* 0x000e64000800017f */
[----:B-1----:R-:W-:Y:S05]  /*137b0*/  @!P0 BRA `(.L_x_1311) ;  /* 0x0000004c00848947 */ /* 0x002fea0003800000 */
.L_x_1414:
[----:B------:R-:W3:Y:S02]  /*137c0*/  S2R R3, SR_TID.X ;  /* 0x0000000000037919 */ /* 0x000ee40000002100 */
[----:B---3--:R-:W-:-:S04]  /*137d0*/  LOP3.LUT R3, R3, 0x7f, RZ, 0xc0, !PT ;  /* 0x0000007f03037812 */ /* 0x008fc800078ec0ff */
[----:B------:R-:W-:-:S13]  /*137e0*/  ISETP.NE.AND P0, PT, R3, RZ, PT ;  /* 0x000000ff0300720c */ /* 0x000fda0003f05270 */
        /* <DEDUP_REMOVED lines=8> */
.L_x_1312:
[----:B------:R-:W3:Y:S04]  /*13870*/  LDL R4, [R1+0x4] ;  /* 0x0000040001047983 */ /* 0x000ee80000100800 */
[----:B------:R-:W4:Y:S04]  /*13880*/  LDL R3, [R1+0x14] ;  /* 0x0000140001037983 */ /* 0x000f280000100800 */
[----:B-1----:R-:W2:Y:S01]  /*13890*/  LDL.LU R2, [R1+0x18] ;  /* 0x0000180001027983 */ /* 0x002ea20000300800 */
        /* <DEDUP_REMOVED lines=18> */
[----:B------:R-:W-:Y:S01]  /*139c0*/  ULEA UR11, UR11, UR5, 0x7 ;  /* 0x000000050b0b7291 */ /* 0x000fe2000f8e383f */
[----:B------:R3:W-:Y:S01]  /*139d0*/  STL [R1+0x18], R2 ;  /* 0x0000180201007387 */ /* 0x0007e20000100800 */
[----:B------:R-:W-:-:S09]  /*139e0*/  UIADD3.X UR5, URZ, UR39, URZ, UP0, !UPT ;  /* 0x000000273f057290 */ /* 0x000fd200087fe43f */
[----:B------:R1:W-:Y:S02]  /*139f0*/  UTMALDG.4D [UR8], [UR4], desc[UR6] ;  /* 0x00000608040075b4 */ /* 0x0003e40008019000 */
[----:B-1----:R-:W-:Y:S01]  /*13a00*/  UMOV UR8, UR14 ;  /* 0x0000000e00087c82 */ /* 0x002fe20008000000 */
[----:B------:R-:W-:Y:S02]  /*13a10*/  UMOV UR10, UR15 ;  /* 0x0000000f000a7c82 */ /* 0x000fe40008000000 */
[----:B------:R3:W-:Y:S02]  /*13a20*/  UTMALDG.4D [UR8], [UR4], desc[UR6] ;  /* 0x00000608040075b4 */ /* 0x0007e40008019000 */
[----:B---3--:R-:W-:Y:S01]  /*13a30*/  NOP ;  /* 0x0000000000007918 */ /* 0x008fe20000000000 */
.L_x_1308:
[----:B------:R-:W1:Y:S01]  /*13a40*/  LDL.LU R3, [R1+0x3c] ;  /* 0x00003c0001037983 */ /* 0x000e620000300800 */
[----:B------:R-:W-:Y:S05]  /*13a50*/  WARPSYNC.ALL ;  /* 0x0000000000007948 */ /* 0x000fea0003800000 */
[----:B------:R-:W-:Y:S01]  /*13a60*/  ULDC.64 UR4, c[0x0][0x298] ;  /* 0x0000a60000047ab9 */ /* 0x000fe20000000a00 */
[----:B------:R-:W-:Y:S01]  /*13a70*/  BSSY B6, `(.L_x_1313) ;  /* 0x000001c000067945 */ /* 0x000fe20003800000 */
[----:B------:R-:W-:Y:S01]  /*13a80*/  BAR.SYNC.DEFER_BLOCKING 0x8, 0x180 ;  /* 0x0206000000007b1d */ /* 0x000fe20000010000 */
[----:B-1----:R-:W-:Y:S01]  /*13a90*/  SHF.R.S32.HI R0, RZ, 0x1f, R3 ;  /* 0x0000001fff007819 */ /* 0x002fe20000011403 */
[----:B------:R-:W-:-:S04]  /*13aa0*/  IMAD.WIDE.U32 R4, R3, UR4, RZ ;  /* 0x0000000403047c25 */ /* 0x000fc8000f8e00ff */
[----:B------:R-:W-:Y:S01]  /*13ab0*/  IMAD R2, R0, UR4, RZ ;  /* 0x0000000400027c24 */ /* 0x000fe2000f8e02ff */
[----:B------:R1:W-:Y:S01]  /*13ac0*/  STL.64 [R1+0x48], R4 ;  /* 0x0000480401007387 */ /* 0x0003e20000100a00 */
[----:B------:R-:W-:Y:S02]  /*13ad0*/  VIADD R0, R18, 0x10400 ;  /* 0x0001040012007836 */ /* 0x000fe40000000000 */
[----:B------:R-:W-:-:S03]  /*13ae0*/  IMAD R2, R3, UR5, R2 ;  /* 0x0000000503027c24 */ /* 0x000fc6000f8e0202 */
[----:B------:R-:W-:Y:S01]  /*13af0*/  LOP3.LUT P0, RZ, R0, 0x3ff, RZ, 0xc0, !PT ;  /* 0x000003ff00ff7812 */ /* 0x000fe2000780c0ff */
[----:B------:R-:W-:-:S05]  /*13b00*/  IMAD.IADD R0, R5, 0x1, R2 ;  /* 0x0000000105007824 */ /* 0x000fca00078e0202 */
[----:B------:R1:W-:Y:S07]  /*13b10*/  STL [R1+0x3c], R0 ;  /* 0x00003c0001007387 */ /* 0x0003ee0000100800 */
[----:B------:R-:W-:Y:S05]  /*13b20*/  @!P0 BRA `(.L_x_1314) ;  /* 0x0000000000408947 */ /* 0x000fea0003800000 */
[----:B------:R-:W-:Y:S01]  /*13b30*/  MOV R2, 0x0 ;  /* 0x0000000000027802 */ /* 0x000fe20000000f00 */
[----:B------:R-:W-:Y:S01]  /*13b40*/  ULDC.64 UR4, c[0x4][0xa0] ;  /* 0x0100280000047ab9 */ /* 0x000fe20000000a00 */
[----:B------:R-:W-:Y:S01]  /*13b50*/  ULDC.64 UR6, c[0x4][0xa8] ;  /* 0x01002a0000067ab9 */ /* 0x000fe20000000a00 */
[----:B------:R-:W-:Y:S01]  /*13b60*/  ULDC.64 UR8, c[0x4][0x20] ;  /* 0x0100080000087ab9 */ /* 0x000fe20000000a00 */
[----:B-1----:R-:W-:Y:S02]  /*13b70*/  IMAD.U32 R4, RZ, RZ, UR4 ;  /* 0x00000004ff047e24 */ /* 0x002fe4000f8e00ff */
[----:B------:R-:W1:Y:S01]  /*13b80*/  LDC.64 R2, c[0x4][R2] ;  /* 0x0100000002027b82 */ /* 0x000e620000000a00 */
[----:B------:R-:W-:Y:S02]  /*13b90*/  IMAD.U32 R5, RZ, RZ, UR5 ;  /* 0x00000005ff057e24 */ /* 0x000fe4000f8e00ff */
[----:B------:R-:W-:Y:S02]  /*13ba0*/  IMAD.U32 R6, RZ, RZ, UR6 ;  /* 0x00000006ff067e24 */ /* 0x000fe4000f8e00ff */
[----:B0-----:R-:W-:-:S02]  /*13bb0*/  IMAD.U32 R7, RZ, RZ, UR7 ;  /* 0x00000007ff077e24 */ /* 0x001fc4000f8e00ff */
[----:B--2---:R-:W-:Y:S02]  /*13bc0*/  IMAD.U32 R10, RZ, RZ, UR8 ;  /* 0x00000008ff0a7e24 */ /* 0x004fe4000f8e00ff */
[----:B------:R-:W-:Y:S02]  /*13bd0*/  IMAD.U32 R11, RZ, RZ, UR9 ;  /* 0x00000009ff0b7e24 */ /* 0x000fe4000f8e00ff */
[----:B------:R-:W-:Y:S02]  /*13be0*/  IMAD.MOV.U32 R8, RZ, RZ, 0x70 ;  /* 0x00000070ff087424 */ /* 0x000fe400078e00ff */
[----:B------:R-:W-:Y:S02]  /*13bf0*/  IMAD.MOV.U32 R12, RZ, RZ, 0x1 ;  /* 0x00000001ff0c7424 */ /* 0x000fe400078e00ff */
[----:B------:R-:W-:-:S07]  /*13c00*/  IMAD.MOV.U32 R13, RZ, RZ, RZ ;  /* 0x000000ffff0d7224 */ /* 0x000fce00078e00ff */
[----:B------:R-:W-:-:S07]  /*13c10*/  LEPC R20, `(.L_x_1314) ;  /* 0x000000001014794e */ /* 0x000fce0000000000 */
[----:B-1----:R-:W-:Y:S05]  /*13c20*/  CALL.ABS.NOINC R2 ;  /* 0x0000000002007343 */ /* 0x002fea0003c00000 */
.L_x_1314:
[----:B------:R-:W-:Y:S05]  /*13c30*/  BSYNC B6 ;  /* 0x0000000000067941 */ /* 0x000fea0003800000 */
.L_x_1313:
[----:B-1----:R-:W3:Y:S01]  /*13c40*/  LDL.LU R0, [R1+0x3c] ;  /* 0x00003c0001007983 */ /* 0x002ee20000300800 */
[----:B------:R-:W-:Y:S01]  /*13c50*/  ULDC.64 UR6, c[0x0][0xa00] ;  /* 0x0002800000067ab9 */ /* 0x000fe20000000a00 */
[----:B0-----:R-:W0:Y:S01]  /*13c60*/  LDC R7, c[0x0][0x448] ;  /* 0x00011200ff077b82 */ /* 0x001e220000000800 */
[----:B------:R-:W-:Y:S01]  /*13c70*/  ULDC.64 UR4, c[0x0][0x2d8] ;  /* 0x0000b60000047ab9 */ /* 0x000fe20000000a00 */
[----:B------:R-:W3:Y:S04]  /*13c80*/  LDL.LU.64 R2, [R1+0x48] ;  /* 0x0000480001027983 */ /* 0x000ee80000300a00 */
[----:B------:R-:W4:Y:S04]  /*13c90*/  LDL R5, [R1+0xc] ;  /* 0x00000c0001057983 */ /* 0x000f280000100800 */
[----:B------:R-:W2:Y:S01]  /*13ca0*/  LDL R8, [R1+0x28] ;  /* 0x0000280001087983 */ /* 0x000ea20000100800 */
[----:B------:R-:W-:-:S04]  /*13cb0*/  ISETP.NE.U32.AND P0, PT, RZ, UR6, PT ;  /* 0x00000006ff007c0c */ /* 0x000fc8000bf05070 */
[----:B------:R-:W-:Y:S01]  /*13cc0*/  ISETP.NE.AND.EX P0, PT, RZ, UR7, PT, P0 ;  /* 0x00000007ff007c0c */ /* 0x000fe2000bf05300 */
[----:B------:R-:W1:Y:S01]  /*13cd0*/  S2R R9, SR_TID.X ;  /* 0x0000000000097919 */ /* 0x000e620000002100 */
[----:B------:R-:W-:Y:S01]  /*13ce0*/  ULDC.64 UR6, c[0x0][0x280] ;  /* 0x0000a00000067ab9 */ /* 0x000fe20000000a00 */
[----:B-1----:R-:W-:Y:S02]  /*13cf0*/  IMAD.SHL.U32 R9, R9, 0x10, RZ ;  /* 0x0000001009097824 */ /* 0x002fe400078e00ff */
[----:B---3--:R-:W-:Y:S01]  /*13d00*/  IMAD.MOV.U32 R3, RZ, RZ, R0 ;  /* 0x000000ffff037224 */ /* 0x008fe200078e0000 */
[----:B----4-:R-:W-:-:S04]  /*13d10*/  SHF.R.S32.HI R0, RZ, 0x1f, R5 ;  /* 0x0000001fff007819 */ /* 0x010fc80000011405 */
[----:B------:R-:W-:Y:S02]  /*13d20*/  SEL R4, R0, RZ, !P0 ;  /* 0x000000ff00047207 */ /* 0x000fe40004000000 */
[----:B------:R-:W-:Y:S02]  /*13d30*/  SEL R0, R5, RZ, !P0 ;  /* 0x000000ff05007207 */ /* 0x000fe40004000000 */
[----:B------:R-:W1:Y:S01]  /*13d40*/  S2R R5, SR_TID.X ;  /* 0x0000000000057919 */ /* 0x000e620000002100 */
[----:B0-----:R-:W-:Y:S01]  /*13d50*/  ISETP.NE.AND P0, PT, R7, 0x1, PT ;  /* 0x000000010700780c */ /* 0x001fe20003f05270 */
[----:B------:R-:W-:-:S04]  /*13d60*/  IMAD.WIDE.U32 R2, R16, UR4, R2 ;  /* 0x0000000410027c25 */ /* 0x000fc8000f8e0002 */
[----:B------:R-:W-:Y:S01]  /*13d70*/  IMAD R3, R16, UR5, R3 ;  /* 0x0000000510037c24 */ /* 0x000fe2000f8e0203 */
[----:B------:R-:W-:Y:S02]  /*13d80*/  ULDC.64 UR4, c[0x0][0x2e0] ;  /* 0x0000b80000047ab9 */ /* 0x000fe40000000a00 */
[----:B------:R-:W-:-:S05]  /*13d90*/  IMAD R4, R4, UR4, RZ ;  /* 0x0000000404047c24 */ /* 0x000fca000f8e02ff */
[----:B------:R-:W0:Y:S01]  /*13da0*/  @P0 LDC R6, c[0x0][0x450] ;  /* 0x00011400ff060b82 */ /* 0x000e220000000800 */
[----:B-1----:R-:W-:-:S04]  /*13db0*/  LOP3.LUT R5, R5, 0x7f, RZ, 0xc0, !PT ;  /* 0x0000007f05057812 */ /* 0x002fc800078ec0ff */
[----:B------:R-:W-:-:S04]  /*13dc0*/  SHF.R.U32.HI R5, RZ, 0x3, R5 ;  /* 0x00000003ff057819 */ /* 0x000fc80000011605 */
[----:B------:R-:W-:Y:S02]  /*13dd0*/  LOP3.LUT R9, R5, 0x70, R9, 0xf8, !PT ;  /* 0x0000007005097812 */ /* 0x000fe400078ef809 */
[----:B------:R-:W1:Y:S01]  /*13de0*/  @P0 LDC R5, c[0x0][0x44c] ;  /* 0x00011300ff050b82 */ /* 0x000e620000000800 */
[----:B------:R-:W-:-:S04]  /*13df0*/  IMAD.WIDE.U32 R2, R0, UR4, R2 ;  /* 0x0000000400027c25 */ /* 0x000fc8000f8e0002 */
[----:B------:R-:W-:Y:S01]  /*13e00*/  IMAD R0, R0, UR5, R4 ;  /* 0x0000000500007c24 */ /* 0x000fe2000f8e0204 */
[----:B------:R-:W-:Y:S01]  /*13e10*/  ULDC.64 UR4, c[0x0][0x2d0] ;  /* 0x0000b40000047ab9 */ /* 0x000fe20000000a00 */
[----:B--2---:R-:W-:Y:S02]  /*13e20*/  IMAD.IADD R4, R9, 0x1, R8 ;  /* 0x0000000109047824 */ /* 0x004fe400078e0208 */
[----:B------:R-:W2:Y:S01]  /*13e30*/  S2R R9, SR_TID.X ;  /* 0x0000000000097919 */ /* 0x000ea20000002100 */
[----:B------:R-:W-:Y:S02]  /*13e40*/  IMAD.IADD R3, R3, 0x1, R0 ;  /* 0x0000000103037824 */ /* 0x000fe400078e0200 */
[----:B------:R-:W-:Y:S02]  /*13e50*/  IMAD.MOV.U32 R0, RZ, RZ, R4 ;  /* 0x000000ffff007224 */ /* 0x000fe400078e0004 */
[----:B-1----:R-:W-:-:S05]  /*13e60*/  @P0 IMAD.HI.U32 R5, R4, R5, RZ ;  /* 0x0000000504050227 */ /* 0x002fca00078e00ff */
[----:B0-----:R-:W-:-:S05]  /*13e70*/  @P0 SHF.R.U32.HI R0, RZ, R6, R5 ;  /* 0x00000006ff000219 */ /* 0x001fca0000011605 */
[----:B------:R-:W-:-:S04]  /*13e80*/  IMAD.MOV R5, RZ, RZ, -R0 ;  /* 0x000000ffff057224 */ /* 0x000fc800078e0a00 */
[----:B------:R-:W-:Y:S01]  /*13e90*/  IMAD R4, R7, R5, R4 ;  /* 0x0000000507047224 */ /* 0x000fe200078e0204 */
[----:B------:R-:W-:Y:S01]  /*13ea0*/  SHF.R.S32.HI R5, RZ, 0x1f, R0 ;  /* 0x0000001fff057819 */ /* 0x000fe20000011400 */
[----:B------:R-:W-:-:S04]  /*13eb0*/  IMAD.WIDE.U32 R2, R0, UR4, R2 ;  /* 0x0000000400027c25 */ /* 0x000fc8000f8e0002 */
[----:B------:R-:W-:Y:S02]  /*13ec0*/  IMAD R5, R5, UR4, RZ ;  /* 0x0000000405057c24 */ /* 0x000fe4000f8e02ff */
[----:B--2---:R-:W-:Y:S02]  /*13ed0*/  IMAD.SHL.U32 R9, R9, 0x8, RZ ;  /* 0x0000000809097824 */ /* 0x004fe400078e00ff */
[----:B------:R-:W-:Y:S01]  /*13ee0*/  IMAD R0, R0, UR5, R5 ;  /* 0x0000000500007c24 */ /* 0x000fe2000f8e0205 */
[----:B------:R-:W-:Y:S02]  /*13ef0*/  ULDC.64 UR4, c[0x0][0x2c8] ;  /* 0x0000b20000047ab9 */ /* 0x000fe40000000a00 */
[----:B------:R-:W-:Y:S01]  /*13f00*/  LOP3.LUT R9, R9, 0x38, RZ, 0xc0, !PT ;  /* 0x0000003809097812 */ /* 0x000fe200078ec0ff */
[----:B------:R-:W-:Y:S01]  /*13f10*/  IMAD.IADD R3, R3, 0x1, R0 ;  /* 0x0000000103037824 */ /* 0x000fe200078e0200 */
[----:B------:R-:W-:Y:S02]  /*13f20*/  SHF.R.S32.HI R0, RZ, 0x1f, R4 ;  /* 0x0000001fff007819 */ /* 0x000fe40000011404 */
[----:B------:R-:W-:Y:S01]  /*13f30*/  LOP3.LUT R9, R9, 0x40, RZ, 0xfc, !PT ;  /* 0x0000004009097812 */ /* 0x000fe200078efcff */
        /* <DEDUP_REMOVED lines=15> */
[----:B------:R-:W0:Y:S01]  /*14030*/  S2R R6, SR_TID.X ;  /* 0x0000000000067919 */ /* 0x000e220000002100 */
[----:B------:R-:W2:Y:S01]  /*14040*/  LDL.LU R11, [R1+0x28] ;  /* 0x00002800010b7983 */ /* 0x000ea20000300800 */
[----:B0-----:R-:W-:-:S04]  /*14050*/  LOP3.LUT R6, R6, 0x7f, RZ, 0xc0, !PT ;  /* 0x0000007f06067812 */ /* 0x001fc800078ec0ff */
[----:B------:R-:W-:Y:S02]  /*14060*/  SHF.R.U32.HI R8, RZ, 0x3, R6 ;  /* 0x00000003ff087819 */ /* 0x000fe40000011606 */
[----:B------:R-:W3:Y:S03]  /*14070*/  LDL.LU R6, [R1+0x2c] ;  /* 0x00002c0001067983 */ /* 0x000ee60000300800 */
[----:B--2---:R-:W-:-:S04]  /*14080*/  IMAD.IADD R0, R8, 0x1, R11 ;  /* 0x0000000108007824 */ /* 0x004fc800078e020b */
[----:B------:R-:W-:Y:S02]  /*14090*/  VIADD R5, R0, 0x10 ;  /* 0x0000001000057836 */ /* 0x000fe40000000000 */
[----:B---3--:R-:W-:Y:S02]  /*140a0*/  IMAD R2, R6, R7, RZ ;  /* 0x0000000706027224 */ /* 0x008fe400078e02ff */
[----:B------:R-:W0:Y:S04]  /*140b0*/  SHFL.IDX PT, R7, R4, RZ, 0x181f ;  /* 0x00181fff04077589 */ /* 0x000e2800000e0000 */
[----:B------:R-:W1:Y:S01]  /*140c0*/  SHFL.IDX PT, R6, R3, RZ, 0x181f ;  /* 0x00181fff03067589 */ /* 0x000e6200000e0000 */
[-C--:B------:R-:W-:Y:S02]  /*140d0*/  ISETP.GE.AND P4, PT, R0, R2.reuse, PT ;  /* 0x000000020000720c */ /* 0x080fe40003f86270 */
[----:B------:R-:W-:-:S02]  /*140e0*/  ISETP.GE.AND P2, PT, R5, R2, PT ;  /* 0x000000020500720c */ /* 0x000fc40003f46270 */
[----:B------:R-:W2:Y:S04]  /*140f0*/  SHFL.IDX PT, R5, R4, 0x1, 0x181f ;  /* 0x00381f0004057f89 */ /* 0x000ea800000e0000 */
[----:B------:R-:W3:Y:S05]  /*14100*/  SHFL.IDX PT, R8, R3, 0x1, 0x181f ;  /* 0x00381f0003087f89 */ /* 0x000eea00000e0000 */
[----:B0-----:R-:W-:-:S05]  /*14110*/  @!P4 LEA R7, P3, R10, R7, 0x1 ;  /* 0x000000070a07c211 */ /* 0x001fca00078608ff */
[----:B-1----:R-:W-:-:S05]  /*14120*/  @!P4 IMAD.X R6, RZ, RZ, R6, P3 ;  /* 0x000000ffff06c224 */ /* 0x002fca00018e0606 */
[----:B------:R-:W-:-:S04]  /*14130*/  @!P4 LOP3.LUT R7, R7, R6, RZ, 0x3c, !PT ;  /* 0x000000060707c212 */ /* 0x000fc800078e3cff */
[----:B------:R-:W-:-:S04]  /*14140*/  @!P4 LOP3.LUT R6, R7, R6, RZ, 0x3c, !PT ;  /* 0x000000060706c212 */ /* 0x000fc800078e3cff */
[----:B------:R-:W-:-:S05]  /*14150*/  @!P4 LOP3.LUT R7, R7, R6, RZ, 0x3c, !PT ;  /* 0x000000060707c212 */ /* 0x000fca00078e3cff */
[----:B-----5:R-:W-:Y:S04]  /*14160*/  @!P4 LDGSTS.E.BYPASS.LTC128B.128 [R9+0x10400], desc[UR52][R6.64], !P0 ;  /* 0x104000000609cfae */ /* 0x020fe8000c101d74 */
[----:B------:R2:W-:Y:S02]  /*14170*/  @!P4 LDGSTS.E.BYPASS.LTC128B.128 [R9+0x14400], desc[UR52][R6.64+0x80], !P1 ;  /* 0x144000800609cfae */ /* 0x0005e4000c901d74 */
[----:B--2---:R-:W-:-:S05]  /*14180*/  @!P2 LEA R7, P3, R10, R5, 0x1 ;  /* 0x000000050a07a211 */ /* 0x004fca00078608ff */
[----:B---3--:R-:W-:-:S05]  /*14190*/  @!P2 IMAD.X R6, RZ, RZ, R8, P3 ;  /* 0x000000ffff06a224 */ /* 0x008fca00018e0608 */
[----:B------:R-:W-:-:S04]  /*141a0*/  @!P2 LOP3.LUT R7, R7, R6, RZ, 0x3c, !PT ;  /* 0x000000060707a212 */ /* 0x000fc800078e3cff */
[----:B------:R-:W-:Y:S01]  /*141b0*/  @!P2 LOP3.LUT R6, R7, R6, RZ, 0x3c, !PT ;  /* 0x000000060706a212 */ /* 0x000fe200078e3cff */
[----:B------:R-:W-:-:S03]  /*141c0*/  VIADD R5, R0, 0x20 ;  /* 0x0000002000057836 */ /* 0x000fc60000000000 */
        /* <DEDUP_REMOVED lines=54> */
.L_x_1431:
[----:B------:R-:W-:Y:S01]  /*14530*/  VIADD R0, R0, 0x70 ;  /* 0x0000007000007836 */ /* 0x000fe20000000000 */
[----:B------:R-:W-:Y:S04]  /*14540*/  BSSY B0, `(.L_x_1316) ;  /* 0x000000a000007945 */ /* 0x000fe80003800000 */
[----:B------:R-:W-:-:S13]  /*14550*/  ISETP.GE.AND P2, PT, R0, R2, PT ;  /* 0x000000020000720c */ /* 0x000fda0003f46270 */
[----:B------:R-:W-:Y:S05]  /*14560*/  @P2 BRA `(.L_x_1317) ;  /* 0x00000000001c2947 */ /* 0x000fea0003800000 */
[----:B--2---:R-:W-:-:S05]  /*14570*/  LEA R2, P2, R10, R3, 0x1 ;  /* 0x000000030a027211 */ /* 0x004fca00078408ff */
[----:B01----:R-:W-:-:S05]  /*14580*/  IMAD.X R3, RZ, RZ, R5, P2 ;  /* 0x000000ffff037224 */ /* 0x003fca00010e0605 */
[----:B------:R-:W-:Y:S01]  /*14590*/  @!PT LDS RZ, [RZ] ;  /* 0x00000000fffff984 */ /* 0x000fe20000000800 */
[----:B------:R-:W-:Y:S01]  /*145a0*/  @!PT LDS RZ, [RZ] ;  /* 0x00000000fffff984 */ /* 0x000fe20000000800 */
[----:B------:R-:W-:Y:S01]  /*145b0*/  @!PT LDS RZ, [RZ] ;  /* 0x00000000fffff984 */ /* 0x000fe20000000800 */
[----:B------:R3:W-:Y:S04]  /*145c0*/  LDGSTS.E.BYPASS.LTC128B.128 [R9+0x13c00], desc[UR52][R2.64], !P0 ;  /* 0x13c0000002097fae */ /* 0x0007e8000c101d74 */
[----:B------:R3:W-:Y:S02]  /*145d0*/  LDGSTS.E.BYPASS.LTC128B.128 [R9+0x17c00], desc[UR52][R2.64+0x80], !P1 ;  /* 0x17c0008002097fae */ /* 0x0007e4000c901d74 */
.L_x_1317:
[----:B------:R-:W-:Y:S05]  /*145e0*/  BSYNC B0 ;  /* 0x0000000000007941 */ /* 0x000fea0003800000 */
.L_x_1316:
[----:B------:R-:W-:Y:S01]  /*145f0*/  NOP ;  /* 0x0000000000007918 */ /* 0x000fe20000000000 */
[----:B------:R-:W-:Y:S01]  /*14600*/  PLOP3.LUT P0, PT, PT, PT, PT, 0x80, 0x0 ;  /* 0x000000000000781c */ /* 0x000fe20003f0f070 */
[----:B0-----:R-:W-:-:S12]  /*14610*/  VIADD R6, R18, 0x28800 ;  /* 0x0002880012067836 */ /* 0x001fd80000000000 */
.L_x_1318:
        /* <DEDUP_REMOVED lines=18> */
.L_x_1432:
[----:B------:R-:W-:Y:S05]  /*14740*/  BSYNC B0 ;  /* 0x0000000000007941 */ /* 0x000fea0003800000 */
.L_x_1319:
[----:B------:R-:W0:Y:S04]  /*14750*/  LDL R2, [R1+0x30] ;  /* 0x0000300001027983 */ /* 0x000e280000100800 */
[----:B------:R-:W3:Y:S01]  /*14760*/  LDL R4, [R1+0x20] ;  /* 0x0000200001047983 */ /* 0x000ee20000100800 */
[----:B------:R-:W-:Y:S01]  /*14770*/  BSSY B0, `(.L_x_1321) ;  /* 0x00001eb000007945 */ /* 0x000fe20003800000 */
[----:B0-----:R-:W-:-:S05]  /*14780*/  VIADD R0, R2, 0xfffffffe ;  /* 0xfffffffe02007836 */ /* 0x001fca0000000000 */
[----:B---3--:R-:W-:-:S13]  /*14790*/  ISETP.GE.AND P0, PT, R0, R4, PT ;  /* 0x000000040000720c */ /* 0x008fda0003f06270 */
[----:B------:R-:W-:Y:S05]  /*147a0*/  @!P0 BRA `(.L_x_1322) ;  /* 0x0000001c009c8947 */ /* 0x000fea0003800000 */
[----:B------:R-:W3:Y:S04]  /*147b0*/  LDL.LU R2, [R1+0x50] ;  /* 0x0000500001027983 */ /* 0x000ee80000300800 */
[----:B------:R-:W4:Y:S04]  /*147c0*/  LDL.LU R8, [R1+0x38] ;  /* 0x0000380001087983 */ /* 0x000f280000300800 */
[----:B--2---:R-:W2:Y:S04]  /*147d0*/  LDL.LU R3, [R1+0x54] ;  /* 0x0000540001037983 */ /* 0x004ea80000300800 */
[----:B------:R-:W5:Y:S04]  /*147e0*/  LDL.LU R7, [R1+0x34] ;  /* 0x0000340001077983 */ /* 0x000f680000300800 */
[----:B-1----:R-:W5:Y:S01]  /*147f0*/  LDL.LU R5, [R1+0x58] ;  /* 0x0000580001057983 */ /* 0x002f620000300800 */
[----:B------:R-:W-:Y:S01]  /*14800*/  LOP3.LUT R11, RZ, R4, RZ, 0x33, !PT ;  /* 0x00000004ff0b7212 */ /* 0x000fe200078e33ff */
[----:B------:R-:W-:Y:S01]  /*14810*/  BSSY B2, `(.L_x_1323) ;  /* 0x00000aa000027945 */ /* 0x000fe20003800000 */
[----:B---3--:R-:W-:-:S04]  /*14820*/  VIADD R2, R2, 0x1 ;  /* 0x0000000102027836 */ /* 0x008fc80000000000 */
[----:B----4-:R-:W-:Y:S01]  /*14830*/  IMAD R2, R2, R8, RZ ;  /* 0x0000000802027224 */ /* 0x010fe200078e02ff */
[----:B--2---:R-:W-:-:S04]  /*14840*/  LOP3.LUT R3, RZ, R3, RZ, 0x33, !PT ;  /* 0x00000003ff037212 */ /* 0x004fc800078e33ff */
[----:B------:R-:W-:-:S04]  /*14850*/  LOP3.LUT R2, RZ, R2, RZ, 0x33, !PT ;  /* 0x00000002ff027212 */ /* 0x000fc800078e33ff */
[----:B-----5:R-:W-:Y:S02]  /*14860*/  VIADDMNMX R2, R2, -R7, R3, !PT ;  /* 0x8000000702027246 */ /* 0x020fe40007800103 */
[----:B------:R-:W-:-:S04]  /*14870*/  LOP3.LUT R7, RZ, R5, RZ, 0x33, !PT ;  /* 0x00000005ff077212 */ /* 0x000fc800078e33ff */
[----:B------:R-:W-:-:S04]  /*14880*/  VIMNMX R7, R2, R7, !PT ;  /* 0x0000000702077248 */ /* 0x000fc80007fe0100 */
[----:B------:R-:W-:Y:S02]  /*14890*/  VIADDMNMX R11, R7, 0x2, R11, !PT ;  /* 0x00000002070b7846 */ /* 0x000fe4000780010b */
[----:B------:R-:W-:-:S05]  /*148a0*/  LOP3.LUT R2, RZ, R7, RZ, 0x33, !PT ;  /* 0x00000007ff027212 */ /* 0x000fca00078e33ff */
        /* <DEDUP_REMOVED lines=38> */
.L_x_1327:
[----:B------:R-:W-:Y:S01]  /*14b10*/  IMAD R3, R8, 0x8, R18 ;  /* 0x0000000808037824 */ /* 0x000fe200078e0212 */
[----:B------:R-:W-:Y:S01]  /*14b20*/  SHF.L.U32 R2, R10, 0x1f, RZ ;  /* 0x0000001f0a027819 */ /* 0x000fe200000006ff */
[----:B------:R-:W-:Y:S03]  /*14b30*/  BSSY B3, `(.L_x_1328) ;  /* 0x0000003000037945 */ /* 0x000fe60003800000 */
[----:B------:R-:W1:Y:S02]  /*14b40*/  SYNCS.PHASECHK.TRANS64.TRYWAIT P0, [R3+URZ+0x28840], R2 ;  /* 0x02884002030075a7 */ /* 0x000e64000800017f */
[----:B-1----:R-:W-:Y:S05]  /*14b50*/  @!P0 BRA `(.L_x_1329) ;  /* 0x0000004400808947 */ /* 0x002fea0003800000 */
.L_x_1433:
[----:B------:R-:W-:Y:S05]  /*14b60*/  BSYNC B3 ;  /* 0x0000000000037941 */ /* 0x000fea0003800000 */
.L_x_1328:
        /* <DEDUP_REMOVED lines=12> */
.L_x_1331:
[----:B------:R-:W-:Y:S05]  /*14c30*/  BSYNC B3 ;  /* 0x0000000000037941 */ /* 0x000fea0003800000 */
.L_x_1330:
        /* <DEDUP_REMOVED lines=12> */
.L_x_1332:
        /* <DEDUP_REMOVED lines=16> */
.L_x_1333:
        /* <DEDUP_REMOVED lines=16> */
.L_x_1434:
[----:B------:R-:W-:Y:S05]  /*14f00*/  BSYNC B3 ;  /* 0x0000000000037941 */ /* 0x000fea0003800000 */
.L_x_1334:
        /* <DEDUP_REMOVED lines=12> */
.L_x_1337:
[----:B------:R-:W-:Y:S05]  /*14fd0*/  BSYNC B3 ;  /* 0x0000000000037941 */ /* 0x000fea0003800000 */
.L_x_1336:
        /* <DEDUP_REMOVED lines=13> */
.L_x_1338:
        /* <DEDUP_REMOVED lines=15> */
.L_x_1339:
        /* <DEDUP_REMOVED lines=12> */
.L_x_1326:
[----:B------:R-:W-:Y:S05]  /*15260*/  BSYNC B1 ;  /* 0x0000000000017941 */ /* 0x000fea0003800000 */
.L_x_1325:
[----:B0-----:R-:W2:Y:S01]  /*15270*/  LDL.LU R0, [R1+0x30] ;  /* 0x0000300001007983 */ /* 0x001ea20000300800 */
[----:B------:R-:W-:-:S03]  /*15280*/  IMAD.MOV.U32 R19, RZ, RZ, R8 ;  /* 0x000000ffff137224 */ /* 0x000fc600078e0008 */
[----:B------:R0:W-:Y:S02]  /*15290*/  STL [R1+0x10], R10 ;  /* 0x0000100a01007387 */ /* 0x0001e40000100800 */
[----:B0-2---:R-:W-:-:S07]  /*152a0*/  VIADD R0, R0, 0xfffffffd ;  /* 0xfffffffd00007836 */ /* 0x005fce0000000000 */
.L_x_1324:
[----:B------:R-:W-:Y:S05]  /*152b0*/  BSYNC B2 ;  /* 0x0000000000027941 */ /* 0x000fea0003800000 */
.L_x_1323:
[----:B------:R-:W-:-:S05]  /*152c0*/  VIADD R11, R11, 0xfffffffe ;  /* 0xfffffffe0b0b7836 */ /* 0x000fca0000000000 */
[----:B------:R-:W-:-:S13]  /*152d0*/  ISETP.NE.AND P0, PT, R11, R7, PT ;  /* 0x000000070b00720c */ /* 0x000fda0003f05270 */
[----:B------:R-:W-:Y:S05]  /*152e0*/  @!P0 BRA `(.L_x_1322) ;  /* 0x0000001000cc8947 */ /* 0x000fea0003800000 */
[----:B------:R-:W-:-:S07]  /*152f0*/  IMAD.MOV.U32 R9, RZ, RZ, R17 ;  /* 0x000000ffff097224 */ /* 0x000fce00078e0011 */
.L_x_1370:
        /* <DEDUP_REMOVED lines=35> */
.L_x_1342:
[----:B------:R-:W-:Y:S01]  /*15530*/  IMAD R3, R4, 0x8, R18 ;  /* 0x0000000804037824 */ /* 0x000fe200078e0212 */
[----:B------:R-:W-:Y:S01]  /*15540*/  SHF.L.U32 R2, R5, 0x1f, RZ ;  /* 0x0000001f05027819 */ /* 0x000fe200000006ff */
[----:B------:R-:W-:Y:S03]  /*15550*/  BSSY B2, `(.L_x_1343) ;  /* 0x0000003000027945 */ /* 0x000fe60003800000 */
[----:B------:R-:W1:Y:S02]  /*15560*/  SYNCS.PHASECHK.TRANS64.TRYWAIT P0, [R3+URZ+0x28840], R2 ;  /* 0x02884002030075a7 */ /* 0x000e64000800017f */
[----:B-1----:R-:W-:Y:S05]  /*15570*/  @!P0 BRA `(.L_x_1344) ;  /* 0x0000003c00208947 */ /* 0x002fea0003800000 */
.L_x_1435:
[----:B------:R-:W-:Y:S05]  /*15580*/  BSYNC B2 ;  /* 0x0000000000027941 */ /* 0x000fea0003800000 */
.L_x_1343:
        /* <DEDUP_REMOVED lines=12> */
.L_x_1346:
[----:B------:R-:W-:Y:S05]  /*15650*/  BSYNC B2 ;  /* 0x0000000000027941 */ /* 0x000fea0003800000 */
.L_x_1345:
        /* <DEDUP_REMOVED lines=12> */
.L_x_1347:
        /* <DEDUP_REMOVED lines=16> */
.L_x_1348:
        /* <DEDUP_REMOVED lines=16> */
.L_x_1436:
[----:B------:R-:W-:Y:S05]  /*15920*/  BSYNC B2 ;  /* 0x0000000000027941 */ /* 0x000fea0003800000 */
.L_x_1349:
        /* <DEDUP_REMOVED lines=11> */
.L_x_1352:
[----:B------:R-:W-:Y:S05]  /*159e0*/  BSYNC B2 ;  /* 0x0000000000027941 */ /* 0x000fea0003800000 */
.L_x_1351:
        /* <DEDUP_REMOVED lines=12> */
.L_x_1353:
        /* <DEDUP_REMOVED lines=15> */
.L_x_1354:
        /* <DEDUP_REMOVED lines=12> */
.L_x_1341:
[----:B------:R-:W-:Y:S05]  /*15c60*/  BSYNC B1 ;  /* 0x0000000000017941 */ /* 0x000fea0003800000 */
.L_x_1340:
        /* <DEDUP_REMOVED lines=35> */
.L_x_1357:
[----:B------:R-:W-:Y:S01]  /*15ea0*/  IMAD R2, R19, 0x8, R18 ;  /* 0x0000000813027824 */ /* 0x000fe200078e0212 */
[----:B------:R-:W-:Y:S01]  /*15eb0*/  SHF.L.U32 R3, R12, 0x1f, RZ ;  /* 0x0000001f0c037819 */ /* 0x000fe200000006ff */
[----:B------:R-:W-:Y:S03]  /*15ec0*/  BSSY B2, `(.L_x_1358) ;  /* 0x0000003000027945 */ /* 0x000fe60003800000 */
[----:B------:R-:W2:Y:S02]  /*15ed0*/  SYNCS.PHASECHK.TRANS64.TRYWAIT P0, [R2+URZ+0x28840], R3 ;  /* 0x02884003020075a7 */ /* 0x000ea4000800017f */
[----:B--2---:R-:W-:Y:S05]  /*15ee0*/  @!P0 BRA `(.L_x_1359) ;  /* 0x0000003000ec8947 */ /* 0x004fea0003800000 */
.L_x_1437:
[----:B------:R-:W-:Y:S05]  /*15ef0*/  BSYNC B2 ;  /* 0x0000000000027941 */ /* 0x000fea0003800000 */
.L_x_1358:
        /* <DEDUP_REMOVED lines=12> */
.L_x_1361:
[----:B------:R-:W-:Y:S05]  /*15fc0*/  BSYNC B2 ;  /* 0x0000000000027941 */ /* 0x000fea0003800000 */
.L_x_1360:
        /* <DEDUP_REMOVED lines=13> */
.L_x_1362:
        /* <DEDUP_REMOVED lines=16> */
.L_x_1363:
        /* <DEDUP_REMOVED lines=15> */
.L_x_1438:
[----:B------:R-:W-:Y:S05]  /*16290*/  BSYNC B2 ;  /* 0x0000000000027941 */ /* 0x000fea0003800000 */
.L_x_1364:
[----:B------:R-:W-:Y:S01]  /*162a0*/  BSSY B2, `(.L_x_1366) ;  /* 0x000000b000027945 */ /* 0x000fe20003800000 */
[----:B------:R-:W-:Y:S02]  /*162b0*/  IMAD.MOV.U32 R10, RZ, RZ, 0x0 ;  /* 0x00000000ff0a7424 */ /* 0x000fe400078e00ff */
[----:B------:R-:W-:Y:S01]  /*162c0*/  IMAD.MOV.U32 R11, RZ, RZ, 0x14f00000 ;  /* 0x14f00000ff0b7424 */ /* 0x000fe200078e00ff */
[----:B------:R-:W-:Y:S06]  /*162d0*/  @P1 BRA `(.L_x_1367) ;  /* 0x00000000001c1947 */ /* 0x000fec0003800000 */
[----:B------:R-:W1:Y:S01]  /*162e0*/  S2R R14, SR_TID.X ;  /* 0x00000000000e7919 */ /* 0x000e620000002100 */
[----:B------:R-:W-:-:S04]  /*162f0*/  IMAD.MOV.U32 R3, RZ, RZ, 0x8000 ;  /* 0x00008000ff037424 */ /* 0x000fc800078e00ff */
[----:B------:R2:W-:Y:S01]  /*16300*/  SYNCS.ARRIVE.TRANS64 RZ, [R2+URZ+0x50], R3 ;  /* 0x0000500302ff79a7 */ /* 0x0005e2000800003f */
[----:B-1----:R-:W-:-:S04]  /*16310*/  LOP3.LUT R14, R14, 0x1f, RZ, 0xc0, !PT ;  /* 0x0000001f0e0e7812 */ /* 0x002fc800078ec0ff */
[----:B------:R-:W-:-:S13]  /*16320*/  ISETP.NE.AND P0, PT, R14, RZ, PT ;  /* 0x000000ff0e00720c */ /* 0x000fda0003f05270 */
[----:B--2---:R-:W-:Y:S05]  /*16330*/  @!P0 BRA `(.L_x_1367) ;  /* 0x0000000000048947 */ /* 0x004fea0003800000 */
[----:B------:R-:W-:Y:S01]  /*16340*/  BPT.TRAP 0x1 ;  /* 0x000000040000795c */ /* 0x000fe20000300000 */
.L_x_1367:
[----:B------:R-:W-:Y:S05]  /*16350*/  BSYNC B2 ;  /* 0x0000000000027941 */ /* 0x000fea0003800000 */
.L_x_1366:
        /* <DEDUP_REMOVED lines=12> */
.L_x_1368:
        /* <DEDUP_REMOVED lines=15> */
.L_x_1369:
        /* <DEDUP_REMOVED lines=12> */
.L_x_1356:
[----:B------:R-:W-:Y:S05]  /*165d0*/  BSYNC B1 ;  /* 0x0000000000017941 */ /* 0x000fea0003800000 */
.L_x_1355:
[----:B------:R-:W2:Y:S01]  /*165e0*/  LDL R2, [R1+0x20] ;  /* 0x0000200001027983 */ /* 0x000ea20000100800 */
[----:B------:R-:W-:Y:S01]  /*165f0*/  VIADD R0, R0, 0xfffffffe ;  /* 0xfffffffe00007836 */ /* 0x000fe20000000000 */
[----:B--2---:R-:W-:-:S13]  /*16600*/  ISETP.GT.AND P0, PT, R7, R2, PT ;  /* 0x000000020700720c */ /* 0x004fda0003f04270 */
[----:B------:R-:W-:Y:S05]  /*16610*/  @P0 BRA `(.L_x_1370) ;  /* 0xffffffec00380947 */ /* 0x000fea000383ffff */
.L_x_1322:
[----:B------:R-:W-:Y:S05]  /*16620*/  BSYNC B0 ;  /* 0x0000000000007941 */ /* 0x000fea0003800000 */
.L_x_1321:
[----:B------:R-:W3:Y:S01]  /*16630*/  S2R R7, SR_TID.X ;  /* 0x0000000000077919 */ /* 0x000ee20000002100 */
[----:B------:R-:W-:Y:S01]  /*16640*/  BSSY B0, `(.L_x_1371) ;  /* 0x0000011000007945 */ /* 0x000fe20003800000 */
[----:B---3--:R-:W-:-:S04]  /*16650*/  LOP3.LUT R7, R7, 0x7f, RZ, 0xc0, !PT ;  /* 0x0000007f07077812 */ /* 0x008fc800078ec0ff */
[----:B------:R-:W-:-:S13]  /*16660*/  ISETP.NE.AND P0, PT, R7, RZ, PT ;  /* 0x000000ff0700720c */ /* 0x000fda0003f05270 */
[----:B------:R-:W-:Y:S05]  /*16670*/  @P0 BRA `(.L_x_1372) ;  /* 0x0000000000340947 */ /* 0x000fea0003800000 */
[----:B--2---:R-:W2:Y:S01]  /*16680*/  S2R R3, SR_LANEID ;  /* 0x0000000000037919 */ /* 0x004ea20000000000 */
[----:B------:R-:W-:Y:S02]  /*16690*/  VOTEU.ANY UR4, UPT, PT ;  /* 0x0000000000047886 */ /* 0x000fe400038e0100 */
[----:B------:R-:W2:Y:S08]  /*166a0*/  FLO.U32 R0, UR4 ;  /* 0x0000000400007d00 */ /* 0x000eb000080e0000 */
[----:B------:R-:W3:Y:S01]  /*166b0*/  POPC R4, UR4 ;  /* 0x0000000400047d09 */ /* 0x000ee20008000000 */
[----:B--2---:R-:W-:-:S02]  /*166c0*/  ISETP.EQ.U32.AND P0, PT, R0, R3, PT ;  /* 0x000000030000720c */ /* 0x004fc40003f02070 */
[----:B------:R-:W3:Y:S11]  /*166d0*/  LDC.64 R2, c[0x0][0xc60] ;  /* 0x00031800ff027b82 */ /* 0x000ef60000000a00 */
[----:B---3--:R-:W2:Y:S01]  /*166e0*/  @P0 ATOMG.E.ADD.STRONG.GPU PT, R3, desc[UR52][R2.64], R4 ;  /* 0x00000004020309a8 */ /* 0x008ea200081ee1f4 */
[----:B-1----:R-:W1:Y:S02]  /*166f0*/  S2R R5, SR_LTMASK ;  /* 0x0000000000057919 */ /* 0x002e640000003900 */
[----:B-1----:R-:W-:-:S06]  /*16700*/  LOP3.LUT R5, R5, UR4, RZ, 0xc0, !PT ;  /* 0x0000000405057c12 */ /* 0x002fcc000f8ec0ff */
[----:B------:R-:W1:Y:S01]  /*16710*/  POPC R5, R5 ;  /* 0x0000000500057309 */ /* 0x000e620000000000 */
[----:B--2---:R-:W1:Y:S02]  /*16720*/  SHFL.IDX PT, R0, R3, R0, 0x1f ;  /* 0x00001f0003007589 */ /* 0x004e6400000e0000 */
[----:B-1----:R-:W-:-:S05]  /*16730*/  IADD3 R0, R0, UR37, R5 ;  /* 0x0000002500007c10 */ /* 0x002fca000fffe005 */
[----:B------:R3:W-:Y:S02]  /*16740*/  STL [R1], R0 ;  /* 0x0000000001007387 */ /* 0x0007e40000100800 */
.L_x_1372:
[----:B------:R-:W-:Y:S05]  /*16750*/  BSYNC B0 ;  /* 0x0000000000007941 */ /* 0x000fea0003800000 */
.L_x_1371:
[----:B---3--:R-:W3:Y:S01]  /*16760*/  LDL R0, [R1+0x18] ;  /* 0x0000180001007983 */ /* 0x008ee20000100800 */
[----:B------:R-:W-:Y:S01]  /*16770*/  BSSY B0, `(.L_x_1373) ;  /* 0x000003a000007945 */ /* 0x000fe20003800000 */
[----:B---3--:R-:W-:-:S13]  /*16780*/  LOP3.LUT P0, RZ, R0, 0x1, RZ, 0xc0, !PT ;  /* 0x0000000100ff7812 */ /* 0x008fda000780c0ff */
        /* <DEDUP_REMOVED lines=8> */
.L_x_1439:
[----:B------:R-:W-:Y:S05]  /*16810*/  BSYNC B1 ;  /* 0x0000000000017941 */ /* 0x000fea0003800000 */
.L_x_1375:
        /* <DEDUP_REMOVED lines=9> */
.L_x_1378:
[----:B------:R-:W-:Y:S05]  /*168b0*/  BSYNC B1 ;  /* 0x0000000000017941 */ /* 0x000fea0003800000 */
.L_x_1377:
[----:B--2---:R-:W2:Y:S04]  /*168c0*/  LDL.LU R3, [R1+0x14] ;  /* 0x0000140001037983 */ /* 0x004ea80000300800 */
[----:B------:R-:W2:Y:S01]  /*168d0*/  LDL.LU R2, [R1+0x4] ;  /* 0x0000040001027983 */ /* 0x000ea20000300800 */
[----:B------:R-:W-:Y:S01]  /*168e0*/  UIADD3 UR4, UP0, UR38, 0x470, URZ ;  /* 0x0000047026047890 */ /* 0x000fe2000ff1e03f */
[----:B------:R-:W-:Y:S01]  /*168f0*/  PLOP3.LUT P0, PT, PT, PT, PT, 0x80, 0x0 ;  /* 0x000000000000781c */ /* 0x000fe20003f0f070 */
[----:B------:R-:W-:Y:S01]  /*16900*/  VIADD R0, R0, 0x28850 ;  /* 0x0002885000007836 */ /* 0x000fe20000000000 */
[----:B------:R-:W-:Y:S01]  /*16910*/  UMOV UR6, 0x0 ;  /* 0x0000000000067882 */ /* 0x000fe20000000000 */
[----:B------:R-:W-:Y:S01]  /*16920*/  UIADD3.X UR5, URZ, UR39, URZ, UP0, !UPT ;  /* 0x000000273f057290 */ /* 0x000fe200087fe43f */
[----:B------:R-:W-:Y:S01]  /*16930*/  UMOV UR7, 0x14f00000 ;  /* 0x14f0000000077882 */ /* 0x000fe20000000000 */
[----:B------:R-:W-:Y:S01]  /*16940*/  UMOV UR10, URZ ;  /* 0x0000003f000a7c82 */ /* 0x000fe20008000000 */
[----:B--2---:R-:W-:-:S02]  /*16950*/  IMAD R2, R2, 0x80, R3 ;  /* 0x0000008002027824 */ /* 0x004fc400078e0203 */
[----:B------:R-:W-:-:S04]  /*16960*/  IMAD R3, R19, 0x8000, R18 ;  /* 0x0000800013037824 */ /* 0x000fc800078e0212 */
[----:B------:R-:W-:-:S07]  /*16970*/  VIADD R4, R3, 0x400 ;  /* 0x0000040003047836 */ /* 0x000fce0000000000 */
.L_x_1379:
        /* <DEDUP_REMOVED lines=15> */
.L_x_1380:
        /* <DEDUP_REMOVED lines=9> */
[----:B---3--:R-:W-:Y:S05]  /*16b00*/  @P0 BRA.U.ANY `(.L_x_1380) ;  /* 0xfffffffd00d80947 */ /* 0x008fea000393ffff */
.L_x_1374:
[----:B------:R-:W-:Y:S05]  /*16b10*/  BSYNC B0 ;  /* 0x0000000000007941 */ /* 0x000fea0003800000 */
.L_x_1373:
[----:B------:R-:W3:Y:S01]  /*16b20*/  LDL.LU R4, [R1+0x10] ;  /* 0x0000100001047983 */ /* 0x000ee20000300800 */
[----:B------:R-:W-:-:S05]  /*16b30*/  VIADD R19, R19, 0x1 ;  /* 0x0000000113137836 */ /* 0x000fca0000000000 */
[----:B------:R-:W-:-:S04]  /*16b40*/  ISETP.NE.AND P0, PT, R19, 0x2, PT ;  /* 0x000000021300780c */ /* 0x000fc80003f05270 */
[----:B------:R-:W-:Y:S02]  /*16b50*/  SEL R0, RZ, 0x1, P0 ;  /* 0x00000001ff007807 */ /* 0x000fe40000000000 */
[----:B------:R-:W-:Y:S02]  /*16b60*/  SEL R19, R19, RZ, P0 ;  /* 0x000000ff13137207 */ /* 0x000fe40000000000 */
[----:B---3--:R-:W-:-:S05]  /*16b70*/  LOP3.LUT R4, R4, R0, RZ, 0x3c, !PT ;  /* 0x0000000004047212 */ /* 0x008fca00078e3cff */
[----:B------:R3:W-:Y:S02]  /*16b80*/  STL [R1+0x10], R4 ;  /* 0x0000100401007387 */ /* 0x0007e40000100800 */
.L_x_1301:
[----:B------:R-:W-:Y:S05]  /*16b90*/  BSYNC B7 ;  /* 0x0000000000077941 */ /* 0x000fea0003800000 */
.L_x_1299:
        /* <DEDUP_REMOVED lines=9> */
[----:B01-3--:R-:W0:Y:S04]  /*16c30*/  LDS.128 R4, [R18+0x288d0] ;  /* 0x0288d00012047984 */ /* 0x00be280000000c00 */
[----:B0-----:R0:W-:Y:S04]  /*16c40*/  STL.64 [R1], R4 ;  /* 0x0000000401007387 */ /* 0x0011e80000100a00 */
[----:B------:R0:W-:Y:S01]  /*16c50*/  STL.64 [R1+0x8], R6 ;  /* 0x0000080601007387 */ /* 0x0001e20000100a00 */
[----:B------:R-:W-:Y:S06]  /*16c60*/  BAR.ARV 0x4, 0x180 ;  /* 0x0106000000007b1d */ /* 0x000fec0000002000 */
[----:B------:R-:W-:Y:S05]  /*16c70*/  BRA `(.L_x_1382) ;  /* 0x00000010002c7947 */ /* 0x000fea0003800000 */
.L_x_1381:
[----:B------:R-:W4:Y:S01]  /*16c80*/  S2R R16, SR_TID.X ;  /* 0x0000000000107919 */ /* 0x000f220000002100 */
[----:B------:R-:W-:Y:S01]  /*16c90*/  UMOV UR4, 0xffffffff ;  /* 0xffffffff00047882 */ /* 0x000fe20000000000 */
[----:B----4-:R-:W-:-:S04]  /*16ca0*/  LOP3.LUT R16, R16, 0x1f, RZ, 0xc0, !PT ;  /* 0x0000001f10107812 */ /* 0x010fc800078ec0ff */
[----:B------:R-:W-:Y:S01]  /*16cb0*/  ISETP.NE.AND P0, PT, R16, 0x1f, PT ;  /* 0x0000001f1000780c */ /* 0x000fe20003f05270 */
[----:B------:R-:W-:-:S12]  /*16cc0*/  BRA.DIV UR4, `(.L_x_1383) ;  /* 0x0000002604b07947 */ /* 0x000fd8000b800000 */
[----:B--2---:R-:W0:Y:S01]  /*16cd0*/  LDL.LU R3, [R1] ;  /* 0x0000000001037983 */ /* 0x004e220000300800 */
[----:B------:R-:W-:-:S03]  /*16ce0*/  ULDC UR4, c[0x0][0xc3c] ;  /* 0x00030f0000047ab9 */ /* 0x000fc60000000800 */
[----:B-1-3--:R-:W2:Y:S01]  /*16cf0*/  LDL R4, [R1+0xc] ;  /* 0x00000c0001047983 */ /* 0x00aea20000100800 */
[----:B0-----:R-:W-:Y:S02]  /*16d00*/  IMAD.MOV.U32 R8, RZ, RZ, R3 ;  /* 0x000000ffff087224 */ /* 0x001fe400078e0003 */
[----:B--2---:R-:W-:-:S05]  /*16d10*/  IMAD.IADD R0, R4, 0x1, R16 ;  /* 0x0000000104007824 */ /* 0x004fca00078e0210 */
[----:B------:R-:W-:-:S13]  /*16d20*/  ISETP.GE.OR P1, PT, R0, UR4, !P0 ;  /* 0x0000000400007c0c */ /* 0x000fda000c726670 */
[----:B------:R-:W0:Y:S08]  /*16d30*/  @!P1 LDC.64 R2, c[0x0][0xc80] ;  /* 0x00032000ff029b82 */ /* 0x000e300000000a00 */
[----:B------:R-:W1:Y:S01]  /*16d40*/  @!P1 LDC.64 R4, c[0x0][0xc78] ;  /* 0x00031e00ff049b82 */ /* 0x000e620000000a00 */
[----:B0-----:R-:W-:-:S05]  /*16d50*/  @!P1 IMAD.WIDE R2, R0, 0x4, R2 ;  /* 0x0000000400029825 */ /* 0x001fca00078e0202 */
[----:B------:R1:W2:Y:S02]  /*16d60*/  @!P1 LDG.E R6, desc[UR52][R2.64] ;  /* 0x0000003402069981 */ /* 0x0002a4000c1e1900 */
[----:B-1----:R-:W-:-:S05]  /*16d70*/  @!P1 IMAD.WIDE R2, R0, 0x4, R4 ;  /* 0x0000000400029825 */ /* 0x002fca00078e0204 */
[----:B------:R-:W3:Y:S01]  /*16d80*/  @!P1 LDG.E R4, desc[UR52][R2.64] ;  /* 0x0000003402049981 */ /* 0x000ee2000c1e1900 */
[----:B------:R-:W-:Y:S01]  /*16d90*/  IMAD.MOV.U32 R5, RZ, RZ, RZ ;  /* 0x000000ffff057224 */ /* 0x000fe200078e00ff */
[C---:B------:R-:W-:Y:S02]  /*16da0*/  ISETP.GE.U32.AND P2, PT, R16.reuse, 0x2, PT ;  /* 0x000000021000780c */ /* 0x040fe40003f46070 */
[C---:B------:R-:W-:Y:S01]  /*16db0*/  ISETP.GE.U32.AND P3, PT, R16.reuse, 0x4, PT ;  /* 0x000000041000780c */ /* 0x040fe20003f66070 */
[----:B------:R-:W-:Y:S01]  /*16dc0*/  SHFL.IDX PT, R0, R8, RZ, 0x1f ;  /* 0x00001fff08007589 */ /* 0x000fe200000e0000 */
[C---:B------:R-:W-:Y:S02]  /*16dd0*/  ISETP.GE.U32.AND P4, PT, R16.reuse, 0x8, PT ;  /* 0x000000081000780c */ /* 0x040fe40003f86070 */
[----:B------:R-:W-:Y:S01]  /*16de0*/  ISETP.GE.U32.AND P5, PT, R16, 0x10, PT ;  /* 0x000000101000780c */ /* 0x000fe20003fa6070 */
[----:B--2---:R-:W-:Y:S01]  /*16df0*/  @!P1 IMAD.MOV.U32 R5, RZ, RZ, R6 ;  /* 0x000000ffff059224 */ /* 0x004fe200078e0006 */
[----:B------:R-:W-:-:S02]  /*16e00*/  CS2R R6, SRZ ;  /* 0x0000000000067805 */ /* 0x000fc4000001ff00 */
[----:B---3--:R-:W-:Y:S01]  /*16e10*/  @!P1 IMAD.MOV.U32 R7, RZ, RZ, R4 ;  /* 0x000000ffff079224 */ /* 0x008fe200078e0004 */
[----:B------:R-:W-:-:S03]  /*16e20*/  ISETP.NE.AND P1, PT, R16, RZ, PT ;  /* 0x000000ff1000720c */ /* 0x000fc60003f25270 */
[----:B------:R-:W-:-:S05]  /*16e30*/  IMAD R2, R7, R5, RZ ;  /* 0x0000000507027224 */ /* 0x000fca00078e02ff */
[----:B------:R-:W0:Y:S02]  /*16e40*/  SHFL.UP PT, R14, R2, 0x1, RZ ;  /* 0x04200000020e7989 */ /* 0x000e2400000e00ff */
[----:B0-----:R-:W-:-:S05]  /*16e50*/  SEL R9, R14, RZ, P1 ;  /* 0x000000ff0e097207 */ /* 0x001fca0000800000 */
[----:B------:R-:W-:Y:S02]  /*16e60*/  IMAD.IADD R2, R2, 0x1, R9 ;  /* 0x0000000102027824 */ /* 0x000fe400078e0209 */
[----:B------:R-:W-:Y:S04]  /*16e70*/  SHFL.IDX PT, R9, R8, 0x1, 0x1f ;  /* 0x00201f0008097f89 */ /* 0x000fe800000e0000 */
        /* <DEDUP_REMOVED lines=13> */
.L_x_1449:
[----:B------:R-:W-:Y:S02]  /*16f50*/  ULDC UR4, c[0x0][0xc38] ;  /* 0x00030e0000047ab9 */ /* 0x000fe40000000800 */
[----:B------:R-:W-:-:S04]  /*16f60*/  IMAD.U32 R8, RZ, RZ, UR4 ;  /* 0x00000004ff087e24 */ /* 0x000fc8000f8e00ff */
[----:B-1----:R-:W-:-:S04]  /*16f70*/  IMAD R10, R10, R8, RZ ;  /* 0x000000080a0a7224 */ /* 0x002fc800078e02ff */
[----:B------:R-:W-:-:S05]  /*16f80*/  IMAD.IADD R4, R9, 0x1, R10 ;  /* 0x0000000109047824 */ /* 0x000fca00078e020a */
[----:B------:R-:W-:-:S13]  /*16f90*/  ISETP.GT.AND P6, PT, R4, R0, PT ;  /* 0x000000000400720c */ /* 0x000fda0003fc4270 */
[----:B------:R-:W-:Y:S05]  /*16fa0*/  @P6 BRA `(.L_x_1384) ;  /* 0x0000000000ac6947 */ /* 0x000fea0003800000 */
.L_x_1387:
[----:B0-----:R-:W2:Y:S01]  /*16fb0*/  LDL.LU R2, [R1+0xc] ;  /* 0x00000c0001027983 */ /* 0x001ea20000300800 */
[----:B------:R-:W0:Y:S01]  /*16fc0*/  LDC R3, c[0x0][0xc3c] ;  /* 0x00030f00ff037b82 */ /* 0x000e220000000800 */
[----:B--2---:R-:W-:-:S05]  /*16fd0*/  VIADD R2, R2, 0x1f ;  /* 0x0000001f02027836 */ /* 0x004fca0000000000 */
[----:B0-----:R-:W-:-:S13]  /*16fe0*/  ISETP.GE.AND P6, PT, R2, R3, PT ;  /* 0x000000030200720c */ /* 0x001fda0003fc6270 */
[----:B------:R-:W-:Y:S05]  /*16ff0*/  @P6 BRA `(.L_x_1385) ;  /* 0x0000000800e46947 */ /* 0x000fea0003800000 */
[----:B------:R-:W0:Y:S01]  /*17000*/  S2R R5, SR_TID.X ;  /* 0x0000000000057919 */ /* 0x000e220000002100 */
[----:B------:R1:W-:Y:S01]  /*17010*/  STL [R1+0xc], R2 ;  /* 0x00000c0201007387 */ /* 0x0003e20000100800 */
[----:B0-----:R-:W-:-:S05]  /*17020*/  LOP3.LUT R5, R5, 0x1f, RZ, 0xc0, !PT ;  /* 0x0000001f05057812 */ /* 0x001fca00078ec0ff */
[----:B------:R-:W-:Y:S02]  /*17030*/  IMAD.IADD R7, R2, 0x1, R5 ;  /* 0x0000000102077824 */ /* 0x000fe400078e0205 */
[----:B------:R-:W-:-:S03]  /*17040*/  IMAD.MOV.U32 R5, RZ, RZ, RZ ;  /* 0x000000ffff057224 */ /* 0x000fc600078e00ff */
[----:B------:R-:W-:-:S13]  /*17050*/  ISETP.GE.OR P6, PT, R7, R3, !P0 ;  /* 0x000000030700720c */ /* 0x000fda00047c6670 */
[----:B-1----:R-:W0:Y:S02]  /*17060*/  @!P6 LDC.64 R2, c[0x0][0xc80] ;  /* 0x00032000ff02eb82 */ /* 0x002e240000000a00 */
[----:B0-----:R-:W-:-:S05]  /*17070*/  @!P6 IMAD.WIDE R2, R7, 0x4, R2 ;  /* 0x000000040702e825 */ /* 0x001fca00078e0202 */
[----:B------:R0:W2:Y:S02]  /*17080*/  @!P6 LDG.E R5, desc[UR52][R2.64] ;  /* 0x000000340205e981 */ /* 0x0000a4000c1e1900 */
[----:B0-----:R-:W0:Y:S02]  /*17090*/  @!P6 LDC.64 R2, c[0x0][0xc78] ;  /* 0x00031e00ff02eb82 */ /* 0x001e240000000a00 */
[----:B0-----:R-:W-:-:S04]  /*170a0*/  @!P6 IMAD.WIDE R2, R7, 0x4, R2 ;  /* 0x000000040702e825 */ /* 0x001fc800078e0202 */
[----:B------:R-:W-:-:S06]  /*170b0*/  IMAD.MOV.U32 R7, RZ, RZ, RZ ;  /* 0x000000ffff077224 */ /* 0x000fcc00078e00ff */
[----:B------:R-:W2:Y:S01]  /*170c0*/  @!P6 LDG.E R7, desc[UR52][R2.64] ;  /* 0x000000340207e981 */ /* 0x000ea2000c1e1900 */
[----:B------:R-:W-:Y:S01]  /*170d0*/  UMOV UR4, 0xffffffff ;  /* 0xffffffff00047882 */ /* 0x000fe20000000000 */
[----:B--2---:R-:W-:Y:S02]  /*170e0*/  IMAD R2, R7, R5, RZ ;  /* 0x0000000507027224 */ /* 0x004fe400078e02ff */
[----:B------:R-:W-:Y:S05]  /*170f0*/  BRA.DIV UR4, `(.L_x_1386) ;  /* 0x0000002604ec7947 */ /* 0x000fea000b800000 */
        /* <DEDUP_REMOVED lines=16> */
.L_x_1457:
[----:B------:R-:W-:Y:S02]  /*17200*/  ULDC UR4, c[0x0][0xc38] ;  /* 0x00030e0000047ab9 */ /* 0x000fe40000000800 */
[----:B------:R-:W-:-:S04]  /*17210*/  IMAD.U32 R8, RZ, RZ, UR4 ;  /* 0x00000004ff087e24 */ /* 0x000fc8000f8e00ff */
[----:B-1----:R-:W-:-:S04]  /*17220*/  IMAD R10, R10, R8, RZ ;  /* 0x000000080a0a7224 */ /* 0x002fc800078e02ff */
[----:B------:R-:W-:-:S05]  /*17230*/  IMAD.IADD R4, R10, 0x1, R4 ;  /* 0x000000010a047824 */ /* 0x000fca00078e0204 */
[----:B------:R-:W-:-:S13]  /*17240*/  ISETP.GT.AND P6, PT, R4, R0, PT ;  /* 0x000000000400720c */ /* 0x000fda0003fc4270 */
[----:B------:R-:W-:Y:S05]  /*17250*/  @!P6 BRA `(.L_x_1387) ;  /* 0xfffffffc0054e947 */ /* 0x000fea000383ffff */
.L_x_1384:
[----:B------:R-:W-:Y:S01]  /*17260*/  IMAD.IADD R10, R4, 0x1, -R10 ;  /* 0x00000001040a7824 */ /* 0x000fe200078e0a0a */
[----:B------:R-:W-:-:S03]  /*17270*/  UMOV UR4, 0xffffffff ;  /* 0xffffffff00047882 */ /* 0x000fc60000000000 */
[----:B------:R-:W-:-:S05]  /*17280*/  IMAD R3, R2, R8, R10 ;  /* 0x0000000802037224 */ /* 0x000fca00078e020a */
[----:B------:R-:W-:Y:S01]  /*17290*/  ISETP.GT.AND P6, PT, R3, R0, PT ;  /* 0x000000000300720c */ /* 0x000fe20003fc4270 */
[----:B------:R-:W-:-:S12]  /*172a0*/  BRA.DIV UR4, `(.L_x_1388) ;  /* 0x0000002a04447947 */ /* 0x000fd8000b800000 */
[----:B------:R-:W2:Y:S01]  /*172b0*/  LDL.LU R11, [R1+0xc] ;  /* 0x00000c00010b7983 */ /* 0x000ea20000300800 */
[----:B------:R-:W-:-:S04]  /*172c0*/  VOTE.ANY R3, PT, !P6 ;  /* 0x0000000000037806 */ /* 0x000fc800070e0100 */
[----:B------:R-:W1:Y:S02]  /*172d0*/  POPC R9, R3 ;  /* 0x0000000300097309 */ /* 0x000e640000000000 */
[----:B-1----:R2:W1:Y:S04]  /*172e0*/  SHFL.IDX PT, R4, R5, R9, 0x1f ;  /* 0x00001f0905047589 */ /* 0x00246800000e0000 */
[----:B------:R3:W4:Y:S01]  /*172f0*/  SHFL.IDX PT, R7, R7, R9, 0x1f ;  /* 0x00001f0907077589 */ /* 0x00072200000e0000 */
[----:B--2---:R-:W-:-:S05]  /*17300*/  IMAD.IADD R5, R9, 0x1, R11 ;  /* 0x0000000109057824 */ /* 0x004fca00078e020b */
[----:B-1--4-:R3:W-:Y:S02]  /*17310*/  STL [R1+0xc], R5 ;  /* 0x00000c0501007387 */ /* 0x0127e40000100800 */
.L_x_1462:
[----:B------:R-:W-:-:S13]  /*17320*/  ISETP.NE.AND P0, PT, R3, RZ, PT ;  /* 0x000000ff0300720c */ /* 0x000fda0003f05270 */
[----:B------:R-:W-:Y:S05]  /*17330*/  @!P0 BRA `(.L_x_1389) ;  /* 0x0000000000108947 */ /* 0x000fea0003800000 */
[----:B------:R-:W-:Y:S01]  /*17340*/  UMOV UR4, 0xffffffff ;  /* 0xffffffff00047882 */ /* 0x000fe20000000000 */
[----:B---3--:R-:W-:Y:S02]  /*17350*/  VIADD R9, R9, 0xffffffff ;  /* 0xffffffff09097836 */ /* 0x008fe40000000000 */
[----:B------:R-:W-:Y:S05]  /*17360*/  BRA.DIV UR4, `(.L_x_1390) ;  /* 0x0000002a047c7947 */ /* 0x000fea000b800000 */
[----:B------:R1:W2:Y:S02]  /*17370*/  SHFL.IDX PT, R6, R2, R9, 0x1f ;  /* 0x00001f0902067589 */ /* 0x0002a400000e0000 */
.L_x_1389:
[----:B--2---:R-:W-:Y:S01]  /*17380*/  IMAD R3, R6, R8, R10 ;  /* 0x0000000806037224 */ /* 0x004fe200078e020a */
[----:B------:R-:W-:-:S03]  /*17390*/  ISETP.NE.AND P0, PT, R7, 0x1, PT ;  /* 0x000000010700780c */ /* 0x000fc60003f05270 */
[----:B------:R-:W-:Y:S01]  /*173a0*/  IMAD.IADD R0, R0, 0x1, -R3 ;  /* 0x0000000100007824 */ /* 0x000fe200078e0a03 */
[----:B------:R2:W-:Y:S09]  /*173b0*/  STL [R1], R3 ;  /* 0x0000000301007387 */ /* 0x0005f20000100800 */
[----:B------:R-:W-:Y:S05]  /*173c0*/  @!P0 BRA `(.L_x_1391) ;  /* 0x0000000000e48947 */ /* 0x000fea0003800000 */
[----:B0--3--:R-:W-:-:S04]  /*173d0*/  IABS R5, R4 ;  /* 0x0000000400057213 */ /* 0x009fc80000000000 */
[----:B------:R-:W0:Y:S08]  /*173e0*/  I2F.RP R6, R5 ;  /* 0x0000000500067306 */ /* 0x000e300000209400 */
[----:B0-----:R-:W1:Y:S02]  /*173f0*/  MUFU.RCP R6, R6 ;  /* 0x0000000600067308 */ /* 0x001e640000001000 */
[----:B-1----:R-:W-:-:S06]  /*17400*/  VIADD R9, R6, 0xffffffe ;  /* 0x0ffffffe06097836 */ /* 0x002fcc0000000000 */
[----:B--2---:R-:W0:Y:S02]  /*17410*/  F2I.FTZ.U32.TRUNC.NTZ R3, R9 ;  /* 0x0000000900037305 */ /* 0x004e24000021f000 */
[----:B0-----:R-:W-:-:S04]  /*17420*/  IMAD.MOV R2, RZ, RZ, -R3 ;  /* 0x000000ffff027224 */ /* 0x001fc800078e0a03 */
[----:B------:R-:W-:Y:S02]  /*17430*/  IMAD R8, R2, R5, RZ ;  /* 0x0000000502087224 */ /* 0x000fe400078e02ff */
[----:B------:R-:W-:-:S04]  /*17440*/  IMAD.MOV.U32 R2, RZ, RZ, RZ ;  /* 0x000000ffff027224 */ /* 0x000fc800078e00ff */
[----:B------:R-:W-:Y:S01]  /*17450*/  IMAD.HI.U32 R8, R3, R8, R2 ;  /* 0x0000000803087227 */ /* 0x000fe200078e0002 */
[----:B------:R-:W-:Y:S02]  /*17460*/  IABS R2, R0 ;  /* 0x0000000000027213 */ /* 0x000fe40000000000 */
[----:B------:R-:W-:-:S03]  /*17470*/  IABS R3, R4 ;  /* 0x0000000400037213 */ /* 0x000fc60000000000 */
[----:B------:R-:W-:-:S04]  /*17480*/  IMAD.HI.U32 R8, R8, R2, RZ ;  /* 0x0000000208087227 */ /* 0x000fc800078e00ff */
[----:B------:R-:W-:-:S04]  /*17490*/  IMAD.MOV R3, RZ, RZ, -R3 ;  /* 0x000000ffff037224 */ /* 0x000fc800078e0a03 */
[----:B------:R-:W-:-:S05]  /*174a0*/  IMAD R2, R8, R3, R2 ;  /* 0x0000000308027224 */ /* 0x000fca00078e0202 */
[----:B------:R-:W-:-:S13]  /*174b0*/  ISETP.GT.U32.AND P1, PT, R5, R2, PT ;  /* 0x000000020500720c */ /* 0x000fda0003f24070 */
[----:B------:R-:W-:Y:S02]  /*174c0*/  @!P1 IMAD.IADD R2, R2, 0x1, -R5 ;  /* 0x0000000102029824 */ /* 0x000fe400078e0a05 */
[----:B------:R-:W-:Y:S01]  /*174d0*/  @!P1 VIADD R8, R8, 0x1 ;  /* 0x0000000108089836 */ /* 0x000fe20000000000 */
[----:B------:R-:W-:Y:S02]  /*174e0*/  ISETP.NE.AND P1, PT, R4, RZ, PT ;  /* 0x000000ff0400720c */ /* 0x000fe40003f25270 */
[----:B------:R-:W-:Y:S02]  /*174f0*/  ISETP.GE.U32.AND P0, PT, R2, R5, PT ;  /* 0x000000050200720c */ /* 0x000fe40003f06070 */
[----:B------:R-:W-:-:S04]  /*17500*/  IABS R5, R7 ;  /* 0x0000000700057213 */ /* 0x000fc80000000000 */
        /* <DEDUP_REMOVED lines=9> */
[----:B------:R-:W-:-:S03]  /*175a0*/  LOP3.LUT R2, R0, R4, RZ, 0x3c, !PT ;  /* 0x0000000400027212 */ /* 0x000fc600078e3cff */
[----:B------:R-:W-:Y:S01]  /*175b0*/  IMAD.MOV.U32 R3, RZ, RZ, R8 ;  /* 0x000000ffff037224 */ /* 0x000fe200078e0008 */
[----:B------:R-:W-:Y:S02]  /*175c0*/  ISETP.GE.AND P2, PT, R2, RZ, PT ;  /* 0x000000ff0200720c */ /* 0x000fe40003f46270 */
[----:B------:R-:W-:-:S05]  /*175d0*/  IABS R8, R7 ;  /* 0x0000000700087213 */ /* 0x000fca0000000000 */
[----:B------:R-:W-:-:S06]  /*175e0*/  IMAD.MOV R8, RZ, RZ, -R8 ;  /* 0x000000ffff087224 */ /* 0x000fcc00078e0a08 */
        /* <DEDUP_REMOVED lines=9> */
[----:B------:R-:W-:Y:S01]  /*17680*/  ISETP.GE.U32.AND P0, PT, R2, R5, PT ;  /* 0x000000050200720c */ /* 0x000fe20003f06070 */
[----:B------:R-:W-:Y:S01]  /*17690*/  IMAD.MOV R5, RZ, RZ, -R3 ;  /* 0x000000ffff057224 */ /* 0x000fe200078e0a03 */
[----:B------:R-:W-:-:S03]  /*176a0*/  LOP3.LUT R2, R3, R7, RZ, 0x3c, !PT ;  /* 0x0000000703027212 */ /* 0x000fc600078e3cff */
[----:B------:R-:W-:Y:S01]  /*176b0*/  IMAD R0, R4, R5, R0 ;  /* 0x0000000504007224 */ /* 0x000fe200078e0200 */
[----:B------:R-:W-:-:S07]  /*176c0*/  ISETP.GE.AND P2, PT, R2, RZ, PT ;  /* 0x000000ff0200720c */ /* 0x000fce0003f46270 */
        /* <DEDUP_REMOVED lines=9> */
.L_x_1391:
[----:B0--3--:R-:W3:Y:S01]  /*17760*/  LDL R5, [R1+0xc] ;  /* 0x00000c0001057983 */ /* 0x009ee20000100800 */
[----:B-12---:R-:W3:Y:S02]  /*17770*/  LDC.64 R2, c[0x0][0xc90] ;  /* 0x00032400ff027b82 */ /* 0x006ee40000000a00 */
[----:B---3--:R-:W-:-:S05]  /*17780*/  IMAD.WIDE R2, R5, 0x4, R2 ;  /* 0x0000000405027825 */ /* 0x008fca00078e0202 */
[----:B------:R-:W2:Y:S02]  /*17790*/  LDG.E R6, desc[UR52][R2.64] ;  /* 0x0000003402067981 */ /* 0x000ea4000c1e1900 */
[----:B--2---:R-:W-:-:S05]  /*177a0*/  IMAD R5, R4, R6, RZ ;  /* 0x0000000604057224 */ /* 0x004fca00078e02ff */
[----:B------:R-:W-:-:S04]  /*177b0*/  IABS R7, R5 ;  /* 0x0000000500077213 */ /* 0x000fc80000000000 */
[----:B------:R-:W0:Y:S08]  /*177c0*/  I2F.RP R2, R7 ;  /* 0x0000000700027306 */ /* 0x000e300000209400 */
[----:B0-----:R-:W0:Y:S02]  /*177d0*/  MUFU.RCP R2, R2 ;  /* 0x0000000200027308 */ /* 0x001e240000001000 */
[----:B0-----:R-:W-:-:S06]  /*177e0*/  VIADD R2, R2, 0xffffffe ;  /* 0x0ffffffe02027836 */ /* 0x001fcc0000000000 */
[----:B------:R-:W0:Y:S02]  /*177f0*/  F2I.FTZ.U32.TRUNC.NTZ R3, R2 ;  /* 0x0000000200037305 */ /* 0x000e24000021f000 */
        /* <DEDUP_REMOVED lines=19> */
[----:B------:R-:W-:Y:S02]  /*17930*/  IMAD R7, R6, R2, RZ ;  /* 0x0000000206077224 */ /* 0x000fe400078e02ff */
[----:B------:R-:W-:Y:S02]  /*17940*/  IMAD.MOV R2, RZ, RZ, -R2 ;  /* 0x000000ffff027224 */ /* 0x000fe400078e0a02 */
[----:B------:R-:W-:Y:S02]  /*17950*/  IMAD.MOV R3, RZ, RZ, -R7 ;  /* 0x000000ffff037224 */ /* 0x000fe400078e0a07 */
[----:B------:R-:W-:-:S03]  /*17960*/  IMAD R0, R5, R2, R0 ;  /* 0x0000000205007224 */ /* 0x000fc600078e0200 */
[----:B------:R-:W-:Y:S02]  /*17970*/  VIADDMNMX R6, R3, R8, R6, PT ;  /* 0x0000000803067246 */ /* 0x000fe40003800106 */
[----:B------:R-:W-:Y:S02]  /*17980*/  IADD3 R7, R7, 0x1000000, R0 ;  /* 0x0100000007077810 */ /* 0x000fe40007ffe000 */
        /* <DEDUP_REMOVED lines=25> */
[----:B------:R-:W-:Y:S02]  /*17b20*/  IMAD R3, R2, R6, R7 ;  /* 0x0000000602037224 */ /* 0x000fe400078e0207 */
[----:B------:R-:W-:-:S03]  /*17b30*/  IMAD.MOV.U32 R0, RZ, RZ, R2 ;  /* 0x000000ffff007224 */ /* 0x000fc600078e0002 */
[----:B------:R0:W-:Y:S04]  /*17b40*/  STL [R1+0x8], R3 ;  /* 0x0000080301007387 */ /* 0x0001e80000100800 */
.L_x_1392:
[----:B0-----:R-:W-:-:S05]  /*17b50*/  LOP3.LUT R3, RZ, R0, RZ, 0x33, !PT ;  /* 0x00000000ff037212 */ /* 0x001fca00078e33ff */
[----:B------:R-:W-:-:S05]  /*17b60*/  IMAD.IADD R0, R4, 0x1, R3 ;  /* 0x0000000104007824 */ /* 0x000fca00078e0203 */
[----:B------:R0:W-:Y:S01]  /*17b70*/  STL [R1+0x4], R0 ;  /* 0x0000040001007387 */ /* 0x0001e20000100800 */
[----:B------:R-:W-:Y:S05]  /*17b80*/  BRA `(.L_x_1393) ;  /* 0x0000000000287947 */ /* 0x000fea0003800000 */
.L_x_1385:
[----:B------:R-:W-:Y:S01]  /*17b90*/  UMOV UR4, URZ ;  /* 0x0000003f00047c82 */ /* 0x000fe20008000000 */
[----:B------:R-:W-:Y:S01]  /*17ba0*/  ULDC UR6, c[0x0][0xc3c] ;  /* 0x00030f0000067ab9 */ /* 0x000fe20000000800 */
[----:B------:R-:W-:Y:S01]  /*17bb0*/  UMOV UR5, URZ ;  /* 0x0000003f00057c82 */ /* 0x000fe20008000000 */
[----:B------:R0:W-:Y:S01]  /*17bc0*/  STL [R1], R0 ;  /* 0x0000000001007387 */ /* 0x0001e20000100800 */
[----:B------:R-:W-:Y:S02]  /*17bd0*/  IMAD.U32 R3, RZ, RZ, UR4 ;  /* 0x00000004ff037e24 */ /* 0x000fe4000f8e00ff */
[----:B------:R-:W-:-:S03]  /*17be0*/  IMAD.U32 R2, RZ, RZ, UR5 ;  /* 0x00000005ff027e24 */ /* 0x000fc6000f8e00ff */
[----:B------:R1:W-:Y:S01]  /*17bf0*/  STL [R1+0x4], R3 ;  /* 0x0000040301007387 */ /* 0x0003e20000100800 */
[----:B0-----:R-:W-:-:S05]  /*17c00*/  IMAD.U32 R0, RZ, RZ, UR6 ;  /* 0x00000006ff007e24 */ /* 0x001fca000f8e00ff */
[----:B------:R1:W-:Y:S04]  /*17c10*/  STL [R1+0xc], R0 ;  /* 0x00000c0001007387 */ /* 0x0003e80000100800 */
[----:B------:R1:W-:Y:S02]  /*17c20*/  STL [R1+0x8], R2 ;  /* 0x0000080201007387 */ /* 0x0003e40000100800 */
.L_x_1393:
[----:B-1----:R-:W2:Y:S04]  /*17c30*/  LDL R3, [R1+0x8] ;  /* 0x0000080001037983 */ /* 0x002ea80000100800 */
[----:B------:R-:W3:Y:S04]  /*17c40*/  LDL R2, [R1+0xc] ;  /* 0x00000c0001027983 */ /* 0x000ee80000100800 */
[----:B------:R-:W4:Y:S04]  /*17c50*/  LDL R5, [R1+0x4] ;  /* 0x0000040001057983 */ /* 0x000f280000100800 */
[----:B------:R-:W4:Y:S01]  /*17c60*/  LDL R4, [R1] ;  /* 0x0000000001047983 */ /* 0x000f220000100800 */
[----:B0-----:R-:W0:Y:S01]  /*17c70*/  S2R R0, SR_TID.X ;  /* 0x0000000000007919 */ /* 0x001e220000002100 */
[----:B------:R-:W-:Y:S05]  /*17c80*/  WARPSYNC.ALL ;  /* 0x0000000000007948 */ /* 0x000fea0003800000 */
[----:B0-----:R-:W-:Y:S01]  /*17c90*/  LOP3.LUT R0, R0, 0x1f, RZ, 0xc0, !PT ;  /* 0x0000001f00007812 */ /* 0x001fe200078ec0ff */
[----:B------:R-:W-:Y:S03]  /*17ca0*/  BAR.SYNC.DEFER_BLOCKING 0x4, 0x180 ;  /* 0x0106000000007b1d */ /* 0x000fe60000010000 */
[----:B------:R-:W-:-:S13]  /*17cb0*/  ISETP.NE.AND P0, PT, R0, RZ, PT ;  /* 0x000000ff0000720c */ /* 0x000fda0003f05270 */
[----:B------:R-:W-:Y:S01]  /*17cc0*/  @!P0 MOV R0, 0x400 ;  /* 0x0000040000008802 */ /* 0x000fe20000000f00 */
[----:B--2---:R-:W-:Y:S02]  /*17cd0*/  IMAD.MOV.U32 R6, RZ, RZ, R3 ;  /* 0x000000ffff067224 */ /* 0x004fe400078e0003 */
[----:B------:R-:W0:Y:S01]  /*17ce0*/  @!P0 S2R R3, SR_CgaCtaId ;  /* 0x0000000000038919 */ /* 0x000e220000008800 */
[----:B---3--:R-:W-:Y:S01]  /*17cf0*/  IMAD.MOV.U32 R7, RZ, RZ, R2 ;  /* 0x000000ffff077224 */ /* 0x008fe200078e0002 */
[----:B0-----:R-:W-:-:S05]  /*17d00*/  @!P0 LEA R18, R3, R0, 0x18 ;  /* 0x0000000003128211 */ /* 0x001fca00078ec0ff */
[----:B----4-:R1:W-:Y:S01]  /*17d10*/  @!P0 STS.128 [R18+0x288d0], R4 ;  /* 0x0288d00412008388 */ /* 0x0103e20000000c00 */
[----:B------:R-:W-:Y:S06]  /*17d20*/  BAR.ARV 0x5, 0x180 ;  /* 0x0146000000007b1d */ /* 0x000fec0000002000 */
.L_x_1382:
[----:B------:R-:W3:Y:S01]  /*17d30*/  LDL R0, [R1+0xc] ;  /* 0x00000c0001007983 */ /* 0x000ee20000100800 */
[----:B------:R-:W-:Y:S02]  /*17d40*/  ULDC UR4, c[0x0][0xc3c] ;  /* 0x00030f0000047ab9 */ /* 0x000fe40000000800 */
[----:B---3--:R-:W-:-:S13]  /*17d50*/  ISETP.GE.AND P0, PT, R0, UR4, PT ;  /* 0x0000000400007c0c */ /* 0x008fda000bf06270 */
[----:B------:R-:W-:Y:S05]  /*17d60*/  @!P0 BRA `(.L_x_1394) ;  /* 0xffffffa400648947 */ /* 0x000fea000383ffff */
[----:B------:R-:W-:Y:S05]  /*17d70*/  BSYNC B8 ;  /* 0x0000000000087941 */ /* 0x000fea0003800000 */
.L_x_1285:
        /* <DEDUP_REMOVED lines=12> */
.L_x_1465:
[----:B------:R-:W-:Y:S05]  /*17e40*/  BSYNC B0 ;  /* 0x0000000000007941 */ /* 0x000fea0003800000 */
.L_x_1395:
[----:B------:R-:W-:-:S03]  /*17e50*/  UMOV UR4, 0xffffffff ;  /* 0xffffffff00047882 */ /* 0x000fc60000000000 */
[----:B------:R-:W-:Y:S05]  /*17e60*/  BRA.DIV UR4, `(.L_x_1397) ;  /* 0x0000001e04fc7947 */ /* 0x000fea000b800000 */
[----:B------:R-:W1:Y:S02]  /*17e70*/  S2R R2, SR_TID.X ;  /* 0x0000000000027919 */ /* 0x000e640000002100 */
[----:B-1----:R-:W-:-:S04]  /*17e80*/  SHF.R.U32.HI R2, RZ, 0x5, R2 ;  /* 0x00000005ff027819 */ /* 0x002fc80000011602 */
[----:B------:R-:W-:-:S05]  /*17e90*/  LOP3.LUT R2, R2, 0x3, RZ, 0xc0, !PT ;  /* 0x0000000302027812 */ /* 0x000fca00078ec0ff */
[----:B------:R1:W2:Y:S02]  /*17ea0*/  SHFL.IDX PT, R14, R2, RZ, 0x1f ;  /* 0x00001fff020e7589 */ /* 0x0002a400000e0000 */
.L_x_1468:
[----:B--2---:R-:W-:Y:S01]  /*17eb0*/  ISETP.NE.AND P0, PT, R14, RZ, PT ;  /* 0x000000ff0e00720c */ /* 0x004fe20003f05270 */
[----:B------:R-:W-:-:S12]  /*17ec0*/  BSSY B0, `(.L_x_1398) ;  /* 0x0000025000007945 */ /* 0x000fd80003800000 */
[----:B------:R-:W-:Y:S05]  /*17ed0*/  @P0 BRA `(.L_x_1399) ;  /* 0x00000000008c0947 */ /* 0x000fea0003800000 */
[----:B------:R-:W-:-:S03]  /*17ee0*/  UMOV UR4, 0xffffffff ;  /* 0xffffffff00047882 */ /* 0x000fc60000000000 */
[----:B------:R-:W-:Y:S05]  /*17ef0*/  BRA.DIV UR4, `(.L_x_1400) ;  /* 0x00000022040c7947 */ /* 0x000fea000b800000 */
[----:B------:R-:W-:-:S13]  /*17f00*/  ELECT P6, URZ, PT ;  /* 0x00000000003f782f */ /* 0x000fda00038c0000 */
.L_x_1471:
[----:B------:R-:W-:Y:S05]  /*17f10*/  @!P6 BRA `(.L_x_1399) ;  /* 0x00000000007ce947 */ /* 0x000fea0003800000 */
[----:B------:R-:W-:-:S06]  /*17f20*/  ULOP3.LUT UR4, UR36, 0x2, URZ, 0xfc, !UPT ;  /* 0x0000000224047892 */ /* 0x000fcc000f8efc3f */
[----:B-1----:R-:W-:-:S05]  /*17f30*/  IMAD.U32 R2, RZ, RZ, UR4 ;  /* 0x00000004ff027e24 */ /* 0x002fca000f8e00ff */
[----:B------:R-:W-:-:S13]  /*17f40*/  ISETP.NE.AND P2, PT, R2, 0x3, PT ;  /* 0x000000030200780c */ /* 0x000fda0003f45270 */
[----:B------:R-:W-:Y:S05]  /*17f50*/  @!P2 BRA `(.L_x_1401) ;  /* 0x000000000004a947 */ /* 0x000fea0003800000 */
[----:B------:R-:W-:Y:S01]  /*17f60*/  BPT.TRAP 0x1 ;  /* 0x000000040000795c */ /* 0x000fe20000300000 */
.L_x_1401:
        /* <DEDUP_REMOVED lines=13> */
.L_x_1472:
[----:B------:R-:W1:Y:S02]  /*18040*/  SYNCS.PHASECHK.TRANS64.TRYWAIT P0, [R7+URZ], R2 ;  /* 0x00000002070075a7 */ /* 0x000e64000800017f */
[----:B-1----:R-:W-:Y:S05]  /*18050*/  @!P0 BRA `(.L_x_1403) ;  /* 0x0000001c00e88947 */ /* 0x002fea0003800000 */
.L_x_1473:
[----:B------:R-:W-:Y:S05]  /*18060*/  @!P2 BRA `(.L_x_1404) ;  /* 0x000000000004a947 */ /* 0x000fea0003800000 */
[----:B------:R-:W-:Y:S01]  /*18070*/  BPT.TRAP 0x1 ;  /* 0x000000040000795c */ /* 0x000fe20000300000 */
.L_x_1404:
[----:B------:R-:W-:-:S04]  /*18080*/  VIADD R0, R0, 0x28860 ;  /* 0x0002886000007836 */ /* 0x000fc80000000000 */
[----:B------:R-:W-:-:S04]  /*18090*/  IMAD R4, R19, 0x8, R0 ;  /* 0x0000000813047824 */ /* 0x000fc800078e0200 */
[----:B------:R-:W2:Y:S02]  /*180a0*/  SYNCS.PHASECHK.TRANS64.TRYWAIT P0, [R4+URZ], R5 ;  /* 0x00000005040075a7 */ /* 0x000ea4000800017f */
[----:B--2---:R-:W-:Y:S05]  /*180b0*/  @!P0 BRA `(.L_x_1405) ;  /* 0x0000001c00e48947 */ /* 0x004fea0003800000 */
.L_x_1474:
[----:B------:R-:W-:-:S07]  /*180c0*/  IMAD R3, R3, 0x8, R0 ;  /* 0x0000000803037824 */ /* 0x000fce00078e0200 */
.L_x_1406:
[----:B----4-:R4:W0:Y:S02]  /*180d0*/  SYNCS.PHASECHK.TRANS64.TRYWAIT P0, [R3+URZ], R2 ;  /* 0x00000002030075a7 */ /* 0x010824000800017f */
[----:B0-----:R-:W-:Y:S05]  /*180e0*/  @!P0 NANOSLEEP.SYNCS 0x989680 ;  /* 0x009896800000895d */ /* 0x001fea0003900000 */
[----:B------:R-:W0:Y:S02]  /*180f0*/  @!P0 SYNCS.PHASECHK.TRANS64 P0, [R3+URZ], R2 ;  /* 0x00000002030085a7 */ /* 0x000e24000800007f */
[----:B0-----:R-:W-:Y:S05]  /*18100*/  @!P0 BRA `(.L_x_1406) ;  /* 0xfffffffc00f08947 */ /* 0x001fea000383ffff */
.L_x_1399:
[----:B------:R-:W-:Y:S05]  /*18110*/  BSYNC B0 ;  /* 0x0000000000007941 */ /* 0x000fea0003800000 */
.L_x_1398:
[----:B------:R-:W-:Y:S05]  /*18120*/  EXIT ;  /* 0x000000000000794d */ /* 0x000fea0003800000 */
.L_x_1184:
[----:B0-----:R-:W-:-:S04]  /*18130*/  IMAD.U32 R3, RZ, RZ, UR41 ;  /* 0x00000029ff037e24 */ /* 0x001fc8000f8e00ff */
[----:B------:R0:W1:Y:S03]  /*18140*/  SYNCS.PHASECHK.TRANS64.TRYWAIT P1, [R3+URZ+0x28800], R0 ;  /* 0x02880000030075a7 */ /* 0x000066000802017f */
[----:B-1----:R-:W-:Y:S05]  /*18150*/  @!P1 NANOSLEEP.SYNCS 0x989680 ;  /* 0x009896800000995d */ /* 0x002fea0003900000 */
[----:B------:R-:W1:Y:S02]  /*18160*/  @!P1 SYNCS.PHASECHK.TRANS64 P1, [R3+URZ+0x28800], R0 ;  /* 0x02880000030095a7 */ /* 0x000e64000802007f */
[----:B-1----:R-:W-:Y:S05]  /*18170*/  @!P1 BRA `(.L_x_1184) ;  /* 0xfffffffc00ec9947 */ /* 0x002fea000383ffff */
[----:B------:R-:W-:Y:S05]  /*18180*/  BRA `(.L_x_1407) ;  /* 0xfffffe9c00d87947 */ /* 0x000fea000383ffff */
.L_x_1188:
[----:B-1----:R1:W2:Y:S02]  /*18190*/  SYNCS.PHASECHK.TRANS64.TRYWAIT P2, [R5+URZ+0x28830], R0 ;  /* 0x02883000050075a7 */ /* 0x0022a4000804017f */
[----:B--2---:R-:W-:Y:S05]  /*181a0*/  @!P2 NANOSLEEP.SYNCS 0x989680 ;  /* 0x009896800000a95d */ /* 0x004fea0003900000 */
[----:B------:R-:W2:Y:S02]  /*181b0*/  @!P2 SYNCS.PHASECHK.TRANS64 P2, [R5+URZ+0x28830], R0 ;  /* 0x028830000500a5a7 */ /* 0x000ea4000804007f */
[----:B--2---:R-:W-:Y:S05]  /*181c0*/  @!P2 BRA `(.L_x_1188) ;  /* 0xfffffffc00f0a947 */ /* 0x004fea000383ffff */
[----:B------:R-:W-:Y:S05]  /*181d0*/  BRA `(.L_x_1187) ;  /* 0xfffffea000007947 */ /* 0x000fea000383ffff */
.L_x_1204:
[----:B-1----:R-:W-:-:S04]  /*181e0*/  IMAD.U32 R7, RZ, RZ, UR6 ;  /* 0x00000006ff077e24 */ /* 0x002fc8000f8e00ff */
[----:B------:R1:W2:Y:S03]  /*181f0*/  SYNCS.PHASECHK.TRANS64.TRYWAIT P2, [R7+URZ+0x28830], R6 ;  /* 0x02883006070075a7 */ /* 0x0002a6000804017f */
[----:B--2---:R-:W-:Y:S05]  /*18200*/  @!P2 NANOSLEEP.SYNCS 0x989680 ;  /* 0x009896800000a95d */ /* 0x004fea0003900000 */
[----:B------:R-:W2:Y:S02]  /*18210*/  @!P2 SYNCS.PHASECHK.TRANS64 P2, [R7+URZ+0x28830], R6 ;  /* 0x028830060700a5a7 */ /* 0x000ea4000804007f */
[----:B--2---:R-:W-:Y:S05]  /*18220*/  @!P2 BRA `(.L_x_1204) ;  /* 0xfffffffc00eca947 */ /* 0x004fea000383ffff */
[----:B------:R-:W-:Y:S05]  /*18230*/  BRA `(.L_x_1201) ;  /* 0xfffffed0009c7947 */ /* 0x000fea000383ffff */
.L_x_1208:
[----:B-1----:R-:W-:-:S04]  /*18240*/  IMAD.U32 R7, RZ, RZ, UR6 ;  /* 0x00000006ff077e24 */ /* 0x002fc8000f8e00ff */
[----:B------:R1:W2:Y:S03]  /*18250*/  SYNCS.PHASECHK.TRANS64.TRYWAIT P2, [R7+URZ+0x28850], R6 ;  /* 0x02885006070075a7 */ /* 0x0002a6000804017f */
[----:B--2---:R-:W-:Y:S05]  /*18260*/  @!P2 NANOSLEEP.SYNCS 0x989680 ;  /* 0x009896800000a95d */ /* 0x004fea0003900000 */
[----:B------:R-:W2:Y:S02]  /*18270*/  @!P2 SYNCS.PHASECHK.TRANS64 P2, [R7+URZ+0x28850], R6 ;  /* 0x028850060700a5a7 */ /* 0x000ea4000804007f */
[----:B--2---:R-:W-:Y:S05]  /*18280*/  @!P2 BRA `(.L_x_1208) ;  /* 0xfffffffc00eca947 */ /* 0x004fea000383ffff */
[----:B------:R-:W-:Y:S05]  /*18290*/  BRA `(.L_x_1205) ;  /* 0xfffffed400647947 */ /* 0x000fea000383ffff */
.L_x_1225:
[----:B-1----:R-:W-:-:S04]  /*182a0*/  IMAD.U32 R5, RZ, RZ, UR6 ;  /* 0x00000006ff057e24 */ /* 0x002fc8000f8e00ff */
[----:B------:R1:W2:Y:S03]  /*182b0*/  SYNCS.PHASECHK.TRANS64.TRYWAIT P2, [R5+URZ+0x28830], R0 ;  /* 0x02883000050075a7 */ /* 0x0002a6000804017f */
[----:B--2---:R-:W-:Y:S05]  /*182c0*/  @!P2 NANOSLEEP.SYNCS 0x989680 ;  /* 0x009896800000a95d */ /* 0x004fea0003900000 */
[----:B------:R-:W2:Y:S02]  /*182d0*/  @!P2 SYNCS.PHASECHK.TRANS64 P2, [R5+URZ+0x28830], R0 ;  /* 0x028830000500a5a7 */ /* 0x000ea4000804007f */
[----:B--2---:R-:W-:Y:S05]  /*182e0*/  @!P2 BRA `(.L_x_1225) ;  /* 0xfffffffc00eca947 */ /* 0x004fea000383ffff */
[----:B------:R-:W-:Y:S05]  /*182f0*/  BRA `(.L_x_1222) ;  /* 0xffffff0400547947 */ /* 0x000fea000383ffff */
.L_x_1229:
[----:B-1----:R-:W-:-:S04]  /*18300*/  IMAD.U32 R5, RZ, RZ, UR6 ;  /* 0x00000006ff057e24 */ /* 0x002fc8000f8e00ff */
[----:B------:R1:W2:Y:S03]  /*18310*/  SYNCS.PHASECHK.TRANS64.TRYWAIT P2, [R5+URZ+0x28850], R0 ;  /* 0x02885000050075a7 */ /* 0x0002a6000804017f */
[----:B--2---:R-:W-:Y:S05]  /*18320*/  @!P2 NANOSLEEP.SYNCS 0x989680 ;  /* 0x009896800000a95d */ /* 0x004fea0003900000 */
[----:B------:R-:W2:Y:S02]  /*18330*/  @!P2 SYNCS.PHASECHK.TRANS64 P2, [R5+URZ+0x28850], R0 ;  /* 0x028850000500a5a7 */ /* 0x000ea4000804007f */
[----:B--2---:R-:W-:Y:S05]  /*18340*/  @!P2 BRA `(.L_x_1229) ;  /* 0xfffffffc00eca947 */ /* 0x004fea000383ffff */
[----:B------:R-:W-:Y:S05]  /*18350*/  BRA `(.L_x_1226) ;  /* 0xffffff08001c7947 */ /* 0x000fea000383ffff */
.L_x_1235:
[----:B-1----:R-:W-:-:S04]  /*18360*/  IMAD.U32 R5, RZ, RZ, UR6 ;  /* 0x00000006ff057e24 */ /* 0x002fc8000f8e00ff */
[----:B------:R1:W2:Y:S03]  /*18370*/  SYNCS.PHASECHK.TRANS64.TRYWAIT P2, [R5+URZ+0x28830], R0 ;  /* 0x02883000050075a7 */ /* 0x0002a6000804017f */
[----:B--2---:R-:W-:Y:S05]  /*18380*/  @!P2 NANOSLEEP.SYNCS 0x989680 ;  /* 0x009896800000a95d */ /* 0x004fea0003900000 */
[----:B------:R-:W2:Y:S02]  /*18390*/  @!P2 SYNCS.PHASECHK.TRANS64 P2, [R5+URZ+0x28830], R0 ;  /* 0x028830000500a5a7 */ /* 0x000ea4000804007f */
[----:B--2---:R-:W-:Y:S05]  /*183a0*/  @!P2 BRA `(.L_x_1235) ;  /* 0xfffffffc00eca947 */ /* 0x004fea000383ffff */
[----:B------:R-:W-:Y:S05]  /*183b0*/  BRA `(.L_x_1232) ;  /* 0xffffff2400407947 */ /* 0x000fea000383ffff */
.L_x_1239:
[----:B-1----:R-:W-:-:S04]  /*183c0*/  IMAD.U32 R5, RZ, RZ, UR6 ;  /* 0x00000006ff057e24 */ /* 0x002fc8000f8e00ff */
[----:B------:R1:W2:Y:S03]  /*183d0*/  SYNCS.PHASECHK.TRANS64.TRYWAIT P2, [R5+URZ+0x28850], R0 ;  /* 0x02885000050075a7 */ /* 0x0002a6000804017f */
[----:B--2---:R-:W-:Y:S05]  /*183e0*/  @!P2 NANOSLEEP.SYNCS 0x989680 ;  /* 0x009896800000a95d */ /* 0x004fea0003900000 */
[----:B------:R-:W2:Y:S02]  /*183f0*/  @!P2 SYNCS.PHASECHK.TRANS64 P2, [R5+URZ+0x28850], R0 ;  /* 0x028850000500a5a7 */ /* 0x000ea4000804007f */
[----:B--2---:R-:W-:Y:S05]  /*18400*/  @!P2 BRA `(.L_x_1239) ;  /* 0xfffffffc00eca947 */ /* 0x004fea000383ffff */
[----:B------:R-:W-:Y:S05]  /*18410*/  BRA `(.L_x_1236) ;  /* 0xffffff2800087947 */ /* 0x000fea000383ffff */
.L_x_1252:
[----:B-1----:R-:W-:-:S04]  /*18420*/  IMAD.U32 R7, RZ, RZ, UR5 ;  /* 0x00000005ff077e24 */ /* 0x002fc8000f8e00ff */
[----:B------:R1:W2:Y:S03]  /*18430*/  SYNCS.PHASECHK.TRANS64.TRYWAIT P0, [R7+URZ+0x28850], R4 ;  /* 0x02885004070075a7 */ /* 0x0002a6000800017f */
[----:B--2---:R-:W-:Y:S05]  /*18440*/  @!P0 NANOSLEEP.SYNCS 0x989680 ;  /* 0x009896800000895d */ /* 0x004fea0003900000 */
[----:B------:R-:W2:Y:S02]  /*18450*/  @!P0 SYNCS.PHASECHK.TRANS64 P0, [R7+URZ+0x28850], R4 ;  /* 0x02885004070085a7 */ /* 0x000ea4000800007f */
[----:B--2---:R-:W-:Y:S05]  /*18460*/  @!P0 BRA `(.L_x_1252) ;  /* 0xfffffffc00ec8947 */ /* 0x004fea000383ffff */
[----:B------:R-:W-:Y:S05]  /*18470*/  BRA `(.L_x_1251) ;  /* 0xffffff5400147947 */ /* 0x000fea000383ffff */
.L_x_1307:
[----:B-1----:R-:W1:Y:S01]  /*18480*/  S2R R4, SR_TID.X ;  /* 0x0000000000047919 */ /* 0x002e620000002100 */
[----:B------:R-:W-:Y:S01]  /*18490*/  BSSY B0, `(.L_x_1408) ;  /* 0x000000a000007945 */ /* 0x000fe20003800000 */
[----:B------:R-:W-:Y:S02]  /*184a0*/  IMAD.MOV.U32 R12, RZ, RZ, RZ ;  /* 0x000000ffff0c7224 */ /* 0x000fe400078e00ff */
[----:B------:R-:W-:Y:S02]  /*184b0*/  IMAD.MOV.U32 R11, RZ, RZ, 0x1f ;  /* 0x0000001fff0b7424 */ /* 0x000fe400078e00ff */
[----:B------:R-:W-:Y:S01]  /*184c0*/  IMAD.MOV.U32 R15, RZ, RZ, -0x1 ;  /* 0xffffffffff0f7424 */ /* 0x000fe200078e00ff */
[----:B-1----:R-:W-:-:S04]  /*184d0*/  SHF.R.U32.HI R4, RZ, 0x5, R4 ;  /* 0x00000005ff047819 */ /* 0x002fc80000011604 */
[----:B------:R-:W-:-:S05]  /*184e0*/  LOP3.LUT R4, R4, 0x3, RZ, 0xc0, !PT ;  /* 0x0000000304047812 */ /* 0x000fca00078ec0ff */
[----:B------:R-:W-:-:S07]  /*184f0*/  IMAD.MOV.U32 R13, RZ, RZ, R4 ;  /* 0x000000ffff0d7224 */ /* 0x000fce00078e0004 */
[----:B0-2---:R-:W-:Y:S05]  /*18500*/  WARPSYNC.COLLECTIVE R15, `(.L_x_1409) ;  /* 0x000000000f087348 */ /* 0x005fea0003c00000 */
[----:B------:R1:W3:Y:S02]  /*18510*/  SHFL.IDX P6, R14, R13, R12, R11 ;  /* 0x0000000c0d0e7389 */ /* 0x0002e400000c000b */
[----:B0123--:R-:W-:Y:S01]  /*18520*/  ENDCOLLECTIVE ;  /* 0x000000000000791b */ /* 0x00ffe20003800000 */
.L_x_1409:
[----:B------:R-:W-:Y:S05]  /*18530*/  BSYNC B0 ;  /* 0x0000000000007941 */ /* 0x000fea0003800000 */
.L_x_1408:
[----:B------:R-:W-:Y:S05]  /*18540*/  BRA `(.L_x_1410) ;  /* 0xffffffac00fc7947 */ /* 0x000fea000383ffff */
.L_x_1309:
[----:B------:R-:W-:Y:S01]  /*18550*/  BSSY B0, `(.L_x_1411) ;  /* 0x0000006000007945 */ /* 0x000fe20003800000 */
[----:B------:R-:W-:-:S07]  /*18560*/  IMAD.MOV.U32 R15, RZ, RZ, -0x1 ;  /* 0xffffffffff0f7424 */ /* 0x000fce00078e00ff */
[----:B012---:R-:W-:Y:S05]  /*18570*/  WARPSYNC.COLLECTIVE R15, `(.L_x_1412) ;  /* 0x000000000f0c7348 */ /* 0x007fea0003c00000 */
[----:B------:R-:W-:Y:S02]  /*18580*/  ELECT P6, UR62, PT ;  /* 0x00000000003e782f */ /* 0x000fe400038c0000 */
[----:B------:R-:W-:Y:S01]  /*18590*/  MOV R14, UR62 ;  /* 0x0000003e000e7c02 */ /* 0x000fe20008000f00 */
[----:B012---:R-:W-:Y:S10]  /*185a0*/  ENDCOLLECTIVE ;  /* 0x000000000000791b */ /* 0x007ff40003800000 */
.L_x_1412:
[----:B------:R-:W-:Y:S05]  /*185b0*/  BSYNC B0 ;  /* 0x0000000000007941 */ /* 0x000fea0003800000 */
.L_x_1411:
[----:B------:R-:W-:Y:S05]  /*185c0*/  BRA `(.L_x_1413) ;  /* 0xffffffb000087947 */ /* 0x000fea000383ffff */
.L_x_1311:
[----:B-1----:R1:W3:Y:S02]  /*185d0*/  SYNCS.PHASECHK.TRANS64.TRYWAIT P0, [R0+URZ+0x28840], R2 ;  /* 0x02884002000075a7 */ /* 0x0022e4000800017f */
[----:B---3--:R-:W-:Y:S05]  /*185e0*/  @!P0 NANOSLEEP.SYNCS 0x989680 ;  /* 0x009896800000895d */ /* 0x008fea0003900000 */
[----:B------:R-:W3:Y:S02]  /*185f0*/  @!P0 SYNCS.PHASECHK.TRANS64 P0, [R0+URZ+0x28840], R2 ;  /* 0x02884002000085a7 */ /* 0x000ee4000800007f */
[----:B---3--:R-:W-:Y:S05]  /*18600*/  @!P0 BRA `(.L_x_1311) ;  /* 0xfffffffc00f08947 */ /* 0x008fea000383ffff */
[----:B------:R-:W-:Y:S05]  /*18610*/  BRA `(.L_x_1414) ;  /* 0xffffffb000687947 */ /* 0x000fea000383ffff */
.L_x_1315:
[----:B------:R-:W2:Y:S01]  /*18620*/  LDL.LU R11, [R1+0x2c] ;  /* 0x00002c00010b7983 */ /* 0x000ea20000300800 */
[----:B------:R-:W-:Y:S02]  /*18630*/  IMAD.MOV.U32 R13, RZ, RZ, R3 ;  /* 0x000000ffff0d7224 */ /* 0x000fe400078e0003 */
[----:B------:R-:W-:Y:S01]  /*18640*/  IMAD.MOV.U32 R12, RZ, RZ, RZ ;  /* 0x000000ffff0c7224 */ /* 0x000fe200078e00ff */
[----:B------:R-:W0:Y:S01]  /*18650*/  S2R R5, SR_TID.X ;  /* 0x0000000000057919 */ /* 0x000e220000002100 */
[----:B------:R-:W-:Y:S01]  /*18660*/  IMAD.MOV.U32 R15, RZ, RZ, -0x1 ;  /* 0xffffffffff0f7424 */ /* 0x000fe200078e00ff */
        /* <DEDUP_REMOVED lines=10> */
.L_x_1415:
[----:B------:R-:W-:Y:S02]  /*18710*/  IMAD.MOV.U32 R13, RZ, RZ, R4 ;  /* 0x000000ffff0d7224 */ /* 0x000fe400078e0004 */
[----:B------:R-:W-:-:S07]  /*18720*/  IMAD.MOV.U32 R6, RZ, RZ, R14 ;  /* 0x000000ffff067224 */ /* 0x000fce00078e000e */
[----:B------:R-:W-:Y:S05]  /*18730*/  WARPSYNC.COLLECTIVE R15, `(.L_x_1416) ;  /* 0x000000000f087348 */ /* 0x000fea0003c00000 */
[----:B------:R0:W1:Y:S02]  /*18740*/  SHFL.IDX P6, R14, R13, R12, R11 ;  /* 0x0000000c0d0e7389 */ /* 0x00006400000c000b */
[----:B01----:R-:W-:Y:S01]  /*18750*/  ENDCOLLECTIVE ;  /* 0x000000000000791b */ /* 0x003fe20003800000 */
.L_x_1416:
[----:B------:R-:W-:Y:S02]  /*18760*/  IMAD.MOV.U32 R13, RZ, RZ, R3 ;  /* 0x000000ffff0d7224 */ /* 0x000fe400078e0003 */
[----:B------:R-:W-:Y:S02]  /*18770*/  IMAD.MOV.U32 R12, RZ, RZ, 0x1 ;  /* 0x00000001ff0c7424 */ /* 0x000fe400078e00ff */
[----:B------:R-:W-:-:S07]  /*18780*/  IMAD.MOV.U32 R7, RZ, RZ, R14 ;  /* 0x000000ffff077224 */ /* 0x000fce00078e000e */
[----:B------:R-:W-:Y:S05]  /*18790*/  WARPSYNC.COLLECTIVE R15, `(.L_x_1417) ;  /* 0x000000000f087348 */ /* 0x000fea0003c00000 */
[----:B------:R0:W1:Y:S02]  /*187a0*/  SHFL.IDX P6, R14, R13, R12, R11 ;  /* 0x0000000c0d0e7389 */ /* 0x00006400000c000b */
[----:B01----:R-:W-:Y:S01]  /*187b0*/  ENDCOLLECTIVE ;  /* 0x000000000000791b */ /* 0x003fe20003800000 */
.L_x_1417:
[----:B------:R-:W-:-:S05]  /*187c0*/  @!P2 LEA R7, P3, R10, R7, 0x1 ;  /* 0x000000070a07a211 */ /* 0x000fca00078608ff */
[----:B------:R-:W-:-:S05]  /*187d0*/  @!P2 IMAD.X R6, RZ, RZ, R6, P3 ;  /* 0x000000ffff06a224 */ /* 0x000fca00018e0606 */
[----:B------:R-:W-:Y:S01]  /*187e0*/  @!P2 LOP3.LUT R7, R7, R6, RZ, 0x3c, !PT ;  /* 0x000000060707a212 */ /* 0x000fe200078e3cff */
[----:B------:R-:W-:-:S03]  /*187f0*/  IMAD.MOV.U32 R13, RZ, RZ, R4 ;  /* 0x000000ffff0d7224 */ /* 0x000fc600078e0004 */
[----:B------:R-:W-:-:S04]  /*18800*/  @!P2 LOP3.LUT R6, R7, R6, RZ, 0x3c, !PT ;  /* 0x000000060706a212 */ /* 0x000fc800078e3cff */
[----:B------:R-:W-:Y:S01]  /*18810*/  @!P2 LOP3.LUT R7, R7, R6, RZ, 0x3c, !PT ;  /* 0x000000060707a212 */ /* 0x000fe200078e3cff */
[----:B------:R-:W-:-:S07]  /*18820*/  IMAD.MOV.U32 R8, RZ, RZ, R14 ;  /* 0x000000ffff087224 */ /* 0x000fce00078e000e */
[----:B------:R-:W-:Y:S05]  /*18830*/  WARPSYNC.COLLECTIVE R15, `(.L_x_1418) ;  /* 0x000000000f087348 */ /* 0x000fea0003c00000 */
[----:B------:R0:W1:Y:S02]  /*18840*/  SHFL.IDX P6, R14, R13, R12, R11 ;  /* 0x0000000c0d0e7389 */ /* 0x00006400000c000b */
[----:B01----:R-:W-:Y:S01]  /*18850*/  ENDCOLLECTIVE ;  /* 0x000000000000791b */ /* 0x003fe20003800000 */
.L_x_1418:
[----:B------:R-:W-:Y:S01]  /*18860*/  @!PT LDS RZ, [RZ] ;  /* 0x00000000fffff984 */ /* 0x000fe20000000800 */
[----:B------:R-:W-:Y:S01]  /*18870*/  @!PT LDS RZ, [RZ] ;  /* 0x00000000fffff984 */ /* 0x000fe20000000800 */
[----:B------:R-:W-:Y:S01]  /*18880*/  @!PT LDS RZ, [RZ] ;  /* 0x00000000fffff984 */ /* 0x000fe20000000800 */
[----:B------:R0:W-:Y:S04]  /*18890*/  @!P2 LDGSTS.E.BYPASS.LTC128B.128 [R9+0x10400], desc[UR52][R6.64], !P0 ;  /* 0x104000000609afae */ /* 0x0001e8000c101d74 */
[----:B------:R0:W-:Y:S01]  /*188a0*/  @!P2 LDGSTS.E.BYPASS.LTC128B.128 [R9+0x14400], desc[UR52][R6.64+0x80], !P1 ;  /* 0x144000800609afae */ /* 0x0001e2000c901d74 */
[----:B------:R-:W-:Y:S01]  /*188b0*/  ISETP.GE.AND P2, PT, R5, R2, PT ;  /* 0x000000020500720c */ /* 0x000fe20003f46270 */
[----:B------:R-:W-:Y:S02]  /*188c0*/  IMAD.MOV.U32 R13, RZ, RZ, R3 ;  /* 0x000000ffff0d7224 */ /* 0x000fe400078e0003 */
[----:B------:R-:W-:Y:S02]  /*188d0*/  IMAD.MOV.U32 R12, RZ, RZ, 0x2 ;  /* 0x00000002ff0c7424 */ /* 0x000fe400078e00ff */
[----:B------:R-:W-:-:S08]  /*188e0*/  IMAD.MOV.U32 R5, RZ, RZ, R14 ;  /* 0x000000ffff057224 */ /* 0x000fd000078e000e */
[----:B0-----:R-:W-:Y:S05]  /*188f0*/  WARPSYNC.COLLECTIVE R15, `(.L_x_1419) ;  /* 0x000000000f087348 */ /* 0x001fea0003c00000 */
[----:B------:R1:W2:Y:S02]  /*18900*/  SHFL.IDX P6, R14, R13, R12, R11 ;  /* 0x0000000c0d0e7389 */ /* 0x0002a400000c000b */
[----:B012---:R-:W-:Y:S01]  /*18910*/  ENDCOLLECTIVE ;  /* 0x000000000000791b */ /* 0x007fe20003800000 */
.L_x_1419:
[----:B------:R-:W-:Y:S01]  /*18920*/  @!P2 LEA R7, P3, R10, R5, 0x1 ;  /* 0x000000050a07a211 */ /* 0x000fe200078608ff */
[----:B------:R-:W-:-:S04]  /*18930*/  VIADD R5, R0, 0x20 ;  /* 0x0000002000057836 */ /* 0x000fc80000000000 */
[----:B------:R-:W-:-:S05]  /*18940*/  @!P2 IMAD.X R6, RZ, RZ, R8, P3 ;  /* 0x000000ffff06a224 */ /* 0x000fca00018e0608 */
[----:B------:R-:W-:Y:S01]  /*18950*/  @!P2 LOP3.LUT R7, R7, R6, RZ, 0x3c, !PT ;  /* 0x000000060707a212 */ /* 0x000fe200078e3cff */
[----:B------:R-:W-:-:S03]  /*18960*/  IMAD.MOV.U32 R13, RZ, RZ, R4 ;  /* 0x000000ffff0d7224 */ /* 0x000fc600078e0004 */
[----:B------:R-:W-:-:S04]  /*18970*/  @!P2 LOP3.LUT R6, R7, R6, RZ, 0x3c, !PT ;  /* 0x000000060706a212 */ /* 0x000fc800078e3cff */
[----:B------:R-:W-:-:S05]  /*18980*/  @!P2 LOP3.LUT R7, R7, R6, RZ, 0x3c, !PT ;  /* 0x000000060707a212 */ /* 0x000fca00078e3cff */
[----:B------:R-:W-:Y:S01]  /*18990*/  @!PT LDS RZ, [RZ] ;  /* 0x00000000fffff984 */ /* 0x000fe20000000800 */
[----:B------:R-:W-:Y:S01]  /*189a0*/  @!PT LDS RZ, [RZ] ;  /* 0x00000000fffff984 */ /* 0x000fe20000000800 */
[----:B------:R-:W-:Y:S01]  /*189b0*/  @!PT LDS RZ, [RZ] ;  /* 0x00000000fffff984 */ /* 0x000fe20000000800 */
[----:B------:R-:W-:Y:S04]  /*189c0*/  @!P2 LDGSTS.E.BYPASS.LTC128B.128 [R9+0x10c00], desc[UR52][R6.64], !P0 ;  /* 0x10c000000609afae */ /* 0x000fe8000c101d74 */
[----:B------:R0:W-:Y:S01]  /*189d0*/  @!P2 LDGSTS.E.BYPASS.LTC128B.128 [R9+0x14c00], desc[UR52][R6.64+0x80], !P1 ;  /* 0x14c000800609afae */ /* 0x0001e2000c901d74 */
[----:B------:R-:W-:Y:S01]  /*189e0*/  ISETP.GE.AND P2, PT, R5, R2, PT ;  /* 0x000000020500720c */ /* 0x000fe20003f46270 */
[----:B0-----:R-:W-:-:S12]  /*189f0*/  IMAD.MOV.U32 R6, RZ, RZ, R14 ;  /* 0x000000ffff067224 */ /* 0x001fd800078e000e */
[----:B------:R-:W-:Y:S05]  /*18a00*/  WARPSYNC.COLLECTIVE R15, `(.L_x_1420) ;  /* 0x000000000f087348 */ /* 0x000fea0003c00000 */
[----:B------:R0:W1:Y:S02]  /*18a10*/  SHFL.IDX P6, R14, R13, R12, R11 ;  /* 0x0000000c0d0e7389 */ /* 0x00006400000c000b */
[----:B01----:R-:W-:Y:S01]  /*18a20*/  ENDCOLLECTIVE ;  /* 0x000000000000791b */ /* 0x003fe20003800000 */
.L_x_1420:
[----:B------:R-:W-:Y:S02]  /*18a30*/  IMAD.MOV.U32 R13, RZ, RZ, R3 ;  /* 0x000000ffff0d7224 */ /* 0x000fe400078e0003 */
[----:B------:R-:W-:Y:S02]  /*18a40*/  IMAD.MOV.U32 R12, RZ, RZ, 0x3 ;  /* 0x00000003ff0c7424 */ /* 0x000fe400078e00ff */
[----:B------:R-:W-:-:S07]  /*18a50*/  IMAD.MOV.U32 R5, RZ, RZ, R14 ;  /* 0x000000ffff057224 */ /* 0x000fce00078e000e */
[----:B------:R-:W-:Y:S05]  /*18a60*/  WARPSYNC.COLLECTIVE R15, `(.L_x_1421) ;  /* 0x000000000f087348 */ /* 0x000fea0003c00000 */
[----:B------:R0:W1:Y:S02]  /*18a70*/  SHFL.IDX P6, R14, R13, R12, R11 ;  /* 0x0000000c0d0e7389 */ /* 0x00006400000c000b */
[----:B01----:R-:W-:Y:S01]  /*18a80*/  ENDCOLLECTIVE ;  /* 0x000000000000791b */ /* 0x003fe20003800000 */
.L_x_1421:
[----:B------:R-:W-:-:S05]  /*18a90*/  @!P2 LEA R5, P3, R10, R5, 0x1 ;  /* 0x000000050a05a211 */ /* 0x000fca00078608ff */
[----:B------:R-:W-:-:S04]  /*18aa0*/  @!P2 IMAD.X R6, RZ, RZ, R6, P3 ;  /* 0x000000ffff06a224 */ /* 0x000fc800018e0606 */
[----:B------:R-:W-:Y:S02]  /*18ab0*/  @!P2 IMAD.MOV.U32 R7, RZ, RZ, R6 ;  /* 0x000000ffff07a224 */ /* 0x000fe400078e0006 */
[----:B------:R-:W-:Y:S02]  /*18ac0*/  @!P2 IMAD.MOV.U32 R6, RZ, RZ, R5 ;  /* 0x000000ffff06a224 */ /* 0x000fe400078e0005 */
[----:B------:R-:W-:Y:S02]  /*18ad0*/  IMAD.MOV.U32 R13, RZ, RZ, R4 ;  /* 0x000000ffff0d7224 */ /* 0x000fe400078e0004 */
[----:B------:R-:W-:Y:S01]  /*18ae0*/  VIADD R5, R0, 0x30 ;  /* 0x0000003000057836 */ /* 0x000fe20000000000 */
        /* <DEDUP_REMOVED lines=10> */
.L_x_1422:
[----:B------:R-:W-:Y:S02]  /*18b90*/  IMAD.MOV.U32 R13, RZ, RZ, R3 ;  /* 0x000000ffff0d7224 */ /* 0x000fe400078e0003 */
[----:B------:R-:W-:Y:S02]  /*18ba0*/  IMAD.MOV.U32 R12, RZ, RZ, 0x4 ;  /* 0x00000004ff0c7424 */ /* 0x000fe400078e00ff */
[----:B------:R-:W-:-:S07]  /*18bb0*/  IMAD.MOV.U32 R5, RZ, RZ, R14 ;  /* 0x000000ffff057224 */ /* 0x000fce00078e000e */
[----:B------:R-:W-:Y:S05]  /*18bc0*/  WARPSYNC.COLLECTIVE R15, `(.L_x_1423) ;  /* 0x000000000f087348 */ /* 0x000fea0003c00000 */
[----:B------:R0:W1:Y:S02]  /*18bd0*/  SHFL.IDX P6, R14, R13, R12, R11 ;  /* 0x0000000c0d0e7389 */ /* 0x00006400000c000b */
[----:B01----:R-:W-:Y:S01]  /*18be0*/  ENDCOLLECTIVE ;  /* 0x000000000000791b */ /* 0x003fe20003800000 */
.L_x_1423:
        /* <DEDUP_REMOVED lines=16> */
.L_x_1424:
[----:B------:R-:W-:Y:S02]  /*18cf0*/  IMAD.MOV.U32 R13, RZ, RZ, R3 ;  /* 0x000000ffff0d7224 */ /* 0x000fe400078e0003 */
[----:B------:R-:W-:Y:S02]  /*18d00*/  IMAD.MOV.U32 R12, RZ, RZ, 0x5 ;  /* 0x00000005ff0c7424 */ /* 0x000fe400078e00ff */
[----:B------:R-:W-:-:S07]  /*18d10*/  IMAD.MOV.U32 R5, RZ, RZ, R14 ;  /* 0x000000ffff057224 */ /* 0x000fce00078e000e */
[----:B------:R-:W-:Y:S05]  /*18d20*/  WARPSYNC.COLLECTIVE R15, `(.L_x_1425) ;  /* 0x000000000f087348 */ /* 0x000fea0003c00000 */
[----:B------:R0:W1:Y:S02]  /*18d30*/  SHFL.IDX P6, R14, R13, R12, R11 ;  /* 0x0000000c0d0e7389 */ /* 0x00006400000c000b */
[----:B01----:R-:W-:Y:S01]  /*18d40*/  ENDCOLLECTIVE ;  /* 0x000000000000791b */ /* 0x003fe20003800000 */
.L_x_1425:
        /* <DEDUP_REMOVED lines=16> */
.L_x_1426:
[----:B------:R-:W-:Y:S02]  /*18e50*/  IMAD.MOV.U32 R13, RZ, RZ, R3 ;  /* 0x000000ffff0d7224 */ /* 0x000fe400078e0003 */
[----:B------:R-:W-:Y:S02]  /*18e60*/  IMAD.MOV.U32 R12, RZ, RZ, 0x6 ;  /* 0x00000006ff0c7424 */ /* 0x000fe400078e00ff */
[----:B------:R-:W-:-:S07]  /*18e70*/  IMAD.MOV.U32 R5, RZ, RZ, R14 ;  /* 0x000000ffff057224 */ /* 0x000fce00078e000e */
[----:B------:R-:W-:Y:S05]  /*18e80*/  WARPSYNC.COLLECTIVE R15, `(.L_x_1427) ;  /* 0x000000000f087348 */ /* 0x000fea0003c00000 */
[----:B------:R0:W1:Y:S02]  /*18e90*/  SHFL.IDX P6, R14, R13, R12, R11 ;  /* 0x0000000c0d0e7389 */ /* 0x00006400000c000b */
[----:B01----:R-:W-:Y:S01]  /*18ea0*/  ENDCOLLECTIVE ;  /* 0x000000000000791b */ /* 0x003fe20003800000 */
.L_x_1427:
[----:B------:R-:W-:-:S05]  /*18eb0*/  @!P2 LEA R5, P3, R10, R5, 0x1 ;  /* 0x000000050a05a211 */ /* 0x000fca00078608ff */
[----:B------:R-:W-:-:S04]  /*18ec0*/  @!P2 IMAD.X R6, RZ, RZ, R6, P3 ;  /* 0x000000ffff06a224 */ /* 0x000fc800018e0606 */
[----:B------:R-:W-:Y:S02]  /*18ed0*/  @!P2 IMAD.MOV.U32 R7, RZ, RZ, R6 ;  /* 0x000000ffff07a224 */ /* 0x000fe400078e0006 */
[----:B------:R-:W-:Y:S02]  /*18ee0*/  @!P2 IMAD.MOV.U32 R6, RZ, RZ, R5 ;  /* 0x000000ffff06a224 */ /* 0x000fe400078e0005 */
[----:B------:R-:W-:-:S03]  /*18ef0*/  IMAD.MOV.U32 R13, RZ, RZ, R4 ;  /* 0x000000ffff0d7224 */ /* 0x000fc600078e0004 */
[----:B------:R-:W-:Y:S01]  /*18f00*/  @!PT LDS RZ, [RZ] ;  /* 0x00000000fffff984 */ /* 0x000fe20000000800 */
[----:B------:R-:W-:Y:S01]  /*18f10*/  @!PT LDS RZ, [RZ] ;  /* 0x00000000fffff984 */ /* 0x000fe20000000800 */
[----:B------:R-:W-:Y:S01]  /*18f20*/  @!PT LDS RZ, [RZ] ;  /* 0x00000000fffff984 */ /* 0x000fe20000000800 */
[----:B------:R-:W-:Y:S04]  /*18f30*/  @!P2 LDGSTS.E.BYPASS.LTC128B.128 [R9+0x12c00], desc[UR52][R6.64], !P0 ;  /* 0x12c000000609afae */ /* 0x000fe8000c101d74 */
[----:B------:R0:W-:Y:S02]  /*18f40*/  @!P2 LDGSTS.E.BYPASS.LTC128B.128 [R9+0x16c00], desc[UR52][R6.64+0x80], !P1 ;  /* 0x16c000800609afae */ /* 0x0001e4000c901d74 */
[----:B0-----:R-:W-:-:S07]  /*18f50*/  IMAD.MOV.U32 R6, RZ, RZ, R14 ;  /* 0x000000ffff067224 */ /* 0x001fce00078e000e */
[----:B------:R-:W-:Y:S05]  /*18f60*/  WARPSYNC.COLLECTIVE R15, `(.L_x_1428) ;  /* 0x000000000f087348 */ /* 0x000fea0003c00000 */
[----:B------:R0:W1:Y:S02]  /*18f70*/  SHFL.IDX P6, R14, R13, R12, R11 ;  /* 0x0000000c0d0e7389 */ /* 0x00006400000c000b */
[----:B01----:R-:W-:Y:S01]  /*18f80*/  ENDCOLLECTIVE ;  /* 0x000000000000791b */ /* 0x003fe20003800000 */
.L_x_1428:
[----:B------:R-:W-:-:S05]  /*18f90*/  VIADD R7, R0, 0x60 ;  /* 0x0000006000077836 */ /* 0x000fca0000000000 */
[----:B------:R-:W-:Y:S01]  /*18fa0*/  ISETP.GE.AND P2, PT, R7, R2, PT ;  /* 0x000000020700720c */ /* 0x000fe20003f46270 */
[----:B------:R-:W-:Y:S02]  /*18fb0*/  IMAD.MOV.U32 R13, RZ, RZ, R3 ;  /* 0x000000ffff0d7224 */ /* 0x000fe400078e0003 */
[----:B------:R-:W-:Y:S02]  /*18fc0*/  IMAD.MOV.U32 R12, RZ, RZ, 0x7 ;  /* 0x00000007ff0c7424 */ /* 0x000fe400078e00ff */
[----:B------:R-:W-:-:S08]  /*18fd0*/  IMAD.MOV.U32 R5, RZ, RZ, R14 ;  /* 0x000000ffff057224 */ /* 0x000fd000078e000e */
[----:B------:R-:W-:Y:S05]  /*18fe0*/  WARPSYNC.COLLECTIVE R15, `(.L_x_1429) ;  /* 0x000000000f087348 */ /* 0x000fea0003c00000 */
[----:B------:R0:W1:Y:S02]  /*18ff0*/  SHFL.IDX P6, R14, R13, R12, R11 ;  /* 0x0000000c0d0e7389 */ /* 0x00006400000c000b */
[----:B01----:R-:W-:Y:S01]  /*19000*/  ENDCOLLECTIVE ;  /* 0x000000000000791b */ /* 0x003fe20003800000 */
.L_x_1429:
[----:B------:R-:W-:-:S05]  /*19010*/  @!P2 LEA R5, P3, R10, R5, 0x1 ;  /* 0x000000050a05a211 */ /* 0x000fca00078608ff */
[----:B------:R-:W-:-:S04]  /*19020*/  @!P2 IMAD.X R6, RZ, RZ, R6, P3 ;  /* 0x000000ffff06a224 */ /* 0x000fc800018e0606 */
[----:B------:R-:W-:Y:S02]  /*19030*/  @!P2 IMAD.MOV.U32 R7, RZ, RZ, R6 ;  /* 0x000000ffff07a224 */ /* 0x000fe400078e0006 */
[----:B------:R-:W-:Y:S02]  /*19040*/  IMAD.MOV.U32 R13, RZ, RZ, R4 ;  /* 0x000000ffff0d7224 */ /* 0x000fe400078e0004 */
[----:B------:R-:W-:-:S05]  /*19050*/  @!P2 IMAD.MOV.U32 R6, RZ, RZ, R5 ;  /* 0x000000ffff06a224 */ /* 0x000fca00078e0005 */
[----:B------:R-:W-:Y:S01]  /*19060*/  @!PT LDS RZ, [RZ] ;  /* 0x00000000fffff984 */ /* 0x000fe20000000800 */
[----:B------:R-:W-:Y:S01]  /*19070*/  @!PT LDS RZ, [RZ] ;  /* 0x00000000fffff984 */ /* 0x000fe20000000800 */
[----:B------:R-:W-:Y:S01]  /*19080*/  @!PT LDS RZ, [RZ] ;  /* 0x00000000fffff984 */ /* 0x000fe20000000800 */
[----:B------:R0:W-:Y:S01]  /*19090*/  @!P2 LDGSTS.E.BYPASS.LTC128B.128 [R9+0x13400], desc[UR52][R6.64], !P0 ;  /* 0x134000000609afae */ /* 0x0001e2000c101d74 */
[----:B------:R-:W-:-:S03]  /*190a0*/  IMAD.MOV.U32 R5, RZ, RZ, R14 ;  /* 0x000000ffff057224 */ /* 0x000fc600078e000e */
[----:B------:R0:W-:Y:S04]  /*190b0*/  @!P2 LDGSTS.E.BYPASS.LTC128B.128 [R9+0x17400], desc[UR52][R6.64+0x80], !P1 ;  /* 0x174000800609afae */ /* 0x0001e8000c901d74 */
[----:B0-----:R-:W-:Y:S05]  /*190c0*/  WARPSYNC.COLLECTIVE R15, `(.L_x_1430) ;  /* 0x000000000f087348 */ /* 0x001fea0003c00000 */
[----:B------:R1:W2:Y:S02]  /*190d0*/  SHFL.IDX P6, R14, R13, R12, R11 ;  /* 0x0000000c0d0e7389 */ /* 0x0002a400000c000b */
[----:B012---:R-:W-:Y:S01]  /*190e0*/  ENDCOLLECTIVE ;  /* 0x000000000000791b */ /* 0x007fe20003800000 */
.L_x_1430:
[----:B------:R-:W-:Y:S01]  /*190f0*/  IMAD.MOV.U32 R3, RZ, RZ, R14 ;  /* 0x000000ffff037224 */ /* 0x000fe200078e000e */
[----:B------:R-:W-:Y:S06]  /*19100*/  BRA `(.L_x_1431) ;  /* 0xffffffb400087947 */ /* 0x000fec000383ffff */
.L_x_1320:
[----:B0-----:R0:W3:Y:S02]  /*19110*/  SYNCS.PHASECHK.TRANS64.TRYWAIT P0, [R18+URZ+0x28820], R0 ;  /* 0x02882000120075a7 */ /* 0x0010e4000800017f */
[----:B---3--:R-:W-:Y:S05]  /*19120*/  @!P0 NANOSLEEP.SYNCS 0x989680 ;  /* 0x009896800000895d */ /* 0x008fea0003900000 */
[----:B------:R-:W3:Y:S02]  /*19130*/  @!P0 SYNCS.PHASECHK.TRANS64 P0, [R18+URZ+0x28820], R0 ;  /* 0x02882000120085a7 */ /* 0x000ee4000800007f */
[----:B---3--:R-:W-:Y:S05]  /*19140*/  @!P0 BRA `(.L_x_1320) ;  /* 0xfffffffc00f08947 */ /* 0x008fea000383ffff */
[----:B------:R-:W-:Y:S05]  /*19150*/  BRA `(.L_x_1432) ;  /* 0xffffffb400787947 */ /* 0x000fea000383ffff */
.L_x_1329:
[----:B-1----:R1:W2:Y:S02]  /*19160*/  SYNCS.PHASECHK.TRANS64.TRYWAIT P0, [R3+URZ+0x28840], R2 ;  /* 0x02884002030075a7 */ /* 0x0022a4000800017f */
[----:B--2---:R-:W-:Y:S05]  /*19170*/  @!P0 NANOSLEEP.SYNCS 0x989680 ;  /* 0x009896800000895d */ /* 0x004fea0003900000 */
[----:B------:R-:W2:Y:S02]  /*19180*/  @!P0 SYNCS.PHASECHK.TRANS64 P0, [R3+URZ+0x28840], R2 ;  /* 0x02884002030085a7 */ /* 0x000ea4000800007f */
[----:B--2---:R-:W-:Y:S05]  /*19190*/  @!P0 BRA `(.L_x_1329) ;  /* 0xfffffffc00f08947 */ /* 0x004fea000383ffff */
[----:B------:R-:W-:Y:S05]  /*191a0*/  BRA `(.L_x_1433) ;  /* 0xffffffb8006c7947 */ /* 0x000fea000383ffff */
.L_x_1335:
[----:B0-----:R0:W1:Y:S02]  /*191b0*/  SYNCS.PHASECHK.TRANS64.TRYWAIT P0, [R3+URZ+0x60], R2 ;  /* 0x00006002030075a7 */ /* 0x001064000800017f */
[----:B-1----:R-:W-:Y:S05]  /*191c0*/  @!P0 NANOSLEEP.SYNCS 0x989680 ;  /* 0x009896800000895d */ /* 0x002fea0003900000 */
[----:B------:R-:W1:Y:S02]  /*191d0*/  @!P0 SYNCS.PHASECHK.TRANS64 P0, [R3+URZ+0x60], R2 ;  /* 0x00006002030085a7 */ /* 0x000e64000800007f */
[----:B-1----:R-:W-:Y:S05]  /*191e0*/  @!P0 BRA `(.L_x_1335) ;  /* 0xfffffffc00f08947 */ /* 0x002fea000383ffff */
[----:B------:R-:W-:Y:S05]  /*191f0*/  BRA `(.L_x_1434) ;  /* 0xffffffbc00407947 */ /* 0x000fea000383ffff */
.L_x_1344:
[----:B-1----:R1:W2:Y:S02]  /*19200*/  SYNCS.PHASECHK.TRANS64.TRYWAIT P0, [R3+URZ+0x28840], R2 ;  /* 0x02884002030075a7 */ /* 0x0022a4000800017f */
[----:B--2---:R-:W-:Y:S05]  /*19210*/  @!P0 NANOSLEEP.SYNCS 0x989680 ;  /* 0x009896800000895d */ /* 0x004fea0003900000 */
[----:B------:R-:W2:Y:S02]  /*19220*/  @!P0 SYNCS.PHASECHK.TRANS64 P0, [R3+URZ+0x28840], R2 ;  /* 0x02884002030085a7 */ /* 0x000ea4000800007f */
[----:B--2---:R-:W-:Y:S05]  /*19230*/  @!P0 BRA `(.L_x_1344) ;  /* 0xfffffffc00f08947 */ /* 0x004fea000383ffff */
[----:B------:R-:W-:Y:S05]  /*19240*/  BRA `(.L_x_1435) ;  /* 0xffffffc000cc7947 */ /* 0x000fea000383ffff */
.L_x_1350:
[----:B0-----:R0:W1:Y:S02]  /*19250*/  SYNCS.PHASECHK.TRANS64.TRYWAIT P0, [R2+URZ+0x60], R3 ;  /* 0x00006003020075a7 */ /* 0x001064000800017f */
[----:B-1----:R-:W-:Y:S05]  /*19260*/  @!P0 NANOSLEEP.SYNCS 0x989680 ;  /* 0x009896800000895d */ /* 0x002fea0003900000 */
[----:B------:R-:W1:Y:S02]  /*19270*/  @!P0 SYNCS.PHASECHK.TRANS64 P0, [R2+URZ+0x60], R3 ;  /* 0x00006003020085a7 */ /* 0x000e64000800007f */
[----:B-1----:R-:W-:Y:S05]  /*19280*/  @!P0 BRA `(.L_x_1350) ;  /* 0xfffffffc00f08947 */ /* 0x002fea000383ffff */
[----:B------:R-:W-:Y:S05]  /*19290*/  BRA `(.L_x_1436) ;  /* 0xffffffc400a07947 */ /* 0x000fea000383ffff */
.L_x_1359:
[----:B--2---:R2:W3:Y:S02]  /*192a0*/  SYNCS.PHASECHK.TRANS64.TRYWAIT P0, [R2+URZ+0x28840], R3 ;  /* 0x02884003020075a7 */ /* 0x0044e4000800017f */
[----:B---3--:R-:W-:Y:S05]  /*192b0*/  @!P0 NANOSLEEP.SYNCS 0x989680 ;  /* 0x009896800000895d */ /* 0x008fea0003900000 */
[----:B------:R-:W3:Y:S02]  /*192c0*/  @!P0 SYNCS.PHASECHK.TRANS64 P0, [R2+URZ+0x28840], R3 ;  /* 0x02884003020085a7 */ /* 0x000ee4000800007f */
[----:B---3--:R-:W-:Y:S05]  /*192d0*/  @!P0 BRA `(.L_x_1359) ;  /* 0xfffffffc00f08947 */ /* 0x008fea000383ffff */
[----:B------:R-:W-:Y:S05]  /*192e0*/  BRA `(.L_x_1437) ;  /* 0xffffffcc00007947 */ /* 0x000fea000383ffff */
.L_x_1365:
[----:B0-----:R0:W1:Y:S02]  /*192f0*/  SYNCS.PHASECHK.TRANS64.TRYWAIT P0, [R2+URZ+0x60], R5 ;  /* 0x00006005020075a7 */ /* 0x001064000800017f */
[----:B-1----:R-:W-:Y:S05]  /*19300*/  @!P0 NANOSLEEP.SYNCS 0x989680 ;  /* 0x009896800000895d */ /* 0x002fea0003900000 */
[----:B------:R-:W1:Y:S02]  /*19310*/  @!P0 SYNCS.PHASECHK.TRANS64 P0, [R2+URZ+0x60], R5 ;  /* 0x00006005020085a7 */ /* 0x000e64000800007f */
[----:B-1----:R-:W-:Y:S05]  /*19320*/  @!P0 BRA `(.L_x_1365) ;  /* 0xfffffffc00f08947 */ /* 0x002fea000383ffff */
[----:B------:R-:W-:Y:S05]  /*19330*/  BRA `(.L_x_1438) ;  /* 0xffffffcc00d47947 */ /* 0x000fea000383ffff */
.L_x_1376:
[----:B--2---:R2:W3:Y:S02]  /*19340*/  SYNCS.PHASECHK.TRANS64.TRYWAIT P0, [R0+URZ+0x28860], R3 ;  /* 0x02886003000075a7 */ /* 0x0044e4000800017f */
[----:B---3--:R-:W-:Y:S05]  /*19350*/  @!P0 NANOSLEEP.SYNCS 0x989680 ;  /* 0x009896800000895d */ /* 0x008fea0003900000 */
[----:B------:R-:W3:Y:S02]  /*19360*/  @!P0 SYNCS.PHASECHK.TRANS64 P0, [R0+URZ+0x28860], R3 ;  /* 0x02886003000085a7 */ /* 0x000ee4000800007f */
[----:B---3--:R-:W-:Y:S05]  /*19370*/  @!P0 BRA `(.L_x_1376) ;  /* 0xfffffffc00f08947 */ /* 0x008fea000383ffff */
[----:B------:R-:W-:Y:S05]  /*19380*/  BRA `(.L_x_1439) ;  /* 0xffffffd400207947 */ /* 0x000fea000383ffff */
.L_x_1383:
[----:B--2---:R-:W2:Y:S01]  /*19390*/  LDL R3, [R1] ;  /* 0x0000000001037983 */ /* 0x004ea20000100800 */
[----:B------:R-:W-:Y:S01]  /*193a0*/  BSSY B0, `(.L_x_1440) ;  /* 0x0000008000007945 */ /* 0x000fe20003800000 */
[----:B0-----:R-:W-:Y:S02]  /*193b0*/  IMAD.MOV.U32 R12, RZ, RZ, RZ ;  /* 0x000000ffff0c7224 */ /* 0x001fe400078e00ff */
[----:B------:R-:W-:Y:S02]  /*193c0*/  IMAD.MOV.U32 R11, RZ, RZ, 0x1f ;  /* 0x0000001fff0b7424 */ /* 0x000fe400078e00ff */
[----:B------:R-:W-:Y:S02]  /*193d0*/  IMAD.MOV.U32 R15, RZ, RZ, -0x1 ;  /* 0xffffffffff0f7424 */ /* 0x000fe400078e00ff */
[----:B--2---:R-:W-:-:S07]  /*193e0*/  IMAD.MOV.U32 R13, RZ, RZ, R3 ;  /* 0x000000ffff0d7224 */ /* 0x004fce00078e0003 */
[----:B-1-3--:R-:W-:Y:S05]  /*193f0*/  WARPSYNC.COLLECTIVE R15, `(.L_x_1441) ;  /* 0x000000000f087348 */ /* 0x00afea0003c00000 */
[----:B------:R0:W2:Y:S02]  /*19400*/  SHFL.IDX P6, R14, R13, R12, R11 ;  /* 0x0000000c0d0e7389 */ /* 0x0000a400000c000b */
[----:B0123--:R-:W-:Y:S01]  /*19410*/  ENDCOLLECTIVE ;  /* 0x000000000000791b */ /* 0x00ffe20003800000 */
.L_x_1441:
[----:B------:R-:W-:Y:S05]  /*19420*/  BSYNC B0 ;  /* 0x0000000000007941 */ /* 0x000fea0003800000 */
.L_x_1440:
        /* <DEDUP_REMOVED lines=9> */
.L_x_1442:
[----:B------:R-:W-:Y:S01]  /*194c0*/  ULDC UR4, c[0x0][0xc3c] ;  /* 0x00030f0000047ab9 */ /* 0x000fe20000000800 */
        /* <DEDUP_REMOVED lines=24> */
.L_x_1443:
[----:B------:R-:W-:Y:S01]  /*19650*/  IMAD.MOV.U32 R12, RZ, RZ, 0x2 ;  /* 0x00000002ff0c7424 */ /* 0x000fe200078e00ff */
[----:B------:R-:W-:-:S05]  /*19660*/  SEL R3, R14, RZ, P1 ;  /* 0x000000ff0e037207 */ /* 0x000fca0000800000 */
[----:B------:R-:W-:-:S04]  /*19670*/  IMAD.IADD R2, R2, 0x1, R3 ;  /* 0x0000000102027824 */ /* 0x000fc800078e0203 */
[----:B------:R-:W-:-:S07]  /*19680*/  IMAD.MOV.U32 R13, RZ, RZ, R2 ;  /* 0x000000ffff0d7224 */ /* 0x000fce00078e0002 */
[----:B------:R-:W-:Y:S05]  /*19690*/  WARPSYNC.COLLECTIVE R15, `(.L_x_1444) ;  /* 0x000000000f087348 */ /* 0x000fea0003c00000 */
[----:B------:R0:W1:Y:S02]  /*196a0*/  SHFL.UP P6, R14, R13, R12, R11 ;  /* 0x0400000c0d0e7389 */ /* 0x00006400000c000b */
[----:B01----:R-:W-:Y:S01]  /*196b0*/  ENDCOLLECTIVE ;  /* 0x000000000000791b */ /* 0x003fe20003800000 */
.L_x_1444:
[----:B------:R-:W-:Y:S01]  /*196c0*/  IMAD.MOV.U32 R12, RZ, RZ, 0x4 ;  /* 0x00000004ff0c7424 */ /* 0x000fe200078e00ff */
[----:B------:R-:W-:-:S05]  /*196d0*/  SEL R3, R14, RZ, P2 ;  /* 0x000000ff0e037207 */ /* 0x000fca0001000000 */
[----:B------:R-:W-:-:S04]  /*196e0*/  IMAD.IADD R2, R2, 0x1, R3 ;  /* 0x0000000102027824 */ /* 0x000fc800078e0203 */
[----:B------:R-:W-:-:S07]  /*196f0*/  IMAD.MOV.U32 R13, RZ, RZ, R2 ;  /* 0x000000ffff0d7224 */ /* 0x000fce00078e0002 */
[----:B------:R-:W-:Y:S05]  /*19700*/  WARPSYNC.COLLECTIVE R15, `(.L_x_1445) ;  /* 0x000000000f087348 */ /* 0x000fea0003c00000 */
[----:B------:R0:W1:Y:S02]  /*19710*/  SHFL.UP P6, R14, R13, R12, R11 ;  /* 0x0400000c0d0e7389 */ /* 0x00006400000c000b */
[----:B01----:R-:W-:Y:S01]  /*19720*/  ENDCOLLECTIVE ;  /* 0x000000000000791b */ /* 0x003fe20003800000 */
.L_x_1445:
[----:B------:R-:W-:Y:S01]  /*19730*/  IMAD.MOV.U32 R12, RZ, RZ, 0x8 ;  /* 0x00000008ff0c7424 */ /* 0x000fe200078e00ff */
[----:B------:R-:W-:-:S05]  /*19740*/  SEL R3, R14, RZ, P3 ;  /* 0x000000ff0e037207 */ /* 0x000fca0001800000 */
[----:B------:R-:W-:-:S04]  /*19750*/  IMAD.IADD R2, R2, 0x1, R3 ;  /* 0x0000000102027824 */ /* 0x000fc800078e0203 */
[----:B------:R-:W-:-:S07]  /*19760*/  IMAD.MOV.U32 R13, RZ, RZ, R2 ;  /* 0x000000ffff0d7224 */ /* 0x000fce00078e0002 */
[----:B------:R-:W-:Y:S05]  /*19770*/  WARPSYNC.COLLECTIVE R15, `(.L_x_1446) ;  /* 0x000000000f087348 */ /* 0x000fea0003c00000 */
[----:B------:R0:W1:Y:S02]  /*19780*/  SHFL.UP P6, R14, R13, R12, R11 ;  /* 0x0400000c0d0e7389 */ /* 0x00006400000c000b */
[----:B01----:R-:W-:Y:S01]  /*19790*/  ENDCOLLECTIVE ;  /* 0x000000000000791b */ /* 0x003fe20003800000 */
.L_x_1446:
[----:B------:R-:W-:Y:S01]  /*197a0*/  IMAD.MOV.U32 R12, RZ, RZ, 0x10 ;  /* 0x00000010ff0c7424 */ /* 0x000fe200078e00ff */
[----:B------:R-:W-:-:S05]  /*197b0*/  SEL R3, R14, RZ, P4 ;  /* 0x000000ff0e037207 */ /* 0x000fca0002000000 */
[----:B------:R-:W-:-:S04]  /*197c0*/  IMAD.IADD R2, R2, 0x1, R3 ;  /* 0x0000000102027824 */ /* 0x000fc800078e0203 */
[----:B------:R-:W-:-:S07]  /*197d0*/  IMAD.MOV.U32 R13, RZ, RZ, R2 ;  /* 0x000000ffff0d7224 */ /* 0x000fce00078e0002 */
[----:B------:R-:W-:Y:S05]  /*197e0*/  WARPSYNC.COLLECTIVE R15, `(.L_x_1447) ;  /* 0x000000000f087348 */ /* 0x000fea0003c00000 */
[----:B------:R0:W1:Y:S02]  /*197f0*/  SHFL.UP P6, R14, R13, R12, R11 ;  /* 0x0400000c0d0e7389 */ /* 0x00006400000c000b */
[----:B01----:R-:W-:Y:S01]  /*19800*/  ENDCOLLECTIVE ;  /* 0x000000000000791b */ /* 0x003fe20003800000 */
.L_x_1447:
[----:B------:R-:W-:Y:S02]  /*19810*/  IMAD.MOV.U32 R12, RZ, RZ, 0x1f ;  /* 0x0000001fff0c7424 */ /* 0x000fe400078e00ff */
[----:B------:R-:W-:Y:S01]  /*19820*/  IMAD.MOV.U32 R11, RZ, RZ, 0x1f ;  /* 0x0000001fff0b7424 */ /* 0x000fe200078e00ff */
[----:B------:R-:W-:-:S05]  /*19830*/  SEL R3, R14, RZ, P5 ;  /* 0x000000ff0e037207 */ /* 0x000fca0002800000 */
[----:B------:R-:W-:-:S04]  /*19840*/  IMAD.IADD R2, R2, 0x1, R3 ;  /* 0x0000000102027824 */ /* 0x000fc800078e0203 */
[----:B------:R-:W-:-:S07]  /*19850*/  IMAD.MOV.U32 R13, RZ, RZ, R2 ;  /* 0x000000ffff0d7224 */ /* 0x000fce00078e0002 */
[----:B------:R-:W-:Y:S05]  /*19860*/  WARPSYNC.COLLECTIVE R15, `(.L_x_1448) ;  /* 0x000000000f087348 */ /* 0x000fea0003c00000 */
[----:B------:R0:W1:Y:S02]  /*19870*/  SHFL.IDX P6, R14, R13, R12, R11 ;  /* 0x0000000c0d0e7389 */ /* 0x00006400000c000b */
[----:B01----:R-:W-:Y:S01]  /*19880*/  ENDCOLLECTIVE ;  /* 0x000000000000791b */ /* 0x003fe20003800000 */
.L_x_1448:
[----:B------:R-:W-:Y:S01]  /*19890*/  IMAD.MOV.U32 R10, RZ, RZ, R14 ;  /* 0x000000ffff0a7224 */ /* 0x000fe200078e000e */
[----:B------:R-:W-:Y:S06]  /*198a0*/  BRA `(.L_x_1449) ;  /* 0xffffffd400a87947 */ /* 0x000fec000383ffff */
.L_x_1386:
[----:B------:R-:W-:Y:S01]  /*198b0*/  BSSY B0, `(.L_x_1450) ;  /* 0x0000008000007945 */ /* 0x000fe20003800000 */
[----:B------:R-:W-:Y:S02]  /*198c0*/  IMAD.MOV.U32 R13, RZ, RZ, R2 ;  /* 0x000000ffff0d7224 */ /* 0x000fe400078e0002 */
[----:B------:R-:W-:Y:S02]  /*198d0*/  IMAD.MOV.U32 R12, RZ, RZ, 0x1 ;  /* 0x00000001ff0c7424 */ /* 0x000fe400078e00ff */
[----:B------:R-:W-:Y:S02]  /*198e0*/  IMAD.MOV.U32 R11, RZ, RZ, RZ ;  /* 0x000000ffff0b7224 */ /* 0x000fe400078e00ff */
[----:B------:R-:W-:-:S07]  /*198f0*/  IMAD.MOV.U32 R15, RZ, RZ, -0x1 ;  /* 0xffffffffff0f7424 */ /* 0x000fce00078e00ff */
[----:B------:R-:W-:Y:S05]  /*19900*/  WARPSYNC.COLLECTIVE R15, `(.L_x_1451) ;  /* 0x000000000f087348 */ /* 0x000fea0003c00000 */
[----:B------:R0:W1:Y:S02]  /*19910*/  SHFL.UP P6, R14, R13, R12, R11 ;  /* 0x0400000c0d0e7389 */ /* 0x00006400000c000b */
[----:B01----:R-:W-:Y:S01]  /*19920*/  ENDCOLLECTIVE ;  /* 0x000000000000791b */ /* 0x003fe20003800000 */
.L_x_1451:
[----:B------:R-:W-:Y:S05]  /*19930*/  BSYNC B0 ;  /* 0x0000000000007941 */ /* 0x000fea0003800000 */
.L_x_1450:
[----:B------:R-:W-:Y:S01]  /*19940*/  SEL R3, R14, RZ, P1 ;  /* 0x000000ff0e037207 */ /* 0x000fe20000800000 */
[----:B------:R-:W-:Y:S02]  /*19950*/  IMAD.MOV.U32 R12, RZ, RZ, 0x2 ;  /* 0x00000002ff0c7424 */ /* 0x000fe400078e00ff */
[----:B------:R-:W-:Y:S02]  /*19960*/  IMAD.MOV.U32 R11, RZ, RZ, RZ ;  /* 0x000000ffff0b7224 */ /* 0x000fe400078e00ff */
[----:B------:R-:W-:Y:S02]  /*19970*/  IMAD.IADD R2, R2, 0x1, R3 ;  /* 0x0000000102027824 */ /* 0x000fe400078e0203 */
[----:B------:R-:W-:Y:S02]  /*19980*/  IMAD.MOV.U32 R15, RZ, RZ, -0x1 ;  /* 0xffffffffff0f7424 */ /* 0x000fe400078e00ff */
[----:B------:R-:W-:-:S07]  /*19990*/  IMAD.MOV.U32 R13, RZ, RZ, R2 ;  /* 0x000000ffff0d7224 */ /* 0x000fce00078e0002 */
[----:B------:R-:W-:Y:S05]  /*199a0*/  WARPSYNC.COLLECTIVE R15, `(.L_x_1452) ;  /* 0x000000000f087348 */ /* 0x000fea0003c00000 */
[----:B------:R0:W1:Y:S02]  /*199b0*/  SHFL.UP P6, R14, R13, R12, R11 ;  /* 0x0400000c0d0e7389 */ /* 0x00006400000c000b */
[----:B01----:R-:W-:Y:S01]  /*199c0*/  ENDCOLLECTIVE ;  /* 0x000000000000791b */ /* 0x003fe20003800000 */
.L_x_1452:
[----:B------:R-:W-:Y:S01]  /*199d0*/  IMAD.MOV.U32 R12, RZ, RZ, 0x4 ;  /* 0x00000004ff0c7424 */ /* 0x000fe200078e00ff */
[----:B------:R-:W-:-:S05]  /*199e0*/  SEL R3, R14, RZ, P2 ;  /* 0x000000ff0e037207 */ /* 0x000fca0001000000 */
[----:B------:R-:W-:-:S04]  /*199f0*/  IMAD.IADD R2, R2, 0x1, R3 ;  /* 0x0000000102027824 */ /* 0x000fc800078e0203 */
[----:B------:R-:W-:-:S07]  /*19a00*/  IMAD.MOV.U32 R13, RZ, RZ, R2 ;  /* 0x000000ffff0d7224 */ /* 0x000fce00078e0002 */
[----:B------:R-:W-:Y:S05]  /*19a10*/  WARPSYNC.COLLECTIVE R15, `(.L_x_1453) ;  /* 0x000000000f087348 */ /* 0x000fea0003c00000 */
[----:B------:R0:W1:Y:S02]  /*19a20*/  SHFL.UP P6, R14, R13, R12, R11 ;  /* 0x0400000c0d0e7389 */ /* 0x00006400000c000b */
[----:B01----:R-:W-:Y:S01]  /*19a30*/  ENDCOLLECTIVE ;  /* 0x000000000000791b */ /* 0x003fe20003800000 */
.L_x_1453:
[----:B------:R-:W-:Y:S01]  /*19a40*/  IMAD.MOV.U32 R12, RZ, RZ, 0x8 ;  /* 0x00000008ff0c7424 */ /* 0x000fe200078e00ff */
[----:B------:R-:W-:-:S05]  /*19a50*/  SEL R3, R14, RZ, P3 ;  /* 0x000000ff0e037207 */ /* 0x000fca0001800000 */
[----:B------:R-:W-:-:S04]  /*19a60*/  IMAD.IADD R2, R2, 0x1, R3 ;  /* 0x0000000102027824 */ /* 0x000fc800078e0203 */
[----:B------:R-:W-:-:S07]  /*19a70*/  IMAD.MOV.U32 R13, RZ, RZ, R2 ;  /* 0x000000ffff0d7224 */ /* 0x000fce00078e0002 */
[----:B------:R-:W-:Y:S05]  /*19a80*/  WARPSYNC.COLLECTIVE R15, `(.L_x_1454) ;  /* 0x000000000f087348 */ /* 0x000fea0003c00000 */
[----:B------:R0:W1:Y:S02]  /*19a90*/  SHFL.UP P6, R14, R13, R12, R11 ;  /* 0x0400000c0d0e7389 */ /* 0x00006400000c000b */
[----:B01----:R-:W-:Y:S01]  /*19aa0*/  ENDCOLLECTIVE ;  /* 0x000000000000791b */ /* 0x003fe20003800000 */
.L_x_1454:
[----:B------:R-:W-:Y:S01]  /*19ab0*/  IMAD.MOV.U32 R12, RZ, RZ, 0x10 ;  /* 0x00000010ff0c7424 */ /* 0x000fe200078e00ff */
[----:B------:R-:W-:-:S05]  /*19ac0*/  SEL R3, R14, RZ, P4 ;  /* 0x000000ff0e037207 */ /* 0x000fca0002000000 */
[----:B------:R-:W-:-:S04]  /*19ad0*/  IMAD.IADD R2, R2, 0x1, R3 ;  /* 0x0000000102027824 */ /* 0x000fc800078e0203 */
[----:B------:R-:W-:-:S07]  /*19ae0*/  IMAD.MOV.U32 R13, RZ, RZ, R2 ;  /* 0x000000ffff0d7224 */ /* 0x000fce00078e0002 */
[----:B------:R-:W-:Y:S05]  /*19af0*/  WARPSYNC.COLLECTIVE R15, `(.L_x_1455) ;  /* 0x000000000f087348 */ /* 0x000fea0003c00000 */
[----:B------:R0:W1:Y:S02]  /*19b00*/  SHFL.UP P6, R14, R13, R12, R11 ;  /* 0x0400000c0d0e7389 */ /* 0x00006400000c000b */
[----:B01----:R-:W-:Y:S01]  /*19b10*/  ENDCOLLECTIVE ;  /* 0x000000000000791b */ /* 0x003fe20003800000 */
.L_x_1455:
        /* <DEDUP_REMOVED lines=8> */
.L_x_1456:
[----:B------:R-:W-:Y:S01]  /*19ba0*/  IMAD.MOV.U32 R10, RZ, RZ, R14 ;  /* 0x000000ffff0a7224 */ /* 0x000fe200078e000e */
[----:B------:R-:W-:Y:S06]  /*19bb0*/  BRA `(.L_x_1457) ;  /* 0xffffffd400907947 */ /* 0x000fec000383ffff */
.L_x_1388:
[----:B------:R-:W-:Y:S01]  /*19bc0*/  BSSY B0, `(.L_x_1458) ;  /* 0x0000006000007945 */ /* 0x000fe20003800000 */
[----:B------:R-:W-:Y:S01]  /*19bd0*/  PLOP3.LUT P6, PT, P6, PT, PT, 0x8, 0x0 ;  /* 0x000000000000781c */ /* 0x000fe200037ce170 */
[----:B------:R-:W-:-:S12]  /*19be0*/  IMAD.MOV.U32 R15, RZ, RZ, -0x1 ;  /* 0xffffffffff0f7424 */ /* 0x000fd800078e00ff */
[----:B0-----:R-:W-:Y:S05]  /*19bf0*/  WARPSYNC.COLLECTIVE R15, `(.L_x_1459) ;  /* 0x000000000f087348 */ /* 0x001fea0003c00000 */
[----:B------:R-:W-:Y:S01]  /*19c00*/  VOTE.ANY R14, PT, P6 ;  /* 0x00000000000e7806 */ /* 0x000fe200030e0100 */
[----:B0-----:R-:W-:Y:S06]  /*19c10*/  ENDCOLLECTIVE ;  /* 0x000000000000791b */ /* 0x001fec0003800000 */
.L_x_1459:
[----:B------:R-:W-:Y:S05]  /*19c20*/  BSYNC B0 ;  /* 0x0000000000007941 */ /* 0x000fea0003800000 */
.L_x_1458:
[----:B------:R0:W5:Y:S01]  /*19c30*/  LDL.LU R16, [R1+0xc] ;  /* 0x00000c0001107983 */ /* 0x0001620000300800 */
[----:B------:R-:W-:Y:S02]  /*19c40*/  IMAD.MOV.U32 R3, RZ, RZ, R14 ;  /* 0x000000ffff037224 */ /* 0x000fe400078e000e */
[----:B------:R-:W-:Y:S02]  /*19c50*/  IMAD.MOV.U32 R13, RZ, RZ, R5 ;  /* 0x000000ffff0d7224 */ /* 0x000fe400078e0005 */
[----:B------:R-:W1:Y:S01]  /*19c60*/  POPC R9, R3 ;  /* 0x0000000300097309 */ /* 0x000e620000000000 */
[----:B------:R-:W-:Y:S02]  /*19c70*/  IMAD.MOV.U32 R11, RZ, RZ, 0x1f ;  /* 0x0000001fff0b7424 */ /* 0x000fe400078e00ff */
[----:B------:R-:W-:Y:S02]  /*19c80*/  IMAD.MOV.U32 R15, RZ, RZ, -0x1 ;  /* 0xffffffffff0f7424 */ /* 0x000fe400078e00ff */
[----:B01----:R-:W-:-:S07]  /*19c90*/  IMAD.MOV.U32 R12, RZ, RZ, R9 ;  /* 0x000000ffff0c7224 */ /* 0x003fce00078e0009 */
[----:B-----5:R-:W-:Y:S05]  /*19ca0*/  WARPSYNC.COLLECTIVE R15, `(.L_x_1460) ;  /* 0x000000000f087348 */ /* 0x020fea0003c00000 */
[----:B------:R0:W1:Y:S02]  /*19cb0*/  SHFL.IDX P6, R14, R13, R12, R11 ;  /* 0x0000000c0d0e7389 */ /* 0x00006400000c000b */
[----:B01---5:R-:W-:Y:S01]  /*19cc0*/  ENDCOLLECTIVE ;  /* 0x000000000000791b */ /* 0x023fe20003800000 */
.L_x_1460:
[----:B------:R-:W-:Y:S02]  /*19cd0*/  IMAD.MOV.U32 R13, RZ, RZ, R7 ;  /* 0x000000ffff0d7224 */ /* 0x000fe400078e0007 */
[----:B------:R-:W-:-:S07]  /*19ce0*/  IMAD.MOV.U32 R4, RZ, RZ, R14 ;  /* 0x000000ffff047224 */ /* 0x000fce00078e000e */
[----:B------:R-:W-:Y:S05]  /*19cf0*/  WARPSYNC.COLLECTIVE R15, `(.L_x_1461) ;  /* 0x000000000f087348 */ /* 0x000fea0003c00000 */
[----:B------:R0:W1:Y:S02]  /*19d00*/  SHFL.IDX P6, R14, R13, R12, R11 ;  /* 0x0000000c0d0e7389 */ /* 0x00006400000c000b */
[----:B01----:R-:W-:Y:S01]  /*19d10*/  ENDCOLLECTIVE ;  /* 0x000000000000791b */ /* 0x003fe20003800000 */
.L_x_1461:
[----:B------:R-:W-:Y:S02]  /*19d20*/  IMAD.MOV.U32 R7, RZ, RZ, R14 ;  /* 0x000000ffff077224 */ /* 0x000fe400078e000e */
[----:B------:R-:W-:-:S05]  /*19d30*/  IMAD.IADD R5, R9, 0x1, R16 ;  /* 0x0000000109057824 */ /* 0x000fca00078e0210 */
[----:B------:R0:W-:Y:S01]  /*19d40*/  STL [R1+0xc], R5 ;  /* 0x00000c0501007387 */ /* 0x0001e20000100800 */
[----:B------:R-:W-:Y:S05]  /*19d50*/  BRA `(.L_x_1462) ;  /* 0xffffffd400707947 */ /* 0x000fea000383ffff */
.L_x_1390:
[----:B------:R-:W-:Y:S01]  /*19d60*/  BSSY B0, `(.L_x_1463) ;  /* 0x0000008000007945 */ /* 0x000fe20003800000 */
[----:B------:R-:W-:Y:S02]  /*19d70*/  IMAD.MOV.U32 R13, RZ, RZ, R2 ;  /* 0x000000ffff0d7224 */ /* 0x000fe400078e0002 */
[----:B------:R-:W-:Y:S02]  /*19d80*/  IMAD.MOV.U32 R12, RZ, RZ, R9 ;  /* 0x000000ffff0c7224 */ /* 0x000fe400078e0009 */
[----:B------:R-:W-:Y:S02]  /*19d90*/  IMAD.MOV.U32 R11, RZ, RZ, 0x1f ;  /* 0x0000001fff0b7424 */ /* 0x000fe400078e00ff */
[----:B------:R-:W-:-:S07]  /*19da0*/  IMAD.MOV.U32 R15, RZ, RZ, -0x1 ;  /* 0xffffffffff0f7424 */ /* 0x000fce00078e00ff */
[----:B0-----:R-:W-:Y:S05]  /*19db0*/  WARPSYNC.COLLECTIVE R15, `(.L_x_1464) ;  /* 0x000000000f087348 */ /* 0x001fea0003c00000 */
[----:B------:R1:W2:Y:S02]  /*19dc0*/  SHFL.IDX P6, R14, R13, R12, R11 ;  /* 0x0000000c0d0e7389 */ /* 0x0002a400000c000b */
[----:B012---:R-:W-:Y:S01]  /*19dd0*/  ENDCOLLECTIVE ;  /* 0x000000000000791b */ /* 0x007fe20003800000 */
.L_x_1464:
[----:B------:R-:W-:Y:S05]  /*19de0*/  BSYNC B0 ;  /* 0x0000000000007941 */ /* 0x000fea0003800000 */
.L_x_1463:
[----:B------:R-:W-:Y:S01]  /*19df0*/  IMAD.MOV.U32 R6, RZ, RZ, R14 ;  /* 0x000000ffff067224 */ /* 0x000fe200078e000e */
[----:B------:R-:W-:Y:S06]  /*19e00*/  BRA `(.L_x_1389) ;  /* 0xffffffd4005c7947 */ /* 0x000fec000383ffff */
.L_x_1396:
[----:B0-----:R0:W1:Y:S02]  /*19e10*/  SYNCS.PHASECHK.TRANS64.TRYWAIT P0, [R0+URZ+0x28820], R3 ;  /* 0x02882003000075a7 */ /* 0x001064000800017f */
[----:B-1----:R-:W-:Y:S05]  /*19e20*/  @!P0 NANOSLEEP.SYNCS 0x989680 ;  /* 0x009896800000895d */ /* 0x002fea0003900000 */
[----:B------:R-:W1:Y:S02]  /*19e30*/  @!P0 SYNCS.PHASECHK.TRANS64 P0, [R0+URZ+0x28820], R3 ;  /* 0x02882003000085a7 */ /* 0x000e64000800007f */
[----:B-1----:R-:W-:Y:S05]  /*19e40*/  @!P0 BRA `(.L_x_1396) ;  /* 0xfffffffc00f08947 */ /* 0x002fea000383ffff */
[----:B------:R-:W-:Y:S05]  /*19e50*/  BRA `(.L_x_1465) ;  /* 0xffffffdc00f87947 */ /* 0x000fea000383ffff */
.L_x_1397:
[----:B------:R-:W1:Y:S01]  /*19e60*/  S2R R2, SR_TID.X ;  /* 0x0000000000027919 */ /* 0x000e620000002100 */
[----:B------:R-:W-:Y:S01]  /*19e70*/  BSSY B0, `(.L_x_1466) ;  /* 0x000000a000007945 */ /* 0x000fe20003800000 */
[----:B------:R-:W-:Y:S02]  /*19e80*/  IMAD.MOV.U32 R12, RZ, RZ, RZ ;  /* 0x000000ffff0c7224 */ /* 0x000fe400078e00ff */
[----:B---3--:R-:W-:Y:S02]  /*19e90*/  IMAD.MOV.U32 R11, RZ, RZ, 0x1f ;  /* 0x0000001fff0b7424 */ /* 0x008fe400078e00ff */
[----:B------:R-:W-:Y:S01]  /*19ea0*/  IMAD.MOV.U32 R15, RZ, RZ, -0x1 ;  /* 0xffffffffff0f7424 */ /* 0x000fe200078e00ff */
[----:B-1----:R-:W-:-:S04]  /*19eb0*/  SHF.R.U32.HI R2, RZ, 0x5, R2 ;  /* 0x00000005ff027819 */ /* 0x002fc80000011602 */
[----:B------:R-:W-:-:S05]  /*19ec0*/  LOP3.LUT R2, R2, 0x3, RZ, 0xc0, !PT ;  /* 0x0000000302027812 */ /* 0x000fca00078ec0ff */
[----:B------:R-:W-:-:S07]  /*19ed0*/  IMAD.MOV.U32 R13, RZ, RZ, R2 ;  /* 0x000000ffff0d7224 */ /* 0x000fce00078e0002 */
[----:B0-----:R-:W-:Y:S05]  /*19ee0*/  WARPSYNC.COLLECTIVE R15, `(.L_x_1467) ;  /* 0x000000000f087348 */ /* 0x001fea0003c00000 */
[----:B------:R1:W2:Y:S02]  /*19ef0*/  SHFL.IDX P6, R14, R13, R12, R11 ;  /* 0x0000000c0d0e7389 */ /* 0x0002a400000c000b */
[----:B012---:R-:W-:Y:S01]  /*19f00*/  ENDCOLLECTIVE ;  /* 0x000000000000791b */ /* 0x007fe20003800000 */
.L_x_1467:
[----:B------:R-:W-:Y:S05]  /*19f10*/  BSYNC B0 ;  /* 0x0000000000007941 */ /* 0x000fea0003800000 */
.L_x_1466:
[----:B------:R-:W-:Y:S05]  /*19f20*/  BRA `(.L_x_1468) ;  /* 0xffffffdc00e07947 */ /* 0x000fea000383ffff */
.L_x_1400:
[----:B------:R-:W-:Y:S01]  /*19f30*/  BSSY B1, `(.L_x_1469) ;  /* 0x0000006000017945 */ /* 0x000fe20003800000 */
[----:B------:R-:W-:-:S07]  /*19f40*/  IMAD.MOV.U32 R15, RZ, RZ, -0x1 ;  /* 0xffffffffff0f7424 */ /* 0x000fce00078e00ff */
[----:B01-3--:R-:W-:Y:S05]  /*19f50*/  WARPSYNC.COLLECTIVE R15, `(.L_x_1470) ;  /* 0x000000000f0c7348 */ /* 0x00bfea0003c00000 */
[----:B------:R-:W-:Y:S02]  /*19f60*/  ELECT P6, UR62, PT ;  /* 0x00000000003e782f */ /* 0x000fe400038c0000 */
[----:B------:R-:W-:Y:S01]  /*19f70*/  MOV R14, UR62 ;  /* 0x0000003e000e7c02 */ /* 0x000fe20008000f00 */
[----:B01-3--:R-:W-:Y:S10]  /*19f80*/  ENDCOLLECTIVE ;  /* 0x000000000000791b */ /* 0x00bff40003800000 */
.L_x_1470:
[----:B------:R-:W-:Y:S05]  /*19f90*/  BSYNC B1 ;  /* 0x0000000000017941 */ /* 0x000fea0003800000 */
.L_x_1469:
[----:B------:R-:W-:Y:S05]  /*19fa0*/  BRA `(.L_x_1471) ;  /* 0xffffffdc00d87947 */ /* 0x000fea000383ffff */
.L_x_1402:
[----:B0-----:R0:W1:Y:S02]  /*19fb0*/  SYNCS.PHASECHK.TRANS64.TRYWAIT P0, [R6+URZ], R5 ;  /* 0x00000005060075a7 */ /* 0x001064000800017f */
[----:B-1----:R-:W-:Y:S05]  /*19fc0*/  @!P0 NANOSLEEP.SYNCS 0x989680 ;  /* 0x009896800000895d */ /* 0x002fea0003900000 */
[----:B------:R-:W1:Y:S02]  /*19fd0*/  @!P0 SYNCS.PHASECHK.TRANS64 P0, [R6+URZ], R5 ;  /* 0x00000005060085a7 */ /* 0x000e64000800007f */
[----:B-1----:R-:W-:Y:S05]  /*19fe0*/  @!P0 BRA `(.L_x_1402) ;  /* 0xfffffffc00f08947 */ /* 0x002fea000383ffff */
[----:B------:R-:W-:Y:S05]  /*19ff0*/  BRA `(.L_x_1472) ;  /* 0xffffffe000107947 */ /* 0x000fea000383ffff */
.L_x_1403:
[----:B-1----:R1:W2:Y:S02]  /*1a000*/  SYNCS.PHASECHK.TRANS64.TRYWAIT P0, [R7+URZ], R2 ;  /* 0x00000002070075a7 */ /* 0x0022a4000800017f */
[----:B--2---:R-:W-:Y:S05]  /*1a010*/  @!P0 NANOSLEEP.SYNCS 0x989680 ;  /* 0x009896800000895d */ /* 0x004fea0003900000 */
[----:B------:R-:W2:Y:S02]  /*1a020*/  @!P0 SYNCS.PHASECHK.TRANS64 P0, [R7+URZ], R2 ;  /* 0x00000002070085a7 */ /* 0x000ea4000800007f */
[----:B--2---:R-:W-:Y:S05]  /*1a030*/  @!P0 BRA `(.L_x_1403) ;  /* 0xfffffffc00f08947 */ /* 0x004fea000383ffff */
[----:B------:R-:W-:Y:S05]  /*1a040*/  BRA `(.L_x_1473) ;  /* 0xffffffe000047947 */ /* 0x000fea000383ffff */
.L_x_1405:
[----:B--2---:R2:W4:Y:S02]  /*1a050*/  SYNCS.PHASECHK.TRANS64.TRYWAIT P0, [R4+URZ], R5 ;  /* 0x00000005040075a7 */ /* 0x004524000800017f */
[----:B----4-:R-:W-:Y:S05]  /*1a060*/  @!P0 NANOSLEEP.SYNCS 0x989680 ;  /* 0x009896800000895d */ /* 0x010fea0003900000 */
[----:B------:R-:W4:Y:S02]  /*1a070*/  @!P0 SYNCS.PHASECHK.TRANS64 P0, [R4+URZ], R5 ;  /* 0x00000005040085a7 */ /* 0x000f24000800007f */
[----:B----4-:R-:W-:Y:S05]  /*1a080*/  @!P0 BRA `(.L_x_1405) ;  /* 0xfffffffc00f08947 */ /* 0x010fea000383ffff */
[----:B------:R-:W-:Y:S05]  /*1a090*/  BRA `(.L_x_1474) ;  /* 0xffffffe000087947 */ /* 0x000fea000383ffff */
.L_x_1475:
        /* <DEDUP_REMOVED lines=14> */
.L_x_3095:


//--------------------- .text._ZN7cutlass13device_kernelIN5flash11enable_sm90INS1_16FlashAttnFwdSm90INS1_25CollectiveMainloopFwdSm90ILi2EN4cute5tupleIJNS5_1CILi1EEES8_S8_EEENS6_IJNS7_ILi128EEESA_SA_EEELi128ENS_6half_tEfNS_4arch4Sm90ELb0ELb1ELb0ELb1ELb0ELb1ELb0ELb1ELb1ELb1ELb1ELb0EEENS1_21CollectiveEpilogueFwdISB_S9_SC_SE_Li256ELb1ELb1ELb1ELb0EEENS1_36VarlenDynamicPersistentTileSchedulerILi128ELi128ELi256ELi128ELb1ELb1ELb1ELb1ELb0ELb1EEEEEEEEEvNT_6ParamsE --------------------------
	.section	.text._ZN7cutlass13device_kernelIN5flash11enable_sm90INS1_16FlashAttnFwdSm90INS1_25CollectiveMainloopFwdSm90ILi2EN4cute5tupleIJNS5_1CILi1EEES8_S8_EEENS6_IJNS7_ILi128EEESA_SA_EEELi128ENS_6half_tEfNS_4arch4Sm90ELb0ELb1ELb0ELb1ELb0ELb1ELb0ELb1ELb1ELb1ELb1ELb0EEENS1_21CollectiveEpilogueFwdISB_S9_SC_SE_Li256ELb1ELb1ELb1ELb0EEENS1_36VarlenDynamicPersistentTileSchedulerILi128ELi128ELi256ELi128ELb1ELb1ELb1ELb1ELb0ELb1EEEEEEEEEvNT_6ParamsE,"ax",@progbits
	.align	128
.text._ZN7cutlass13device_kernelIN5flash11enable_sm90INS1_16FlashAttnFwdSm90INS1_25CollectiveMainloopFwdSm90ILi2EN4cute5tupleIJNS5_1CILi1EEES8_S8_EEENS6_IJNS7_ILi128EEESA_SA_EEELi128ENS_6half_tEfNS_4arch4Sm90ELb0ELb1ELb0ELb1ELb0ELb1ELb0ELb1ELb1ELb1ELb1ELb0EEENS1_21CollectiveEpilogueFwdISB_S9_SC_SE_Li256ELb1ELb1ELb1ELb0EEENS1_36VarlenDynamicPersistentTileSchedulerILi128ELi128ELi256ELi128ELb1ELb1ELb1ELb1ELb0ELb1EEEEEEEEEvNT_6ParamsE:
        .type           _ZN7cutlass13device_kernelIN5flash11enable_sm90INS1_16FlashAttnFwdSm90INS1_25CollectiveMainloopFwdSm90ILi2EN4cute5tupleIJNS5_1CILi1EEES8_S8_EEENS6_IJNS7_ILi128EEESA_SA_EEELi128ENS_6half_tEfNS_4arch4Sm90ELb0ELb1ELb0ELb1ELb0ELb1ELb0ELb1ELb1ELb1ELb1ELb0EEENS1_21CollectiveEpilogueFwdISB_S9_SC_SE_Li256ELb1ELb1ELb1ELb0EEENS1_36VarlenDynamicPersistentTileSchedulerILi128ELi128ELi256ELi128ELb1ELb1ELb1ELb1ELb0ELb1EEEEEEEEEvNT_6ParamsE,@function
        .size           _ZN7cutlass13device_kernelIN5flash11enable_sm90INS1_16FlashAttnFwdSm90INS1_25CollectiveMainloopFwdSm90ILi2EN4cute5tupleIJNS5_1CILi1EEES8_S8_EEENS6_IJNS7_ILi128EEESA_SA_EEELi128ENS_6half_tEfNS_4arch4Sm90ELb0ELb1ELb0ELb1ELb0ELb1ELb0ELb1ELb1ELb1ELb1ELb0EEENS1_21CollectiveEpilogueFwdISB_S9_SC_SE_Li256ELb1ELb1ELb1ELb0EEENS1_36VarlenDynamicPersistentTileSchedulerILi128ELi128ELi256ELi128ELb1ELb1ELb1ELb1ELb0ELb1EEEEEEEEEvNT_6ParamsE,(.L_x_3096 - _ZN7cutlass13device_kernelIN5flash11enable_sm90INS1_16FlashAttnFwdSm90INS1_25CollectiveMainloopFwdSm90ILi2EN4cute5tupleIJNS5_1CILi1EEES8_S8_EEENS6_IJNS7_ILi128EEESA_SA_EEELi128ENS_6half_tEfNS_4arch4Sm90ELb0ELb1ELb0ELb1ELb0ELb1ELb0ELb1ELb1ELb1ELb1ELb0EEENS1_21CollectiveEpilogueFwdISB_S9_SC_SE_Li256ELb1ELb1ELb1ELb0EEENS1_36VarlenDynamicPersistentTileSchedulerILi128ELi128ELi256ELi128ELb1ELb1ELb1ELb1ELb0ELb1EEEEEEEEEvNT_6ParamsE)
        .other          _ZN7cutlass13device_kernelIN5flash11enable_sm90INS1_16FlashAttnFwdSm90INS1_25CollectiveMainloopFwdSm90ILi2EN4cute5tupleIJNS5_1CILi1EEES8_S8_EEENS6_IJNS7_ILi128EEESA_SA_EEELi128ENS_6half_tEfNS_4arch4Sm90ELb0ELb1ELb0ELb1ELb0ELb1ELb0ELb1ELb1ELb1ELb1ELb0EEENS1_21CollectiveEpilogueFwdISB_S9_SC_SE_Li256ELb1ELb1ELb1ELb0EEENS1_36VarlenDynamicPersistentTileSchedulerILi128ELi128ELi256ELi128ELb1ELb1ELb1ELb1ELb0ELb1EEEEEEEEEvNT_6ParamsE,@"STO_CUDA_ENTRY STV_DEFAULT"
_ZN7cutlass13device_kernelIN5flash11enable_sm90INS1_16FlashAttnFwdSm90INS1_25CollectiveMainloopFwdSm90ILi2EN4cute5tupleIJNS5_1CILi1EEES8_S8_EEENS6_IJNS7_ILi128EEESA_SA_EEELi128ENS_6half_tEfNS_4arch4Sm90ELb0ELb1ELb0ELb1ELb0ELb1ELb0ELb1ELb1ELb1ELb1ELb0EEENS1_21CollectiveEpilogueFwdISB_S9_SC_SE_Li256ELb1ELb1ELb1ELb0EEENS1_36VarlenDynamicPersistentTileSchedulerILi128ELi128ELi256ELi128ELb1ELb1ELb1ELb1ELb0ELb1EEEEEEEEEvNT_6ParamsE:
        /* <DEDUP_REMOVED lines=24> */
.L_x_1477:
[----:B------:R-:W-:Y:S05]  /*0180*/  BSYNC B0 ;  /* 0x0000000000007941 */ /* 0x000fea0003800000 */
.L_x_1476:
        /* <DEDUP_REMOVED lines=41> */
.L_x_1478:
        /* <DEDUP_REMOVED lines=22> */
.L_x_1479:
        /* <DEDUP_REMOVED lines=18> */
.L_x_1480:
        /* <DEDUP_REMOVED lines=22> */
.L_x_1481:
        /* <DEDUP_REMOVED lines=22> */
.L_x_1482:
[----:B------:R-:W-:Y:S01]  /*0960*/  PLOP3.LUT P0, PT, PT, PT, UP0, 0x80, 0x0 ;  /* 0x000000000000781c */ /* 0x000fe20003f0f008 */
[----:B------:R-:W-:Y:S01]  /*0970*/  UMOV UR40, 0x1 ;  /* 0x0000000100287882 */ /* 0x000fe20000000000 */
[----:B------:R-:W-:Y:S01]  /*0980*/  NOP ;  /* 0x0000000000007918 */ /* 0x000fe20000000000 */
[----:B------:R-:W-:Y:S01]  /*0990*/  USEL UR40, UR40, 0x2, !UP0 ;  /* 0x0000000228287887 */ /* 0x000fe2000c000000 */
[----:B------:R-:W-:Y:S01]  /*09a0*/  BSSY B9, `(.L_x_1483) ;  /* 0x0002608000097945 */ /* 0x000fe20003800000 */
[----:B------:R-:W-:Y:S01]  /*09b0*/  ULDC.64 UR42, c[0x0][0x208] ;  /* 0x00008200002a7ab9 */ /* 0x000fe20000000a00 */
[----:B012-4-:R-:W-:Y:S07]  /*09c0*/  BAR.SYNC.DEFER_BLOCKING 0x0 ;  /* 0x0000000000007b1d */ /* 0x017fee0000010000 */
[----:B------:R-:W-:Y:S05]  /*09d0*/  @!P0 BRA `(.L_x_1484) ;  /* 0x000001d400a08947 */ /* 0x000fea0003800000 */
.L_x_1485:
[----:B------:R-:W-:-:S08]  /*09e0*/  NOP ;  /* 0x0000000000007918 */ /* 0x000fd00000000000 */
[----:B------:R-:W0:Y:S02]  /*09f0*/  USETMAXREG.TRY_ALLOC.CTAPOOL UP0, 0xf0 ;  /* 0x000000f0000079c8 */ /* 0x000e240008000600 */
[----:B0-----:R-:W-:-:S13]  /*0a00*/  PLOP3.LUT P0, PT, PT, PT, UP0, 0x80, 0x0 ;  /* 0x000000000000781c */ /* 0x001fda0003f0f008 */
[----:B------:R-:W-:Y:S05]  /*0a10*/  @!P0 BRA `(.L_x_1485) ;  /* 0xfffffffc00f08947 */ /* 0x000fea000383ffff */
[----:B------:R-:W2:Y:S01]  /*0a20*/  LDL.LU R0, [R1+0x10] ;  /* 0x0000100001007983 */ /* 0x000ea20000300800 */
[----:B------:R-:W-:Y:S01]  /*0a30*/  SHF.R.U32.HI R2, RZ, 0x7, R6 ;  /* 0x00000007ff027819 */ /* 0x000fe20000011606 */
        /* <DEDUP_REMOVED lines=11> */
[----:B--2---:R-:W-:-:S04]  /*0af0*/  LOP3.LUT R0, R0, 0xbfffffff, RZ, 0xc0, !PT ;  /* 0xbfffffff00007812 */ /* 0x004fc800078ec0ff */
[----:B------:R-:W-:Y:S02]  /*0b00*/  @P0 LOP3.LUT R0, R0, 0x40000000, RZ, 0xfc, !PT ;  /* 0x4000000000000812 */ /* 0x000fe400078efcff */
[----:B0-----:R-:W-:-:S03]  /*0b10*/  ISETP.GE.AND P0, PT, R27, UR4, PT ;  /* 0x000000041b007c0c */ /* 0x001fc6000bf06270 */
[----:B------:R0:W-:Y:S10]  /*0b20*/  STL [R1+0x10], R0 ;  /* 0x0000100001007387 */ /* 0x0001f40000100800 */
[----:B0-----:R-:W-:Y:S05]  /*0b30*/  @P0 BRA `(.L_x_1486) ;  /* 0x0000025c00b80947 */ /* 0x001fea0003800000 */
[----:B------:R-:W-:Y:S01]  /*0b40*/  VIADD R13, R6, 0xffffff80 ;  /* 0xffffff80060d7836 */ /* 0x000fe20000000000 */
[----:B------:R-:W-:Y:S01]  /*0b50*/  R2UR UR44, R2 ;  /* 0x00000000022c72ca */ /* 0x000fe200000e0000 */
[----:B------:R-:W-:Y:S01]  /*0b60*/  IMAD.MOV.U32 R213, RZ, RZ, RZ ;  /* 0x000000ffffd57224 */ /* 0x000fe200078e00ff */
[----:B------:R-:W-:Y:S01]  /*0b70*/  ULOP3.LUT UR45, UR40, 0x1, URZ, 0xfc, !UPT ;  /* 0x00000001282d7892 */ /* 0x000fe2000f8efc3f */
[----:B------:R-:W-:Y:S01]  /*0b80*/  IMAD.MOV.U32 R184, RZ, RZ, RZ ;  /* 0x000000ffffb87224 */ /* 0x000fe200078e00ff */
[----:B------:R-:W-:Y:S01]  /*0b90*/  SHF.R.S32.HI R0, RZ, 0x1f, R13 ;  /* 0x0000001fff007819 */ /* 0x000fe2000001140d */
[----:B------:R-:W-:Y:S02]  /*0ba0*/  IMAD.MOV.U32 R191, RZ, RZ, RZ ;  /* 0x000000ffffbf7224 */ /* 0x000fe400078e00ff */
[----:B------:R-:W-:Y:S01]  /*0bb0*/  IMAD.MOV.U32 R186, RZ, RZ, RZ ;  /* 0x000000ffffba7224 */ /* 0x000fe200078e00ff */
[CC--:B------:R-:W-:Y:S01]  /*0bc0*/  LEA.HI R3, R0.reuse, R13.reuse, RZ, 0x7 ;  /* 0x0000000d00037211 */ /* 0x0c0fe200078f38ff */
[----:B------:R-:W-:Y:S01]  /*0bd0*/  IMAD.MOV.U32 R22, RZ, RZ, RZ ;  /* 0x000000ffff167224 */ /* 0x000fe200078e00ff */
[----:B------:R-:W-:-:S02]  /*0be0*/  LEA.HI R5, R0, R13, RZ, 0x5 ;  /* 0x0000000d00057211 */ /* 0x000fc400078f28ff */
[----:B------:R-:W-:Y:S01]  /*0bf0*/  LOP3.LUT R233, R3, 0xffffff80, RZ, 0xc0, !PT ;  /* 0xffffff8003e97812 */ /* 0x000fe200078ec0ff */
[----:B------:R-:W-:Y:S01]  /*0c00*/  UIADD3 UR44, UR44, 0x10400, URZ ;  /* 0x000104002c2c7890 */ /* 0x000fe2000fffe03f */
[----:B------:R-:W-:Y:S01]  /*0c10*/  LEA.HI R4, R0, R13, RZ, 0x4 ;  /* 0x0000000d00047211 */ /* 0x000fe200078f20ff */
[----:B------:R-:W-:Y:S01]  /*0c20*/  IMAD.SHL.U32 R6, R5, 0x20, RZ ;  /* 0x0000002005067824 */ /* 0x000fe200078e00ff */
[----:B------:R-:W-:Y:S01]  /*0c30*/  SHF.R.S32.HI R14, RZ, 0x7, R3 ;  /* 0x00000007ff0e7819 */ /* 0x000fe20000011403 */
[C---:B------:R-:W-:Y:S01]  /*0c40*/  IMAD.IADD R233, R13.reuse, 0x1, -R233 ;  /* 0x000000010de97824 */ /* 0x040fe200078e0ae9 */
[----:B------:R-:W-:Y:S02]  /*0c50*/  LOP3.LUT R5, R4, 0x3fffff0, RZ, 0xc0, !PT ;  /* 0x03fffff004057812 */ /* 0x000fe400078ec0ff */
[----:B------:R-:W-:Y:S02]  /*0c60*/  LOP3.LUT R6, R6, 0xfffffc00, RZ, 0xc0, !PT ;  /* 0xfffffc0006067812 */ /* 0x000fe400078ec0ff */
[----:B------:R-:W-:Y:S01]  /*0c70*/  SHF.R.S32.HI R8, RZ, 0x1f, R233 ;  /* 0x0000001fff087819 */ /* 0x000fe200000114e9 */
[----:B------:R-:W-:Y:S01]  /*0c80*/  IMAD.IADD R5, R13, 0x1, -R5 ;  /* 0x000000010d057824 */ /* 0x000fe200078e0a05 */
[----:B------:R-:W-:-:S02]  /*0c90*/  LEA.HI R3, R3, R14, RZ, 0x1 ;  /* 0x0000000e03037211 */ /* 0x000fc400078f08ff */
[CC--:B------:R-:W-:Y:S02]  /*0ca0*/  LEA.HI R9, R8.reuse, R233.reuse, RZ, 0x2 ;  /* 0x000000e908097211 */ /* 0x0c0fe400078f10ff */
[----:B------:R-:W-:Y:S02]  /*0cb0*/  LEA.HI R8, R8, R233, RZ, 0x5 ;  /* 0x000000e908087211 */ /* 0x000fe400078f28ff */
[--C-:B------:R-:W-:Y:S02]  /*0cc0*/  SHF.R.S32.HI R10, RZ, 0x2, R9.reuse ;  /* 0x00000002ff0a7819 */ /* 0x100fe40000011409 */
[----:B------:R-:W-:Y:S02]  /*0cd0*/  SHF.R.S32.HI R7, RZ, 0x1f, R9 ;  /* 0x0000001fff077819 */ /* 0x000fe40000011409 */
[----:B------:R-:W-:Y:S02]  /*0ce0*/  LEA.HI R23, R0, R13, RZ, 0x3 ;  /* 0x0000000d00177211 */ /* 0x000fe400078f18ff */
[----:B------:R-:W-:-:S02]  /*0cf0*/  LEA.HI R7, R7, R10, RZ, 0x3 ;  /* 0x0000000a07077211 */ /* 0x000fc400078f18ff */
[----:B------:R-:W-:Y:S02]  /*0d00*/  SHF.R.S32.HI R8, RZ, 0x5, R8 ;  /* 0x00000005ff087819 */ /* 0x000fe40000011408 */
[----:B------:R-:W-:Y:S01]  /*0d10*/  LOP3.LUT R11, R7, 0xfffffff8, RZ, 0xc0, !PT ;  /* 0xfffffff8070b7812 */ /* 0x000fe200078ec0ff */
[----:B------:R-:W-:Y:S01]  /*0d20*/  IMAD R7, R5, 0x40, R6 ;  /* 0x0000004005077824 */ /* 0x000fe200078e0206 */
[----:B------:R-:W-:Y:S02]  /*0d30*/  SHF.R.S32.HI R5, RZ, 0x4, R4 ;  /* 0x00000004ff057819 */ /* 0x000fe40000011404 */
[----:B------:R-:W-:Y:S01]  /*0d40*/  LOP3.LUT R3, R3, 0x3fffffe, RZ, 0xc0, !PT ;  /* 0x03fffffe03037812 */ /* 0x000fe200078ec0ff */
[----:B------:R-:W-:Y:S01]  /*0d50*/  IMAD.IADD R11, R10, 0x1, -R11 ;  /* 0x000000010a0b7824 */ /* 0x000fe200078e0a0b */
[----:B------:R-:W-:Y:S02]  /*0d60*/  LEA.HI R4, R4, R5, RZ, 0x1 ;  /* 0x0000000504047211 */ /* 0x000fe400078f08ff */
[----:B------:R-:W-:Y:S01]  /*0d70*/  LOP3.LUT R207, R23, 0xfffffff8, RZ, 0xc0, !PT ;  /* 0xfffffff817cf7812 */ /* 0x000fe200078ec0ff */
[----:B------:R-:W-:Y:S01]  /*0d80*/  IMAD R8, R8, 0x10, R11 ;  /* 0x0000001008087824 */ /* 0x000fe200078e020b */
[----:B------:R-:W-:Y:S01]  /*0d90*/  LOP3.LUT R4, R4, 0x1ffffffe, RZ, 0xc0, !PT ;  /* 0x1ffffffe04047812 */ /* 0x000fe200078ec0ff */
[----:B------:R-:W-:Y:S01]  /*0da0*/  IMAD.IADD R3, R14, 0x1, -R3 ;  /* 0x000000010e037824 */ /* 0x000fe200078e0a03 */
[----:B------:R-:W-:Y:S01]  /*0db0*/  SHF.R.S32.HI R23, RZ, 0x3, R23 ;  /* 0x00000003ff177819 */ /* 0x000fe20000011417 */
[----:B------:R-:W-:Y:S01]  /*0dc0*/  IMAD.IADD R207, R13, 0x1, -R207 ;  /* 0x000000010dcf7824 */ /* 0x000fe200078e0acf */
[CC--:B------:R-:W-:Y:S01]  /*0dd0*/  LEA.HI R12, R0.reuse, R13.reuse, RZ, 0x2 ;  /* 0x0000000d000c7211 */ /* 0x0c0fe200078f10ff */
[----:B------:R-:W-:Y:S01]  /*0de0*/  IMAD.IADD R4, R5, 0x1, -R4 ;  /* 0x0000000105047824 */ /* 0x000fe200078e0a04 */
[----:B------:R-:W-:Y:S01]  /*0df0*/  LEA.HI R0, R0, R13, RZ, 0x6 ;  /* 0x0000000d00007211 */ /* 0x000fe200078f30ff */
[----:B------:R-:W-:Y:S01]  /*0e00*/  VIADD R212, R23, 0x20 ;  /* 0x0000002017d47836 */ /* 0x000fe20000000000 */
[----:B------:R-:W-:Y:S01]  /*0e10*/  LOP3.LUT R12, R12, 0xfffffffc, RZ, 0xc0, !PT ;  /* 0xfffffffc0c0c7812 */ /* 0x000fe200078ec0ff */
[----:B------:R-:W-:Y:S01]  /*0e20*/  IMAD R8, R3, 0x40, R8 ;  /* 0x0000004003087824 */ /* 0x000fe200078e0208 */
[----:B------:R-:W-:Y:S01]  /*0e30*/  SHF.R.S32.HI R216, RZ, 0x1f, R23 ;  /* 0x0000001fffd87819 */ /* 0x000fe20000011417 */
[----:B------:R-:W-:Y:S01]  /*0e40*/  IMAD R4, R4, 0x8, R7 ;  /* 0x0000000804047824 */ /* 0x000fe200078e0207 */
[----:B------:R-:W-:Y:S01]  /*0e50*/  SHF.R.S32.HI R7, RZ, 0x1f, R212 ;  /* 0x0000001fff077819 */ /* 0x000fe200000114d4 */
[----:B------:R-:W-:-:S02]  /*0e60*/  IMAD.SHL.U32 R0, R0, 0x8, RZ ;  /* 0x0000000800007824 */ /* 0x000fc400078e00ff */
[----:B------:R-:W-:Y:S01]  /*0e70*/  IMAD.SHL.U32 R3, R23, 0x40, RZ ;  /* 0x0000004017037824 */ /* 0x000fe200078e00ff */
[----:B------:R-:W-:Y:S01]  /*0e80*/  LEA.HI R7, R7, R212, RZ, 0x3 ;  /* 0x000000d407077211 */ /* 0x000fe200078f18ff */
[C---:B------:R-:W-:Y:S01]  /*0e90*/  VIADD R211, R23.reuse, 0x40 ;  /* 0x0000004017d37836 */ /* 0x040fe20000000000 */
[----:B------:R-:W-:Y:S01]  /*0ea0*/  LOP3.LUT R203, R0, 0xfffffe00, RZ, 0xc0, !PT ;  /* 0xfffffe0000cb7812 */ /* 0x000fe200078ec0ff */
[----:B------:R-:W-:Y:S01]  /*0eb0*/  VIADD R210, R23, 0x60 ;  /* 0x0000006017d27836 */ /* 0x000fe20000000000 */
[----:B------:R-:W-:Y:S01]  /*0ec0*/  LOP3.LUT R3, R3, 0x1c0, RZ, 0xc0, !PT ;  /* 0x000001c003037812 */ /* 0x000fe200078ec0ff */
[----:B------:R-:W-:Y:S01]  /*0ed0*/  IMAD.SHL.U32 R16, R207, 0x8, RZ ;  /* 0x00000008cf107824 */ /* 0x000fe200078e00ff */
[----:B------:R-:W-:Y:S01]  /*0ee0*/  SHF.R.S32.HI R0, RZ, 0x1f, R211 ;  /* 0x0000001fff007819 */ /* 0x000fe200000114d3 */
[----:B------:R-:W-:Y:S01]  /*0ef0*/  IMAD.IADD R12, R13, 0x1, -R12 ;  /* 0x000000010d0c7824 */ /* 0x000fe200078e0a0c */
[----:B------:R-:W-:Y:S01]  /*0f00*/  SHF.R.S32.HI R11, RZ, 0x1f, R210 ;  /* 0x0000001fff0b7819 */ /* 0x000fe200000114d2 */
[----:B------:R-:W-:Y:S01]  /*0f10*/  IMAD.SHL.U32 R198, R212, 0x40, RZ ;  /* 0x00000040d4c67824 */ /* 0x000fe200078e00ff */
[----:B------:R-:W-:Y:S01]  /*0f20*/  SHF.R.U32.HI R202, RZ, 0x3, R3 ;  /* 0x00000003ffca7819 */ /* 0x000fe20000011603 */
[----:B------:R-:W-:Y:S01]  /*0f30*/  IMAD.SHL.U32 R7, R7, 0x40, RZ ;  /* 0x0000004007077824 */ /* 0x000fe200078e00ff */
[----:B------:R-:W-:Y:S01]  /*0f40*/  LOP3.LUT R205, R3, 0x38, R16, 0xf8, !PT ;  /* 0x0000003803cd7812 */ /* 0x000fe200078ef810 */
[----:B------:R-:W-:Y:S01]  /*0f50*/  IMAD.SHL.U32 R197, R211, 0x40, RZ ;  /* 0x00000040d3c57824 */ /* 0x000fe200078e00ff */
[----:B------:R-:W-:Y:S01]  /*0f60*/  LEA.HI R6, R12, R12, RZ, 0x1 ;  /* 0x0000000c0c067211 */ /* 0x000fe200078f08ff */
[----:B------:R-:W-:Y:S01]  /*0f70*/  IMAD.SHL.U32 R196, R210, 0x40, RZ ;  /* 0x00000040d2c47824 */ /* 0x000fe200078e00ff */
[----:B------:R-:W-:Y:S01]  /*0f80*/  LEA.HI R3, R0, R211, RZ, 0x3 ;  /* 0x000000d300037211 */ /* 0x000fe200078f18ff */
[----:B------:R0:W-:Y:S01]  /*0f90*/  STL [R1+0x4c], R4 ;  /* 0x00004c0401007387 */ /* 0x0001e20000100800 */
[----:B------:R-:W-:Y:S01]  /*0fa0*/  LEA.HI R11, R11, R210, RZ, 0x3 ;  /* 0x000000d20b0b7211 */ /* 0x000fe200078f18ff */
[----:B------:R-:W-:Y:S01]  /*0fb0*/  IMAD.SHL.U32 R18, R207, 0x4, RZ ;  /* 0x00000004cf127824 */ /* 0x000fe200078e00ff */
[----:B------:R-:W-:Y:S01]  /*0fc0*/  LOP3.LUT R198, R198, 0x1c0, RZ, 0xc0, !PT ;  /* 0x000001c0c6c67812 */ /* 0x000fe200078ec0ff */
[----:B------:R-:W-:Y:S01]  /*0fd0*/  IMAD.SHL.U32 R3, R3, 0x40, RZ ;  /* 0x0000004003037824 */ /* 0x000fe200078e00ff */
[----:B------:R-:W-:Y:S01]  /*0fe0*/  LOP3.LUT R5, R6, 0x1ffffffe, RZ, 0xc0, !PT ;  /* 0x1ffffffe06057812 */ /* 0x000fe200078ec0ff */
[----:B------:R-:W-:Y:S01]  /*0ff0*/  IMAD.SHL.U32 R11, R11, 0x40, RZ ;  /* 0x000000400b0b7824 */ /* 0x000fe200078e00ff */
[----:B------:R-:W-:Y:S01]  /*1000*/  SHF.R.U32.HI R13, RZ, 0x3, R198 ;  /* 0x00000003ff0d7819 */ /* 0x000fe200000116c6 */
[----:B------:R-:W-:Y:S01]  /*1010*/  STL [R1+0x48], R8 ;  /* 0x0000480801007387 */ /* 0x000fe20000100800 */
[----:B------:R-:W-:Y:S01]  /*1020*/  LOP3.LUT R201, R7, 0xfffffe00, RZ, 0xc0, !PT ;  /* 0xfffffe0007c97812 */ /* 0x000fe200078ec0ff */
[----:B------:R-:W-:Y:S01]  /*1030*/  IMAD.IADD R5, R12, 0x1, -R5 ;  /* 0x000000010c057824 */ /* 0x000fe200078e0a05 */
[----:B0-----:R-:W-:Y:S01]  /*1040*/  LOP3.LUT R4, R198, 0x38, R16, 0xf8, !PT ;  /* 0x00000038c6047812 */ /* 0x001fe200078ef810 */
[----:B------:R-:W-:Y:S01]  /*1050*/  VIADD R185, R18, 0x20 ;  /* 0x0000002012b97836 */ /* 0x000fe20000000000 */
[----:B------:R-:W-:Y:S01]  /*1060*/  LOP3.LUT R197, R197, 0x1c0, RZ, 0xc0, !PT ;  /* 0x000001c0c5c57812 */ /* 0x000fe200078ec0ff */
[----:B------:R-:W-:Y:S01]  /*1070*/  VIADD R190, R16, 0x40 ;  /* 0x0000004010be7836 */ /* 0x000fe20000000000 */
[----:B------:R-:W-:Y:S01]  /*1080*/  LOP3.LUT R196, R196, 0x1c0, RZ, 0xc0, !PT ;  /* 0x000001c0c4c47812 */ /* 0x000fe200078ec0ff */
[----:B------:R-:W-:Y:S01]  /*1090*/  IMAD R195, R5, 0x8, R8 ;  /* 0x0000000805c37824 */ /* 0x000fe200078e0208 */
[----:B------:R-:W-:-:S02]  /*10a0*/  LOP3.LUT R0, R9, 0x7ffffffc, RZ, 0xc0, !PT ;  /* 0x7ffffffc09007812 */ /* 0x000fc400078ec0ff */
[----:B------:R-:W-:Y:S02]  /*10b0*/  LOP3.LUT R4, R201, R4, R13, 0xf6, !PT ;  /* 0x00000004c9047212 */ /* 0x000fe400078ef60d */
[----:B------:R-:W-:Y:S02]  /*10c0*/  SHF.R.U32.HI R12, RZ, 0x3, R197 ;  /* 0x00000003ff0c7819 */ /* 0x000fe400000116c5 */
[----:B------:R-:W-:Y:S02]  /*10d0*/  LOP3.LUT R9, R197, 0x38, R16, 0xf8, !PT ;  /* 0x00000038c5097812 */ /* 0x000fe400078ef810 */
[----:B------:R-:W-:Y:S02]  /*10e0*/  LOP3.LUT R200, R3, 0xfffffe00, RZ, 0xc0, !PT ;  /* 0xfffffe0003c87812 */ /* 0x000fe400078ec0ff */
[----:B------:R-:W-:Y:S02]  /*10f0*/  SHF.R.U32.HI R10, RZ, 0x3, R196 ;  /* 0x00000003ff0a7819 */ /* 0x000fe400000116c4 */
[----:B------:R-:W-:-:S02]  /*1100*/  LOP3.LUT R6, R196, 0x38, R16, 0xf8, !PT ;  /* 0x00000038c4067812 */ /* 0x000fc400078ef810 */
[----:B------:R-:W-:Y:S02]  /*1110*/  IADD3 R0, R233, -R0, RZ ;  /* 0x80000000e9007210 */ /* 0x000fe40007ffe0ff */
[----:B------:R-:W-:Y:S02]  /*1120*/  LOP3.LUT R199, R11, 0xfffffe00, RZ, 0xc0, !PT ;  /* 0xfffffe000bc77812 */ /* 0x000fe400078ec0ff */
[----:B------:R-:W-:Y:S01]  /*1130*/  LEA R3, R4, UR44, 0x1 ;  /* 0x0000002c04037c11 */ /* 0x000fe2000f8e08ff */
[----:B------:R-:W-:Y:S01]  /*1140*/  IMAD.SHL.U32 R188, R0, 0x2, RZ ;  /* 0x0000000200bc7824 */ /* 0x000fe200078e00ff */
[----:B------:R-:W-:Y:S02]  /*1150*/  LOP3.LUT R9, R200, R9, R12, 0xf6, !PT ;  /* 0x00000009c8097212 */ /* 0x000fe400078ef60c */
[----:B------:R-:W-:Y:S01]  /*1160*/  LOP3.LUT R6, R199, R6, R10, 0xf6, !PT ;  /* 0x00000006c7067212 */ /* 0x000fe200078ef60a */
[----:B------:R0:W-:Y:S01]  /*1170*/  STL [R1+0x40], R3 ;  /* 0x0000400301007387 */ /* 0x0001e20000100800 */
[----:B------:R-:W-:Y:S01]  /*1180*/  LEA R0, R9, UR44, 0x1 ;  /* 0x0000002c09007c11 */ /* 0x000fe2000f8e08ff */
[C---:B------:R-:W-:Y:S01]  /*1190*/  VIADD R231, R188.reuse, 0x8 ;  /* 0x00000008bce77836 */ /* 0x040fe20000000000 */
[----:B------:R-:W-:Y:S01]  /*11a0*/  LOP3.LUT R205, R203, R205, R202, 0xf6, !PT ;  /* 0x000000cdcbcd7212 */ /* 0x000fe200078ef6ca */
[C---:B------:R-:W-:Y:S01]  /*11b0*/  VIADD R230, R188.reuse, 0x10 ;  /* 0x00000010bce67836 */ /* 0x040fe20000000000 */
[----:B------:R-:W-:Y:S01]  /*11c0*/  SHF.R.S32.HI R17, RZ, 0x1f, R16 ;  /* 0x0000001fff117819 */ /* 0x000fe20000011410 */
[C---:B------:R-:W-:Y:S01]  /*11d0*/  VIADD R229, R188.reuse, 0x18 ;  /* 0x00000018bce57836 */ /* 0x040fe20000000000 */
[----:B------:R1:W-:Y:S01]  /*11e0*/  STL [R1+0x3c], R0 ;  /* 0x00003c0001007387 */ /* 0x0003e20000100800 */
[C---:B------:R-:W-:Y:S01]  /*11f0*/  VIADD R228, R188.reuse, 0x20 ;  /* 0x00000020bce47836 */ /* 0x040fe20000000000 */
[----:B------:R-:W-:Y:S01]  /*1200*/  SHF.R.S32.HI R19, RZ, 0x1f, R18 ;  /* 0x0000001fff137819 */ /* 0x000fe20000011412 */
[----:B------:R-:W-:Y:S01]  /*1210*/  VIADD R227, R188, 0x28 ;  /* 0x00000028bce37836 */ /* 0x000fe20000000000 */
[----:B0-----:R-:W-:Y:S01]  /*1220*/  LEA R3, R6, UR44, 0x1 ;  /* 0x0000002c06037c11 */ /* 0x001fe2000f8e08ff */
[C---:B------:R-:W-:Y:S01]  /*1230*/  VIADD R226, R188.reuse, 0x30 ;  /* 0x00000030bce27836 */ /* 0x040fe20000000000 */
[----:B------:R-:W-:Y:S01]  /*1240*/  SHF.R.S32.HI R4, RZ, 0x1f, R229 ;  /* 0x0000001fff047819 */ /* 0x000fe200000114e5 */
[C---:B------:R-:W-:Y:S01]  /*1250*/  VIADD R225, R188.reuse, 0x38 ;  /* 0x00000038bce17836 */ /* 0x040fe20000000000 */
[----:B------:R-:W-:Y:S01]  /*1260*/  SHF.R.S32.HI R232, RZ, 0x1f, R185 ;  /* 0x0000001fffe87819 */ /* 0x000fe200000114b9 */
[C---:B------:R-:W-:Y:S01]  /*1270*/  VIADD R224, R188.reuse, 0x40 ;  /* 0x00000040bce07836 */ /* 0x040fe20000000000 */
[----:B-1----:R-:W-:Y:S01]  /*1280*/  SHF.R.S32.HI R0, RZ, 0x1f, R188 ;  /* 0x0000001fff007819 */ /* 0x002fe200000114bc */
        /* <DEDUP_REMOVED lines=11> */
[----:B0-----:R-:W-:Y:S01]  /*1340*/  SHF.R.S32.HI R3, RZ, 0x1f, R231 ;  /* 0x0000001fff037819 */ /* 0x001fe200000114e7 */
[----:B------:R-:W-:Y:S01]  /*1350*/  VIADD R217, R188, 0x78 ;  /* 0x00000078bcd97836 */ /* 0x000fe20000000000 */
[----:B------:R-:W-:-:S02]  /*1360*/  SHF.R.S32.HI R3, RZ, 0x1f, R228 ;  /* 0x0000001fff037819 */ /* 0x000fc400000114e4 */
[----:B------:R-:W-:Y:S02]  /*1370*/  SHF.R.S32.HI R3, RZ, 0x1f, R225 ;  /* 0x0000001fff037819 */ /* 0x000fe400000114e1 */
[----:B------:R-:W-:Y:S02]  /*1380*/  SHF.R.S32.HI R214, RZ, 0x1f, R190 ;  /* 0x0000001fffd67819 */ /* 0x000fe400000114be */
[----:B------:R-:W-:Y:S02]  /*1390*/  LEA R204, R205, UR44, 0x1 ;  /* 0x0000002ccdcc7c11 */ /* 0x000fe4000f8e08ff */
[----:B------:R-:W-:Y:S02]  /*13a0*/  SHF.R.S32.HI R4, RZ, 0x1f, R223 ;  /* 0x0000001fff047819 */ /* 0x000fe400000114df */
[----:B------:R-:W-:Y:S02]  /*13b0*/  SHF.R.S32.HI R3, RZ, 0x1f, R222 ;  /* 0x0000001fff037819 */ /* 0x000fe400000114de */
[----:B------:R-:W-:-:S02]  /*13c0*/  SHF.R.S32.HI R0, RZ, 0x1f, R221 ;  /* 0x0000001fff007819 */ /* 0x000fc400000114dd */
[----:B------:R-:W-:Y:S02]  /*13d0*/  SHF.R.S32.HI R237, RZ, 0x1f, R220 ;  /* 0x0000001fffed7819 */ /* 0x000fe400000114dc */
[----:B------:R-:W-:Y:S02]  /*13e0*/  SHF.R.S32.HI R236, RZ, 0x1f, R219 ;  /* 0x0000001fffec7819 */ /* 0x000fe400000114db */
[----:B------:R-:W-:Y:S02]  /*13f0*/  SHF.R.S32.HI R235, RZ, 0x1f, R218 ;  /* 0x0000001fffeb7819 */ /* 0x000fe400000114da */
[----:B------:R-:W-:-:S07]  /*1400*/  SHF.R.S32.HI R234, RZ, 0x1f, R217 ;  /* 0x0000001fffea7819 */ /* 0x000fce00000114d9 */
.L_x_1761:
[----:B------:R-:W-:Y:S05]  /*1410*/  YIELD ;  /* 0x0000000000007946 */ /* 0x000fea0003800000 */
[----:B------:R-:W-:Y:S01]  /*1420*/  ULDC.64 UR4, c[0x0][0xa28] ;  /* 0x00028a0000047ab9 */ /* 0x000fe20000000a00 */
[----:B0-2---:R-:W0:Y:S01]  /*1430*/  LDC.64 R6, c[0x0][0xa08] ;  /* 0x00028200ff067b82 */ /* 0x005e220000000a00 */
[----:B------:R-:W-:Y:S01]  /*1440*/  ISETP.NE.U32.AND P1, PT, RZ, UR4, PT ;  /* 0x00000004ff007c0c */ /* 0x000fe2000bf25070 */
[----:B------:R-:W-:Y:S02]  /*1450*/  IMAD.MOV.U32 R12, RZ, RZ, RZ ;  /* 0x000000ffff0c7224 */ /* 0x000fe400078e00ff */
[----:B------:R-:W-:Y:S01]  /*1460*/  IMAD.MOV.U32 R28, RZ, RZ, RZ ;  /* 0x000000ffff1c7224 */ /* 0x000fe200078e00ff */
[----:B------:R-:W-:Y:S01]  /*1470*/  ISETP.NE.AND.EX P1, PT, RZ, UR5, PT, P1 ;  /* 0x00000005ff007c0c */ /* 0x000fe2000bf25310 */
[----:B------:R-:W-:-:S02]  /*1480*/  ULDC.64 UR4, c[0x0][0xa18] ;  /* 0x0002860000047ab9 */ /* 0x000fc40000000a00 */
[----:B------:R-:W-:-:S04]  /*1490*/  ISETP.NE.U32.AND P2, PT, RZ, UR4, PT ;  /* 0x00000004ff007c0c */ /* 0x000fc8000bf45070 */
[----:B------:R-:W-:Y:S01]  /*14a0*/  ISETP.NE.AND.EX P2, PT, RZ, UR5, PT, P2 ;  /* 0x00000005ff007c0c */ /* 0x000fe2000bf45320 */
[----:B------:R-:W-:Y:S02]  /*14b0*/  ULDC.64 UR4, c[0x0][0xa08] ;  /* 0x0002820000047ab9 */ /* 0x000fe40000000a00 */
[----:B------:R-:W-:-:S03]  /*14c0*/  ISETP.NE.U32.AND P0, PT, RZ, UR4, PT ;  /* 0x00000004ff007c0c */ /* 0x000fc6000bf05070 */
[----:B---3--:R-:W1:Y:S01]  /*14d0*/  @P1 LDC.64 R4, c[0x0][0xa28] ;  /* 0x00028a00ff041b82 */ /* 0x008e620000000a00 */
[----:B------:R-:W-:Y:S01]  /*14e0*/  ISETP.NE.AND.EX P0, PT, RZ, UR5, PT, P0 ;  /* 0x00000005ff007c0c */ /* 0x000fe2000bf05300 */
[----:B0-----:R-:W-:-:S06]  /*14f0*/  IMAD.WIDE R10, R27, 0x4, R6 ;  /* 0x000000041b0a7825 */ /* 0x001fcc00078e0206 */
[----:B------:R-:W0:Y:S01]  /*1500*/  @P2 LDC.64 R8, c[0x0][0xa18] ;  /* 0x00028600ff082b82 */ /* 0x000e220000000a00 */
[----:B------:R-:W-:Y:S02]  /*1510*/  ULDC UR4, c[0x0][0x288] ;  /* 0x0000a20000047ab9 */ /* 0x000fe40000000800 */
[----:B------:R-:W-:Y:S01]  /*1520*/  IMAD.U32 R187, RZ, RZ, UR4 ;  /* 0x00000004ffbb7e24 */ /* 0x000fe2000f8e00ff */
[----:B------:R-:W-:Y:S02]  /*1530*/  ULDC.64 UR4, c[0x0][0x418] ;  /* 0x0001060000047ab9 */ /* 0x000fe40000000a00 */
[----:B------:R2:W5:Y:S01]  /*1540*/  @P0 LDG.E R28, desc[UR42][R10.64] ;  /* 0x0000002a0a1c0981 */ /* 0x000562000c1e1900 */
[----:B-1----:R-:W-:-:S05]  /*1550*/  @P1 IMAD.WIDE R4, R27, 0x4, R4 ;  /* 0x000000041b041825 */ /* 0x002fca00078e0204 */
[----:B------:R2:W5:Y:S01]  /*1560*/  @P1 LDG.E R12, desc[UR42][R4.64] ;  /* 0x0000002a040c1981 */ /* 0x000562000c1e1900 */
[----:B0-----:R-:W-:-:S05]  /*1570*/  @P2 IMAD.WIDE R6, R27, 0x4, R8 ;  /* 0x000000041b062825 */ /* 0x001fca00078e0208 */
[----:B------:R2:W5:Y:S01]  /*1580*/  @P2 LDG.E R187, desc[UR42][R6.64] ;  /* 0x0000002a06bb2981 */ /* 0x000562000c1e1900 */
[----:B------:R-:W-:-:S03]  /*1590*/  UISETP.NE.U32.AND UP0, UPT, UR4, URZ, UPT ;  /* 0x0000003f0400728c */ /* 0x000fc6000bf05070 */
[----:B------:R-:W-:Y:S01]  /*15a0*/  ULDC UR4, c[0x0][0x424] ;  /* 0x0001090000047ab9 */ /* 0x000fe20000000800 */
[----:B------:R-:W-:-:S03]  /*15b0*/  UISETP.NE.AND.EX UP0, UPT, UR5, URZ, UPT, UP0 ;  /* 0x0000003f0500728c */ /* 0x000fc6000bf05300 */
[----:B------:R-:W-:Y:S01]  /*15c0*/  ULDC UR5, c[0x0][0x2f0] ;  /* 0x0000bc0000057ab9 */ /* 0x000fe20000000800 */
[----:B------:R-:W-:-:S04]  /*15d0*/  USEL UR4, UR4, 0x1, UP0 ;  /* 0x0000000104047887 */ /* 0x000fc80008000000 */
[----:B------:R-:W-:-:S03]  /*15e0*/  UIMAD UR4, UR4, UR5, URZ ;  /* 0x00000005040472a4 */ /* 0x000fc6000f8e023f */
[----:B------:R-:W-:Y:S02]  /*15f0*/  ULDC UR5, c[0x0][0x348] ;  /* 0x0000d20000057ab9 */ /* 0x000fe40000000800 */
[----:B------:R-:W-:Y:S02]  /*1600*/  IMAD.U32 R24, RZ, RZ, UR5 ;  /* 0x00000005ff187e24 */ /* 0x000fe4000f8e00ff */
[----:B------:R-:W-:Y:S01]  /*1610*/  IMAD.U32 R29, RZ, RZ, UR4 ;  /* 0x00000004ff1d7e24 */ /* 0x000fe2000f8e00ff */
[----:B--2-4-:R-:W-:Y:S06]  /*1620*/  @P2 BRA `(.L_x_1487) ;  /* 0x0000000000242947 */ /* 0x014fec0003800000 */
[----:B------:R-:W-:Y:S02]  /*1630*/  ULDC.64 UR4, c[0x0][0xa00] ;  /* 0x0002800000047ab9 */ /* 0x000fe40000000a00 */
[----:B------:R-:W-:-:S04]  /*1640*/  ISETP.NE.U32.AND P1, PT, RZ, UR4, PT ;  /* 0x00000004ff007c0c */ /* 0x000fc8000bf25070 */
[----:B------:R-:W-:-:S13]  /*1650*/  ISETP.NE.AND.EX P1, PT, RZ, UR5, PT, P1 ;  /* 0x00000005ff007c0c */ /* 0x000fda000bf25310 */
[----:B------:R-:W-:Y:S05]  /*1660*/  @!P1 BRA `(.L_x_1487) ;  /* 0x0000000000149947 */ /* 0x000fea0003800000 */
[----:B------:R-:W0:Y:S02]  /*1670*/  LDC.64 R4, c[0x0][0xa00] ;  /* 0x00028000ff047b82 */ /* 0x000e240000000a00 */
[----:B0-----:R-:W-:-:S05]  /*1680*/  IMAD.WIDE R4, R27, 0x4, R4 ;  /* 0x000000041b047825 */ /* 0x001fca00078e0204 */
[----:B-----5:R-:W2:Y:S04]  /*1690*/  LDG.E R187, desc[UR42][R4.64] ;  /* 0x0000002a04bb7981 */ /* 0x020ea8000c1e1900 */
[----:B------:R-:W2:Y:S02]  /*16a0*/  LDG.E R0, desc[UR42][R4.64+0x4] ;  /* 0x0000042a04007981 */ /* 0x000ea4000c1e1900 */
[----:B--2---:R-:W-:-:S07]  /*16b0*/  IMAD.IADD R187, R0, 0x1, -R187 ;  /* 0x0000000100bb7824 */ /* 0x004fce00078e0abb */
.L_x_1487:
[----:B------:R-:W-:Y:S01]  /*16c0*/  ULDC.64 UR4, c[0x0][0xa20] ;  /* 0x0002880000047ab9 */ /* 0x000fe20000000a00 */
[C---:B------:R-:W-:Y:S01]  /*16d0*/  LOP3.LUT R3, R26.reuse, 0xff000000, RZ, 0xc0, !PT ;  /* 0xff0000001a037812 */ /* 0x040fe200078ec0ff */
[----:B------:R-:W-:Y:S01]  /*16e0*/  IMAD.MOV.U32 R209, RZ, RZ, R27 ;  /* 0x000000ffffd17224 */ /* 0x000fe200078e001b */
[----:B------:R-:W-:Y:S02]  /*16f0*/  ISETP.NE.U32.AND P1, PT, RZ, UR4, PT ;  /* 0x00000004ff007c0c */ /* 0x000fe4000bf25070 */
[C---:B------:R-:W-:Y:S02]  /*1700*/  LOP3.LUT R0, R26.reuse, 0xff0000, RZ, 0xc0, !PT ;  /* 0x00ff00001a007812 */ /* 0x040fe400078ec0ff */
[----:B------:R-:W-:Y:S02]  /*1710*/  ISETP.NE.AND.EX P1, PT, RZ, UR5, PT, P1 ;  /* 0x00000005ff007c0c */ /* 0x000fe4000bf25310 */
[----:B------:R-:W-:Y:S02]  /*1720*/  SHF.R.U32.HI R3, RZ, 0x8, R3 ;  /* 0x00000008ff037819 */ /* 0x000fe40000011603 */
[----:B------:R-:W-:-:S02]  /*1730*/  LOP3.LUT R206, R26, 0xffff, RZ, 0xc0, !PT ;  /* 0x0000ffff1ace7812 */ /* 0x000fc400078ec0ff */
[----:B------:R-:W-:-:S07]  /*1740*/  LEA.HI R208, R0, R3, RZ, 0x10 ;  /* 0x0000000300d07211 */ /* 0x000fce00078f80ff */
[----:B------:R-:W-:Y:S05]  /*1750*/  @!P1 BRA `(.L_x_1488) ;  /* 0x0000000000109947 */ /* 0x000fea0003800000 */
[----:B------:R-:W0:Y:S02]  /*1760*/  LDC.64 R4, c[0x0][0xa20] ;  /* 0x00028800ff047b82 */ /* 0x000e240000000a00 */
[----:B0-----:R-:W-:-:S05]  /*1770*/  IMAD.WIDE R4, R27, 0x4, R4 ;  /* 0x000000041b047825 */ /* 0x001fca00078e0204 */
[----:B------:R0:W5:Y:S01]  /*1780*/  LDG.E R29, desc[UR42][R4.64] ;  /* 0x0000002a041d7981 */ /* 0x000162000c1e1900 */
[----:B------:R-:W-:Y:S05]  /*1790*/  BRA `(.L_x_1489) ;  /* 0x0000000000107947 */ /* 0x000fea0003800000 */
.L_x_1488:
[----:B------:R-:W-:Y:S05]  /*17a0*/  @!P0 BRA `(.L_x_1489) ;  /* 0x00000000000c8947 */ /* 0x000fea0003800000 */
[----:B------:R-:W2:Y:S04]  /*17b0*/  LDG.E R0, desc[UR42][R10.64] ;  /* 0x0000002a0a007981 */ /* 0x000ea8000c1e1900 */
[----:B------:R-:W2:Y:S02]  /*17c0*/  LDG.E R29, desc[UR42][R10.64+0x4] ;  /* 0x0000042a0a1d7981 */ /* 0x000ea4000c1e1900 */
[----:B--2---:R-:W-:-:S07]  /*17d0*/  IMAD.IADD R29, R29, 0x1, -R0 ;  /* 0x000000011d1d7824 */ /* 0x004fce00078e0a00 */
.L_x_1489:
[----:B------:R-:W-:Y:S01]  /*17e0*/  ULDC.64 UR4, c[0x0][0xa10] ;  /* 0x0002840000047ab9 */ /* 0x000fe20000000a00 */
[----:B0-----:R-:W0:Y:S01]  /*17f0*/  LDC R4, c[0x0][0x448] ;  /* 0x00011200ff047b82 */ /* 0x001e220000000800 */
[----:B------:R-:W-:-:S04]  /*1800*/  ISETP.NE.U32.AND P0, PT, RZ, UR4, PT ;  /* 0x00000004ff007c0c */ /* 0x000fc8000bf05070 */
[----:B------:R-:W-:Y:S01]  /*1810*/  ISETP.NE.AND.EX P0, PT, RZ, UR5, PT, P0 ;  /* 0x00000005ff007c0c */ /* 0x000fe2000bf05300 */
[----:B------:R-:W-:Y:S02]  /*1820*/  ULDC.64 UR4, c[0x0][0xa30] ;  /* 0x00028c0000047ab9 */ /* 0x000fe40000000a00 */
[----:B------:R-:W-:-:S04]  /*1830*/  ISETP.NE.U32.AND P1, PT, RZ, UR4, PT ;  /* 0x00000004ff007c0c */ /* 0x000fc8000bf25070 */
[----:B------:R-:W-:-:S06]  /*1840*/  ISETP.NE.AND.EX P1, PT, RZ, UR5, PT, P1 ;  /* 0x00000005ff007c0c */ /* 0x000fcc000bf25310 */
[----:B------:R-:W1:Y:S08]  /*1850*/  @P0 LDC.64 R6, c[0x0][0xa10] ;  /* 0x00028400ff060b82 */ /* 0x000e700000000a00 */
[----:B------:R-:W2:Y:S01]  /*1860*/  @P1 LDC.64 R8, c[0x0][0xa30] ;  /* 0x00028c00ff081b82 */ /* 0x000ea20000000a00 */
[----:B-1----:R-:W-:-:S05]  /*1870*/  @P0 IMAD.WIDE R6, R27, 0x4, R6 ;  /* 0x000000041b060825 */ /* 0x002fca00078e0206 */
[----:B------:R-:W3:Y:S04]  /*1880*/  @P0 LDG.E R0, desc[UR42][R6.64] ;  /* 0x0000002a06000981 */ /* 0x000ee8000c1e1900 */
[----:B------:R-:W3:Y:S01]  /*1890*/  @P0 LDG.E R3, desc[UR42][R6.64+0x4] ;  /* 0x0000042a06030981 */ /* 0x000ee2000c1e1900 */
[----:B-----5:R-:W-:Y:S02]  /*18a0*/  IMAD.MOV.U32 R112, RZ, RZ, R29 ;  /* 0x000000ffff707224 */ /* 0x020fe400078e001d */
[----:B--2---:R-:W-:-:S05]  /*18b0*/  @P1 IMAD.WIDE R8, R27, 0x4, R8 ;  /* 0x000000041b081825 */ /* 0x004fca00078e0208 */
[----:B------:R1:W5:Y:S01]  /*18c0*/  @P1 LDG.E R112, desc[UR42][R8.64] ;  /* 0x0000002a08701981 */ /* 0x000362000c1e1900 */
[----:B0-----:R-:W-:Y:S01]  /*18d0*/  ISETP.NE.AND P1, PT, R4, 0x1, PT ;  /* 0x000000010400780c */ /* 0x001fe20003f25270 */
[----:B------:R-:W-:Y:S01]  /*18e0*/  IMAD.SHL.U32 R192, R25, 0x80, RZ ;  /* 0x0000008019c07824 */ /* 0x000fe200078e00ff */
[----:B------:R-:W0:Y:S01]  /*18f0*/  LDC.64 R4, c[0x0][0x9e0] ;  /* 0x00027800ff047b82 */ /* 0x000e220000000a00 */
[----:B------:R-:W-:-:S10]  /*1900*/  IMAD.IADD R13, R29, 0x1, -R12 ;  /* 0x000000011d0d7824 */ /* 0x000fd400078e0a0c */
[----:B------:R-:W2:Y:S08]  /*1910*/  @P1 LDC R11, c[0x0][0x44c] ;  /* 0x00011300ff0b1b82 */ /* 0x000eb00000000800 */
[----:B------:R-:W4:Y:S01]  /*1920*/  @P1 LDC R10, c[0x0][0x450] ;  /* 0x00011400ff0a1b82 */ /* 0x000f220000000800 */
[----:B0-----:R-:W-:Y:S01]  /*1930*/  ISETP.GE.AND P2, PT, R5, 0x1, PT ;  /* 0x000000010500780c */ /* 0x001fe20003f46270 */
[----:B---3--:R-:W-:-:S02]  /*1940*/  @P0 IMAD.IADD R24, R3, 0x1, -R0 ;  /* 0x0000000103180824 */ /* 0x008fc400078e0a00 */
[----:B------:R-:W-:Y:S02]  /*1950*/  VIADD R0, R192, 0x7f ;  /* 0x0000007fc0007836 */ /* 0x000fe40000000000 */
[----:B------:R-:W-:Y:S02]  /*1960*/  IMAD.IADD R189, R13, 0x1, R24 ;  /* 0x000000010dbd7824 */ /* 0x000fe400078e0218 */
[----:B--2---:R-:W-:-:S03]  /*1970*/  @P1 IMAD.HI.U32 R3, R0, R11, RZ ;  /* 0x0000000b00031227 */ /* 0x004fc600078e00ff */
[C---:B------:R-:W-:Y:S01]  /*1980*/  IADD3 R7, R189.reuse, 0x1, -R187 ;  /* 0x00000001bd077810 */ /* 0x040fe20007ffe8bb */
[----:B------:R-:W-:Y:S01]  /*1990*/  IMAD.MOV.U32 R6, RZ, RZ, R0 ;  /* 0x000000ffff067224 */ /* 0x000fe200078e0000 */
[----:B----4-:R-:W-:Y:S01]  /*19a0*/  @P1 SHF.R.U32.HI R6, RZ, R10, R3 ;  /* 0x0000000aff061219 */ /* 0x010fe20000011603 */
[----:B------:R-:W-:-:S04]  /*19b0*/  VIADD R0, R189, 0x7f ;  /* 0x0000007fbd007836 */ /* 0x000fc80000000000 */
[----:B-1----:R-:W-:Y:S01]  /*19c0*/  IMAD.IADD R9, R7, 0x1, R6 ;  /* 0x0000000107097824 */ /* 0x002fe200078e0206 */
[----:B------:R-:W-:-:S03]  /*19d0*/  SHF.R.S32.HI R3, RZ, 0x1f, R0 ;  /* 0x0000001fff037819 */ /* 0x000fc60000011400 */
[----:B------:R-:W-:Y:S01]  /*19e0*/  IMAD.IADD R4, R9, 0x1, R4 ;  /* 0x0000000109047824 */ /* 0x000fe200078e0204 */
[----:B------:R-:W-:-:S04]  /*19f0*/  LEA.HI R3, R3, R0, RZ, 0x7 ;  /* 0x0000000003037211 */ /* 0x000fc800078f38ff */
[----:B------:R-:W-:Y:S01]  /*1a00*/  SHF.R.S32.HI R124, RZ, 0x7, R3 ;  /* 0x00000007ff7c7819 */ /* 0x000fe20000011403 */
[----:B------:R-:W-:Y:S06]  /*1a10*/  @!P2 BRA `(.L_x_1490) ;  /* 0x000000000048a947 */ /* 0x000fec0003800000 */
[C---:B------:R-:W-:Y:S01]  /*1a20*/  ISETP.GT.AND P0, PT, R9.reuse, RZ, PT ;  /* 0x000000ff0900720c */ /* 0x040fe20003f04270 */
[----:B------:R-:W-:Y:S01]  /*1a30*/  BSSY B0, `(.L_x_1491) ;  /* 0x000000e000007945 */ /* 0x000fe20003800000 */
[----:B------:R-:W-:-:S11]  /*1a40*/  IADD3 R0, R9, -0x1, RZ ;  /* 0xffffffff09007810 */ /* 0x000fd60007ffe0ff */
        /* <DEDUP_REMOVED lines=8> */
.L_x_1492:
[----:B------:R-:W-:-:S13]  /*1ad0*/  ISETP.NE.AND P0, PT, R5, 0x1, PT ;  /* 0x000000010500780c */ /* 0x000fda0003f05270 */
[----:B------:R-:W0:Y:S02]  /*1ae0*/  @P0 LDC.64 R6, c[0x0][0x9e8] ;  /* 0x00027a00ff060b82 */ /* 0x000e240000000a00 */
[----:B0-----:R-:W-:-:S05]  /*1af0*/  @P0 IMAD.HI.U32 R6, R0, R6, RZ ;  /* 0x0000000600060227 */ /* 0x001fca00078e00ff */
[----:B------:R-:W-:-:S07]  /*1b00*/  @P0 SHF.R.U32.HI R0, RZ, R7, R6 ;  /* 0x00000007ff000219 */ /* 0x000fce0000011606 */
.L_x_1493:
[----:B------:R-:W-:Y:S05]  /*1b10*/  BSYNC B0 ;  /* 0x0000000000007941 */ /* 0x000fea0003800000 */
.L_x_1491:
[----:B------:R-:W-:-:S05]  /*1b20*/  IMAD R3, R0, R5, R5 ;  /* 0x0000000500037224 */ /* 0x000fca00078e0205 */
[----:B------:R-:W-:-:S07]  /*1b30*/  VIMNMX R4, R4, R3, PT ;  /* 0x0000000304047248 */ /* 0x000fce0003fe0100 */
.L_x_1490:
[----:B------:R-:W0:Y:S01]  /*1b40*/  @P1 LDC R7, c[0x0][0x44c] ;  /* 0x00011300ff071b82 */ /* 0x000e220000000800 */
[----:B------:R-:W-:Y:S01]  /*1b50*/  VIADD R4, R4, 0x7f ;  /* 0x0000007f04047836 */ /* 0x000fe20000000000 */
[----:B------:R-:W-:Y:S01]  /*1b60*/  ULDC UR4, c[0x0][0x9dc] ;  /* 0x0002770000047ab9 */ /* 0x000fe20000000800 */
[----:B------:R-:W-:Y:S02]  /*1b70*/  IMAD.MOV.U32 R0, RZ, RZ, R192 ;  /* 0x000000ffff007224 */ /* 0x000fe400078e00c0 */
[----:B------:R-:W-:Y:S01]  /*1b80*/  IMAD.IADD R125, R189, 0x1, -R187 ;  /* 0x00000001bd7d7824 */ /* 0x000fe200078e0abb */
[----:B------:R-:W-:Y:S02]  /*1b90*/  SHF.R.S32.HI R3, RZ, 0x1f, R4 ;  /* 0x0000001fff037819 */ /* 0x000fe40000011404 */
[----:B------:R-:W1:Y:S02]  /*1ba0*/  @P1 LDC R9, c[0x0][0x450] ;  /* 0x00011400ff091b82 */ /* 0x000e640000000800 */
[----:B------:R-:W-:-:S04]  /*1bb0*/  LEA.HI R3, R3, R4, RZ, 0x7 ;  /* 0x0000000403037211 */ /* 0x000fc800078f38ff */
[----:B------:R-:W-:-:S04]  /*1bc0*/  SHF.R.S32.HI R3, RZ, 0x7, R3 ;  /* 0x00000007ff037819 */ /* 0x000fc80000011403 */
[----:B------:R-:W-:Y:S01]  /*1bd0*/  VIMNMX R8, R124, R3, PT ;  /* 0x000000037c087248 */ /* 0x000fe20003fe0100 */
[----:B0-----:R-:W-:-:S05]  /*1be0*/  @P1 IMAD.HI.U32 R6, R192, R7, RZ ;  /* 0x00000007c0061227 */ /* 0x001fca00078e00ff */
[----:B-1----:R-:W-:-:S05]  /*1bf0*/  @P1 SHF.R.U32.HI R0, RZ, R9, R6 ;  /* 0x00000009ff001219 */ /* 0x002fca0000011606 */
[----:B------:R-:W-:-:S04]  /*1c00*/  IMAD.IADD R0, R125, 0x1, R0 ;  /* 0x000000017d007824 */ /* 0x000fc800078e0200 */
[----:B------:R-:W-:Y:S01]  /*1c10*/  VIADD R3, R0, -UR4 ;  /* 0x8000000400037c36 */ /* 0x000fe20008000000 */
[----:B------:R-:W-:Y:S06]  /*1c20*/  @!P2 BRA `(.L_x_1494) ;  /* 0x000000000044a947 */ /* 0x000fec0003800000 */
[----:B------:R-:W-:Y:S01]  /*1c30*/  ISETP.GT.AND P0, PT, R0, -0x1, PT ;  /* 0xffffffff0000780c */ /* 0x000fe20003f04270 */
[----:B------:R-:W-:-:S12]  /*1c40*/  BSSY B0, `(.L_x_1495) ;  /* 0x000000d000007945 */ /* 0x000fd80003800000 */
        /* <DEDUP_REMOVED lines=8> */
.L_x_1496:
[----:B------:R-:W-:-:S13]  /*1cd0*/  ISETP.NE.AND P0, PT, R5, 0x1, PT ;  /* 0x000000010500780c */ /* 0x000fda0003f05270 */
[----:B------:R-:W0:Y:S02]  /*1ce0*/  @P0 LDC.64 R6, c[0x0][0x9e8] ;  /* 0x00027a00ff060b82 */ /* 0x000e240000000a00 */
[----:B0-----:R-:W-:-:S05]  /*1cf0*/  @P0 IMAD.HI.U32 R4, R0, R6, RZ ;  /* 0x0000000600040227 */ /* 0x001fca00078e00ff */
[----:B------:R-:W-:-:S07]  /*1d00*/  @P0 SHF.R.U32.HI R0, RZ, R7, R4 ;  /* 0x00000007ff000219 */ /* 0x000fce0000011604 */
.L_x_1497:
[----:B------:R-:W-:Y:S05]  /*1d10*/  BSYNC B0 ;  /* 0x0000000000007941 */ /* 0x000fea0003800000 */
.L_x_1495:
[----:B------:R-:W-:-:S05]  /*1d20*/  IMAD R0, R0, R5, RZ ;  /* 0x0000000500007224 */ /* 0x000fca00078e02ff */
[----:B------:R-:W-:-:S07]  /*1d30*/  VIMNMX R3, R3, R0, !PT ;  /* 0x0000000003037248 */ /* 0x000fce0007fe0100 */
.L_x_1494:
[----:B------:R-:W-:Y:S01]  /*1d40*/  SHF.R.S32.HI R0, RZ, 0x1f, R3 ;  /* 0x0000001fff007819 */ /* 0x000fe20000011403 */
[----:B------:R-:W-:Y:S01]  /*1d50*/  BSSY B0, `(.L_x_1498) ;  /* 0x0000028000007945 */ /* 0x000fe20003800000 */
[----:B------:R-:W-:Y:S02]  /*1d60*/  LOP3.LUT R215, R208, 0xff, RZ, 0xc0, !PT ;  /* 0x000000ffd0d77812 */ /* 0x000fe400078ec0ff */
[----:B------:R-:W-:Y:S02]  /*1d70*/  LEA.HI R0, R0, R3, RZ, 0x7 ;  /* 0x0000000300007211 */ /* 0x000fe400078f38ff */
[----:B------:R-:W-:Y:S02]  /*1d80*/  SHF.R.U32.HI R208, RZ, 0x10, R208 ;  /* 0x00000010ffd07819 */ /* 0x000fe400000116d0 */
[----:B------:R-:W-:-:S04]  /*1d90*/  SHF.R.S32.HI R0, RZ, 0x7, R0 ;  /* 0x00000007ff007819 */ /* 0x000fc80000011400 */
[----:B------:R-:W-:Y:S01]  /*1da0*/  VIMNMX R9, RZ, R0, !PT ;  /* 0x00000000ff097248 */ /* 0x000fe20007fe0100 */
[----:B------:R-:W-:-:S03]  /*1db0*/  IMAD.MOV.U32 R0, RZ, RZ, RZ ;  /* 0x000000ffff007224 */ /* 0x000fc600078e00ff */
[----:B------:R-:W-:-:S13]  /*1dc0*/  ISETP.GT.AND P0, PT, R8, R9, PT ;  /* 0x000000090800720c */ /* 0x000fda0003f04270 */
[----:B------:R-:W-:Y:S05]  /*1dd0*/  @!P0 BRA `(.L_x_1499) ;  /* 0x00000000007c8947 */ /* 0x000fea0003800000 */
[----:B------:R-:W-:Y:S01]  /*1de0*/  ISETP.NE.AND P0, PT, R208, RZ, PT ;  /* 0x000000ffd000720c */ /* 0x000fe20003f05270 */
[----:B------:R-:W-:-:S03]  /*1df0*/  ULDC UR4, c[0x0][0x9f0] ;  /* 0x00027c0000047ab9 */ /* 0x000fc60000000800 */
[----:B------:R-:W-:-:S04]  /*1e00*/  SEL R11, R208, UR4, P0 ;  /* 0x00000004d00b7c07 */ /* 0x000fc80008000000 */
[-C--:B------:R-:W-:Y:S02]  /*1e10*/  IABS R6, R11.reuse ;  /* 0x0000000b00067213 */ /* 0x080fe40000000000 */
[----:B------:R-:W-:Y:S02]  /*1e20*/  IADD3 R0, R11, -0x1, R8 ;  /* 0xffffffff0b007810 */ /* 0x000fe40007ffe008 */
[----:B------:R-:W0:Y:S01]  /*1e30*/  I2F.RP R3, R6 ;  /* 0x0000000600037306 */ /* 0x000e220000209400 */
[----:B------:R-:W-:Y:S02]  /*1e40*/  IABS R12, R11 ;  /* 0x0000000b000c7213 */ /* 0x000fe40000000000 */
[----:B------:R-:W-:-:S05]  /*1e50*/  IMAD.IADD R0, R0, 0x1, -R9 ;  /* 0x0000000100007824 */ /* 0x000fca00078e0a09 */
        /* <DEDUP_REMOVED lines=20> */
[----:B------:R-:W-:-:S04]  /*1fa0*/  IMAD.MOV.U32 R0, RZ, RZ, R5 ;  /* 0x000000ffff007224 */ /* 0x000fc800078e0005 */
[----:B------:R-:W-:Y:S01]  /*1fb0*/  @!P2 IMAD.MOV R0, RZ, RZ, -R0 ;  /* 0x000000ffff00a224 */ /* 0x000fe200078e0a00 */
[----:B------:R-:W-:-:S07]  /*1fc0*/  @!P1 LOP3.LUT R0, RZ, R11, RZ, 0x33, !PT ;  /* 0x0000000bff009212 */ /* 0x000fce00078e33ff */
.L_x_1499:
[----:B------:R-:W-:Y:S05]  /*1fd0*/  BSYNC B0 ;  /* 0x0000000000007941 */ /* 0x000fea0003800000 */
.L_x_1498:
[----:B------:R-:W-:-:S05]  /*1fe0*/  IMAD R3, R215, R0, R9 ;  /* 0x00000000d7037224 */ /* 0x000fca00078e0209 */
[C---:B------:R-:W-:Y:S01]  /*1ff0*/  VIADDMNMX R0, R3.reuse, R0, R8, PT ;  /* 0x0000000003007246 */ /* 0x040fe20003800108 */
[----:B------:R-:W-:-:S04]  /*2000*/  IMAD R3, R3, 0x80, -R13 ;  /* 0x0000008003037824 */ /* 0x000fc800078e0a0d */
[----:B------:R-:W-:Y:S01]  /*2010*/  IMAD R5, R0, 0x80, -R13 ;  /* 0x0000008000057824 */ /* 0x000fe200078e0a0d */
[----:B------:R-:W-:-:S04]  /*2020*/  VIMNMX R3, RZ, R3, !PT ;  /* 0x00000003ff037248 */ /* 0x000fc80007fe0100 */
[----:B------:R-:W-:Y:S02]  /*2030*/  VIMNMX R0, R5, R24, PT ;  /* 0x0000001805007248 */ /* 0x000fe40003fe0100 */
[----:B------:R-:W-:Y:S02]  /*2040*/  SHF.R.U32.HI R25, RZ, 0x7, R3 ;  /* 0x00000007ff197819 */ /* 0x000fe40000011603 */
[----:B------:R-:W-:-:S03]  /*2050*/  ISETP.GT.AND P0, PT, R0, R3, PT ;  /* 0x000000030000720c */ /* 0x000fc60003f04270 */
[----:B------:R-:W-:-:S10]  /*2060*/  IMAD.MOV.U32 R26, RZ, RZ, R25 ;  /* 0x000000ffff1a7224 */ /* 0x000fd400078e0019 */
[----:B------:R-:W-:-:S05]  /*2070*/  @P0 VIADD R0, R0, 0x7f ;  /* 0x0000007f00000836 */ /* 0x000fca0000000000 */
[----:B------:R-:W-:-:S04]  /*2080*/  @P0 SHF.R.S32.HI R3, RZ, 0x1f, R0 ;  /* 0x0000001fff030819 */ /* 0x000fc80000011400 */
[----:B------:R-:W-:-:S04]  /*2090*/  @P0 LEA.HI R3, R3, R0, RZ, 0x7 ;  /* 0x0000000003030211 */ /* 0x000fc800078f38ff */
[----:B------:R-:W-:Y:S02]  /*20a0*/  @P0 SHF.R.S32.HI R26, RZ, 0x7, R3 ;  /* 0x00000007ff1a0819 */ /* 0x000fe40000011403 */
[----:B------:R-:W-:Y:S02]  /*20b0*/  PLOP3.LUT P0, PT, PT, PT, PT, 0x80, 0x0 ;  /* 0x000000000000781c */ /* 0x000fe40003f0f070 */
[----:B------:R-:W-:-:S13]  /*20c0*/  ISETP.GT.AND P1, PT, R26, R25, PT ;  /* 0x000000191a00720c */ /* 0x000fda0003f24270 */
[----:B------:R-:W-:Y:S05]  /*20d0*/  @!P1 BRA `(.L_x_1500) ;  /* 0x0000006c00709947 */ /* 0x000fea0003800000 */
        /* <DEDUP_REMOVED lines=19> */
[----:B-1---5:R-:W-:Y:S05]  /*2210*/  CALL.ABS.NOINC R14 ;  /* 0x000000000e007343 */ /* 0x022fea0003c00000 */
.L_x_1502:
[----:B------:R-:W-:Y:S05]  /*2220*/  BSYNC B6 ;  /* 0x0000000000067941 */ /* 0x000fea0003800000 */
.L_x_1501:
        /* <DEDUP_REMOVED lines=11> */
[----:B------:R-:W-:Y:S01]  /*22e0*/  IMAD.U32 R10, RZ, RZ, UR6 ;  /* 0x00000006ff0a7e24 */ /* 0x000fe2000f8e00ff */
[----:B------:R-:W-:Y:S01]  /*22f0*/  MOV R6, UR4 ;  /* 0x0000000400067c02 */ /* 0x000fe20008000f00 */
[----:B------:R-:W-:Y:S02]  /*2300*/  IMAD.U32 R7, RZ, RZ, UR5 ;  /* 0x00000005ff077e24 */ /* 0x000fe4000f8e00ff */
[----:B------:R-:W-:-:S02]  /*2310*/  IMAD.U32 R11, RZ, RZ, UR7 ;  /* 0x00000007ff0b7e24 */ /* 0x000fc4000f8e00ff */
[----:B------:R-:W-:Y:S02]  /*2320*/  IMAD.MOV.U32 R8, RZ, RZ, 0x70 ;  /* 0x00000070ff087424 */ /* 0x000fe400078e00ff */
[----:B------:R-:W-:Y:S02]  /*2330*/  IMAD.MOV.U32 R12, RZ, RZ, 0x1 ;  /* 0x00000001ff0c7424 */ /* 0x000fe400078e00ff */
[----:B0-----:R-:W-:-:S07]  /*2340*/  IMAD.MOV.U32 R13, RZ, RZ, RZ ;  /* 0x000000ffff0d7224 */ /* 0x001fce00078e00ff */
[----:B------:R-:W-:-:S07]  /*2350*/  LEPC R20, `(.L_x_1504) ;  /* 0x000000001014794e */ /* 0x000fce0000000000 */
[----:B-1---5:R-:W-:Y:S05]  /*2360*/  CALL.ABS.NOINC R14 ;  /* 0x000000000e007343 */ /* 0x022fea0003c00000 */
.L_x_1504:
[----:B------:R-:W-:Y:S05]  /*2370*/  BSYNC B6 ;  /* 0x0000000000067941 */ /* 0x000fea0003800000 */
.L_x_1503:
[----:B------:R-:W-:Y:S01]  /*2380*/  ULDC.64 UR4, c[0x0][0x9f8] ;  /* 0x00027e0000047ab9 */ /* 0x000fe20000000a00 */
[----:B------:R-:W2:Y:S01]  /*2390*/  LDL.LU R20, [R1+0x10] ;  /* 0x0000100001147983 */ /* 0x000ea20000300800 */
[----:B------:R-:W-:Y:S01]  /*23a0*/  ISETP.NE.U32.AND P0, PT, RZ, UR4, PT ;  /* 0x00000004ff007c0c */ /* 0x000fe2000bf05070 */
[----:B------:R-:W0:Y:S03]  /*23b0*/  LDC.64 R98, c[0x0][0x300] ;  /* 0x0000c000ff627b82 */ /* 0x000e260000000a00 */
[----:B------:R-:W-:Y:S01]  /*23c0*/  ISETP.NE.AND.EX P0, PT, RZ, UR5, PT, P0 ;  /* 0x00000005ff007c0c */ /* 0x000fe2000bf05300 */
[----:B------:R-:W1:Y:S01]  /*23d0*/  S2R R30, SR_TID.X ;  /* 0x00000000001e7919 */ /* 0x000e620000002100 */
[----:B------:R-:W-:Y:S01]  /*23e0*/  IMAD.IADD R28, R28, 0x1, R29 ;  /* 0x000000011c1c7824 */ /* 0x000fe200078e021d */
[----:B------:R-:W-:Y:S02]  /*23f0*/  ULDC.64 UR4, c[0x0][0xa08] ;  /* 0x0002820000047ab9 */ /* 0x000fe40000000a00 */
[----:B------:R-:W3:Y:S08]  /*2400*/  LDC R33, c[0x0][0x3f4] ;  /* 0x0000fd00ff217b82 */ /* 0x000ef00000000800 */
[----:B------:R-:W4:Y:S02]  /*2410*/  @P0 LDC.64 R4, c[0x0][0x9f8] ;  /* 0x00027e00ff040b82 */ /* 0x000f240000000a00 */
[----:B----4-:R-:W-:-:S05]  /*2420*/  @P0 IMAD.WIDE R4, R27, 0x4, R4 ;  /* 0x000000041b040825 */ /* 0x010fca00078e0204 */
[----:B------:R4:W2:Y:S01]  /*2430*/  @P0 LDG.E R27, desc[UR42][R4.64] ;  /* 0x0000002a041b0981 */ /* 0x0008a2000c1e1900 */
[----:B------:R-:W-:Y:S01]  /*2440*/  SHF.R.S32.HI R39, RZ, 0x1f, R28 ;  /* 0x0000001fff277819 */ /* 0x000fe2000001141c */
[-C--:B0-----:R-:W-:Y:S01]  /*2450*/  IMAD.WIDE.U32 R6, R28, R98.reuse, RZ ;  /* 0x000000621c067225 */ /* 0x081fe200078e00ff */
[----:B------:R-:W-:Y:S02]  /*2460*/  ISETP.NE.U32.AND P0, PT, RZ, UR4, PT ;  /* 0x00000004ff007c0c */ /* 0x000fe4000bf05070 */
[----:B-1----:R-:W-:Y:S01]  /*2470*/  SHF.R.U32.HI R30, RZ, 0x7, R30 ;  /* 0x00000007ff1e7819 */ /* 0x002fe2000001161e */
[-C--:B------:R-:W-:Y:S01]  /*2480*/  IMAD R0, R39, R98.reuse, RZ ;  /* 0x0000006227007224 */ /* 0x080fe200078e02ff */
[----:B------:R-:W-:Y:S01]  /*2490*/  ISETP.NE.AND.EX P0, PT, RZ, UR5, PT, P0 ;  /* 0x00000005ff007c0c */ /* 0x000fe2000bf05300 */
[----:B------:R-:W-:Y:S01]  /*24a0*/  ULDC.64 UR4, c[0x0][0x308] ;  /* 0x0000c20000047ab9 */ /* 0x000fe20000000a00 */
[----:B------:R-:W-:Y:S01]  /*24b0*/  ISETP.NE.AND P6, PT, R30, 0x1, PT ;  /* 0x000000011e00780c */ /* 0x000fe20003fc5270 */
[----:B------:R-:W-:Y:S01]  /*24c0*/  IMAD R3, R28, R99, R0 ;  /* 0x000000631c037224 */ /* 0x000fe200078e0200 */
[----:B---3--:R-:W-:Y:S01]  /*24d0*/  ISETP.GE.AND P1, PT, R16, R33, PT ;  /* 0x000000211000720c */ /* 0x008fe20003f26270 */
[----:B------:R-:W-:Y:S01]  /*24e0*/  IMAD.SHL.U32 R32, R23, 0x40, RZ ;  /* 0x0000004017207824 */ /* 0x000fe200078e00ff */
[----:B-----5:R-:W-:Y:S01]  /*24f0*/  SHF.R.S32.HI R29, RZ, 0x1f, R112 ;  /* 0x0000001fff1d7819 */ /* 0x020fe20000011470 */
[----:B------:R-:W-:Y:S01]  /*2500*/  IMAD.IADD R7, R7, 0x1, R3 ;  /* 0x0000000107077824 */ /* 0x000fe200078e0203 */
[----:B------:R-:W-:Y:S01]  /*2510*/  SHF.R.U32.HI R31, RZ, 0x3, R198 ;  /* 0x00000003ff1f7819 */ /* 0x000fe200000116c6 */
[----:B------:R-:W-:Y:S01]  /*2520*/  IMAD.SHL.U32 R88, R98, 0x20, RZ ;  /* 0x0000002062587824 */ /* 0x000fe200078e00ff */
[----:B------:R-:W-:Y:S01]  /*2530*/  SHF.R.U32.HI R21, RZ, 0x3, R197 ;  /* 0x00000003ff157819 */ /* 0x000fe200000116c5 */
[----:B----4-:R-:W-:Y:S01]  /*2540*/  IMAD.WIDE.U32 R4, R206, UR4, R6 ;  /* 0x00000004ce047c25 */ /* 0x010fe2000f8e0006 */
[----:B------:R-:W-:Y:S01]  /*2550*/  SHF.L.U64.HI R89, R98, 0x5, R99 ;  /* 0x0000000562597819 */ /* 0x000fe20000010263 */
[----:B------:R-:W0:Y:S01]  /*2560*/  LDC.64 R6, c[0x0][0x3f8] ;  /* 0x0000fe00ff067b82 */ /* 0x000e220000000a00 */
[----:B------:R-:W-:Y:S01]  /*2570*/  SHF.R.S32.HI R116, RZ, 0x1f, R212 ;  /* 0x0000001fff747819 */ /* 0x000fe200000114d4 */
[----:B------:R-:W-:Y:S01]  /*2580*/  IMAD R5, R206, UR5, R5 ;  /* 0x00000005ce057c24 */ /* 0x000fe2000f8e0205 */
[----:B------:R-:W-:Y:S01]  /*2590*/  ULDC.64 UR4, c[0x0][0x310] ;  /* 0x0000c40000047ab9 */ /* 0x000fe20000000a00 */
[----:B------:R-:W-:Y:S01]  /*25a0*/  IMAD.WIDE.U32 R126, R23, R98, R88 ;  /* 0x00000062177e7225 */ /* 0x000fe200078e0058 */
[----:B------:R-:W-:-:S02]  /*25b0*/  SHF.R.S32.HI R115, RZ, 0x1f, R211 ;  /* 0x0000001fff737819 */ /* 0x000fc400000114d3 */
[----:B------:R-:W-:Y:S01]  /*25c0*/  SHF.R.S32.HI R114, RZ, 0x1f, R210 ;  /* 0x0000001fff727819 */ /* 0x000fe200000114d2 */
[----:B------:R-:W-:-:S04]  /*25d0*/  IMAD.WIDE.U32 R40, R23, R98, R16 ;  /* 0x0000006217287225 */ /* 0x000fc800078e0010 */
[----:B------:R-:W-:Y:S02]  /*25e0*/  VIADD R122, R30, 0x8 ;  /* 0x000000081e7a7836 */ /* 0x000fe40000000000 */
[----:B------:R-:W-:Y:S02]  /*25f0*/  IMAD.SHL.U32 R110, R33, 0x2, RZ ;  /* 0x00000002216e7824 */ /* 0x000fe400078e00ff */
[----:B------:R-:W-:Y:S02]  /*2600*/  IMAD.SHL.U32 R123, R98, 0x80, RZ ;  /* 0x00000080627b7824 */ /* 0x000fe400078e00ff */
[CC--:B0-----:R-:W-:Y:S01]  /*2610*/  IMAD.WIDE.U32 R92, R23.reuse, R6.reuse, R18 ;  /* 0x00000006175c7225 */ /* 0x0c1fe200078e0012 */
[C-C-:B------:R-:W-:Y:S02]  /*2620*/  SHF.L.U64.HI R15, R6.reuse, 0x6, R7.reuse ;  /* 0x00000006060f7819 */ /* 0x140fe40000010207 */
[----:B------:R-:W-:Y:S01]  /*2630*/  SHF.L.U64.HI R14, R6, 0x7, R7 ;  /* 0x00000007060e7819 */ /* 0x000fe20000010207 */
[----:B------:R-:W-:-:S04]  /*2640*/  IMAD.WIDE.U32 R90, R23, R6, R16 ;  /* 0x00000006175a7225 */ /* 0x000fc800078e0010 */
[----:B------:R-:W-:Y:S02]  /*2650*/  IMAD R12, R29, R6, RZ ;  /* 0x000000061d0c7224 */ /* 0x000fe400078e02ff */
[----:B------:R-:W-:Y:S02]  /*2660*/  IMAD.SHL.U32 R13, R6, 0x20, RZ ;  /* 0x00000020060d7824 */ /* 0x000fe400078e00ff */
[----:B------:R-:W-:Y:S02]  /*2670*/  IMAD R35, R112, R7, R12 ;  /* 0x0000000770237224 */ /* 0x000fe400078e020c */
[----:B------:R-:W-:Y:S01]  /*2680*/  IMAD.SHL.U32 R12, R6, 0x40, RZ ;  /* 0x00000040060c7824 */ /* 0x000fe200078e00ff */
[----:B--2---:R-:W-:-:S04]  /*2690*/  LOP3.LUT R20, R20, 0xfffffffe, RZ, 0xc0, !PT ;  /* 0xfffffffe14147812 */ /* 0x004fc800078ec0ff */
[----:B------:R-:W-:-:S05]  /*26a0*/  @P1 LOP3.LUT R20, R20, 0x1, RZ, 0xfc, !PT ;  /* 0x0000000114141812 */ /* 0x000fca00078efcff */
[----:B------:R0:W-:Y:S02]  /*26b0*/  STL [R1+0x10], R20 ;  /* 0x0000101401007387 */ /* 0x0001e40000100800 */
[----:B0-----:R-:W-:Y:S02]  /*26c0*/  SHF.R.U32.HI R20, RZ, 0x3, R196 ;  /* 0x00000003ff147819 */ /* 0x001fe400000116c4 */
[----:B------:R-:W-:Y:S02]  /*26d0*/  SHF.R.S32.HI R0, RZ, 0x1f, R27 ;  /* 0x0000001fff007819 */ /* 0x000fe4000001141b */
[----:B------:R-:W-:Y:S02]  /*26e0*/  SEL R27, R27, RZ, !P0 ;  /* 0x000000ff1b1b7207 */ /* 0x000fe40004000000 */
[----:B------:R-:W-:Y:S02]  /*26f0*/  SEL R3, R0, RZ, !P0 ;  /* 0x000000ff00037207 */ /* 0x000fe40004000000 */
[----:B------:R-:W-:Y:S01]  /*2700*/  IADD3 R42, P0, R23, R28, RZ ;  /* 0x0000001c172a7210 */ /* 0x000fe20007f1e0ff */
[----:B------:R-:W-:Y:S01]  /*2710*/  IMAD.WIDE.U32 R96, R27, UR4, R4 ;  /* 0x000000041b607c25 */ /* 0x000fe2000f8e0004 */
[----:B------:R-:W-:Y:S01]  /*2720*/  SHF.L.U64.HI R28, R98, 0x6, R99 ;  /* 0x00000006621c7819 */ /* 0x000fe20000010263 */
[----:B------:R-:W0:Y:S02]  /*2730*/  LDC.64 R4, c[0x0][0x408] ;  /* 0x00010200ff047b82 */ /* 0x000e240000000a00 */
[----:B------:R-:W-:-:S02]  /*2740*/  IMAD R0, R3, UR4, RZ ;  /* 0x0000000403007c24 */ /* 0x000fc4000f8e02ff */
[----:B------:R-:W-:Y:S01]  /*2750*/  IMAD.X R43, R216, 0x1, R39, P0 ;  /* 0x00000001d82b7824 */ /* 0x000fe200000e0627 */
[----:B------:R-:W-:Y:S01]  /*2760*/  IADD3 R39, P3, R96, 0x40, RZ ;  /* 0x0000004060277810 */ /* 0x000fe20007f7e0ff */
[----:B------:R-:W-:Y:S01]  /*2770*/  IMAD R37, R27, UR5, R0 ;  /* 0x000000051b257c24 */ /* 0x000fe2000f8e0200 */
[----:B------:R-:W-:Y:S05]  /*2780*/  @!P6 WARPSYNC.ALL ;  /* 0x000000000000e948 */ /* 0x000fea0003800000 */
[----:B------:R-:W-:Y:S01]  /*2790*/  ULDC.64 UR4, c[0x0][0x330] ;  /* 0x0000cc0000047ab9 */ /* 0x000fe20000000a00 */
[----:B------:R-:W-:Y:S01]  /*27a0*/  IMAD.IADD R36, R97, 0x1, R37 ;  /* 0x0000000161247824 */ /* 0x000fe200078e0225 */
[----:B------:R-:W-:Y:S01]  /*27b0*/  @!P6 BAR.SYNC.DEFER_BLOCKING 0x9, 0x100 ;  /* 0x024400000000eb1d */ /* 0x000fe20000010000 */
[----:B------:R-:W-:Y:S01]  /*27c0*/  IMAD.WIDE.U32 R8, R206, UR4, R16 ;  /* 0x00000004ce087c25 */ /* 0x000fe2000f8e0010 */
[----:B------:R-:W-:-:S03]  /*27d0*/  IADD3 R37, P0, R96, R40, RZ ;  /* 0x0000002860257210 */ /* 0x000fc60007f1e0ff */
[----:B------:R-:W-:Y:S01]  /*27e0*/  IMAD R9, R206, UR5, R9 ;  /* 0x00000005ce097c24 */ /* 0x000fe2000f8e0209 */
[----:B------:R-:W-:Y:S01]  /*27f0*/  ULDC.64 UR4, c[0x0][0x338] ;  /* 0x0000ce0000047ab9 */ /* 0x000fe20000000a00 */
[----:B------:R-:W-:Y:S02]  /*2800*/  IMAD.X R104, RZ, RZ, R36, P3 ;  /* 0x000000ffff687224 */ /* 0x000fe400018e0624 */
[----:B------:R-:W-:Y:S01]  /*2810*/  IMAD R0, R3, UR4, RZ ;  /* 0x0000000403007c24 */ /* 0x000fe2000f8e02ff */
[----:B------:R-:W-:Y:S01]  /*2820*/  SEL R3, R33, RZ, P1 ;  /* 0x000000ff21037207 */ /* 0x000fe20000800000 */
[C---:B------:R-:W-:Y:S01]  /*2830*/  IMAD.WIDE.U32 R94, R27.reuse, UR4, R8 ;  /* 0x000000041b5e7c25 */ /* 0x040fe2000f8e0008 */
[----:B------:R-:W-:Y:S02]  /*2840*/  ULDC UR4, c[0x0][0x2f4] ;  /* 0x0000bd0000047ab9 */ /* 0x000fe40000000800 */
[----:B------:R-:W-:Y:S01]  /*2850*/  ISETP.GE.AND P2, PT, R16, UR4, PT ;  /* 0x0000000410007c0c */ /* 0x000fe2000bf46270 */
[----:B------:R-:W-:-:S02]  /*2860*/  IMAD R47, R27, UR5, R0 ;  /* 0x000000051b2f7c24 */ /* 0x000fc4000f8e0200 */
[----:B------:R-:W-:Y:S02]  /*2870*/  IMAD R0, R216, R6, RZ ;  /* 0x00000006d8007224 */ /* 0x000fe400078e02ff */
[----:B------:R-:W-:Y:S02]  /*2880*/  IMAD.IADD R3, R16, 0x1, R3 ;  /* 0x0000000110037824 */ /* 0x000fe400078e0203 */
[C---:B------:R-:W-:Y:S02]  /*2890*/  IMAD R9, R23.reuse, R7, R0 ;  /* 0x0000000717097224 */ /* 0x040fe400078e0200 */
[-C--:B0-----:R-:W-:Y:S02]  /*28a0*/  IMAD R0, R216, R4.reuse, RZ ;  /* 0x00000004d8007224 */ /* 0x081fe400078e02ff */
[----:B------:R-:W-:-:S04]  /*28b0*/  IMAD.WIDE.U32 R86, R23, R4, R18 ;  /* 0x0000000417567225 */ /* 0x000fc800078e0012 */
[C---:B------:R-:W-:Y:S01]  /*28c0*/  IMAD R11, R23.reuse, R5, R0 ;  /* 0x00000005170b7224 */ /* 0x040fe200078e0200 */
[----:B------:R-:W-:Y:S01]  /*28d0*/  SHF.R.S32.HI R0, RZ, 0x1f, R3 ;  /* 0x0000001fff007819 */ /* 0x000fe20000011403 */
[----:B------:R-:W-:-:S03]  /*28e0*/  IMAD.WIDE.U32 R84, R23, R4, R16 ;  /* 0x0000000417547225 */ /* 0x000fc600078e0010 */
[CC--:B------:R-:W-:Y:S01]  /*28f0*/  LEA.HI R45, R0.reuse, R3.reuse, RZ, 0x3 ;  /* 0x00000003002d7211 */ /* 0x0c0fe200078f18ff */
[----:B------:R-:W-:Y:S01]  /*2900*/  IMAD.IADD R93, R93, 0x1, R9 ;  /* 0x000000015d5d7824 */ /* 0x000fe200078e0209 */
[----:B------:R-:W-:Y:S01]  /*2910*/  LEA.HI R8, R0, R3, RZ, 0x6 ;  /* 0x0000000300087211 */ /* 0x000fe200078f30ff */
[----:B------:R-:W-:Y:S01]  /*2920*/  IMAD.IADD R91, R9, 0x1, R91 ;  /* 0x00000001095b7824 */ /* 0x000fe200078e025b */
[----:B------:R-:W-:Y:S01]  /*2930*/  LOP3.LUT R0, R45, 0x38, RZ, 0xc0, !PT ;  /* 0x000000382d007812 */ /* 0x000fe200078ec0ff */
[----:B------:R-:W-:Y:S01]  /*2940*/  IMAD.IADD R87, R87, 0x1, R11 ;  /* 0x0000000157577824 */ /* 0x000fe200078e020b */
[----:B------:R-:W-:Y:S01]  /*2950*/  LOP3.LUT R9, R198, 0x38, R45, 0xf8, !PT ;  /* 0x00000038c6097812 */ /* 0x000fe200078ef82d */
[----:B------:R-:W-:Y:S01]  /*2960*/  IMAD.IADD R85, R11, 0x1, R85 ;  /* 0x000000010b557824 */ /* 0x000fe200078e0255 */
[--C-:B------:R-:W-:Y:S01]  /*2970*/  LOP3.LUT R10, R197, 0x38, R45.reuse, 0xf8, !PT ;  /* 0x00000038c50a7812 */ /* 0x100fe200078ef82d */
[----:B------:R-:W-:Y:S01]  /*2980*/  IMAD.SHL.U32 R8, R8, 0x80, RZ ;  /* 0x0000008008087824 */ /* 0x000fe200078e00ff */
[----:B------:R-:W-:Y:S01]  /*2990*/  LOP3.LUT R11, R196, 0x38, R45, 0xf8, !PT ;  /* 0x00000038c40b7812 */ /* 0x000fe200078ef82d */
[----:B------:R-:W-:Y:S01]  /*29a0*/  IMAD R29, R29, R4, RZ ;  /* 0x000000041d1d7224 */ /* 0x000fe200078e02ff */
[----:B------:R-:W-:Y:S01]  /*29b0*/  LOP3.LUT R3, R0, 0x1c0, R32, 0xf8, !PT ;  /* 0x000001c000037812 */ /* 0x000fe200078ef820 */
[----:B------:R-:W-:Y:S01]  /*29c0*/  IMAD R0, R216, R98, RZ ;  /* 0x00000062d8007224 */ /* 0x000fe200078e02ff */
[----:B------:R-:W-:Y:S01]  /*29d0*/  LOP3.LUT R8, R8, 0xffffe000, RZ, 0xc0, !PT ;  /* 0xffffe00008087812 */ /* 0x000fe200078ec0ff */
[----:B------:R-:W-:Y:S01]  /*29e0*/  IMAD.WIDE.U32 R92, R112, R6, R92 ;  /* 0x00000006705c7225 */ /* 0x000fe200078e005c */
[----:B------:R-:W-:-:S02]  /*29f0*/  LOP3.LUT R9, R9, R31, RZ, 0x3c, !PT ;  /* 0x0000001f09097212 */ /* 0x000fc400078e3cff */
[----:B------:R-:W-:Y:S01]  /*2a00*/  LOP3.LUT R27, R10, R21, RZ, 0x3c, !PT ;  /* 0x000000150a1b7212 */ /* 0x000fe200078e3cff */
[----:B------:R-:W-:Y:S01]  /*2a10*/  IMAD R31, R23, R99, R0 ;  /* 0x00000063171f7224 */ /* 0x000fe200078e0200 */
[----:B------:R-:W-:Y:S01]  /*2a20*/  LOP3.LUT R11, R11, R20, RZ, 0x3c, !PT ;  /* 0x000000140b0b7212 */ /* 0x000fe200078e3cff */
[C---:B------:R-:W-:Y:S01]  /*2a30*/  IMAD.WIDE.U32 R90, R112.reuse, R6, R90 ;  /* 0x00000006705a7225 */ /* 0x040fe200078e005a */
[----:B------:R-:W-:Y:S02]  /*2a40*/  LOP3.LUT R3, R3, R202, RZ, 0x3c, !PT ;  /* 0x000000ca03037212 */ /* 0x000fe400078e3cff */
[-C--:B------:R-:W-:Y:S01]  /*2a50*/  IADD3 R108, R9, R8.reuse, R201 ;  /* 0x00000008096c7210 */ /* 0x080fe20007ffe0c9 */
[C---:B------:R-:W-:Y:S01]  /*2a60*/  IMAD R101, R112.reuse, R5, R29 ;  /* 0x0000000570657224 */ /* 0x040fe200078e021d */
[----:B------:R-:W-:Y:S01]  /*2a70*/  IADD3 R27, R27, R8, R200 ;  /* 0x000000081b1b7210 */ /* 0x000fe20007ffe0c8 */
[----:B------:R-:W-:Y:S01]  /*2a80*/  IMAD.WIDE.U32 R86, R112, R4, R86 ;  /* 0x0000000470567225 */ /* 0x000fe200078e0056 */
[----:B------:R-:W-:-:S02]  /*2a90*/  IADD3 R21, R11, R8, R199 ;  /* 0x000000080b157210 */ /* 0x000fc40007ffe0c7 */
[----:B------:R-:W-:Y:S01]  /*2aa0*/  IADD3 R109, R3, R8, R203 ;  /* 0x00000008036d7210 */ /* 0x000fe20007ffe0cb */
[C---:B------:R-:W-:Y:S01]  /*2ab0*/  IMAD.SHL.U32 R11, R6.reuse, 0x80, RZ ;  /* 0x00000080060b7824 */ /* 0x040fe200078e00ff */
[----:B------:R-:W-:Y:S01]  /*2ac0*/  SHF.L.U64.HI R20, R6, 0x5, R7 ;  /* 0x0000000506147819 */ /* 0x000fe20000010207 */
[C---:B------:R-:W-:Y:S01]  /*2ad0*/  IMAD.SHL.U32 R7, R4.reuse, 0x20, RZ ;  /* 0x0000002004077824 */ /* 0x040fe200078e00ff */
[C-C-:B------:R-:W-:Y:S01]  /*2ae0*/  SHF.L.U64.HI R10, R4.reuse, 0x5, R5.reuse ;  /* 0x00000005040a7819 */ /* 0x140fe20000010205 */
[C---:B------:R-:W-:Y:S01]  /*2af0*/  IMAD.SHL.U32 R6, R4.reuse, 0x40, RZ ;  /* 0x0000004004067824 */ /* 0x040fe200078e00ff */
[----:B------:R-:W-:Y:S01]  /*2b00*/  SHF.L.U64.HI R9, R4, 0x6, R5 ;  /* 0x0000000604097819 */ /* 0x000fe20000010205 */
[----:B------:R-:W-:Y:S01]  /*2b10*/  IMAD.WIDE.U32 R84, R112, R4, R84 ;  /* 0x0000000470547225 */ /* 0x000fe200078e0054 */
[----:B------:R-:W-:Y:S02]  /*2b20*/  SHF.L.U64.HI R8, R4, 0x7, R5 ;  /* 0x0000000704087819 */ /* 0x000fe40000010205 */
[----:B------:R-:W-:Y:S01]  /*2b30*/  IADD3 R3, P1, R88, R126, RZ ;  /* 0x0000007e58037210 */ /* 0x000fe20007f3e0ff */
[----:B------:R-:W-:Y:S01]  /*2b40*/  IMAD.SHL.U32 R5, R4, 0x80, RZ ;  /* 0x0000008004057824 */ /* 0x000fe200078e00ff */
[----:B------:R-:W-:Y:S01]  /*2b50*/  SHF.L.U64.HI R0, R98, 0x7, R99 ;  /* 0x0000000762007819 */ /* 0x000fe20000010263 */
[----:B------:R-:W-:Y:S01]  /*2b60*/  IMAD.IADD R4, R31, 0x1, R127 ;  /* 0x000000011f047824 */ /* 0x000fe200078e027f */
[----:B------:R-:W-:Y:S01]  /*2b70*/  LOP3.LUT R38, R45, 0xfffffff8, RZ, 0xc0, !PT ;  /* 0xfffffff82d267812 */ /* 0x000fe200078ec0ff */
[----:B------:R-:W-:Y:S01]  /*2b80*/  IMAD.IADD R31, R41, 0x1, R31 ;  /* 0x00000001291f7824 */ /* 0x000fe200078e021f */
[----:B------:R-:W-:Y:S01]  /*2b90*/  SHF.R.S32.HI R102, RZ, 0x3, R45 ;  /* 0x00000003ff667819 */ /* 0x000fe2000001142d */
[----:B------:R-:W-:Y:S01]  /*2ba0*/  IMAD.X R29, R4, 0x1, R89, P1 ;  /* 0x00000001041d7824 */ /* 0x000fe200008e0659 */
[----:B------:R-:W-:Y:S01]  /*2bb0*/  IADD3 R30, P1, R3, R88, RZ ;  /* 0x00000058031e7210 */ /* 0x000fe20007f3e0ff */
[----:B------:R-:W-:Y:S01]  /*2bc0*/  IMAD.X R99, R31, 0x1, R36, P0 ;  /* 0x000000011f637824 */ /* 0x000fe200000e0624 */
[----:B------:R-:W-:Y:S01]  /*2bd0*/  IADD3 R100, P0, R37, 0x40, RZ ;  /* 0x0000004025647810 */ /* 0x000fe20007f1e0ff */
[----:B------:R-:W-:Y:S01]  /*2be0*/  IMAD.IADD R33, R93, 0x1, R35 ;  /* 0x000000015d217824 */ /* 0x000fe200078e0223 */
[----:B------:R-:W-:Y:S01]  /*2bf0*/  SHF.R.S32.HI R103, RZ, 0x1f, R38 ;  /* 0x0000001fff677819 */ /* 0x000fe20000011426 */
[----:B------:R-:W-:-:S02]  /*2c00*/  IMAD.IADD R34, R35, 0x1, R91 ;  /* 0x0000000123227824 */ /* 0x000fc400078e025b */
[----:B------:R-:W-:Y:S01]  /*2c10*/  IMAD.X R32, R29, 0x1, R89, P1 ;  /* 0x000000011d207824 */ /* 0x000fe200008e0659 */
[----:B------:R-:W-:Y:S01]  /*2c20*/  ISETP.GE.AND P1, PT, R190, UR4, PT ;  /* 0x00000004be007c0c */ /* 0x000fe2000bf26270 */
[----:B------:R-:W-:Y:S01]  /*2c30*/  IMAD.IADD R35, R87, 0x1, R101 ;  /* 0x0000000157237824 */ /* 0x000fe200078e0265 */
[----:B------:R-:W-:Y:S01]  /*2c40*/  IADD3 R101, R101, R85, RZ ;  /* 0x0000005565657210 */ /* 0x000fe20007ffe0ff */
[----:B------:R-:W-:Y:S02]  /*2c50*/  IMAD.X R105, RZ, RZ, R99, P0 ;  /* 0x000000ffff697224 */ /* 0x000fe400000e0663 */
[----:B------:R-:W-:-:S08]  /*2c60*/  IMAD.IADD R106, R95, 0x1, R47 ;  /* 0x000000015f6a7824 */ /* 0x000fd000078e022f */
.L_x_1590:
[----:B------:R-:W2:Y:S01]  /*2c70*/  LDL.LU R44, [R1+0x10] ;  /* 0x00001000012c7983 */ /* 0x000ea20000300800 */
[----:B------:R-:W-:Y:S01]  /*2c80*/  VIADD R26, R26, 0xffffffff ;  /* 0xffffffff1a1a7836 */ /* 0x000fe20000000000 */
[----:B------:R-:W0:Y:S01]  /*2c90*/  LDC R121, c[0x0][0x3f4] ;  /* 0x0000fd00ff797b82 */ /* 0x000e220000000800 */
[----:B------:R-:W-:Y:S01]  /*2ca0*/  IMAD R111, R184, 0x4000, R205 ;  /* 0x00004000b86f7824 */ /* 0x000fe200078e02cd */
[----:B------:R-:W-:Y:S05]  /*2cb0*/  YIELD ;  /* 0x0000000000007946 */ /* 0x000fea0003800000 */
[----:B------:R-:W-:Y:S01]  /*2cc0*/  ISETP.GT.AND P3, PT, R26, R25, PT ;  /* 0x000000191a00720c */ /* 0x000fe20003f64270 */
[----:B------:R-:W-:Y:S01]  /*2cd0*/  BSSY B0, `(.L_x_1505) ;  /* 0x000059d000007945 */ /* 0x000fe20003800000 */
[----:B------:R-:W-:Y:S01]  /*2ce0*/  IMAD R111, R111, 0x2, R2 ;  /* 0x000000026f6f7824 */ /* 0x000fe200078e0202 */
[----:B0-----:R-:W-:-:S02]  /*2cf0*/  ISETP.GE.AND P0, PT, R121, 0x1, PT ;  /* 0x000000017900780c */ /* 0x001fc40003f06270 */
[----:B--2---:R-:W-:-:S08]  /*2d00*/  LOP3.LUT R44, R44, 0xfffffffb, RZ, 0xc0, !PT ;  /* 0xfffffffb2c2c7812 */ /* 0x004fd000078ec0ff */
[----:B------:R-:W-:-:S05]  /*2d10*/  @P3 LOP3.LUT R44, R44, 0x4, RZ, 0xfc, !PT ;  /* 0x000000042c2c3812 */ /* 0x000fca00078efcff */
[----:B------:R0:W-:Y:S01]  /*2d20*/  STL [R1+0x10], R44 ;  /* 0x0000102c01007387 */ /* 0x0001e20000100800 */
[----:B------:R-:W-:Y:S05]  /*2d30*/  @!P0 BRA `(.L_x_1506) ;  /* 0x0000005000d88947 */ /* 0x000fea0003800000 */
[----:B------:R-:W-:Y:S01]  /*2d40*/  ULDC.U8 UR4, c[0x0][0x410] ;  /* 0x0001040000047ab9 */ /* 0x000fe20000000000 */
[----:B0-----:R-:W-:Y:S01]  /*2d50*/  SHF.R.S32.HI R44, RZ, 0x1f, R26 ;  /* 0x0000001fff2c7819 */ /* 0x001fe2000001141a */
[-C--:B------:R-:W-:Y:S01]  /*2d60*/  IMAD R45, R0, R26.reuse, RZ ;  /* 0x0000001a002d7224 */ /* 0x080fe200078e02ff */
[----:B------:R-:W-:Y:S01]  /*2d70*/  ISETP.NE.AND P0, PT, RZ, UR4, PT ;  /* 0x00000004ff007c0c */ /* 0x000fe2000bf05270 */
[-C--:B------:R-:W-:Y:S02]  /*2d80*/  IMAD R46, R14, R26.reuse, RZ ;  /* 0x0000001a0e2e7224 */ /* 0x080fe400078e02ff */
[----:B------:R-:W-:Y:S02]  /*2d90*/  IMAD R47, R8, R26, RZ ;  /* 0x0000001a082f7224 */ /* 0x000fe400078e02ff */
[----:B------:R-:W-:Y:S02]  /*2da0*/  IMAD R113, R26, -0x80, R24 ;  /* 0xffffff801a717824 */ /* 0x000fe400078e0218 */
[----:B------:R-:W-:-:S02]  /*2db0*/  IMAD R45, R44, R123, R45 ;  /* 0x0000007b2c2d7224 */ /* 0x000fc400078e022d */
[C---:B------:R-:W-:Y:S01]  /*2dc0*/  IMAD R117, R44.reuse, R11, R46 ;  /* 0x0000000b2c757224 */ /* 0x040fe200078e022e */
[----:B------:R-:W-:Y:S01]  /*2dd0*/  VIMNMX R113, R113, 0x80, PT ;  /* 0x0000008071717848 */ /* 0x000fe20003fe0100 */
[----:B------:R-:W-:Y:S02]  /*2de0*/  IMAD R47, R44, R5, R47 ;  /* 0x000000052c2f7224 */ /* 0x000fe400078e022f */
[----:B------:R-:W-:-:S04]  /*2df0*/  IMAD.WIDE.U32 R118, R123, R26, RZ ;  /* 0x0000001a7b767225 */ /* 0x000fc800078e00ff */
[----:B------:R-:W-:-:S04]  /*2e00*/  IMAD.WIDE.U32 R78, R11, R26, RZ ;  /* 0x0000001a0b4e7225 */ /* 0x000fc800078e00ff */
[----:B------:R-:W-:-:S04]  /*2e10*/  IMAD.WIDE.U32 R76, R5, R26, RZ ;  /* 0x0000001a054c7225 */ /* 0x000fc800078e00ff */
[----:B------:R-:W-:Y:S02]  /*2e20*/  IMAD.IADD R120, R119, 0x1, R45 ;  /* 0x0000000177787824 */ /* 0x000fe400078e022d */
        /* <DEDUP_REMOVED lines=15> */
[----:B------:R-:W-:Y:S01]  /*2f20*/  IMAD.X R46, R117, 0x1, R33, P0 ;  /* 0x00000001752e7824 */ /* 0x000fe200000e0621 */
[----:B------:R-:W-:-:S04]  /*2f30*/  LEA R44, P0, R45, UR4, 0x1 ;  /* 0x000000042d2c7c11 */ /* 0x000fc8000f8008ff */
[----:B------:R-:W-:Y:S01]  /*2f40*/  LEA.HI.X R45, R45, UR5, R46, 0x1, P0 ;  /* 0x000000052d2d7c11 */ /* 0x000fe200080f0c2e */
[----:B------:R-:W-:Y:S01]  /*2f50*/  ULDC.64 UR4, c[0x0][0x400] ;  /* 0x0001000000047ab9 */ /* 0x000fe20000000a00 */
[----:B------:R-:W-:-:S05]  /*2f60*/  IADD3 R47, P0, R86, R76, RZ ;  /* 0x0000004c562f7210 */ /* 0x000fca0007f1e0ff */
[----:B------:R-:W-:Y:S01]  /*2f70*/  IMAD.X R48, R107, 0x1, R35, P0 ;  /* 0x000000016b307824 */ /* 0x000fe200000e0623 */
        /* <DEDUP_REMOVED lines=10> */
.L_x_1509:
[----:B------:R-:W-:Y:S05]  /*3020*/  BSYNC B1 ;  /* 0x0000000000017941 */ /* 0x000fea0003800000 */
.L_x_1508:
[----:B------:R-:W-:Y:S01]  /*3030*/  ISETP.GE.AND P4, PT, R212, R113, PT ;  /* 0x00000071d400720c */ /* 0x000fe20003f86270 */
[----:B0----5:R-:W-:Y:S01]  /*3040*/  IMAD.MOV.U32 R44, RZ, RZ, R72 ;  /* 0x000000ffff2c7224 */ /* 0x021fe200078e0048 */
[----:B------:R-:W-:Y:S01]  /*3050*/  BSSY B1, `(.L_x_1510) ;  /* 0x0000025000017945 */ /* 0x000fe20003800000 */
[----:B------:R-:W-:Y:S01]  /*3060*/  IMAD.MOV.U32 R45, RZ, RZ, R73 ;  /* 0x000000ffff2d7224 */ /* 0x000fe200078e0049 */
[----:B------:R-:W-:Y:S01]  /*3070*/  CS2R R68, SRZ ;  /* 0x0000000000447805 */ /* 0x000fe2000001ff00 */
[----:B------:R-:W-:Y:S01]  /*3080*/  IMAD.MOV.U32 R46, RZ, RZ, R80 ;  /* 0x000000ffff2e7224 */ /* 0x000fe200078e0050 */
[----:B------:R-:W-:Y:S01]  /*3090*/  CS2R R66, SRZ ;  /* 0x0000000000427805 */ /* 0x000fe2000001ff00 */
[----:B------:R-:W-:Y:S01]  /*30a0*/  IMAD.MOV.U32 R47, RZ, RZ, R81 ;  /* 0x000000ffff2f7224 */ /* 0x000fe200078e0051 */
[----:B------:R-:W-:Y:S01]  /*30b0*/  PRMT R131, R44, 0x5410, R45 ;  /* 0x000054102c837816 */ /* 0x000fe2000000002d */
[----:B------:R-:W-:Y:S01]  /*30c0*/  IMAD.MOV.U32 R44, RZ, RZ, R74 ;  /* 0x000000ffff2c7224 */ /* 0x000fe200078e004a */
[----:B------:R-:W-:Y:S01]  /*30d0*/  CS2R R70, SRZ ;  /* 0x0000000000467805 */ /* 0x000fe2000001ff00 */
[----:B------:R-:W-:Y:S01]  /*30e0*/  IMAD.MOV.U32 R45, RZ, RZ, R75 ;  /* 0x000000ffff2d7224 */ /* 0x000fe200078e004b */
[----:B------:R-:W-:Y:S01]  /*30f0*/  PRMT R140, R47, 0x5410, R46 ;  /* 0x000054102f8c7816 */ /* 0x000fe2000000002e */
[----:B------:R-:W-:-:S02]  /*3100*/  IMAD.MOV.U32 R46, RZ, RZ, R82 ;  /* 0x000000ffff2e7224 */ /* 0x000fc400078e0052 */
[----:B------:R-:W-:Y:S01]  /*3110*/  IMAD.MOV.U32 R47, RZ, RZ, R83 ;  /* 0x000000ffff2f7224 */ /* 0x000fe200078e0053 */
[----:B------:R-:W-:Y:S02]  /*3120*/  PRMT R132, R44, 0x5410, R45 ;  /* 0x000054102c847816 */ /* 0x000fe4000000002d */
[----:B------:R-:W-:Y:S02]  /*3130*/  PRMT R141, R46, 0x7610, R141 ;  /* 0x000076102e8d7816 */ /* 0x000fe4000000008d */
[----:B------:R-:W-:Y:S01]  /*3140*/  PRMT R144, R144, 0x5410, R47 ;  /* 0x0000541090907816 */ /* 0x000fe2000000002f */
[----:B------:R-:W-:Y:S06]  /*3150*/  @P4 BRA `(.L_x_1511) ;  /* 0x0000000000504947 */ /* 0x000fec0003800000 */
[----:B------:R-:W-:Y:S01]  /*3160*/  IADD3 R45, P0, P5, R92, R78, R13 ;  /* 0x0000004e5c2d7210 */ /* 0x000fe20007d1e00d */
[----:B------:R-:W-:Y:S01]  /*3170*/  ULDC.64 UR4, c[0x0][0x3e8] ;  /* 0x0000fa0000047ab9 */ /* 0x000fe20000000a00 */
[----:B------:R-:W-:Y:S02]  /*3180*/  CS2R R68, SRZ ;  /* 0x0000000000447805 */ /* 0x000fe4000001ff00 */
[----:B------:R-:W-:Y:S02]  /*3190*/  CS2R R70, SRZ ;  /* 0x0000000000467805 */ /* 0x000fe4000001ff00 */
[----:B------:R-:W-:Y:S02]  /*31a0*/  IADD3.X R46, R33, R117, R20, P0, P5 ;  /* 0x00000075212e7210 */ /* 0x000fe400007ea414 */
        /* <DEDUP_REMOVED lines=15> */
.L_x_1511:
[----:B------:R-:W-:Y:S05]  /*32a0*/  BSYNC B1 ;  /* 0x0000000000017941 */ /* 0x000fea0003800000 */
.L_x_1510:
        /* <DEDUP_REMOVED lines=13> */
[----:B------:R-:W-:Y:S01]  /*3380*/  IMAD.MOV.U32 R46, RZ, RZ, R70 ;  /* 0x000000ffff2e7224 */ /* 0x000fe200078e0046 */
[----:B------:R-:W-:Y:S01]  /*3390*/  CS2R R58, SRZ ;  /* 0x00000000003a7805 */ /* 0x000fe2000001ff00 */
[----:B------:R-:W-:Y:S01]  /*33a0*/  IMAD.MOV.U32 R47, RZ, RZ, R71 ;  /* 0x000000ffff2f7224 */ /* 0x000fe200078e0047 */
[----:B------:R-:W-:-:S02]  /*33b0*/  PRMT R129, R45, 0x5410, R44 ;  /* 0x000054102d817816 */ /* 0x000fc4000000002c */
[----:B------:R-:W-:Y:S02]  /*33c0*/  CS2R R62, SRZ ;  /* 0x00000000003e7805 */ /* 0x000fe4000001ff00 */
[----:B------:R-:W-:Y:S02]  /*33d0*/  CS2R R52, SRZ ;  /* 0x0000000000347805 */ /* 0x000fe4000001ff00 */
[----:B------:R-:W-:Y:S02]  /*33e0*/  CS2R R50, SRZ ;  /* 0x0000000000327805 */ /* 0x000fe4000001ff00 */
[----:B------:R-:W-:Y:S02]  /*33f0*/  PRMT R147, R46, 0x5410, R47 ;  /* 0x000054102e937816 */ /* 0x000fe4000000002f */
[----:B------:R-:W-:Y:S02]  /*3400*/  CS2R R54, SRZ ;  /* 0x0000000000367805 */ /* 0x000fe4000001ff00 */
[----:B------:R-:W-:Y:S01]  /*3410*/  P2R R128, PR, RZ, 0x1 ;  /* 0x00000001ff807803 */ /* 0x000fe20000000000 */
        /* <DEDUP_REMOVED lines=21> */
.L_x_1513:
[----:B------:R-:W-:Y:S05]  /*3570*/  BSYNC B1 ;  /* 0x0000000000017941 */ /* 0x000fea0003800000 */
.L_x_1512:
[----:B------:R-:W-:Y:S01]  /*3580*/  ISETP.GE.AND P5, PT, R210, R113, PT ;  /* 0x00000071d200720c */ /* 0x000fe20003fa6270 */
[----:B------:R-:W-:-:S12]  /*3590*/  BSSY B1, `(.L_x_1514) ;  /* 0x000001e000017945 */ /* 0x000fd80003800000 */
[----:B------:R-:W-:Y:S05]  /*35a0*/  @P5 BRA `(.L_x_1515) ;  /* 0x0000000000705947 */ /* 0x000fea0003800000 */
[----:B0-----:R-:W0:Y:S01]  /*35b0*/  LDC.64 R44, c[0x0][0x3f8] ;  /* 0x0000fe00ff2c7b82 */ /* 0x001e220000000a00 */
[----:B------:R-:W-:Y:S01]  /*35c0*/  IMAD.MOV.U32 R79, RZ, RZ, R117 ;  /* 0x000000ffff4f7224 */ /* 0x000fe200078e0075 */
[----:B------:R-:W-:Y:S01]  /*35d0*/  ULDC.64 UR4, c[0x0][0x3e8] ;  /* 0x0000fa0000047ab9 */ /* 0x000fe20000000a00 */
[----:B------:R-:W-:Y:S01]  /*35e0*/  IMAD.MOV.U32 R77, RZ, RZ, R107 ;  /* 0x000000ffff4d7224 */ /* 0x000fe200078e006b */
[----:B------:R-:W-:Y:S02]  /*35f0*/  CS2R R52, SRZ ;  /* 0x0000000000347805 */ /* 0x000fe4000001ff00 */
[----:B------:R-:W-:Y:S01]  /*3600*/  CS2R R54, SRZ ;  /* 0x0000000000367805 */ /* 0x000fe2000001ff00 */
        /* <DEDUP_REMOVED lines=22> */
.L_x_1515:
[----:B------:R-:W-:Y:S05]  /*3770*/  BSYNC B1 ;  /* 0x0000000000017941 */ /* 0x000fea0003800000 */
.L_x_1514:
[----:B01---5:R-:W-:Y:S01]  /*3780*/  IMAD.MOV.U32 R44, RZ, RZ, R56 ;  /* 0x000000ffff2c7224 */ /* 0x023fe200078e0038 */
[----:B------:R-:W-:Y:S01]  /*3790*/  UISETP.NE.AND UP0, UPT, UR45, 0x3, UPT ;  /* 0x000000032d00788c */ /* 0x000fe2000bf05270 */
[----:B------:R-:W-:Y:S02]  /*37a0*/  IMAD.MOV.U32 R45, RZ, RZ, R57 ;  /* 0x000000ffff2d7224 */ /* 0x000fe400078e0039 */
[----:B------:R-:W-:Y:S02]  /*37b0*/  IMAD.MOV.U32 R47, RZ, RZ, R61 ;  /* 0x000000ffff2f7224 */ /* 0x000fe400078e003d */
[----:B------:R-:W-:Y:S01]  /*37c0*/  IMAD.MOV.U32 R46, RZ, RZ, R60 ;  /* 0x000000ffff2e7224 */ /* 0x000fe200078e003c */
[----:B------:R-:W-:Y:S01]  /*37d0*/  PRMT R135, R44, 0x5410, R45 ;  /* 0x000054102c877816 */ /* 0x000fe2000000002d */
[----:B------:R-:W-:Y:S01]  /*37e0*/  IMAD.MOV.U32 R44, RZ, RZ, R58 ;  /* 0x000000ffff2c7224 */ /* 0x000fe200078e003a */
[----:B------:R-:W-:Y:S01]  /*37f0*/  PRMT R142, R47, 0x7610, R142 ;  /* 0x000076102f8e7816 */ /* 0x000fe2000000008e */
[----:B------:R-:W-:Y:S01]  /*3800*/  IMAD.MOV.U32 R45, RZ, RZ, R59 ;  /* 0x000000ffff2d7224 */ /* 0x000fe200078e003b */
[----:B------:R-:W-:Y:S01]  /*3810*/  PRMT R141, R141, 0x5410, R46 ;  /* 0x000054108d8d7816 */ /* 0x000fe2000000002e */
[----:B------:R-:W-:Y:S01]  /*3820*/  IMAD.MOV.U32 R47, RZ, RZ, R63 ;  /* 0x000000ffff2f7224 */ /* 0x000fe200078e003f */
[----:B------:R-:W-:-:S02]  /*3830*/  MOV R46, R62 ;  /* 0x0000003e002e7202 */ /* 0x000fc40000000f00 */
[----:B------:R-:W-:Y:S02]  /*3840*/  PLOP3.LUT P0, PT, PT, PT, UP0, 0x80, 0x0 ;  /* 0x000000000000781c */ /* 0x000fe40003f0f008 */
        /* <DEDUP_REMOVED lines=8> */
[----:B------:R-:W-:-:S02]  /*38d0*/  IMAD.MOV.U32 R44, RZ, RZ, R50 ;  /* 0x000000ffff2c7224 */ /* 0x000fc400078e0032 */
[----:B------:R-:W-:Y:S01]  /*38e0*/  IMAD.MOV.U32 R45, RZ, RZ, R51 ;  /* 0x000000ffff2d7224 */ /* 0x000fe200078e0033 */
[----:B------:R-:W-:Y:S01]  /*38f0*/  PRMT R133, R46, 0x5410, R47 ;  /* 0x000054102e857816 */ /* 0x000fe2000000002f */
[----:B------:R-:W-:Y:S02]  /*3900*/  IMAD.MOV.U32 R46, RZ, RZ, R54 ;  /* 0x000000ffff2e7224 */ /* 0x000fe400078e0036 */
[----:B------:R-:W-:Y:S01]  /*3910*/  IMAD.MOV.U32 R47, RZ, RZ, R55 ;  /* 0x000000ffff2f7224 */ /* 0x000fe200078e0037 */
[----:B------:R-:W-:-:S04]  /*3920*/  PRMT R78, R45, 0x5410, R44 ;  /* 0x000054102d4e7816 */ /* 0x000fc8000000002c */
[----:B------:R-:W-:Y:S01]  /*3930*/  PRMT R134, R46, 0x5410, R47 ;  /* 0x000054102e867816 */ /* 0x000fe2000000002f */
[----:B------:R-:W-:Y:S06]  /*3940*/  @!P0 BRA `(.L_x_1516) ;  /* 0x0000000000048947 */ /* 0x000fec0003800000 */
[----:B------:R-:W-:Y:S01]  /*3950*/  BPT.TRAP 0x1 ;  /* 0x000000040000795c */ /* 0x000fe20000300000 */
.L_x_1516:
[----:B------:R-:W-:Y:S01]  /*3960*/  IMAD R107, R184, 0x8, R2 ;  /* 0x00000008b86b7824 */ /* 0x000fe200078e0202 */
[----:B------:R-:W-:Y:S01]  /*3970*/  SHF.L.U32 R117, R191, 0x1f, RZ ;  /* 0x0000001fbf757819 */ /* 0x000fe200000006ff */
[----:B------:R-:W-:Y:S03]  /*3980*/  BSSY B1, `(.L_x_1517) ;  /* 0x0000003000017945 */ /* 0x000fe60003800000 */
[----:B------:R-:W0:Y:S02]  /*3990*/  SYNCS.PHASECHK.TRANS64.TRYWAIT P6, [R107+URZ+0x28890], R117 ;  /* 0x028890756b0075a7 */ /* 0x000e2400080c017f */
[----:B0-----:R-:W-:Y:S05]  /*39a0*/  @!P6 BRA `(.L_x_1518) ;  /* 0x000002300024e947 */ /* 0x001fea0003800000 */
.L_x_1937:
[----:B------:R-:W-:Y:S05]  /*39b0*/  BSYNC B1 ;  /* 0x0000000000017941 */ /* 0x000fea0003800000 */
.L_x_1517:
[----:B------:R-:W-:Y:S04]  /*39c0*/  BSSY B1, `(.L_x_1519) ;  /* 0x0000072000017945 */ /* 0x000fe80003800000 */
[----:B------:R-:W-:Y:S05]  /*39d0*/  @P3 BRA `(.L_x_1520) ;  /* 0x0000000400c03947 */ /* 0x000fea0003800000 */
[----:B------:R-:W-:Y:S01]  /*39e0*/  IADD3 R137, P3, R40, R118, RZ ;  /* 0x0000007628897210 */ /* 0x000fe20007f7e0ff */
[----:B------:R-:W-:Y:S04]  /*39f0*/  BSSY B2, `(.L_x_1521) ;  /* 0x0000039000027945 */ /* 0x000fe80003800000 */
[----:B------:R-:W-:Y:S01]  /*3a00*/  IMAD.X R139, R120, 0x1, R31, P3 ;  /* 0x00000001788b7824 */ /* 0x000fe200018e061f */
[----:B------:R-:W-:Y:S07]  /*3a10*/  @P2 BRA `(.L_x_1522) ;  /* 0x0000000000d82947 */ /* 0x000fee0003800000 */
[----:B------:R1:W2:Y:S01]  /*3a20*/  LDS.128 R44, [R111+0x18400] ;  /* 0x018400006f2c7984 */ /* 0x0002a20000000c00 */
[----:B------:R-:W-:Y:S01]  /*3a30*/  IADD3 R77, P3, R137, R96, RZ ;  /* 0x00000060894d7210 */ /* 0x000fe20007f7e0ff */
[----:B------:R-:W-:Y:S04]  /*3a40*/  BSSY B3, `(.L_x_1523) ;  /* 0x000002f000037945 */ /* 0x000fe80003800000 */
[----:B------:R-:W-:Y:S01]  /*3a50*/  IMAD.X R138, R139, 0x1, R36, P3 ;  /* 0x000000018b8a7824 */ /* 0x000fe200018e0624 */
[----:B------:R-:W-:-:S13]  /*3a60*/  ISETP.GE.AND P3, PT, R18, R121, PT ;  /* 0x000000791200720c */ /* 0x000fda0003f66270 */
[----:B-1----:R-:W-:Y:S05]  /*3a70*/  @P3 BRA `(.L_x_1524) ;  /* 0x0000000000ac3947 */ /* 0x002fea0003800000 */
[----:B------:R-:W-:Y:S01]  /*3a80*/  SHF.R.U64 R82, R82, 0x10, R83 ;  /* 0x0000001052527819 */ /* 0x000fe20000001253 */
[----:B--2---:R-:W-:Y:S01]  /*3a90*/  IMAD.MOV.U32 R76, RZ, RZ, R45 ;  /* 0x000000ffff4c7224 */ /* 0x004fe200078e002d */
[----:B------:R-:W-:-:S03]  /*3aa0*/  SHF.R.U64 R80, R80, 0x10, R81 ;  /* 0x0000001050507819 */ /* 0x000fc60000001251 */
[----:B------:R-:W-:Y:S02]  /*3ab0*/  HADD2.F32 R82, -RZ, R82.H0_H0 ;  /* 0x20000052ff527230 */ /* 0x000fe40000004100 */
[--C-:B------:R-:W-:Y:S02]  /*3ac0*/  HADD2.F32 R45, -RZ, R76.reuse.H1_H1 ;  /* 0x3000004cff2d7230 */ /* 0x100fe40000004100 */
[----:B------:R-:W-:Y:S02]  /*3ad0*/  HADD2.F32 R76, -RZ, R76.H0_H0 ;  /* 0x2000004cff4c7230 */ /* 0x000fe40000004100 */
[----:B------:R-:W-:Y:S02]  /*3ae0*/  HADD2.F32 R80, -RZ, R80.H0_H0 ;  /* 0x20000050ff507230 */ /* 0x000fe40000004100 */
[-C--:B------:R-:W-:Y:S01]  /*3af0*/  FMUL.FTZ R143, R45, R82.reuse ;  /* 0x000000522d8f7220 */ /* 0x080fe20000410000 */
[----:B------:R-:W-:-:S03]  /*3b00*/  FMUL.FTZ R82, R76, R82 ;  /* 0x000000524c527220 */ /* 0x000fc60000410000 */
[-C--:B------:R-:W-:Y:S01]  /*3b10*/  FFMA.FTZ R143, R76, R80.reuse, -R143 ;  /* 0x000000504c8f7223 */ /* 0x080fe2000001088f */
[----:B------:R-:W-:Y:S01]  /*3b20*/  SHF.R.U32.HI R76, RZ, 0x10, R83 ;  /* 0x00000010ff4c7819 */ /* 0x000fe20000011653 */
[----:B------:R-:W-:Y:S01]  /*3b30*/  FFMA.FTZ R82, R45, R80, R82 ;  /* 0x000000502d527223 */ /* 0x000fe20000010052 */
[----:B------:R-:W-:Y:S01]  /*3b40*/  SHF.R.U32.HI R80, RZ, 0x10, R81 ;  /* 0x00000010ff507819 */ /* 0x000fe20000011651 */
[--C-:B------:R-:W-:Y:S02]  /*3b50*/  HADD2.F32 R45, -RZ, R47.reuse.H1_H1 ;  /* 0x3000002fff2d7230 */ /* 0x100fe40000004100 */
[----:B------:R-:W-:Y:S01]  /*3b60*/  HADD2.F32 R76, -RZ, R76.H0_H0 ;  /* 0x2000004cff4c7230 */ /* 0x000fe20000004100 */
[----:B------:R-:W-:Y:S01]  /*3b70*/  F2FP.F16.F32.PACK_AB R82, R82, R143 ;  /* 0x0000008f5252723e */ /* 0x000fe200000000ff */
[----:B------:R-:W-:Y:S02]  /*3b80*/  HADD2.F32 R47, -RZ, R47.H0_H0 ;  /* 0x2000002fff2f7230 */ /* 0x000fe40000004100 */
[----:B------:R-:W-:-:S02]  /*3b90*/  HADD2.F32 R80, -RZ, R80.H0_H0 ;  /* 0x20000050ff507230 */ /* 0x000fc40000004100 */
[-C--:B------:R-:W-:Y:S01]  /*3ba0*/  FMUL.FTZ R146, R45, R76.reuse ;  /* 0x0000004c2d927220 */ /* 0x080fe20000410000 */
[--C-:B------:R-:W-:Y:S02]  /*3bb0*/  HADD2.F32 R81, -RZ, R140.reuse.H1_H1 ;  /* 0x3000008cff517230 */ /* 0x100fe40000004100 */
[C---:B------:R-:W-:Y:S01]  /*3bc0*/  FMUL.FTZ R76, R47.reuse, R76 ;  /* 0x0000004c2f4c7220 */ /* 0x040fe20000410000 */
[----:B------:R-:W-:Y:S02]  /*3bd0*/  HADD2.F32 R140, -RZ, R140.H0_H0 ;  /* 0x2000008cff8c7230 */ /* 0x000fe40000004100 */
[-C--:B------:R-:W-:Y:S01]  /*3be0*/  FFMA.FTZ R146, R47, R80.reuse, -R146 ;  /* 0x000000502f927223 */ /* 0x080fe20000010892 */
[----:B------:R-:W-:Y:S02]  /*3bf0*/  HADD2.F32 R47, -RZ, R141.H0_H0 ;  /* 0x2000008dff2f7230 */ /* 0x000fe40000004100 */
[----:B------:R-:W-:Y:S01]  /*3c00*/  FFMA.FTZ R45, R45, R80, R76 ;  /* 0x000000502d2d7223 */ /* 0x000fe2000001004c */
[----:B------:R-:W-:-:S02]  /*3c10*/  HADD2.F32 R76, -RZ, R44.H1_H1 ;  /* 0x3000002cff4c7230 */ /* 0x000fc40000004100 */
[----:B------:R-:W-:Y:S02]  /*3c20*/  HADD2.F32 R44, -RZ, R44.H0_H0 ;  /* 0x2000002cff2c7230 */ /* 0x000fe40000004100 */
[----:B------:R-:W-:Y:S01]  /*3c30*/  F2FP.F16.F32.PACK_AB R146, R45, R146 ;  /* 0x000000922d92723e */ /* 0x000fe200000000ff */
[-C--:B------:R-:W-:Y:S01]  /*3c40*/  FMUL.FTZ R83, R76, R47.reuse ;  /* 0x0000002f4c537220 */ /* 0x080fe20000410000 */
[----:B------:R-:W-:Y:S02]  /*3c50*/  IMAD.MOV.U32 R45, RZ, RZ, R82 ;  /* 0x000000ffff2d7224 */ /* 0x000fe400078e0052 */
[C---:B------:R-:W-:Y:S01]  /*3c60*/  FMUL.FTZ R47, R44.reuse, R47 ;  /* 0x0000002f2c2f7220 */ /* 0x040fe20000410000 */
[-C--:B------:R-:W-:Y:S01]  /*3c70*/  FFMA.FTZ R83, R44, R81.reuse, -R83 ;  /* 0x000000512c537223 */ /* 0x080fe20000010853 */
[----:B------:R-:W-:Y:S02]  /*3c80*/  HADD2.F32 R44, -RZ, R144.H1_H1 ;  /* 0x30000090ff2c7230 */ /* 0x000fe40000004100 */
[----:B------:R-:W-:Y:S01]  /*3c90*/  FFMA.FTZ R76, R76, R81, R47 ;  /* 0x000000514c4c7223 */ /* 0x000fe2000001002f */
[----:B------:R-:W-:-:S02]  /*3ca0*/  HADD2.F32 R47, -RZ, R46.H1_H1 ;  /* 0x3000002eff2f7230 */ /* 0x000fc40000004100 */
[----:B------:R-:W-:-:S03]  /*3cb0*/  HADD2.F32 R81, -RZ, R46.H0_H0 ;  /* 0x2000002eff517230 */ /* 0x000fc60000004100 */
[-C--:B------:R-:W-:Y:S02]  /*3cc0*/  FMUL.FTZ R46, R47, R44.reuse ;  /* 0x0000002c2f2e7220 */ /* 0x080fe40000410000 */
[C---:B------:R-:W-:Y:S02]  /*3cd0*/  FMUL.FTZ R44, R81.reuse, R44 ;  /* 0x0000002c512c7220 */ /* 0x040fe40000410000 */
[-C--:B------:R-:W-:Y:S02]  /*3ce0*/  FFMA.FTZ R46, R81, R140.reuse, -R46 ;  /* 0x0000008c512e7223 */ /* 0x080fe4000001082e */
[----:B------:R-:W-:Y:S01]  /*3cf0*/  FFMA.FTZ R47, R47, R140, R44 ;  /* 0x0000008c2f2f7223 */ /* 0x000fe2000001002c */
[----:B------:R-:W-:-:S04]  /*3d00*/  F2FP.F16.F32.PACK_AB R44, R76, R83 ;  /* 0x000000534c2c723e */ /* 0x000fc800000000ff */
[----:B------:R-:W-:Y:S01]  /*3d10*/  F2FP.F16.F32.PACK_AB R46, R47, R46 ;  /* 0x0000002e2f2e723e */ /* 0x000fe200000000ff */
[----:B------:R-:W-:-:S07]  /*3d20*/  IMAD.MOV.U32 R47, RZ, RZ, R146 ;  /* 0x000000ffff2f7224 */ /* 0x000fce00078e0092 */
.L_x_1524:
[----:B------:R-:W-:Y:S05]  /*3d30*/  BSYNC B3 ;  /* 0x0000000000037941 */ /* 0x000fea0003800000 */
.L_x_1523:
[----:B------:R-:W-:Y:S02]  /*3d40*/  ULDC.64 UR4, c[0x0][0x2e8] ;  /* 0x0000ba0000047ab9 */ /* 0x000fe40000000a00 */
[----:B------:R-:W-:-:S04]  /*3d50*/  LEA R76, P3, R77, UR4, 0x1 ;  /* 0x000000044d4c7c11 */ /* 0x000fc8000f8608ff */
[----:B------:R-:W-:-:S05]  /*3d60*/  LEA.HI.X R77, R77, UR5, R138, 0x1, P3 ;  /* 0x000000054d4d7c11 */ /* 0x000fca00098f0c8a */
[----:B--2---:R1:W-:Y:S04]  /*3d70*/  STG.E.128 desc[UR42][R76.64], R44 ;  /* 0x0000002c4c007986 */ /* 0x0043e8000c101d2a */
.L_x_1522:
[----:B------:R-:W-:Y:S05]  /*3d80*/  BSYNC B2 ;  /* 0x0000000000027941 */ /* 0x000fea0003800000 */
.L_x_1521:
[----:B------:R-:W-:Y:S05]  /*3d90*/  @P1 BRA `(.L_x_1520) ;  /* 0x0000000000d01947 */ /* 0x000fea0003800000 */
[----:B-1----:R1:W2:Y:S01]  /*3da0*/  LDS.128 R44, [R111+0x1c400] ;  /* 0x01c400006f2c7984 */ /* 0x0022a20000000c00 */
[----:B------:R-:W-:Y:S01]  /*3db0*/  IADD3 R137, P3, R137, R39, RZ ;  /* 0x0000002789897210 */ /* 0x000fe20007f7e0ff */
[----:B------:R-:W-:Y:S04]  /*3dc0*/  BSSY B2, `(.L_x_1525) ;  /* 0x000002d000027945 */ /* 0x000fe80003800000 */
[----:B------:R-:W-:Y:S01]  /*3dd0*/  IMAD.X R76, R139, 0x1, R104, P3 ;  /* 0x000000018b4c7824 */ /* 0x000fe200018e0668 */
[----:B------:R-:W-:-:S13]  /*3de0*/  ISETP.GE.AND P3, PT, R185, R121, PT ;  /* 0x00000079b900720c */ /* 0x000fda0003f66270 */
[----:B-1----:R-:W-:Y:S05]  /*3df0*/  @P3 BRA `(.L_x_1526) ;  /* 0x0000000000a43947 */ /* 0x002fea0003800000 */
[--C-:B------:R-:W-:Y:S02]  /*3e00*/  SHF.R.U64 R80, R72, 0x10, R73.reuse ;  /* 0x0000001048507819 */ /* 0x100fe40000001249 */
[----:B------:R-:W-:Y:S01]  /*3e10*/  SHF.R.U32.HI R72, RZ, 0x10, R73 ;  /* 0x00000010ff487819 */ /* 0x000fe20000011649 */
[----:B--2---:R-:W-:Y:S01]  /*3e20*/  IMAD.MOV.U32 R73, RZ, RZ, R47 ;  /* 0x000000ffff497224 */ /* 0x004fe200078e002f */
[--C-:B------:R-:W-:Y:S01]  /*3e30*/  SHF.R.U64 R82, R74, 0x10, R75.reuse ;  /* 0x000000104a527819 */ /* 0x100fe2000000124b */
[--C-:B------:R-:W-:Y:S01]  /*3e40*/  HADD2.F32 R47, -RZ, R45.reuse.H1_H1 ;  /* 0x3000002dff2f7230 */ /* 0x100fe20000004100 */
[----:B------:R-:W-:Y:S01]  /*3e50*/  SHF.R.U32.HI R77, RZ, 0x10, R75 ;  /* 0x00000010ff4d7819 */ /* 0x000fe2000001164b */
[----:B------:R-:W-:Y:S02]  /*3e60*/  HADD2.F32 R45, -RZ, R45.H0_H0 ;  /* 0x2000002dff2d7230 */ /* 0x000fe40000004100 */
[----:B------:R-:W-:Y:S02]  /*3e70*/  HADD2.F32 R82, -RZ, R82.H0_H0 ;  /* 0x20000052ff527230 */ /* 0x000fe40000004100 */
[----:B------:R-:W-:-:S02]  /*3e80*/  HADD2.F32 R77, -RZ, R77.H0_H0 ;  /* 0x2000004dff4d7230 */ /* 0x000fc40000004100 */
[--C-:B------:R-:W-:Y:S02]  /*3e90*/  HADD2.F32 R74, -RZ, R73.reuse.H1_H1 ;  /* 0x30000049ff4a7230 */ /* 0x100fe40000004100 */
[----:B------:R-:W-:Y:S02]  /*3ea0*/  HADD2.F32 R73, -RZ, R73.H0_H0 ;  /* 0x20000049ff497230 */ /* 0x000fe40000004100 */
[----:B------:R-:W-:Y:S02]  /*3eb0*/  HADD2.F32 R80, -RZ, R80.H0_H0 ;  /* 0x20000050ff507230 */ /* 0x000fe40000004100 */
[-C--:B------:R-:W-:Y:S01]  /*3ec0*/  FMUL.FTZ R138, R74, R77.reuse ;  /* 0x0000004d4a8a7220 */ /* 0x080fe20000410000 */
[----:B------:R-:W-:Y:S02]  /*3ed0*/  HADD2.F32 R75, -RZ, R72.H0_H0 ;  /* 0x20000048ff4b7230 */ /* 0x000fe40000004100 */
[-C--:B------:R-:W-:Y:S01]  /*3ee0*/  FMUL.FTZ R72, R47, R82.reuse ;  /* 0x000000522f487220 */ /* 0x080fe20000410000 */
[----:B------:R-:W-:Y:S01]  /*3ef0*/  FMUL.FTZ R82, R45, R82 ;  /* 0x000000522d527220 */ /* 0x000fe20000410000 */
[----:B------:R-:W-:-:S02]  /*3f00*/  FMUL.FTZ R77, R73, R77 ;  /* 0x0000004d494d7220 */ /* 0x000fc40000410000 */
[-C--:B------:R-:W-:Y:S01]  /*3f10*/  FFMA.FTZ R45, R45, R80.reuse, -R72 ;  /* 0x000000502d2d7223 */ /* 0x080fe20000010848 */
[----:B------:R-:W-:Y:S01]  /*3f20*/  FFMA.FTZ R72, R47, R80, R82 ;  /* 0x000000502f487223 */ /* 0x000fe20000010052 */
[-C--:B------:R-:W-:Y:S01]  /*3f30*/  FFMA.FTZ R74, R74, R75.reuse, R77 ;  /* 0x0000004b4a4a7223 */ /* 0x080fe2000001004d */
[----:B------:R-:W-:Y:S01]  /*3f40*/  FFMA.FTZ R47, R73, R75, -R138 ;  /* 0x0000004b492f7223 */ /* 0x000fe2000001088a */
[--C-:B------:R-:W-:Y:S02]  /*3f50*/  HADD2.F32 R77, -RZ, R132.reuse.H0_H0 ;  /* 0x20000084ff4d7230 */ /* 0x100fe40000004100 */
[----:B------:R-:W-:Y:S01]  /*3f60*/  HADD2.F32 R132, -RZ, R132.H1_H1 ;  /* 0x30000084ff847230 */ /* 0x000fe20000004100 */
[----:B------:R-:W-:Y:S01]  /*3f70*/  F2FP.F16.F32.PACK_AB R45, R72, R45 ;  /* 0x0000002d482d723e */ /* 0x000fe200000000ff */
[----:B------:R-:W-:Y:S01]  /*3f80*/  HADD2.F32 R80, -RZ, R44.H1_H1 ;  /* 0x3000002cff507230 */ /* 0x000fe20000004100 */
[----:B------:R-:W-:Y:S01]  /*3f90*/  F2FP.F16.F32.PACK_AB R47, R74, R47 ;  /* 0x0000002f4a2f723e */ /* 0x000fe200000000ff */
[----:B------:R-:W-:-:S02]  /*3fa0*/  HADD2.F32 R75, -RZ, R46.H1_H1 ;  /* 0x3000002eff4b7230 */ /* 0x000fc40000004100 */
[----:B------:R-:W-:Y:S02]  /*3fb0*/  HADD2.F32 R44, -RZ, R44.H0_H0 ;  /* 0x2000002cff2c7230 */ /* 0x000fe40000004100 */
[-C--:B------:R-:W-:Y:S01]  /*3fc0*/  FMUL.FTZ R81, R80, R77.reuse ;  /* 0x0000004d50517220 */ /* 0x080fe20000410000 */
[----:B------:R-:W-:Y:S02]  /*3fd0*/  HADD2.F32 R46, -RZ, R46.H0_H0 ;  /* 0x2000002eff2e7230 */ /* 0x000fe40000004100 */
        /* <DEDUP_REMOVED lines=8> */
[----:B------:R-:W-:-:S03]  /*4060*/  FFMA.FTZ R132, R75, R131, R132 ;  /* 0x000000834b847223 */ /* 0x000fc60000010084 */
[----:B------:R-:W-:Y:S02]  /*4070*/  F2FP.F16.F32.PACK_AB R44, R80, R81 ;  /* 0x00000051502c723e */ /* 0x000fe400000000ff */
[----:B------:R-:W-:-:S07]  /*4080*/  F2FP.F16.F32.PACK_AB R46, R132, R83 ;  /* 0x00000053842e723e */ /* 0x000fce00000000ff */
.L_x_1526:
[----:B------:R-:W-:Y:S05]  /*4090*/  BSYNC B2 ;  /* 0x0000000000027941 */ /* 0x000fea0003800000 */
.L_x_1525:
[----:B------:R-:W-:Y:S02]  /*40a0*/  ULDC.64 UR4, c[0x0][0x2e8] ;  /* 0x0000ba0000047ab9 */ /* 0x000fe40000000a00 */
[----:B------:R-:W-:-:S04]  /*40b0*/  LEA R72, P3, R137, UR4, 0x1 ;  /* 0x0000000489487c11 */ /* 0x000fc8000f8608ff */
[----:B------:R-:W-:-:S05]  /*40c0*/  LEA.HI.X R73, R137, UR5, R76, 0x1, P3 ;  /* 0x0000000589497c11 */ /* 0x000fca00098f0c4c */
[----:B--2---:R2:W-:Y:S04]  /*40d0*/  STG.E.128 desc[UR42][R72.64], R44 ;  /* 0x0000002c48007986 */ /* 0x0045e8000c101d2a */
.L_x_1520:
[----:B------:R-:W-:Y:S05]  /*40e0*/  BSYNC B1 ;  /* 0x0000000000017941 */ /* 0x000fea0003800000 */
.L_x_1519:
[----:B------:R-:W-:Y:S04]  /*40f0*/  BSSY B1, `(.L_x_1527) ;  /* 0x0000071000017945 */ /* 0x000fe80003800000 */
[----:B------:R-:W-:Y:S05]  /*4100*/  @P4 BRA `(.L_x_1528) ;  /* 0x0000000400bc4947 */ /* 0x000fea0003800000 */
[----:B--2---:R-:W-:Y:S01]  /*4110*/  IADD3 R72, P3, P4, R126, R118, R16 ;  /* 0x000000767e487210 */ /* 0x004fe20007c7e010 */
[----:B------:R-:W-:Y:S03]  /*4120*/  BSSY B2, `(.L_x_1529) ;  /* 0x0000038000027945 */ /* 0x000fe60003800000 */
[----:B------:R-:W-:Y:S01]  /*4130*/  IADD3.X R73, R4, R120, R17, P3, P4 ;  /* 0x0000007804497210 */ /* 0x000fe20001fe8411 */
[----:B------:R-:W-:Y:S08]  /*4140*/  @P2 BRA `(.L_x_1530) ;  /* 0x0000000000d42947 */ /* 0x000ff00003800000 */
[----:B-1----:R1:W2:Y:S01]  /*4150*/  LDS.128 R44, [R111+0x19400] ;  /* 0x019400006f2c7984 */ /* 0x0022a20000000c00 */
[----:B------:R-:W-:Y:S01]  /*4160*/  IADD3 R74, P3, R72, R96, RZ ;  /* 0x00000060484a7210 */ /* 0x000fe20007f7e0ff */
[----:B------:R-:W-:Y:S04]  /*4170*/  BSSY B3, `(.L_x_1531) ;  /* 0x000002e000037945 */ /* 0x000fe80003800000 */
[----:B------:R-:W-:Y:S01]  /*4180*/  IMAD.X R75, R73, 0x1, R36, P3 ;  /* 0x00000001494b7824 */ /* 0x000fe200018e0624 */
[----:B------:R-:W-:-:S13]  /*4190*/  ISETP.GE.AND P3, PT, R18, R121, PT ;  /* 0x000000791200720c */ /* 0x000fda0003f66270 */
[----:B-1----:R-:W-:Y:S05]  /*41a0*/  @P3 BRA `(.L_x_1532) ;  /* 0x0000000000a83947 */ /* 0x002fea0003800000 */
        /* <DEDUP_REMOVED lines=9> */
[----:B------:R-:W-:-:S02]  /*4240*/  HADD2.F32 R70, -RZ, R69.H1_H1 ;  /* 0x30000045ff467230 */ /* 0x000fc40000004100 */
[----:B------:R-:W-:Y:S02]  /*4250*/  HADD2.F32 R80, -RZ, R80.H0_H0 ;  /* 0x20000050ff507230 */ /* 0x000fe40000004100 */
[-C--:B------:R-:W-:Y:S01]  /*4260*/  FMUL.FTZ R45, R47, R77.reuse ;  /* 0x0000004d2f2d7220 */ /* 0x080fe20000410000 */
[----:B------:R-:W-:Y:S02]  /*4270*/  HADD2.F32 R69, -RZ, R69.H0_H0 ;  /* 0x20000045ff457230 */ /* 0x000fe40000004100 */
[----:B------:R-:W-:Y:S01]  /*4280*/  FMUL.FTZ R82, R44, R77 ;  /* 0x0000004d2c527220 */ /* 0x000fe20000410000 */
[----:B------:R-:W-:Y:S02]  /*4290*/  HADD2.F32 R71, -RZ, R81.H0_H0 ;  /* 0x20000051ff477230 */ /* 0x000fe40000004100 */
[-C--:B------:R-:W-:Y:S01]  /*42a0*/  FMUL.FTZ R132, R70, R80.reuse ;  /* 0x0000005046847220 */ /* 0x080fe20000410000 */
[----:B------:R-:W-:Y:S02]  /*42b0*/  HADD2.F32 R76, -RZ, R76.H0_H0 ;  /* 0x2000004cff4c7230 */ /* 0x000fe40000004100 */
[----:B------:R-:W-:Y:S01]  /*42c0*/  FMUL.FTZ R77, R69, R80 ;  /* 0x00000050454d7220 */ /* 0x000fe20000410000 */
[-C--:B------:R-:W-:Y:S01]  /*42d0*/  FFMA.FTZ R44, R44, R71.reuse, -R45 ;  /* 0x000000472c2c7223 */ /* 0x080fe2000001082d */
[----:B------:R-:W-:Y:S01]  /*42e0*/  FFMA.FTZ R45, R47, R71, R82 ;  /* 0x000000472f2d7223 */ /* 0x000fe20000010052 */
[-C--:B------:R-:W-:Y:S01]  /*42f0*/  FFMA.FTZ R47, R69, R76.reuse, -R132 ;  /* 0x0000004c452f7223 */ /* 0x080fe20000010884 */
[----:B------:R-:W-:Y:S01]  /*4300*/  FFMA.FTZ R80, R70, R76, R77 ;  /* 0x0000004c46507223 */ /* 0x000fe2000001004d */
[----:B------:R-:W-:-:S02]  /*4310*/  HADD2.F32 R76, -RZ, R147.H0_H0 ;  /* 0x20000093ff4c7230 */ /* 0x000fc40000004100 */
[----:B------:R-:W-:Y:S01]  /*4320*/  HADD2.F32 R147, -RZ, R147.H1_H1 ;  /* 0x30000093ff937230 */ /* 0x000fe20000004100 */
[----:B------:R-:W-:Y:S01]  /*4330*/  F2FP.F16.F32.PACK_AB R45, R45, R44 ;  /* 0x0000002c2d2d723e */ /* 0x000fe200000000ff */
[----:B------:R-:W-:Y:S01]  /*4340*/  HADD2.F32 R69, -RZ, R68.H1_H1 ;  /* 0x30000044ff457230 */ /* 0x000fe20000004100 */
[----:B------:R-:W-:Y:S01]  /*4350*/  F2FP.F16.F32.PACK_AB R47, R80, R47 ;  /* 0x0000002f502f723e */ /* 0x000fe200000000ff */
[----:B------:R-:W-:Y:S02]  /*4360*/  HADD2.F32 R70, -RZ, R46.H1_H1 ;  /* 0x3000002eff467230 */ /* 0x000fe40000004100 */
[----:B------:R-:W-:Y:S02]  /*4370*/  HADD2.F32 R68, -RZ, R68.H0_H0 ;  /* 0x20000044ff447230 */ /* 0x000fe40000004100 */
[----:B------:R-:W-:Y:S01]  /*4380*/  FMUL.FTZ R77, R69, R76 ;  /* 0x0000004c454d7220 */ /* 0x000fe20000410000 */
[----:B------:R-:W-:Y:S02]  /*4390*/  HADD2.F32 R46, -RZ, R46.H0_H0 ;  /* 0x2000002eff2e7230 */ /* 0x000fe40000004100 */
[----:B------:R-:W-:Y:S01]  /*43a0*/  FMUL.FTZ R81, R70, R147 ;  /* 0x0000009346517220 */ /* 0x000fe20000410000 */
[----:B------:R-:W-:-:S02]  /*43b0*/  HADD2.F32 R71, -RZ, R145.H0_H0 ;  /* 0x20000091ff477230 */ /* 0x000fc40000004100 */
        /* <DEDUP_REMOVED lines=9> */
.L_x_1532:
[----:B------:R-:W-:Y:S05]  /*4450*/  BSYNC B3 ;  /* 0x0000000000037941 */ /* 0x000fea0003800000 */
.L_x_1531:
[----:B------:R-:W-:Y:S02]  /*4460*/  ULDC.64 UR4, c[0x0][0x2e8] ;  /* 0x0000ba0000047ab9 */ /* 0x000fe40000000a00 */
[----:B------:R-:W-:-:S04]  /*4470*/  LEA R68, P3, R74, UR4, 0x1 ;  /* 0x000000044a447c11 */ /* 0x000fc8000f8608ff */
[----:B------:R-:W-:-:S05]  /*4480*/  LEA.HI.X R69, R74, UR5, R75, 0x1, P3 ;  /* 0x000000054a457c11 */ /* 0x000fca00098f0c4b */
[----:B--2---:R2:W-:Y:S04]  /*4490*/  STG.E.128 desc[UR42][R68.64], R44 ;  /* 0x0000002c44007986 */ /* 0x0045e8000c101d2a */
.L_x_1530:
[----:B------:R-:W-:Y:S05]  /*44a0*/  BSYNC B2 ;  /* 0x0000000000027941 */ /* 0x000fea0003800000 */
.L_x_1529:
[----:B------:R-:W-:Y:S05]  /*44b0*/  @P1 BRA `(.L_x_1528) ;  /* 0x0000000000d01947 */ /* 0x000fea0003800000 */
[----:B-12---:R1:W2:Y:S01]  /*44c0*/  LDS.128 R44, [R111+0x1d400] ;  /* 0x01d400006f2c7984 */ /* 0x0062a20000000c00 */
        /* <DEDUP_REMOVED lines=46> */
.L_x_1534:
[----:B------:R-:W-:Y:S05]  /*47b0*/  BSYNC B2 ;  /* 0x0000000000027941 */ /* 0x000fea0003800000 */
.L_x_1533:
[----:B------:R-:W-:Y:S02]  /*47c0*/  ULDC.64 UR4, c[0x0][0x2e8] ;  /* 0x0000ba0000047ab9 */ /* 0x000fe40000000a00 */
[----:B------:R-:W-:-:S04]  /*47d0*/  LEA R64, P3, R72, UR4, 0x1 ;  /* 0x0000000448407c11 */ /* 0x000fc8000f8608ff */
[----:B------:R-:W-:-:S05]  /*47e0*/  LEA.HI.X R65, R72, UR5, R73, 0x1, P3 ;  /* 0x0000000548417c11 */ /* 0x000fca00098f0c49 */
[----:B--2---:R3:W-:Y:S04]  /*47f0*/  STG.E.128 desc[UR42][R64.64], R44 ;  /* 0x0000002c40007986 */ /* 0x0047e8000c101d2a */
.L_x_1528:
[----:B------:R-:W-:Y:S05]  /*4800*/  BSYNC B1 ;  /* 0x0000000000017941 */ /* 0x000fea0003800000 */
.L_x_1527:
[----:B------:R-:W-:Y:S01]  /*4810*/  ISETP.NE.AND P3, PT, R128, RZ, PT ;  /* 0x000000ff8000720c */ /* 0x000fe20003f65270 */
[----:B------:R-:W-:-:S12]  /*4820*/  BSSY B1, `(.L_x_1535) ;  /* 0x0000070000017945 */ /* 0x000fd80003800000 */
[----:B------:R-:W-:Y:S05]  /*4830*/  @P3 BRA `(.L_x_1536) ;  /* 0x0000000400b83947 */ /* 0x000fea0003800000 */
[----:B---3--:R-:W-:Y:S01]  /*4840*/  IADD3 R64, P3, P4, R3, R118, R16 ;  /* 0x0000007603407210 */ /* 0x008fe20007c7e010 */
[----:B------:R-:W-:Y:S03]  /*4850*/  BSSY B2, `(.L_x_1537) ;  /* 0x0000037000027945 */ /* 0x000fe60003800000 */
[----:B------:R-:W-:Y:S01]  /*4860*/  IADD3.X R65, R29, R120, R17, P3, P4 ;  /* 0x000000781d417210 */ /* 0x000fe20001fe8411 */
[----:B------:R-:W-:Y:S08]  /*4870*/  @P2 BRA `(.L_x_1538) ;  /* 0x0000000000d02947 */ /* 0x000ff00003800000 */
        /* <DEDUP_REMOVED lines=28> */
[----:B------:R-:W-:Y:S02]  /*4a40*/  HADD2.F32 R61, -RZ, R142.H1_H1 ;  /* 0x3000008eff3d7230 */ /* 0x000fe40000004100 */
[----:B------:R-:W-:Y:S01]  /*4a50*/  FFMA.FTZ R74, R47, R68, -R74 ;  /* 0x000000442f4a7223 */ /* 0x000fe2000001084a */
[----:B------:R-:W-:Y:S02]  /*4a60*/  HADD2.F32 R63, -RZ, R144.H0_H0 ;  /* 0x20000090ff3f7230 */ /* 0x000fe40000004100 */
[--C-:B------:R-:W-:Y:S02]  /*4a70*/  HADD2.F32 R46, -RZ, R60.reuse.H1_H1 ;  /* 0x3000003cff2e7230 */ /* 0x100fe40000004100 */
[----:B------:R-:W-:Y:S01]  /*4a80*/  FMUL.FTZ R69, R45, R61 ;  /* 0x0000003d2d457220 */ /* 0x000fe20000410000 */
[----:B------:R-:W-:-:S02]  /*4a90*/  HADD2.F32 R60, -RZ, R60.H0_H0 ;  /* 0x2000003cff3c7230 */ /* 0x000fc40000004100 */
[----:B------:R-:W-:Y:S01]  /*4aa0*/  FMUL.FTZ R62, R44, R61 ;  /* 0x0000003d2c3e7220 */ /* 0x000fe20000410000 */
[----:B------:R-:W-:Y:S02]  /*4ab0*/  HADD2.F32 R141, -RZ, R141.H1_H1 ;  /* 0x3000008dff8d7230 */ /* 0x000fe40000004100 */
        /* <DEDUP_REMOVED lines=11> */
.L_x_1540:
[----:B------:R-:W-:Y:S05]  /*4b70*/  BSYNC B3 ;  /* 0x0000000000037941 */ /* 0x000fea0003800000 */
.L_x_1539:
[----:B------:R-:W-:Y:S02]  /*4b80*/  ULDC.64 UR4, c[0x0][0x2e8] ;  /* 0x0000ba0000047ab9 */ /* 0x000fe40000000a00 */
[----:B------:R-:W-:-:S04]  /*4b90*/  LEA R60, P3, R66, UR4, 0x1 ;  /* 0x00000004423c7c11 */ /* 0x000fc8000f8608ff */
[----:B------:R-:W-:-:S05]  /*4ba0*/  LEA.HI.X R61, R66, UR5, R67, 0x1, P3 ;  /* 0x00000005423d7c11 */ /* 0x000fca00098f0c43 */
[----:B--2---:R3:W-:Y:S04]  /*4bb0*/  STG.E.128 desc[UR42][R60.64], R44 ;  /* 0x0000002c3c007986 */ /* 0x0047e8000c101d2a */
.L_x_1538:
[----:B------:R-:W-:Y:S05]  /*4bc0*/  BSYNC B2 ;  /* 0x0000000000027941 */ /* 0x000fea0003800000 */
.L_x_1537:
[----:B------:R-:W-:Y:S05]  /*4bd0*/  @P1 BRA `(.L_x_1536) ;  /* 0x0000000000d01947 */ /* 0x000fea0003800000 */
[----:B-123--:R1:W2:Y:S01]  /*4be0*/  LDS.128 R44, [R111+0x1e400] ;  /* 0x01e400006f2c7984 */ /* 0x00e2a20000000c00 */
        /* <DEDUP_REMOVED lines=46> */
.L_x_1542:
[----:B------:R-:W-:Y:S05]  /*4ed0*/  BSYNC B2 ;  /* 0x0000000000027941 */ /* 0x000fea0003800000 */
.L_x_1541:
[----:B------:R-:W-:Y:S02]  /*4ee0*/  ULDC.64 UR4, c[0x0][0x2e8] ;  /* 0x0000ba0000047ab9 */ /* 0x000fe40000000a00 */
[----:B------:R-:W-:-:S04]  /*4ef0*/  LEA R56, P3, R64, UR4, 0x1 ;  /* 0x0000000440387c11 */ /* 0x000fc8000f8608ff */
[----:B------:R-:W-:-:S05]  /*4f00*/  LEA.HI.X R57, R64, UR5, R65, 0x1, P3 ;  /* 0x0000000540397c11 */ /* 0x000fca00098f0c41 */
[----:B--2---:R4:W-:Y:S04]  /*4f10*/  STG.E.128 desc[UR42][R56.64], R44 ;  /* 0x0000002c38007986 */ /* 0x0049e8000c101d2a */
.L_x_1536:
[----:B------:R-:W-:Y:S05]  /*4f20*/  BSYNC B1 ;  /* 0x0000000000017941 */ /* 0x000fea0003800000 */
.L_x_1535:
[----:B------:R-:W-:Y:S05]  /*4f30*/  @P5 BRA `(.L_x_1543) ;  /* 0x0000003400d85947 */ /* 0x000fea0003800000 */
[----:B------:R-:W-:Y:S01]  /*4f40*/  IADD3 R118, P3, P4, R30, R118, R16 ;  /* 0x000000761e767210 */ /* 0x000fe20007c7e010 */
[----:B------:R-:W-:Y:S03]  /*4f50*/  BSSY B1, `(.L_x_1544) ;  /* 0x0000037000017945 */ /* 0x000fe60003800000 */
[----:B----4-:R-:W-:Y:S01]  /*4f60*/  IADD3.X R57, R32, R120, R17, P3, P4 ;  /* 0x0000007820397210 */ /* 0x010fe20001fe8411 */
[----:B------:R-:W-:Y:S08]  /*4f70*/  @P2 BRA `(.L_x_1545) ;  /* 0x0000000000d02947 */ /* 0x000ff00003800000 */
[----:B-123--:R1:W2:Y:S01]  /*4f80*/  LDS.128 R44, [R111+0x1b400] ;  /* 0x01b400006f2c7984 */ /* 0x00e2a20000000c00 */
[----:B------:R-:W-:Y:S01]  /*4f90*/  ISETP.GE.AND P4, PT, R18, R121, PT ;  /* 0x000000791200720c */ /* 0x000fe20003f86270 */
[----:B------:R-:W-:Y:S01]  /*4fa0*/  BSSY B2, `(.L_x_1546) ;  /* 0x000002c000027945 */ /* 0x000fe20003800000 */
[----:B------:R-:W-:-:S11]  /*4fb0*/  IADD3 R64, P3, R118, R96, RZ ;  /* 0x0000006076407210 */ /* 0x000fd60007f7e0ff */
        /* <DEDUP_REMOVED lines=42> */
.L_x_1547:
[----:B------:R-:W-:Y:S05]  /*5260*/  BSYNC B2 ;  /* 0x0000000000027941 */ /* 0x000fea0003800000 */
.L_x_1546:
[----:B------:R-:W-:Y:S01]  /*5270*/  ULDC.64 UR4, c[0x0][0x2e8] ;  /* 0x0000ba0000047ab9 */ /* 0x000fe20000000a00 */
[----:B------:R-:W-:Y:S01]  /*5280*/  IMAD.X R53, R57, 0x1, R36, P3 ;  /* 0x0000000139357824 */ /* 0x000fe200018e0624 */
[----:B------:R-:W-:-:S04]  /*5290*/  LEA R52, P3, R64, UR4, 0x1 ;  /* 0x0000000440347c11 */ /* 0x000fc8000f8608ff */
[----:B------:R-:W-:-:S05]  /*52a0*/  LEA.HI.X R53, R64, UR5, R53, 0x1, P3 ;  /* 0x0000000540357c11 */ /* 0x000fca00098f0c35 */
[----:B--2---:R4:W-:Y:S04]  /*52b0*/  STG.E.128 desc[UR42][R52.64], R44 ;  /* 0x0000002c34007986 */ /* 0x0049e8000c101d2a */
.L_x_1545:
[----:B------:R-:W-:Y:S05]  /*52c0*/  BSYNC B1 ;  /* 0x0000000000017941 */ /* 0x000fea0003800000 */
.L_x_1544:
[----:B------:R-:W-:Y:S05]  /*52d0*/  @P1 BRA `(.L_x_1543) ;  /* 0x0000003000f01947 */ /* 0x000fea0003800000 */
[----:B-1234-:R1:W2:Y:S01]  /*52e0*/  LDS.128 R44, [R111+0x1f400] ;  /* 0x01f400006f2c7984 */ /* 0x01e2a20000000c00 */
        /* <DEDUP_REMOVED lines=45> */
.L_x_1549:
[----:B------:R-:W-:Y:S05]  /*55c0*/  BSYNC B1 ;  /* 0x0000000000017941 */ /* 0x000fea0003800000 */
.L_x_1548:
[----:B------:R-:W-:Y:S01]  /*55d0*/  ULDC.64 UR4, c[0x0][0x2e8] ;  /* 0x0000ba0000047ab9 */ /* 0x000fe20000000a00 */
[----:B------:R-:W-:Y:S01]  /*55e0*/  IMAD.X R57, R57, 0x1, R104, P3 ;  /* 0x0000000139397824 */ /* 0x000fe200018e0668 */
[----:B------:R-:W-:-:S04]  /*55f0*/  LEA R48, P3, R60, UR4, 0x1 ;  /* 0x000000043c307c11 */ /* 0x000fc8000f8608ff */
[----:B------:R-:W-:-:S05]  /*5600*/  LEA.HI.X R49, R60, UR5, R57, 0x1, P3 ;  /* 0x000000053c317c11 */ /* 0x000fca00098f0c39 */
[----:B--2---:R1:W-:Y:S01]  /*5610*/  STG.E.128 desc[UR42][R48.64], R44 ;  /* 0x0000002c30007986 */ /* 0x0043e2000c101d2a */
[----:B------:R-:W-:Y:S05]  /*5620*/  BRA `(.L_x_1543) ;  /* 0x00000030001c7947 */ /* 0x000fea0003800000 */
.L_x_1507:
[----:B------:R-:W-:Y:S02]  /*5630*/  ISETP.GE.AND P3, PT, R212, R113, PT ;  /* 0x00000071d400720c */ /* 0x000fe40003f66270 */
[----:B------:R-:W-:Y:S02]  /*5640*/  CS2R R50, SRZ ;  /* 0x0000000000327805 */ /* 0x000fe4000001ff00 */
[----:B------:R-:W-:-:S13]  /*5650*/  ISETP.GE.OR P3, PT, R16, R121, P3 ;  /* 0x000000791000720c */ /* 0x000fda0001f66670 */
[----:B------:R-:W-:Y:S01]  /*5660*/  @!P3 IADD3 R46, P0, P4, R90, R78, R13 ;  /* 0x0000004e5a2eb210 */ /* 0x000fe20007c1e00d */
[----:B------:R-:W0:Y:S03]  /*5670*/  @!P3 LDC.64 R60, c[0x0][0x3e8] ;  /* 0x0000fa00ff3cbb82 */ /* 0x000e260000000a00 */
[----:B------:R-:W-:Y:S02]  /*5680*/  @!P3 IADD3.X R47, R34, R117, R20, P0, P4 ;  /* 0x00000075222fb210 */ /* 0x000fe400007e8414 */
[----:B------:R-:W-:-:S03]  /*5690*/  @!P3 IADD3 R44, P0, P4, R84, R76, R7 ;  /* 0x0000004c542cb210 */ /* 0x000fc60007c1e007 */
[----:B------:R-:W1:Y:S01]  /*56a0*/  @!P3 LDC.64 R62, c[0x0][0x400] ;  /* 0x00010000ff3ebb82 */ /* 0x000e620000000a00 */
[----:B------:R-:W-:Y:S02]  /*56b0*/  @!P3 IADD3.X R45, R101, R107, R10, P0, P4 ;  /* 0x0000006b652db210 */ /* 0x000fe400007e840a */
[----:B------:R-:W-:-:S04]  /*56c0*/  ISETP.GE.AND P0, PT, R211, R113, PT ;  /* 0x00000071d300720c */ /* 0x000fc80003f06270 */
[----:B------:R-:W-:-:S13]  /*56d0*/  ISETP.GE.OR P0, PT, R16, R121, P0 ;  /* 0x000000791000720c */ /* 0x000fda0000706670 */
[----:B------:R-:W-:Y:S01]  /*56e0*/  @!P0 IADD3 R66, P4, P5, R90, R12, R78 ;  /* 0x0000000c5a428210 */ /* 0x000fe20007d9e04e */
[----:B------:R-:W2:Y:S03]  /*56f0*/  @!P0 LDC.64 R68, c[0x0][0x3e8] ;  /* 0x0000fa00ff448b82 */ /* 0x000ea60000000a00 */
[----:B------:R-:W-:Y:S02]  /*5700*/  @!P0 IADD3.X R67, R34, R15, R117, P4, P5 ;  /* 0x0000000f22438210 */ /* 0x000fe400027ea475 */
[----:B------:R-:W-:-:S03]  /*5710*/  @!P0 IADD3 R64, P4, P5, R84, R6, R76 ;  /* 0x0000000654408210 */ /* 0x000fc60007d9e04c */
[----:B------:R-:W3:Y:S01]  /*5720*/  @!P0 LDC.64 R70, c[0x0][0x400] ;  /* 0x00010000ff468b82 */ /* 0x000ee20000000a00 */
[----:B------:R-:W-:Y:S02]  /*5730*/  @!P0 IADD3.X R65, R101, R9, R107, P4, P5 ;  /* 0x0000000965418210 */ /* 0x000fe400027ea46b */
[----:B------:R-:W-:-:S04]  /*5740*/  ISETP.GE.AND P4, PT, R23, R113, PT ;  /* 0x000000711700720c */ /* 0x000fc80003f86270 */
[----:B------:R-:W-:-:S13]  /*5750*/  ISETP.GE.OR P4, PT, R16, R121, P4 ;  /* 0x000000791000720c */ /* 0x000fda0002786670 */
[----:B------:R-:W4:Y:S01]  /*5760*/  @!P4 LDC.64 R52, c[0x0][0x3e8] ;  /* 0x0000fa00ff34cb82 */ /* 0x000f220000000a00 */
[----:B------:R-:W-:-:S05]  /*5770*/  @!P4 IADD3 R48, P5, R90, R78, RZ ;  /* 0x0000004e5a30c210 */ /* 0x000fca0007fbe0ff */
[----:B------:R-:W-:Y:S02]  /*5780*/  @!P4 IMAD.X R49, R117, 0x1, R34, P5 ;  /* 0x000000017531c824 */ /* 0x000fe400028e0622 */
[----:B------:R-:W0:Y:S01]  /*5790*/  @!P4 LDC.64 R54, c[0x0][0x400] ;  /* 0x00010000ff36cb82 */ /* 0x000e220000000a00 */
[----:B----4-:R-:W-:-:S04]  /*57a0*/  @!P4 LEA R52, P5, R48, R52, 0x1 ;  /* 0x000000343034c211 */ /* 0x010fc800078a08ff */
[----:B------:R-:W-:Y:S02]  /*57b0*/  @!P4 LEA.HI.X R53, R48, R53, R49, 0x1, P5 ;  /* 0x000000353035c211 */ /* 0x000fe400028f0c31 */
[----:B------:R-:W-:-:S05]  /*57c0*/  @!P4 IADD3 R48, P5, R84, R76, RZ ;  /* 0x0000004c5430c210 */ /* 0x000fca0007fbe0ff */
[----:B------:R-:W-:Y:S01]  /*57d0*/  @!P4 IMAD.X R49, R107, 0x1, R101, P5 ;  /* 0x000000016b31c824 */ /* 0x000fe200028e0665 */
[----:B0-----:R-:W-:-:S04]  /*57e0*/  @!P4 LEA R54, P5, R48, R54, 0x1 ;  /* 0x000000363036c211 */ /* 0x001fc800078a08ff */
[----:B------:R-:W-:Y:S02]  /*57f0*/  @!P4 LEA.HI.X R55, R48, R55, R49, 0x1, P5 ;  /* 0x000000373037c211 */ /* 0x000fe400028f0c31 */
[----:B------:R-:W-:Y:S02]  /*5800*/  CS2R R48, SRZ ;  /* 0x0000000000307805 */ /* 0x000fe4000001ff00 */
[----:B------:R-:W-:-:S04]  /*5810*/  @!P3 LEA R60, P5, R46, R60, 0x1 ;  /* 0x0000003c2e3cb211 */ /* 0x000fc800078a08ff */
[----:B------:R-:W-:Y:S02]  /*5820*/  @!P3 LEA.HI.X R61, R46, R61, R47, 0x1, P5 ;  /* 0x0000003d2e3db211 */ /* 0x000fe400028f0c2f */
[----:B------:R-:W-:Y:S02]  /*5830*/  CS2R R46, SRZ ;  /* 0x00000000002e7805 */ /* 0x000fe4000001ff00 */
[C---:B-1----:R-:W-:Y:S01]  /*5840*/  @!P3 LEA R62, P5, R44.reuse, R62, 0x1 ;  /* 0x0000003e2c3eb211 */ /* 0x042fe200078a08ff */
[----:B------:R0:W5:Y:S03]  /*5850*/  @!P4 LDG.E.128 R48, desc[UR42][R54.64] ;  /* 0x0000002a3630c981 */ /* 0x000166000c1e1d00 */
[----:B------:R-:W-:Y:S02]  /*5860*/  @!P3 LEA.HI.X R63, R44, R63, R45, 0x1, P5 ;  /* 0x0000003f2c3fb211 */ /* 0x000fe400028f0c2d */
[----:B------:R-:W-:-:S02]  /*5870*/  CS2R R44, SRZ ;  /* 0x00000000002c7805 */ /* 0x000fc4000001ff00 */
[----:B------:R-:W-:Y:S02]  /*5880*/  CS2R R58, SRZ ;  /* 0x00000000003a7805 */ /* 0x000fe4000001ff00 */
[----:B------:R-:W-:Y:S02]  /*5890*/  CS2R R56, SRZ ;  /* 0x0000000000387805 */ /* 0x000fe4000001ff00 */
[----:B------:R1:W5:Y:S01]  /*58a0*/  @!P4 LDG.E.128 R44, desc[UR42][R52.64] ;  /* 0x0000002a342cc981 */ /* 0x000362000c1e1d00 */
[----:B0-----:R-:W-:-:S03]  /*58b0*/  CS2R R54, SRZ ;  /* 0x0000000000367805 */ /* 0x001fc6000001ff00 */
[----:B------:R0:W5:Y:S01]  /*58c0*/  @!P3 LDG.E.128 R56, desc[UR42][R62.64] ;  /* 0x0000002a3e38b981 */ /* 0x000162000c1e1d00 */
[----:B-1----:R-:W-:-:S06]  /*58d0*/  CS2R R52, SRZ ;  /* 0x0000000000347805 */ /* 0x002fcc000001ff00 */
[----:B------:R1:W5:Y:S01]  /*58e0*/  @!P3 LDG.E.128 R52, desc[UR42][R60.64] ;  /* 0x0000002a3c34b981 */ /* 0x000362000c1e1d00 */
[----:B--2---:R-:W-:-:S04]  /*58f0*/  @!P0 LEA R68, P3, R66, R68, 0x1 ;  /* 0x0000004442448211 */ /* 0x004fc800078608ff */
[----:B------:R-:W-:Y:S02]  /*5900*/  @!P0 LEA.HI.X R69, R66, R69, R67, 0x1, P3 ;  /* 0x0000004542458211 */ /* 0x000fe400018f0c43 */
[C---:B---3--:R-:W-:Y:S02]  /*5910*/  @!P0 LEA R70, P3, R64.reuse, R70, 0x1 ;  /* 0x0000004640468211 */ /* 0x048fe400078608ff */
[----:B0-----:R-:W-:Y:S02]  /*5920*/  CS2R R62, SRZ ;  /* 0x00000000003e7805 */ /* 0x001fe4000001ff00 */
[----:B------:R-:W-:Y:S02]  /*5930*/  CS2R R66, SRZ ;  /* 0x0000000000427805 */ /* 0x000fe4000001ff00 */
[----:B-1----:R-:W-:Y:S02]  /*5940*/  CS2R R60, SRZ ;  /* 0x00000000003c7805 */ /* 0x002fe4000001ff00 */
[----:B------:R-:W-:-:S02]  /*5950*/  @!P0 LEA.HI.X R71, R64, R71, R65, 0x1, P3 ;  /* 0x0000004740478211 */ /* 0x000fc400018f0c41 */
[----:B------:R-:W-:Y:S02]  /*5960*/  CS2R R64, SRZ ;  /* 0x0000000000407805 */ /* 0x000fe4000001ff00 */
[----:B------:R0:W5:Y:S04]  /*5970*/  @!P0 LDG.E.128 R60, desc[UR42][R68.64] ;  /* 0x0000002a443c8981 */ /* 0x000168000c1e1d00 */
[----:B------:R1:W5:Y:S01]  /*5980*/  @!P0 LDG.E.128 R64, desc[UR42][R70.64] ;  /* 0x0000002a46408981 */ /* 0x000362000c1e1d00 */
[----:B------:R-:W-:-:S04]  /*5990*/  ISETP.GE.AND P0, PT, R210, R113, PT ;  /* 0x00000071d200720c */ /* 0x000fc80003f06270 */
[CC--:B------:R-:W-:Y:S01]  /*59a0*/  ISETP.GE.OR P0, PT, R16.reuse, R121.reuse, P0 ;  /* 0x000000791000720c */ /* 0x0c0fe20000706670 */
[----:B------:R-:W-:Y:S01]  /*59b0*/  BSSY B1, `(.L_x_1550) ;  /* 0x000001c000017945 */ /* 0x000fe20003800000 */
[----:B------:R-:W-:Y:S02]  /*59c0*/  ISETP.GE.AND P3, PT, R16, R121, PT ;  /* 0x000000791000720c */ /* 0x000fe40003f66270 */
[----:B0-----:R-:W-:Y:S02]  /*59d0*/  CS2R R68, SRZ ;  /* 0x0000000000447805 */ /* 0x001fe4000001ff00 */
[----:B------:R-:W-:Y:S02]  /*59e0*/  CS2R R74, SRZ ;  /* 0x00000000004a7805 */ /* 0x000fe4000001ff00 */
[----:B-1----:R-:W-:Y:S02]  /*59f0*/  CS2R R70, SRZ ;  /* 0x0000000000467805 */ /* 0x002fe4000001ff00 */
[----:B------:R-:W-:-:S03]  /*5a00*/  CS2R R72, SRZ ;  /* 0x0000000000487805 */ /* 0x000fc6000001ff00 */
[----:B------:R-:W-:Y:S05]  /*5a10*/  @P0 BRA `(.L_x_1551) ;  /* 0x0000000000540947 */ /* 0x000fea0003800000 */
[----:B------:R-:W0:Y:S01]  /*5a20*/  LDC.64 R68, c[0x0][0x3f8] ;  /* 0x0000fe00ff447b82 */ /* 0x000e220000000a00 */
[----:B------:R-:W-:Y:S01]  /*5a30*/  IMAD.MOV.U32 R72, RZ, RZ, R78 ;  /* 0x000000ffff487224 */ /* 0x000fe200078e004e */
[----:B------:R-:W-:Y:S01]  /*5a40*/  ULDC.64 UR4, c[0x0][0x3e8] ;  /* 0x0000fa0000047ab9 */ /* 0x000fe20000000a00 */
[----:B------:R-:W-:Y:S01]  /*5a50*/  IMAD.MOV.U32 R73, RZ, RZ, R117 ;  /* 0x000000ffff497224 */ /* 0x000fe200078e0075 */
[----:B------:R-:W-:Y:S01]  /*5a60*/  ULDC.64 UR6, c[0x0][0x400] ;  /* 0x0001000000067ab9 */ /* 0x000fe20000000a00 */
[----:B------:R-:W-:-:S03]  /*5a70*/  IMAD.MOV.U32 R77, RZ, RZ, R107 ;  /* 0x000000ffff4d7224 */ /* 0x000fc600078e006b */
[----:B------:R-:W1:Y:S01]  /*5a80*/  LDC.64 R70, c[0x0][0x408] ;  /* 0x00010200ff467b82 */ /* 0x000e620000000a00 */
[----:B0-----:R-:W-:-:S04]  /*5a90*/  IMAD.WIDE.U32 R72, R68, 0x60, R72 ;  /* 0x0000006044487825 */ /* 0x001fc800078e0048 */
[----:B------:R-:W-:Y:S01]  /*5aa0*/  IMAD R75, R69, 0x60, RZ ;  /* 0x00000060454b7824 */ /* 0x000fe200078e02ff */
[----:B------:R-:W-:Y:S01]  /*5ab0*/  IADD3 R69, P0, R90, R72, RZ ;  /* 0x000000485a457210 */ /* 0x000fe20007f1e0ff */
[----:B-1----:R-:W-:-:S03]  /*5ac0*/  IMAD.WIDE.U32 R76, R70, 0x60, R76 ;  /* 0x00000060464c7825 */ /* 0x002fc600078e004c */
[----:B------:R-:W-:Y:S01]  /*5ad0*/  IADD3.X R72, R34, R73, R75, P0, !PT ;  /* 0x0000004922487210 */ /* 0x000fe200007fe44b */
[----:B------:R-:W-:Y:S01]  /*5ae0*/  IMAD R71, R71, 0x60, RZ ;  /* 0x0000006047477824 */ /* 0x000fe200078e02ff */
[----:B------:R-:W-:-:S04]  /*5af0*/  IADD3 R70, P0, R84, R76, RZ ;  /* 0x0000004c54467210 */ /* 0x000fc80007f1e0ff */
[----:B------:R-:W-:Y:S02]  /*5b00*/  IADD3.X R77, R101, R77, R71, P0, !PT ;  /* 0x0000004d654d7210 */ /* 0x000fe400007fe447 */
[----:B------:R-:W-:-:S04]  /*5b10*/  LEA R68, P0, R69, UR4, 0x1 ;  /* 0x0000000445447c11 */ /* 0x000fc8000f8008ff */
[----:B------:R-:W-:Y:S02]  /*5b20*/  LEA.HI.X R69, R69, UR5, R72, 0x1, P0 ;  /* 0x0000000545457c11 */ /* 0x000fe400080f0c48 */
[----:B------:R-:W-:-:S04]  /*5b30*/  LEA R72, P0, R70, UR6, 0x1 ;  /* 0x0000000646487c11 */ /* 0x000fc8000f8008ff */
[----:B------:R-:W-:Y:S02]  /*5b40*/  LEA.HI.X R73, R70, UR7, R77, 0x1, P0 ;  /* 0x0000000746497c11 */ /* 0x000fe400080f0c4d */
[----:B------:R-:W5:Y:S04]  /*5b50*/  LDG.E.128 R68, desc[UR42][R68.64] ;  /* 0x0000002a44447981 */ /* 0x000f68000c1e1d00 */
[----:B------:R-:W5:Y:S03]  /*5b60*/  LDG.E.128 R72, desc[UR42][R72.64] ;  /* 0x0000002a48487981 */ /* 0x000f66000c1e1d00 */
.L_x_1551:
[----:B------:R-:W-:Y:S05]  /*5b70*/  BSYNC B1 ;  /* 0x0000000000017941 */ /* 0x000fea0003800000 */
.L_x_1550:
[----:B-----5:R-:W-:Y:S01]  /*5b80*/  IMAD.MOV.U32 R77, RZ, RZ, R71 ;  /* 0x000000ffff4d7224 */ /* 0x020fe200078e0047 */
[----:B------:R-:W-:Y:S01]  /*5b90*/  MOV R76, R70 ;  /* 0x00000046004c7202 */ /* 0x000fe20000000f00 */
[----:B------:R-:W-:Y:S01]  /*5ba0*/  IMAD.MOV.U32 R78, RZ, RZ, R68 ;  /* 0x000000ffff4e7224 */ /* 0x000fe200078e0044 */
[----:B------:R-:W-:Y:S01]  /*5bb0*/  UISETP.NE.AND UP0, UPT, UR45, 0x3, UPT ;  /* 0x000000032d00788c */ /* 0x000fe2000bf05270 */
[----:B------:R-:W-:Y:S01]  /*5bc0*/  IMAD.MOV.U32 R79, RZ, RZ, R69 ;  /* 0x000000ffff4f7224 */ /* 0x000fe200078e0045 */
[----:B------:R-:W-:Y:S01]  /*5bd0*/  PRMT R133, R76, 0x7610, R133 ;  /* 0x000076104c857816 */ /* 0x000fe20000000085 */
[----:B------:R-:W-:Y:S01]  /*5be0*/  IMAD.MOV.U32 R76, RZ, RZ, R74 ;  /* 0x000000ffff4c7224 */ /* 0x000fe200078e004a */
[----:B------:R-:W-:Y:S01]  /*5bf0*/  PRMT R132, R78, 0x5410, R77 ;  /* 0x000054104e847816 */ /* 0x000fe2000000004d */
[----:B------:R-:W-:Y:S01]  /*5c00*/  IMAD.MOV.U32 R77, RZ, RZ, R75 ;  /* 0x000000ffff4d7224 */ /* 0x000fe200078e004b */
[----:B------:R-:W-:Y:S01]  /*5c10*/  PRMT R131, R131, 0x5410, R79 ;  /* 0x0000541083837816 */ /* 0x000fe2000000004f */
[----:B------:R-:W-:Y:S01]  /*5c20*/  IMAD.MOV.U32 R78, RZ, RZ, R72 ;  /* 0x000000ffff4e7224 */ /* 0x000fe200078e0048 */
[----:B------:R-:W-:Y:S01]  /*5c30*/  PLOP3.LUT P0, PT, PT, PT, UP0, 0x80, 0x0 ;  /* 0x000000000000781c */ /* 0x000fe20003f0f008 */
[----:B------:R-:W-:Y:S01]  /*5c40*/  IMAD.MOV.U32 R79, RZ, RZ, R73 ;  /* 0x000000ffff4f7224 */ /* 0x000fe200078e0049 */
[----:B------:R-:W-:Y:S01]  /*5c50*/  PRMT R131, R76, 0x7610, R131 ;  /* 0x000076104c837816 */ /* 0x000fe20000000083 */
        /* <DEDUP_REMOVED lines=37> */
[----:B------:R-:W-:Y:S02]  /*5eb0*/  IMAD.MOV.U32 R76, RZ, RZ, R66 ;  /* 0x000000ffff4c7224 */ /* 0x000fe400078e0042 */
        /* <DEDUP_REMOVED lines=8> */
.L_x_1552:
[----:B------:R-:W-:Y:S01]  /*5f40*/  IMAD R107, R184, 0x8, R2 ;  /* 0x00000008b86b7824 */ /* 0x000fe200078e0202 */
[----:B------:R-:W-:Y:S01]  /*5f50*/  SHF.L.U32 R117, R191, 0x1f, RZ ;  /* 0x0000001fbf757819 */ /* 0x000fe200000006ff */
[----:B------:R-:W0:Y:S01]  /*5f60*/  LDC R128, c[0x0][0x2f4] ;  /* 0x0000bd00ff807b82 */ /* 0x000e220000000800 */
[----:B------:R-:W-:Y:S01]  /*5f70*/  IMAD.MOV.U32 R119, RZ, RZ, R120 ;  /* 0x000000ffff777224 */ /* 0x000fe200078e0078 */
[----:B------:R-:W-:Y:S01]  /*5f80*/  BSSY B1, `(.L_x_1553) ;  /* 0x0000005000017945 */ /* 0x000fe20003800000 */
[----:B------:R-:W1:Y:S05]  /*5f90*/  SYNCS.PHASECHK.TRANS64.TRYWAIT P4, [R107+URZ+0x28890], R117 ;  /* 0x028890756b0075a7 */ /* 0x000e6a000808017f */
[----:B------:R-:W2:Y:S01]  /*5fa0*/  LDC.64 R120, c[0x0][0x300] ;  /* 0x0000c000ff787b82 */ /* 0x000ea20000000a00 */
[----:B0-----:R-:W-:Y:S01]  /*5fb0*/  IMAD.IADD R129, R128, 0x1, -R110 ;  /* 0x0000000180817824 */ /* 0x001fe200078e0a6e */
[----:B-1----:R-:W-:Y:S06]  /*5fc0*/  @!P4 BRA `(.L_x_1554) ;  /* 0x0000020800b0c947 */ /* 0x002fec0003800000 */
.L_x_1938:
[----:B------:R-:W-:Y:S05]  /*5fd0*/  BSYNC B1 ;  /* 0x0000000000017941 */ /* 0x000fea0003800000 */
.L_x_1553:
[----:B------:R-:W-:Y:S01]  /*5fe0*/  ISETP.GE.OR P4, PT, R23, R113, P2 ;  /* 0x000000711700720c */ /* 0x000fe20001786670 */
[----:B------:R-:W-:-:S12]  /*5ff0*/  BSSY B1, `(.L_x_1555) ;  /* 0x0000082000017945 */ /* 0x000fd80003800000 */
[----:B------:R-:W-:Y:S05]  /*6000*/  @P4 BRA `(.L_x_1556) ;  /* 0x0000000800004947 */ /* 0x000fea0003800000 */
[----:B------:R-:W3:Y:S01]  /*6010*/  LDL R76, [R1+0x10] ;  /* 0x00001000014c7983 */ /* 0x000ee20000100800 */
[----:B------:R-:W-:Y:S01]  /*6020*/  SHF.L.U32 R79, R23, 0x6, RZ ;  /* 0x00000006174f7819 */ /* 0x000fe200000006ff */
[----:B------:R-:W-:Y:S01]  /*6030*/  BSSY B2, `(.L_x_1557) ;  /* 0x000006c000027945 */ /* 0x000fe20003800000 */
        /* <DEDUP_REMOVED lines=8> */
[----:B------:R-:W-:-:S03]  /*60c0*/  LOP3.LUT R76, R139, 0x38, RZ, 0xc0, !PT ;  /* 0x000000388b4c7812 */ /* 0x000fc600078ec0ff */
[----:B------:R-:W-:Y:S01]  /*60d0*/  IMAD.SHL.U32 R78, R77, 0x400, RZ ;  /* 0x000004004d4e7824 */ /* 0x000fe200078e00ff */
[----:B------:R-:W-:-:S04]  /*60e0*/  LOP3.LUT R77, R76, 0x1c0, R79, 0xf8, !PT ;  /* 0x000001c04c4d7812 */ /* 0x000fc800078ef84f */
[----:B------:R-:W-:Y:S02]  /*60f0*/  LOP3.LUT R78, R78, 0x7fffe000, RZ, 0xc0, !PT ;  /* 0x7fffe0004e4e7812 */ /* 0x000fe400078ec0ff */
[----:B------:R-:W-:-:S04]  /*6100*/  LOP3.LUT R77, R77, R202, RZ, 0x3c, !PT ;  /* 0x000000ca4d4d7212 */ /* 0x000fc800078e3cff */
[----:B------:R-:W-:Y:S01]  /*6110*/  IADD3 R79, R77, R78, R203 ;  /* 0x0000004e4d4f7210 */ /* 0x000fe20007ffe0cb */
[----:B------:R-:W-:-:S04]  /*6120*/  IMAD R77, R184, 0x4000, R109 ;  /* 0x00004000b84d7824 */ /* 0x000fc800078e026d */
[----:B------:R-:W-:Y:S02]  /*6130*/  IMAD R79, R184, 0x4000, R79 ;  /* 0x00004000b84f7824 */ /* 0x000fe400078e024f */
[--C-:B------:R-:W-:Y:S02]  /*6140*/  IMAD R77, R77, 0x2, R2.reuse ;  /* 0x000000024d4d7824 */ /* 0x100fe400078e0202 */
[----:B------:R-:W-:-:S04]  /*6150*/  IMAD R80, R79, 0x2, R2 ;  /* 0x000000024f507824 */ /* 0x000fc800078e0202 */
[----:B------:R-:W1:Y:S04]  /*6160*/  LDS.128 R76, [R77+0x18400] ;  /* 0x018400004d4c7984 */ /* 0x000e680000000c00 */
[----:B------:R-:W3:Y:S01]  /*6170*/  LDS.128 R80, [R80+0x18400] ;  /* 0x0184000050507984 */ /* 0x000ee20000000c00 */
[----:B------:R-:W-:Y:S05]  /*6180*/  @P3 BRA `(.L_x_1558) ;  /* 0x0000000400583947 */ /* 0x000fea0003800000 */
[----:B---3--:R-:W-:Y:S01]  /*6190*/  IMAD.MOV.U32 R141, RZ, RZ, R81 ;  /* 0x000000ffff8d7224 */ /* 0x008fe200078e0051 */
[----:B------:R-:W-:Y:S01]  /*61a0*/  SHF.R.U32.HI R144, RZ, 0x10, R49 ;  /* 0x00000010ff907819 */ /* 0x000fe20000011631 */
[----:B-1----:R-:W-:Y:S01]  /*61b0*/  IMAD.MOV.U32 R81, RZ, RZ, R77 ;  /* 0x000000ffff517224 */ /* 0x002fe200078e004d */
[----:B------:R-:W-:Y:S01]  /*61c0*/  SHF.R.U64 R48, R48, 0x10, R49 ;  /* 0x0000001030307819 */ /* 0x000fe20000001231 */
[----:B------:R-:W-:Y:S01]  /*61d0*/  HADD2.F32 R143, -RZ, R143.H0_H0 ;  /* 0x2000008fff8f7230 */ /* 0x000fe20000004100 */
[----:B------:R-:W-:Y:S01]  /*61e0*/  SHF.R.U64 R44, R44, 0x10, R45 ;  /* 0x000000102c2c7819 */ /* 0x000fe2000000122d */
[----:B------:R-:W-:Y:S01]  /*61f0*/  HADD2.F32 R138, -RZ, R141.H0_H0 ;  /* 0x2000008dff8a7230 */ /* 0x000fe20000004100 */
[----:B------:R-:W-:Y:S01]  /*6200*/  SHF.R.U64 R50, R50, 0x10, R51 ;  /* 0x0000001032327819 */ /* 0x000fe20000001233 */
[----:B------:R-:W-:Y:S02]  /*6210*/  HADD2.F32 R140, -RZ, R81.H0_H0 ;  /* 0x20000051ff8c7230 */ /* 0x000fe40000004100 */
[----:B------:R-:W-:-:S02]  /*6220*/  HADD2.F32 R77, -RZ, R142.H0_H0 ;  /* 0x2000008eff4d7230 */ /* 0x000fc40000004100 */
[-C--:B------:R-:W-:Y:S01]  /*6230*/  FMUL.FTZ R145, R138, R143.reuse ;  /* 0x0000008f8a917220 */ /* 0x080fe20000410000 */
[----:B------:R-:W-:Y:S02]  /*6240*/  HADD2.F32 R144, -RZ, R144.H0_H0 ;  /* 0x20000090ff907230 */ /* 0x000fe40000004100 */
[C---:B------:R-:W-:Y:S01]  /*6250*/  FMUL.FTZ R143, R140.reuse, R143 ;  /* 0x0000008f8c8f7220 */ /* 0x040fe20000410000 */
[----:B------:R-:W-:Y:S01]  /*6260*/  SHF.R.U32.HI R142, RZ, 0x10, R45 ;  /* 0x00000010ff8e7819 */ /* 0x000fe2000001162d */
[-C--:B------:R-:W-:Y:S01]  /*6270*/  FFMA.FTZ R140, R140, R77.reuse, -R145 ;  /* 0x0000004d8c8c7223 */ /* 0x080fe20000010891 */
[----:B------:R-:W-:Y:S02]  /*6280*/  HADD2.F32 R81, -RZ, R81.H1_H1 ;  /* 0x30000051ff517230 */ /* 0x000fe40000004100 */
[----:B------:R-:W-:Y:S01]  /*6290*/  FFMA.FTZ R138, R138, R77, R143 ;  /* 0x0000004d8a8a7223 */ /* 0x000fe2000001008f */
[----:B------:R-:W-:Y:S01]  /*62a0*/  HADD2.F32 R77, -RZ, R141.H1_H1 ;  /* 0x3000008dff4d7230 */ /* 0x000fe20000004100 */
[----:B------:R-:W-:Y:S01]  /*62b0*/  SHF.R.U32.HI R143, RZ, 0x10, R51 ;  /* 0x00000010ff8f7819 */ /* 0x000fe20000011633 */
[----:B------:R-:W-:Y:S01]  /*62c0*/  HADD2.F32 R142, -RZ, R142.H0_H0 ;  /* 0x2000008eff8e7230 */ /* 0x000fe20000004100 */
[----:B------:R-:W-:Y:S01]  /*62d0*/  SHF.R.U32.HI R145, RZ, 0x10, R47 ;  /* 0x00000010ff917819 */ /* 0x000fe2000001162f */
[----:B------:R-:W-:-:S02]  /*62e0*/  IMAD.MOV.U32 R141, RZ, RZ, R79 ;  /* 0x000000ffff8d7224 */ /* 0x000fc400078e004f */
[-C--:B------:R-:W-:Y:S01]  /*62f0*/  FMUL.FTZ R146, R77, R144.reuse ;  /* 0x000000904d927220 */ /* 0x080fe20000410000 */
[C---:B------:R-:W-:Y:S01]  /*6300*/  FMUL.FTZ R144, R81.reuse, R144 ;  /* 0x0000009051907220 */ /* 0x040fe20000410000 */
[----:B------:R-:W-:Y:S02]  /*6310*/  HADD2.F32 R143, -RZ, R143.H0_H0 ;  /* 0x2000008fff8f7230 */ /* 0x000fe40000004100 */
[-C--:B------:R-:W-:Y:S01]  /*6320*/  FFMA.FTZ R81, R81, R142.reuse, -R146 ;  /* 0x0000008e51517223 */ /* 0x080fe20000010892 */
[----:B------:R-:W-:Y:S01]  /*6330*/  FFMA.FTZ R77, R77, R142, R144 ;  /* 0x0000008e4d4d7223 */ /* 0x000fe20000010090 */
[----:B------:R-:W-:Y:S02]  /*6340*/  IMAD.MOV.U32 R142, RZ, RZ, R83 ;  /* 0x000000ffff8e7224 */ /* 0x000fe400078e0053 */
[----:B------:R-:W-:Y:S01]  /*6350*/  HADD2.F32 R146, -RZ, R148.H1_H1 ;  /* 0x30000094ff927230 */ /* 0x000fe20000004100 */
[----:B------:R-:W-:Y:S01]  /*6360*/  F2FP.F16.F32.PACK_AB R81, R81, R140 ;  /* 0x0000008c5151723e */ /* 0x000fe200000000ff */
[----:B------:R-:W-:Y:S01]  /*6370*/  HADD2.F32 R79, -RZ, R141.H0_H0 ;  /* 0x2000008dff4f7230 */ /* 0x000fe20000004100 */
[----:B------:R-:W-:Y:S01]  /*6380*/  F2FP.F16.F32.PACK_AB R138, R77, R138 ;  /* 0x0000008a4d8a723e */ /* 0x000fe200000000ff */
[----:B------:R-:W-:-:S02]  /*6390*/  HADD2.F32 R83, -RZ, R142.H0_H0 ;  /* 0x2000008eff537230 */ /* 0x000fc40000004100 */
[----:B------:R-:W-:Y:S02]  /*63a0*/  HADD2.F32 R144, -RZ, R148.H0_H0 ;  /* 0x20000094ff907230 */ /* 0x000fe40000004100 */
[----:B------:R-:W-:Y:S02]  /*63b0*/  HADD2.F32 R142, -RZ, R142.H1_H1 ;  /* 0x3000008eff8e7230 */ /* 0x000fe40000004100 */
[-C--:B------:R-:W-:Y:S01]  /*63c0*/  FMUL.FTZ R148, R83, R146.reuse ;  /* 0x0000009253947220 */ /* 0x080fe20000410000 */
[C---:B------:R-:W-:Y:S01]  /*63d0*/  FMUL.FTZ R146, R79.reuse, R146 ;  /* 0x000000924f927220 */ /* 0x040fe20000410000 */
[----:B------:R-:W-:Y:S02]  /*63e0*/  HADD2.F32 R150, -RZ, R150.H0_H0 ;  /* 0x20000096ff967230 */ /* 0x000fe40000004100 */
[-C--:B------:R-:W-:Y:S01]  /*63f0*/  FFMA.FTZ R79, R79, R144.reuse, -R148 ;  /* 0x000000904f4f7223 */ /* 0x080fe20000010894 */
[----:B------:R-:W-:Y:S01]  /*6400*/  FFMA.FTZ R83, R83, R144, R146 ;  /* 0x0000009053537223 */ /* 0x000fe20000010092 */
[----:B------:R-:W-:-:S02]  /*6410*/  HADD2.F32 R144, -RZ, R141.H1_H1 ;  /* 0x3000008dff907230 */ /* 0x000fc40000004100 */
[----:B------:R-:W-:Y:S02]  /*6420*/  HADD2.F32 R141, -RZ, R145.H0_H0 ;  /* 0x20000091ff8d7230 */ /* 0x000fe40000004100 */
[-C--:B------:R-:W-:Y:S01]  /*6430*/  FMUL.FTZ R145, R142, R143.reuse ;  /* 0x0000008f8e917220 */ /* 0x080fe20000410000 */
        /* <DEDUP_REMOVED lines=9> */
[----:B------:R-:W-:Y:S01]  /*64d0*/  SHF.R.U64 R143, R46, 0x10, R47 ;  /* 0x000000102e8f7819 */ /* 0x000fe2000000122f */
[----:B------:R-:W-:Y:S02]  /*64e0*/  HADD2.F32 R44, -RZ, R44.H0_H0 ;  /* 0x2000002cff2c7230 */ /* 0x000fe40000004100 */
[C---:B------:R-:W-:Y:S01]  /*64f0*/  FMUL.FTZ R150, R141.reuse, R150 ;  /* 0x000000968d967220 */ /* 0x040fe20000410000 */
[--C-:B------:R-:W-:Y:S02]  /*6500*/  HADD2.F32 R51, -RZ, R149.reuse.H1_H1 ;  /* 0x30000095ff337230 */ /* 0x100fe40000004100 */
[-C--:B------:R-:W-:Y:S01]  /*6510*/  FFMA.FTZ R148, R141, R146.reuse, -R148 ;  /* 0x000000928d947223 */ /* 0x080fe20000010894 */
[----:B------:R-:W-:Y:S02]  /*6520*/  HADD2.F32 R149, -RZ, R149.H0_H0 ;  /* 0x20000095ff957230 */ /* 0x000fe40000004100 */
[----:B------:R-:W-:Y:S01]  /*6530*/  FFMA.FTZ R150, R49, R146, R150 ;  /* 0x0000009231967223 */ /* 0x000fe20000010096 */
[----:B------:R-:W-:-:S02]  /*6540*/  HADD2.F32 R49, -RZ, R76.H1_H1 ;  /* 0x3000004cff317230 */ /* 0x000fc40000004100 */
[-C--:B------:R-:W-:Y:S01]  /*6550*/  FMUL.FTZ R76, R45, R48.reuse ;  /* 0x000000302d4c7220 */ /* 0x080fe20000410000 */
[----:B------:R-:W-:Y:S01]  /*6560*/  HADD2.F32 R47, -RZ, R50.H0_H0 ;  /* 0x20000032ff2f7230 */ /* 0x000fe20000004100 */
[----:B------:R-:W-:Y:S01]  /*6570*/  F2FP.F16.F32.PACK_AB R79, R144, R79 ;  /* 0x0000004f904f723e */ /* 0x000fe200000000ff */
[----:B------:R-:W-:Y:S02]  /*6580*/  HADD2.F32 R143, -RZ, R143.H0_H0 ;  /* 0x2000008fff8f7230 */ /* 0x000fe40000004100 */
[C---:B------:R-:W-:Y:S01]  /*6590*/  FMUL.FTZ R48, R49.reuse, R48 ;  /* 0x0000003031307220 */ /* 0x040fe20000410000 */
[-C--:B------:R-:W-:Y:S01]  /*65a0*/  FFMA.FTZ R49, R49, R44.reuse, -R76 ;  /* 0x0000002c31317223 */ /* 0x080fe2000001084c */
[----:B------:R-:W-:Y:S01]  /*65b0*/  IMAD.MOV.U32 R77, RZ, RZ, R81 ;  /* 0x000000ffff4d7224 */ /* 0x000fe200078e0051 */
[----:B------:R-:W-:Y:S01]  /*65c0*/  F2FP.F16.F32.PACK_AB R83, R142, R83 ;  /* 0x000000538e53723e */ /* 0x000fe200000000ff */
[----:B------:R-:W-:Y:S01]  /*65d0*/  FFMA.FTZ R45, R45, R44, R48 ;  /* 0x0000002c2d2d7223 */ /* 0x000fe20000010030 */
[----:B------:R-:W-:Y:S01]  /*65e0*/  HADD2.F32 R44, -RZ, R82.H0_H0 ;  /* 0x20000052ff2c7230 */ /* 0x000fe20000004100 */
[----:B------:R-:W-:Y:S01]  /*65f0*/  F2FP.F16.F32.PACK_AB R76, R49, R148 ;  /* 0x00000094314c723e */ /* 0x000fe200000000ff */
[----:B------:R-:W-:-:S02]  /*6600*/  HADD2.F32 R48, -RZ, R78.H0_H0 ;  /* 0x2000004eff307230 */ /* 0x000fc40000004100 */
[----:B------:R-:W-:Y:S02]  /*6610*/  HADD2.F32 R82, -RZ, R82.H1_H1 ;  /* 0x30000052ff527230 */ /* 0x000fe40000004100 */
[-C--:B------:R-:W-:Y:S01]  /*6620*/  FMUL.FTZ R141, R44, R51.reuse ;  /* 0x000000332c8d7220 */ /* 0x080fe20000410000 */
[----:B------:R-:W-:Y:S01]  /*6630*/  F2FP.F16.F32.PACK_AB R80, R45, R150 ;  /* 0x000000962d50723e */ /* 0x000fe200000000ff */
[----:B------:R-:W-:Y:S01]  /*6640*/  FMUL.FTZ R51, R48, R51 ;  /* 0x0000003330337220 */ /* 0x000fe20000410000 */
[----:B------:R-:W-:Y:S02]  /*6650*/  IMAD.MOV.U32 R81, RZ, RZ, R138 ;  /* 0x000000ffff517224 */ /* 0x000fe400078e008a */
[----:B------:R-:W-:Y:S01]  /*6660*/  FMUL.FTZ R145, R82, R47 ;  /* 0x0000002f52917220 */ /* 0x000fe20000410000 */
[-C--:B------:R-:W-:Y:S01]  /*6670*/  FFMA.FTZ R141, R48, R149.reuse, -R141 ;  /* 0x00000095308d7223 */ /* 0x080fe2000001088d */
[----:B------:R-:W-:Y:S01]  /*6680*/  FFMA.FTZ R51, R44, R149, R51 ;  /* 0x000000952c337223 */ /* 0x000fe20000010033 */
[----:B------:R-:W-:-:S05]  /*6690*/  HADD2.F32 R44, -RZ, R78.H1_H1 ;  /* 0x3000004eff2c7230 */ /* 0x000fca0000004100 */
[C---:B------:R-:W-:Y:S01]  /*66a0*/  FMUL.FTZ R47, R44.reuse, R47 ;  /* 0x0000002f2c2f7220 */ /* 0x040fe20000410000 */
[----:B------:R-:W-:-:S03]  /*66b0*/  FFMA.FTZ R44, R44, R143, -R145 ;  /* 0x0000008f2c2c7223 */ /* 0x000fc60000010891 */
[----:B------:R-:W-:Y:S02]  /*66c0*/  FFMA.FTZ R82, R82, R143, R47 ;  /* 0x0000008f52527223 */ /* 0x000fe4000001002f */
[----:B------:R-:W-:-:S03]  /*66d0*/  F2FP.F16.F32.PACK_AB R78, R44, R141 ;  /* 0x0000008d2c4e723e */ /* 0x000fc600000000ff */
[----:B------:R-:W-:-:S07]  /*66e0*/  F2FP.F16.F32.PACK_AB R82, R82, R51 ;  /* 0x000000335252723e */ /* 0x000fce00000000ff */
.L_x_1558:
[----:B------:R-:W-:Y:S05]  /*66f0*/  BSYNC B2 ;  /* 0x0000000000027941 */ /* 0x000fea0003800000 */
.L_x_1557:
[-C--:B--2---:R-:W-:Y:S01]  /*6700*/  IMAD R46, R216, R120.reuse, RZ ;  /* 0x00000078d82e7224 */ /* 0x084fe200078e02ff */
[----:B------:R-:W-:Y:S01]  /*6710*/  ULDC.64 UR4, c[0x0][0x2e8] ;  /* 0x0000ba0000047ab9 */ /* 0x000fe20000000a00 */
[----:B------:R-:W-:-:S04]  /*6720*/  IMAD.WIDE.U32 R44, R23, R120, R118 ;  /* 0x00000078172c7225 */ /* 0x000fc800078e0076 */
        /* <DEDUP_REMOVED lines=11> */
[----:B-1----:R1:W-:Y:S01]  /*67e0*/  STG.E.128 desc[UR42][R44.64], R76 ;  /* 0x0000004c2c007986 */ /* 0x0023e2000c101d2a */
[----:B------:R-:W-:-:S05]  /*67f0*/  @!P4 LEA.HI.X R47, R139, UR5, R48, 0x1, P5 ;  /* 0x000000058b2fcc11 */ /* 0x000fca000a8f0c30 */
[----:B---3--:R1:W-:Y:S04]  /*6800*/  @!P4 STG.E.128 desc[UR42][R46.64], R80 ;  /* 0x000000502e00c986 */ /* 0x0083e8000c101d2a */
.L_x_1556:
[----:B------:R-:W-:Y:S05]  /*6810*/  BSYNC B1 ;  /* 0x0000000000017941 */ /* 0x000fea0003800000 */
.L_x_1555:
[----:B------:R-:W-:Y:S01]  /*6820*/  ISETP.GE.OR P4, PT, R212, R113, P2 ;  /* 0x00000071d400720c */ /* 0x000fe20001786670 */
[----:B------:R-:W-:-:S12]  /*6830*/  BSSY B1, `(.L_x_1559) ;  /* 0x0000081000017945 */ /* 0x000fd80003800000 */
[----:B------:R-:W-:Y:S05]  /*6840*/  @P4 BRA `(.L_x_1560) ;  /* 0x0000000400fc4947 */ /* 0x000fea0003800000 */
[----:B-1----:R-:W3:Y:S01]  /*6850*/  LDL R44, [R1+0x10] ;  /* 0x00001000012c7983 */ /* 0x002ee20000100800 */
[----:B------:R-:W-:Y:S01]  /*6860*/  SHF.R.U32.HI R46, RZ, 0x3, R198 ;  /* 0x00000003ff2e7819 */ /* 0x000fe200000116c6 */
[----:B--2---:R-:W-:Y:S01]  /*6870*/  IMAD.WIDE.U32 R76, R212, R120, R118 ;  /* 0x00000078d44c7225 */ /* 0x004fe200078e0076 */
[----:B------:R-:W-:Y:S02]  /*6880*/  BSSY B2, `(.L_x_1561) ;  /* 0x0000070000027945 */ /* 0x000fe40003800000 */
[----:B------:R-:W-:Y:S02]  /*6890*/  IADD3 R78, P4, P5, R96, R76, R38 ;  /* 0x0000004c604e7210 */ /* 0x000fe40007d9e026 */
        /* <DEDUP_REMOVED lines=12> */
[----:B------:R-:W-:-:S03]  /*6960*/  LOP3.LUT R44, R198, 0x38, R83, 0xf8, !PT ;  /* 0x00000038c62c7812 */ /* 0x000fc600078ef853 */
[----:B------:R-:W-:Y:S01]  /*6970*/  IMAD.SHL.U32 R45, R45, 0x400, RZ ;  /* 0x000004002d2d7824 */ /* 0x000fe200078e00ff */
[----:B------:R-:W-:-:S04]  /*6980*/  LOP3.LUT R44, R44, R46, RZ, 0x3c, !PT ;  /* 0x0000002e2c2c7212 */ /* 0x000fc800078e3cff */
[----:B------:R-:W-:-:S04]  /*6990*/  LOP3.LUT R45, R45, 0x7fffe000, RZ, 0xc0, !PT ;  /* 0x7fffe0002d2d7812 */ /* 0x000fc800078ec0ff */
[----:B------:R-:W-:Y:S01]  /*69a0*/  IADD3 R47, R44, R45, R201 ;  /* 0x0000002d2c2f7210 */ /* 0x000fe20007ffe0c9 */
[----:B------:R-:W-:-:S04]  /*69b0*/  IMAD R45, R184, 0x4000, R108 ;  /* 0x00004000b82d7824 */ /* 0x000fc800078e026c */
[----:B------:R-:W-:Y:S02]  /*69c0*/  IMAD R47, R184, 0x4000, R47 ;  /* 0x00004000b82f7824 */ /* 0x000fe400078e022f */
[--C-:B------:R-:W-:Y:S02]  /*69d0*/  IMAD R45, R45, 0x2, R2.reuse ;  /* 0x000000022d2d7824 */ /* 0x100fe400078e0202 */
[----:B------:R-:W-:-:S04]  /*69e0*/  IMAD R48, R47, 0x2, R2 ;  /* 0x000000022f307824 */ /* 0x000fc800078e0202 */
[----:B------:R-:W1:Y:S04]  /*69f0*/  LDS.128 R44, [R45+0x18400] ;  /* 0x018400002d2c7984 */ /* 0x000e680000000c00 */
[----:B------:R-:W2:Y:S01]  /*6a00*/  LDS.128 R48, [R48+0x18400] ;  /* 0x0184000030307984 */ /* 0x000ea20000000c00 */
[----:B------:R-:W-:Y:S05]  /*6a10*/  @P3 BRA `(.L_x_1562) ;  /* 0x0000000400583947 */ /* 0x000fea0003800000 */
[--C-:B------:R-:W-:Y:S01]  /*6a20*/  SHF.R.U64 R52, R52, 0x10, R53.reuse ;  /* 0x0000001034347819 */ /* 0x100fe20000001235 */
[----:B------:R-:W-:Y:S01]  /*6a30*/  HADD2.F32 R154, -RZ, R154.H0_H0 ;  /* 0x2000009aff9a7230 */ /* 0x000fe20000004100 */
[----:B------:R-:W-:Y:S01]  /*6a40*/  SHF.R.U32.HI R80, RZ, 0x10, R53 ;  /* 0x00000010ff507819 */ /* 0x000fe20000011635 */
[----:B------:R-:W-:Y:S01]  /*6a50*/  HADD2.F32 R138, -RZ, R152.H0_H0 ;  /* 0x20000098ff8a7230 */ /* 0x000fe20000004100 */
[--C-:B------:R-:W-:Y:S01]  /*6a60*/  SHF.R.U64 R53, R56, 0x10, R57.reuse ;  /* 0x0000001038357819 */ /* 0x100fe20000001239 */
[----:B------:R-:W-:Y:S01]  /*6a70*/  HADD2.F32 R151, -RZ, R151.H1_H1 ;  /* 0x30000097ff977230 */ /* 0x000fe20000004100 */
[----:B------:R-:W-:Y:S01]  /*6a80*/  SHF.R.U32.HI R56, RZ, 0x10, R57 ;  /* 0x00000010ff387819 */ /* 0x000fe20000011639 */
[----:B------:R-:W-:Y:S01]  /*6a90*/  HADD2.F32 R52, -RZ, R52.H0_H0 ;  /* 0x20000034ff347230 */ /* 0x000fe20000004100 */
[--C-:B------:R-:W-:Y:S01]  /*6aa0*/  SHF.R.U64 R54, R54, 0x10, R55.reuse ;  /* 0x0000001036367819 */ /* 0x100fe20000001237 */
[----:B------:R-:W-:Y:S01]  /*6ab0*/  HADD2.F32 R152, -RZ, R152.H1_H1 ;  /* 0x30000098ff987230 */ /* 0x000fe20000004100 */
[----:B------:R-:W-:Y:S01]  /*6ac0*/  SHF.R.U32.HI R57, RZ, 0x10, R55 ;  /* 0x00000010ff397819 */ /* 0x000fe20000011637 */
[----:B------:R-:W-:Y:S01]  /*6ad0*/  HADD2.F32 R139, -RZ, R56.H0_H0 ;  /* 0x20000038ff8b7230 */ /* 0x000fe20000004100 */
[--C-:B------:R-:W-:Y:S01]  /*6ae0*/  SHF.R.U64 R55, R58, 0x10, R59.reuse ;  /* 0x000000103a377819 */ /* 0x100fe2000000123b */
[----:B------:R-:W-:Y:S01]  /*6af0*/  HADD2.F32 R54, -RZ, R54.H0_H0 ;  /* 0x20000036ff367230 */ /* 0x000fe20000004100 */
[----:B------:R-:W-:Y:S01]  /*6b00*/  SHF.R.U32.HI R58, RZ, 0x10, R59 ;  /* 0x00000010ff3a7819 */ /* 0x000fe2000001163b */
[----:B--2---:R-:W-:-:S02]  /*6b10*/  IMAD.MOV.U32 R59, RZ, RZ, R49 ;  /* 0x000000ffff3b7224 */ /* 0x004fc400078e0031 */
[----:B-1----:R-:W-:Y:S02]  /*6b20*/  IMAD.MOV.U32 R49, RZ, RZ, R47 ;  /* 0x000000ffff317224 */ /* 0x002fe400078e002f */
[----:B------:R-:W-:Y:S02]  /*6b30*/  HADD2.F32 R47, -RZ, R45.H0_H0 ;  /* 0x2000002dff2f7230 */ /* 0x000fe40000004100 */
[--C-:B------:R-:W-:Y:S02]  /*6b40*/  HADD2.F32 R82, -RZ, R59.reuse.H0_H0 ;  /* 0x2000003bff527230 */ /* 0x100fe40000004100 */
[----:B------:R-:W-:Y:S02]  /*6b50*/  HADD2.F32 R59, -RZ, R59.H1_H1 ;  /* 0x3000003bff3b7230 */ /* 0x000fe40000004100 */
[-C--:B------:R-:W-:Y:S01]  /*6b60*/  FMUL.FTZ R141, R47, R154.reuse ;  /* 0x0000009a2f8d7220 */ /* 0x080fe20000410000 */
[----:B------:R-:W-:-:S03]  /*6b70*/  FMUL.FTZ R140, R82, R154 ;  /* 0x0000009a528c7220 */ /* 0x000fc60000410000 */
[-C--:B------:R-:W-:Y:S01]  /*6b80*/  FFMA.FTZ R56, R82, R138.reuse, R141 ;  /* 0x0000008a52387223 */ /* 0x080fe2000001008d */
[----:B------:R-:W-:Y:S02]  /*6b90*/  HADD2.F32 R82, -RZ, R45.H1_H1 ;  /* 0x3000002dff527230 */ /* 0x000fe40000004100 */
[----:B------:R-:W-:Y:S01]  /*6ba0*/  FFMA.FTZ R47, R47, R138, -R140 ;  /* 0x0000008a2f2f7223 */ /* 0x000fe2000001088c */
[----:B------:R-:W-:Y:S02]  /*6bb0*/  HADD2.F32 R138, -RZ, R80.H0_H0 ;  /* 0x20000050ff8a7230 */ /* 0x000fe40000004100 */
[-C--:B------:R-:W-:Y:S01]  /*6bc0*/  FMUL.FTZ R141, R59, R139.reuse ;  /* 0x0000008b3b8d7220 */ /* 0x080fe20000410000 */
[----:B------:R-:W-:Y:S02]  /*6bd0*/  IMAD.MOV.U32 R80, RZ, RZ, R51 ;  /* 0x000000ffff507224 */ /* 0x000fe400078e0033 */
[----:B------:R-:W-:Y:S01]  /*6be0*/  FMUL.FTZ R140, R82, R139 ;  /* 0x0000008b528c7220 */ /* 0x000fe20000410000 */
[----:B------:R-:W-:-:S02]  /*6bf0*/  IMAD.MOV.U32 R45, RZ, RZ, R50 ;  /* 0x000000ffff2d7224 */ /* 0x000fc400078e0032 */
[-C--:B------:R-:W-:Y:S01]  /*6c00*/  FFMA.FTZ R50, R82, R138.reuse, -R141 ;  /* 0x0000008a52327223 */ /* 0x080fe2000001088d */
[----:B------:R-:W-:Y:S02]  /*6c10*/  HADD2.F32 R139, -RZ, R153.H0_H0 ;  /* 0x20000099ff8b7230 */ /* 0x000fe40000004100 */
[----:B------:R-:W-:Y:S01]  /*6c20*/  FFMA.FTZ R51, R59, R138, R140 ;  /* 0x0000008a3b337223 */ /* 0x000fe2000001008c */
[--C-:B------:R-:W-:Y:S02]  /*6c30*/  HADD2.F32 R82, -RZ, R80.reuse.H0_H0 ;  /* 0x20000050ff527230 */ /* 0x100fe40000004100 */
[----:B------:R-:W-:Y:S01]  /*6c40*/  HADD2.F32 R59, -RZ, R147.H1_H1 ;  /* 0x30000093ff3b7230 */ /* 0x000fe20000004100 */
[----:B------:R-:W-:Y:S01]  /*6c50*/  F2FP.F16.F32.PACK_AB R47, R50, R47 ;  /* 0x0000002f322f723e */ /* 0x000fe200000000ff */
[----:B------:R-:W-:Y:S02]  /*6c60*/  HADD2.F32 R138, -RZ, R49.H0_H0 ;  /* 0x20000031ff8a7230 */ /* 0x000fe40000004100 */
[----:B------:R-:W-:Y:S01]  /*6c70*/  FMUL.FTZ R143, R82, R139 ;  /* 0x0000008b528f7220 */ /* 0x000fe20000410000 */
[----:B------:R-:W-:-:S02]  /*6c80*/  HADD2.F32 R80, -RZ, R80.H1_H1 ;  /* 0x30000050ff507230 */ /* 0x000fc40000004100 */
[----:B------:R-:W-:Y:S02]  /*6c90*/  HADD2.F32 R141, -RZ, R58.H0_H0 ;  /* 0x2000003aff8d7230 */ /* 0x000fe40000004100 */
[C---:B------:R-:W-:Y:S01]  /*6ca0*/  FMUL.FTZ R145, R138.reuse, R139 ;  /* 0x0000008b8a917220 */ /* 0x040fe20000410000 */
[----:B------:R-:W-:Y:S02]  /*6cb0*/  HADD2.F32 R58, -RZ, R49.H1_H1 ;  /* 0x30000031ff3a7230 */ /* 0x000fe40000004100 */
[----:B------:R-:W-:Y:S01]  /*6cc0*/  FFMA.FTZ R49, R138, R59, -R143 ;  /* 0x0000003b8a317223 */ /* 0x000fe2000001088f */
[----:B------:R-:W-:Y:S02]  /*6cd0*/  HADD2.F32 R139, -RZ, R57.H0_H0 ;  /* 0x20000039ff8b7230 */ /* 0x000fe40000004100 */
[----:B------:R-:W-:Y:S01]  /*6ce0*/  FMUL.FTZ R143, R80, R141 ;  /* 0x0000008d508f7220 */ /* 0x000fe20000410000 */
[----:B------:R-:W-:Y:S01]  /*6cf0*/  FFMA.FTZ R57, R82, R59, R145 ;  /* 0x0000003b52397223 */ /* 0x000fe20000010091 */
[----:B------:R-:W-:Y:S01]  /*6d00*/  FMUL.FTZ R141, R58, R141 ;  /* 0x0000008d3a8d7220 */ /* 0x000fe20000410000 */
[----:B------:R-:W-:-:S02]  /*6d10*/  HADD2.F32 R153, -RZ, R153.H1_H1 ;  /* 0x30000099ff997230 */ /* 0x000fc40000004100 */
[-C--:B------:R-:W-:Y:S01]  /*6d20*/  FFMA.FTZ R58, R58, R139.reuse, -R143 ;  /* 0x0000008b3a3a7223 */ /* 0x080fe2000001088f */
[----:B------:R-:W-:Y:S02]  /*6d30*/  HADD2.F32 R82, -RZ, R48.H0_H0 ;  /* 0x20000030ff527230 */ /* 0x000fe40000004100 */
[----:B------:R-:W-:Y:S01]  /*6d40*/  FFMA.FTZ R80, R80, R139, R141 ;  /* 0x0000008b50507223 */ /* 0x000fe2000001008d */
[----:B------:R-:W-:Y:S02]  /*6d50*/  HADD2.F32 R139, -RZ, R53.H0_H0 ;  /* 0x20000035ff8b7230 */ /* 0x000fe40000004100 */
[----:B------:R-:W-:Y:S01]  /*6d60*/  HADD2.F32 R53, -RZ, R44.H0_H0 ;  /* 0x2000002cff357230 */ /* 0x000fe20000004100 */
[----:B------:R-:W-:Y:S01]  /*6d70*/  F2FP.F16.F32.PACK_AB R58, R58, R49 ;  /* 0x000000313a3a723e */ /* 0x000fe200000000ff */
[----:B------:R-:W-:Y:S01]  /*6d80*/  HADD2.F32 R138, -RZ, R48.H1_H1 ;  /* 0x30000030ff8a7230 */ /* 0x000fe20000004100 */
[----:B------:R-:W-:Y:S01]  /*6d90*/  F2FP.F16.F32.PACK_AB R49, R51, R56 ;  /* 0x000000383331723e */ /* 0x000fe200000000ff */
[----:B------:R-:W-:-:S02]  /*6da0*/  HADD2.F32 R59, -RZ, R44.H1_H1 ;  /* 0x3000002cff3b7230 */ /* 0x000fc40000004100 */
[-C--:B------:R-:W-:Y:S01]  /*6db0*/  FMUL.FTZ R44, R82, R153.reuse ;  /* 0x00000099522c7220 */ /* 0x080fe20000410000 */
[----:B------:R-:W-:Y:S01]  /*6dc0*/  FMUL.FTZ R153, R53, R153 ;  /* 0x0000009935997220 */ /* 0x000fe20000410000 */
[-C--:B------:R-:W-:Y:S01]  /*6dd0*/  FMUL.FTZ R140, R138, R139.reuse ;  /* 0x0000008b8a8c7220 */ /* 0x080fe20000410000 */
[----:B------:R-:W-:Y:S02]  /*6de0*/  HADD2.F32 R147, -RZ, R147.H0_H0 ;  /* 0x20000093ff937230 */ /* 0x000fe40000004100 */
[----:B------:R-:W-:Y:S01]  /*6df0*/  FMUL.FTZ R139, R59, R139 ;  /* 0x0000008b3b8b7220 */ /* 0x000fe20000410000 */
[-C--:B------:R-:W-:Y:S01]  /*6e00*/  FFMA.FTZ R44, R53, R151.reuse, -R44 ;  /* 0x00000097352c7223 */ /* 0x080fe2000001082c */
[----:B------:R-:W-:Y:S01]  /*6e10*/  FFMA.FTZ R48, R82, R151, R153 ;  /* 0x0000009752307223 */ /* 0x000fe20000010099 */
[-C--:B------:R-:W-:Y:S01]  /*6e20*/  FFMA.FTZ R53, R59, R52.reuse, -R140 ;  /* 0x000000343b357223 */ /* 0x080fe2000001088c */
[----:B------:R-:W-:Y:S02]  /*6e30*/  HADD2.F32 R82, -RZ, R55.H0_H0 ;  /* 0x20000037ff527230 */ /* 0x000fe40000004100 */
[----:B------:R-:W-:Y:S01]  /*6e40*/  FFMA.FTZ R59, R138, R52, R139 ;  /* 0x000000348a3b7223 */ /* 0x000fe2000001008b */
[--C-:B------:R-:W-:Y:S01]  /*6e50*/  HADD2.F32 R55, -RZ, R45.reuse.H0_H0 ;  /* 0x2000002dff377230 */ /* 0x100fe20000004100 */
[----:B------:R-:W-:Y:S01]  /*6e60*/  F2FP.F16.F32.PACK_AB R51, R80, R57 ;  /* 0x000000395033723e */ /* 0x000fe200000000ff */
[----:B------:R-:W-:Y:S01]  /*6e70*/  HADD2.F32 R52, -RZ, R46.H0_H0 ;  /* 0x2000002eff347230 */ /* 0x000fe20000004100 */
[----:B------:R-:W-:Y:S01]  /*6e80*/  F2FP.F16.F32.PACK_AB R44, R53, R44 ;  /* 0x0000002c352c723e */ /* 0x000fe200000000ff */
[----:B------:R-:W-:-:S02]  /*6e90*/  HADD2.F32 R45, -RZ, R45.H1_H1 ;  /* 0x3000002dff2d7230 */ /* 0x000fc40000004100 */
[-C--:B------:R-:W-:Y:S01]  /*6ea0*/  FMUL.FTZ R139, R55, R152.reuse ;  /* 0x00000098378b7220 */ /* 0x080fe20000410000 */
[----:B------:R-:W-:Y:S02]  /*6eb0*/  HADD2.F32 R46, -RZ, R46.H1_H1 ;  /* 0x3000002eff2e7230 */ /* 0x000fe40000004100 */
[C---:B------:R-:W-:Y:S01]  /*6ec0*/  FMUL.FTZ R152, R52.reuse, R152 ;  /* 0x0000009834987220 */ /* 0x040fe20000410000 */
[----:B------:R-:W-:Y:S01]  /*6ed0*/  F2FP.F16.F32.PACK_AB R48, R59, R48 ;  /* 0x000000303b30723e */ /* 0x000fe200000000ff */
[-C--:B------:R-:W-:Y:S01]  /*6ee0*/  FMUL.FTZ R141, R45, R82.reuse ;  /* 0x000000522d8d7220 */ /* 0x080fe20000410000 */
[-C--:B------:R-:W-:Y:S01]  /*6ef0*/  FFMA.FTZ R139, R52, R147.reuse, -R139 ;  /* 0x00000093348b7223 */ /* 0x080fe2000001088b */
[C---:B------:R-:W-:Y:S01]  /*6f00*/  FMUL.FTZ R82, R46.reuse, R82 ;  /* 0x000000522e527220 */ /* 0x040fe20000410000 */
[----:B------:R-:W-:Y:S01]  /*6f10*/  FFMA.FTZ R152, R55, R147, R152 ;  /* 0x0000009337987223 */ /* 0x000fe20000010098 */
[-C--:B------:R-:W-:Y:S02]  /*6f20*/  FFMA.FTZ R46, R46, R54.reuse, -R141 ;  /* 0x000000362e2e7223 */ /* 0x080fe4000001088d */
[----:B------:R-:W-:-:S03]  /*6f30*/  FFMA.FTZ R45, R45, R54, R82 ;  /* 0x000000362d2d7223 */ /* 0x000fc60000010052 */
[----:B------:R-:W-:Y:S02]  /*6f40*/  F2FP.F16.F32.PACK_AB R46, R46, R139 ;  /* 0x0000008b2e2e723e */ /* 0x000fe400000000ff */
[----:B------:R-:W-:Y:S01]  /*6f50*/  F2FP.F16.F32.PACK_AB R50, R45, R152 ;  /* 0x000000982d32723e */ /* 0x000fe200000000ff */
[----:B------:R-:W-:Y:S02]  /*6f60*/  IMAD.MOV.U32 R45, RZ, RZ, R47 ;  /* 0x000000ffff2d7224 */ /* 0x000fe400078e002f */
[----:B------:R-:W-:-:S07]  /*6f70*/  IMAD.MOV.U32 R47, RZ, RZ, R58 ;  /* 0x000000ffff2f7224 */ /* 0x000fce00078e003a */
.L_x_1562:
[----:B------:R-:W-:Y:S05]  /*6f80*/  BSYNC B2 ;  /* 0x0000000000027941 */ /* 0x000fea0003800000 */
.L_x_1561:
[----:B------:R-:W-:Y:S01]  /*6f90*/  ISETP.GE.AND P4, PT, R83, R128, PT ;  /* 0x000000805300720c */ /* 0x000fe20003f86270 */
[----:B------:R-:W-:-:S12]  /*6fa0*/  ULDC.64 UR4, c[0x0][0x2e8] ;  /* 0x0000ba0000047ab9 */ /* 0x000fd80000000a00 */
        /* <DEDUP_REMOVED lines=8> */
[----:B--2---:R3:W-:Y:S04]  /*7030*/  @!P4 STG.E.128 desc[UR42][R54.64], R48 ;  /* 0x000000303600c986 */ /* 0x0047e8000c101d2a */
.L_x_1560:
[----:B------:R-:W-:Y:S05]  /*7040*/  BSYNC B1 ;  /* 0x0000000000017941 */ /* 0x000fea0003800000 */
.L_x_1559:
[----:B------:R-:W-:Y:S01]  /*7050*/  ISETP.GE.OR P4, PT, R211, R113, P2 ;  /* 0x00000071d300720c */ /* 0x000fe20001786670 */
[----:B------:R-:W-:-:S12]  /*7060*/  BSSY B1, `(.L_x_1563) ;  /* 0x000007f000017945 */ /* 0x000fd80003800000 */
[----:B------:R-:W-:Y:S05]  /*7070*/  @P4 BRA `(.L_x_1564) ;  /* 0x0000000400f44947 */ /* 0x000fea0003800000 */
[----:B-1-3--:R-:W3:Y:S01]  /*7080*/  LDL R44, [R1+0x10] ;  /* 0x00001000012c7983 */ /* 0x00aee20000100800 */
        /* <DEDUP_REMOVED lines=29> */
[----:B------:R-:W-:Y:S01]  /*7260*/  HADD2.F32 R78, -RZ, R137.H1_H1 ;  /* 0x30000089ff4e7230 */ /* 0x000fe20000004100 */
[----:B------:R-:W-:Y:S01]  /*7270*/  SHF.R.U32.HI R62, RZ, 0x10, R63 ;  /* 0x00000010ff3e7819 */ /* 0x000fe2000001163f */
[----:B--2---:R-:W-:Y:S01]  /*7280*/  IMAD.MOV.U32 R63, RZ, RZ, R49 ;  /* 0x000000ffff3f7224 */ /* 0x004fe200078e0031 */
[----:B------:R-:W-:Y:S01]  /*7290*/  SHF.R.U64 R56, R60, 0x10, R61 ;  /* 0x000000103c387819 */ /* 0x000fe2000000123d */
[----:B-1----:R-:W-:Y:S01]  /*72a0*/  IMAD.MOV.U32 R49, RZ, RZ, R47 ;  /* 0x000000ffff317224 */ /* 0x002fe200078e002f */
[--C-:B------:R-:W-:Y:S01]  /*72b0*/  SHF.R.U32.HI R77, RZ, 0x10, R65.reuse ;  /* 0x00000010ff4d7819 */ /* 0x100fe20000011641 */
[----:B------:R-:W-:Y:S01]  /*72c0*/  HADD2.F32 R47, -RZ, R45.H0_H0 ;  /* 0x2000002dff2f7230 */ /* 0x000fe20000004100 */
[----:B------:R-:W-:Y:S01]  /*72d0*/  SHF.R.U64 R60, R64, 0x10, R65 ;  /* 0x00000010403c7819 */ /* 0x000fe20000001241 */
[----:B------:R-:W-:Y:S01]  /*72e0*/  IMAD.MOV.U32 R65, RZ, RZ, R51 ;  /* 0x000000ffff417224 */ /* 0x000fe200078e0033 */
[----:B------:R-:W-:Y:S01]  /*72f0*/  SHF.R.U32.HI R76, RZ, 0x10, R61 ;  /* 0x00000010ff4c7819 */ /* 0x000fe2000001163d */
[--C-:B------:R-:W-:Y:S01]  /*7300*/  HADD2.F32 R51, -RZ, R63.reuse.H0_H0 ;  /* 0x2000003fff337230 */ /* 0x100fe20000004100 */
[--C-:B------:R-:W-:Y:S01]  /*7310*/  SHF.R.U64 R61, R66, 0x10, R67.reuse ;  /* 0x00000010423d7819 */ /* 0x100fe20000001243 */
[----:B------:R-:W-:Y:S01]  /*7320*/  HADD2.F32 R63, -RZ, R63.H1_H1 ;  /* 0x3000003fff3f7230 */ /* 0x000fe20000004100 */
[----:B------:R-:W-:Y:S01]  /*7330*/  SHF.R.U32.HI R67, RZ, 0x10, R67 ;  /* 0x00000010ff437819 */ /* 0x000fe20000011643 */
[----:B------:R-:W-:-:S02]  /*7340*/  HADD2.F32 R77, -RZ, R77.H0_H0 ;  /* 0x2000004dff4d7230 */ /* 0x000fc40000004100 */
[-C--:B------:R-:W-:Y:S01]  /*7350*/  FMUL.FTZ R80, R51, R78.reuse ;  /* 0x0000004e33507220 */ /* 0x080fe20000410000 */
[----:B------:R-:W-:Y:S02]  /*7360*/  HADD2.F32 R64, -RZ, R45.H1_H1 ;  /* 0x3000002dff407230 */ /* 0x000fe40000004100 */
[----:B------:R-:W-:Y:S01]  /*7370*/  FMUL.FTZ R78, R47, R78 ;  /* 0x0000004e2f4e7220 */ /* 0x000fe20000410000 */
[----:B------:R-:W-:Y:S02]  /*7380*/  HADD2.F32 R66, -RZ, R135.H1_H1 ;  /* 0x30000087ff427230 */ /* 0x000fe40000004100 */
[-C--:B------:R-:W-:Y:S01]  /*7390*/  FMUL.FTZ R79, R63, R77.reuse ;  /* 0x0000004d3f4f7220 */ /* 0x080fe20000410000 */
[----:B------:R-:W-:Y:S02]  /*73a0*/  HADD2.F32 R76, -RZ, R76.H0_H0 ;  /* 0x2000004cff4c7230 */ /* 0x000fe40000004100 */
[----:B------:R-:W-:Y:S01]  /*73b0*/  FMUL.FTZ R82, R64, R77 ;  /* 0x0000004d40527220 */ /* 0x000fe20000410000 */
[----:B------:R-:W-:-:S02]  /*73c0*/  HADD2.F32 R77, -RZ, R134.H1_H1 ;  /* 0x30000086ff4d7230 */ /* 0x000fc40000004100 */
[-C--:B------:R-:W-:Y:S01]  /*73d0*/  FFMA.FTZ R45, R47, R66.reuse, -R80 ;  /* 0x000000422f2d7223 */ /* 0x080fe20000010850 */
[----:B------:R-:W-:Y:S01]  /*73e0*/  FFMA.FTZ R47, R51, R66, R78 ;  /* 0x00000042332f7223 */ /* 0x000fe2000001004e */
[-C--:B------:R-:W-:Y:S01]  /*73f0*/  FFMA.FTZ R64, R64, R76.reuse, -R79 ;  /* 0x0000004c40407223 */ /* 0x080fe2000001084f */
[----:B------:R-:W-:Y:S01]  /*7400*/  FFMA.FTZ R66, R63, R76, R82 ;  /* 0x0000004c3f427223 */ /* 0x000fe20000010052 */
[----:B------:R-:W-:Y:S02]  /*7410*/  HADD2.F32 R79, -RZ, R136.H1_H1 ;  /* 0x30000088ff4f7230 */ /* 0x000fe40000004100 */
[--C-:B------:R-:W-:Y:S01]  /*7420*/  HADD2.F32 R76, -RZ, R65.reuse.H0_H0 ;  /* 0x20000041ff4c7230 */ /* 0x100fe20000004100 */
[----:B------:R-:W-:Y:S01]  /*7430*/  F2FP.F16.F32.PACK_AB R45, R64, R45 ;  /* 0x0000002d402d723e */ /* 0x000fe200000000ff */
[----:B------:R-:W-:Y:S02]  /*7440*/  HADD2.F32 R65, -RZ, R65.H1_H1 ;  /* 0x30000041ff417230 */ /* 0x000fe40000004100 */
[----:B------:R-:W-:-:S02]  /*7450*/  HADD2.F32 R80, -RZ, R67.H0_H0 ;  /* 0x20000043ff507230 */ /* 0x000fc40000004100 */
[--C-:B------:R-:W-:Y:S02]  /*7460*/  HADD2.F32 R51, -RZ, R49.reuse.H0_H0 ;  /* 0x20000031ff337230 */ /* 0x100fe40000004100 */
[----:B------:R-:W-:Y:S02]  /*7470*/  HADD2.F32 R78, -RZ, R62.H0_H0 ;  /* 0x2000003eff4e7230 */ /* 0x000fe40000004100 */
[-C--:B------:R-:W-:Y:S01]  /*7480*/  FMUL.FTZ R62, R76, R79.reuse ;  /* 0x0000004f4c3e7220 */ /* 0x080fe20000410000 */
[----:B------:R-:W-:Y:S02]  /*7490*/  HADD2.F32 R63, -RZ, R49.H1_H1 ;  /* 0x30000031ff3f7230 */ /* 0x000fe40000004100 */
[----:B------:R-:W-:Y:S01]  /*74a0*/  FMUL.FTZ R82, R65, R80 ;  /* 0x0000005041527220 */ /* 0x000fe20000410000 */
[C---:B------:R-:W-:Y:S01]  /*74b0*/  FMUL.FTZ R79, R51.reuse, R79 ;  /* 0x0000004f334f7220 */ /* 0x040fe20000410000 */
[----:B------:R-:W-:Y:S01]  /*74c0*/  FFMA.FTZ R49, R51, R77, -R62 ;  /* 0x0000004d33317223 */ /* 0x000fe2000001083e */
[----:B------:R-:W-:-:S02]  /*74d0*/  HADD2.F32 R137, -RZ, R137.H0_H0 ;  /* 0x20000089ff897230 */ /* 0x000fc40000004100 */
[C---:B------:R-:W-:Y:S01]  /*74e0*/  FMUL.FTZ R80, R63.reuse, R80 ;  /* 0x000000503f507220 */ /* 0x040fe20000410000 */
[-C--:B------:R-:W-:Y:S01]  /*74f0*/  FFMA.FTZ R62, R63, R78.reuse, -R82 ;  /* 0x0000004e3f3e7223 */ /* 0x080fe20000010852 */
[----:B------:R-:W-:Y:S02]  /*7500*/  HADD2.F32 R67, -RZ, R60.H0_H0 ;  /* 0x2000003cff437230 */ /* 0x000fe40000004100 */
[----:B------:R-:W-:Y:S01]  /*7510*/  FFMA.FTZ R51, R76, R77, R79 ;  /* 0x0000004d4c337223 */ /* 0x000fe2000001004f */
[----:B------:R-:W-:Y:S02]  /*7520*/  HADD2.F32 R63, -RZ, R48.H0_H0 ;  /* 0x20000030ff3f7230 */ /* 0x000fe40000004100 */
[----:B------:R-:W-:Y:S01]  /*7530*/  FFMA.FTZ R76, R65, R78, R80 ;  /* 0x0000004e414c7223 */ /* 0x000fe20000010050 */
[----:B------:R-:W-:Y:S01]  /*7540*/  HADD2.F32 R60, -RZ, R44.H0_H0 ;  /* 0x2000002cff3c7230 */ /* 0x000fe20000004100 */
[----:B------:R-:W-:Y:S01]  /*7550*/  F2FP.F16.F32.PACK_AB R62, R62, R49 ;  /* 0x000000313e3e723e */ /* 0x000fe200000000ff */
[----:B------:R-:W-:-:S02]  /*7560*/  HADD2.F32 R48, -RZ, R48.H1_H1 ;  /* 0x30000030ff307230 */ /* 0x000fc40000004100 */
[----:B------:R-:W-:Y:S01]  /*7570*/  FMUL.FTZ R77, R63, R137 ;  /* 0x000000893f4d7220 */ /* 0x000fe20000410000 */
[----:B------:R-:W-:Y:S01]  /*7580*/  HADD2.F32 R44, -RZ, R44.H1_H1 ;  /* 0x3000002cff2c7230 */ /* 0x000fe20000004100 */
[----:B------:R-:W-:Y:S01]  /*7590*/  F2FP.F16.F32.PACK_AB R49, R66, R47 ;  /* 0x0000002f4231723e */ /* 0x000fe200000000ff */
[----:B------:R-:W-:Y:S02]  /*75a0*/  HADD2.F32 R135, -RZ, R135.H0_H0 ;  /* 0x20000087ff877230 */ /* 0x000fe40000004100 */
[-C--:B------:R-:W-:Y:S01]  /*75b0*/  FMUL.FTZ R79, R48, R67.reuse ;  /* 0x00000043304f7220 */ /* 0x080fe20000410000 */
[----:B------:R-:W-:Y:S02]  /*75c0*/  HADD2.F32 R65, -RZ, R56.H0_H0 ;  /* 0x20000038ff417230 */ /* 0x000fe40000004100 */
[----:B------:R-:W-:Y:S01]  /*75d0*/  FMUL.FTZ R67, R44, R67 ;  /* 0x000000432c437220 */ /* 0x000fe20000410000 */
[C---:B------:R-:W-:Y:S01]  /*75e0*/  FMUL.FTZ R56, R60.reuse, R137 ;  /* 0x000000893c387220 */ /* 0x040fe20000410000 */
[----:B------:R-:W-:Y:S01]  /*75f0*/  FFMA.FTZ R77, R60, R135, -R77 ;  /* 0x000000873c4d7223 */ /* 0x000fe2000001084d */
[----:B------:R-:W-:Y:S01]  /*7600*/  F2FP.F16.F32.PACK_AB R51, R76, R51 ;  /* 0x000000334c33723e */ /* 0x000fe200000000ff */
[-C--:B------:R-:W-:Y:S01]  /*7610*/  FFMA.FTZ R60, R44, R65.reuse, -R79 ;  /* 0x000000412c3c7223 */ /* 0x080fe2000001084f */
[----:B------:R-:W-:Y:S01]  /*7620*/  FFMA.FTZ R79, R48, R65, R67 ;  /* 0x00000041304f7223 */ /* 0x000fe20000010043 */
[----:B------:R-:W-:-:S02]  /*7630*/  HADD2.F32 R48, -RZ, R50.H0_H0 ;  /* 0x20000032ff307230 */ /* 0x000fc40000004100 */
[----:B------:R-:W-:Y:S01]  /*7640*/  FFMA.FTZ R56, R63, R135, R56 ;  /* 0x000000873f387223 */ /* 0x000fe20000010038 */
[----:B------:R-:W-:Y:S01]  /*7650*/  HADD2.F32 R65, -RZ, R136.H0_H0 ;  /* 0x20000088ff417230 */ /* 0x000fe20000004100 */
[----:B------:R-:W-:Y:S01]  /*7660*/  MOV R47, R62 ;  /* 0x0000003e002f7202 */ /* 0x000fe20000000f00 */
[----:B------:R-:W-:Y:S02]  /*7670*/  HADD2.F32 R67, -RZ, R61.H0_H0 ;  /* 0x2000003dff437230 */ /* 0x000fe40000004100 */
[----:B------:R-:W-:Y:S02]  /*7680*/  HADD2.F32 R44, -RZ, R46.H0_H0 ;  /* 0x2000002eff2c7230 */ /* 0x000fe40000004100 */
[----:B------:R-:W-:Y:S01]  /*7690*/  FMUL.FTZ R81, R48, R65 ;  /* 0x0000004130517220 */ /* 0x000fe20000410000 */
[----:B------:R-:W-:Y:S02]  /*76a0*/  HADD2.F32 R50, -RZ, R50.H1_H1 ;  /* 0x30000032ff327230 */ /* 0x000fe40000004100 */
[----:B------:R-:W-:-:S02]  /*76b0*/  HADD2.F32 R46, -RZ, R46.H1_H1 ;  /* 0x3000002eff2e7230 */ /* 0x000fc40000004100 */
        /* <DEDUP_REMOVED lines=13> */
.L_x_1566:
[----:B------:R-:W-:Y:S05]  /*7790*/  BSYNC B2 ;  /* 0x0000000000027941 */ /* 0x000fea0003800000 */
.L_x_1565:
        /* <DEDUP_REMOVED lines=11> */
.L_x_1564:
[----:B------:R-:W-:Y:S05]  /*7850*/  BSYNC B1 ;  /* 0x0000000000017941 */ /* 0x000fea0003800000 */
.L_x_1563:
[----:B------:R-:W-:Y:S01]  /*7860*/  ISETP.GE.OR P4, PT, R210, R113, P2 ;  /* 0x00000071d200720c */ /* 0x000fe20001786670 */
[-C--:B-1234-:R-:W-:Y:S02]  /*7870*/  IMAD R44, R114, R120.reuse, RZ ;  /* 0x00000078722c7224 */ /* 0x09efe400078e02ff */
[----:B------:R-:W-:-:S04]  /*7880*/  IMAD.WIDE.U32 R118, R210, R120, R118 ;  /* 0x00000078d2767225 */ /* 0x000fc800078e0076 */
[----:B------:R-:W-:-:S06]  /*7890*/  IMAD R57, R210, R121, R44 ;  /* 0x00000079d2397224 */ /* 0x000fcc00078e022c */
[----:B------:R-:W-:Y:S05]  /*78a0*/  @P4 BRA `(.L_x_1543) ;  /* 0x0000000c007c4947 */ /* 0x000fea0003800000 */
[----:B------:R-:W2:Y:S01]  /*78b0*/  LDL R45, [R1+0x10] ;  /* 0x00001000012d7983 */ /* 0x000ea20000100800 */
[----:B------:R-:W1:Y:S01]  /*78c0*/  LDC.64 R52, c[0x0][0x2e8] ;  /* 0x0000ba00ff347b82 */ /* 0x000e620000000a00 */
[----:B------:R-:W-:Y:S01]  /*78d0*/  IMAD.IADD R57, R119, 0x1, R57 ;  /* 0x0000000177397824 */ /* 0x000fe200078e0239 */
[----:B------:R-:W-:Y:S01]  /*78e0*/  IADD3 R44, P4, P5, R96, R118, R38 ;  /* 0x00000076602c7210 */ /* 0x000fe20007d9e026 */
[----:B------:R-:W-:Y:S01]  /*78f0*/  BSSY B1, `(.L_x_1567) ;  /* 0x0000070000017945 */ /* 0x000fe20003800000 */
[----:B------:R-:W-:Y:S02]  /*7900*/  SHF.R.U32.HI R46, RZ, 0x3, R196 ;  /* 0x00000003ff2e7819 */ /* 0x000fe400000116c4 */
[----:B--2---:R-:W-:Y:S02]  /*7910*/  LOP3.LUT P6, RZ, R45, 0x1, RZ, 0xc0, !PT ;  /* 0x000000012dff7812 */ /* 0x004fe400078cc0ff */
[----:B------:R-:W-:Y:S02]  /*7920*/  IADD3.X R45, R36, R57, R103, P4, P5 ;  /* 0x00000039242d7210 */ /* 0x000fe400027ea467 */
[----:B-1----:R-:W-:-:S02]  /*7930*/  LEA R54, P4, R44, R52, 0x1 ;  /* 0x000000342c367211 */ /* 0x002fc400078808ff */
[----:B------:R-:W-:Y:S02]  /*7940*/  SEL R129, R110, R129, !P6 ;  /* 0x000000816e817207 */ /* 0x000fe40007000000 */
[----:B------:R-:W-:Y:S01]  /*7950*/  LEA.HI.X R55, R44, R53, R45, 0x1, P4 ;  /* 0x000000352c377211 */ /* 0x000fe200020f0c2d */
[----:B------:R-:W-:Y:S01]  /*7960*/  IMAD R45, R184, 0x4000, R21 ;  /* 0x00004000b82d7824 */ /* 0x000fe200078e0215 */
[----:B------:R-:W-:-:S03]  /*7970*/  SHF.R.S32.HI R44, RZ, 0x1f, R129 ;  /* 0x0000001fff2c7819 */ /* 0x000fc60000011481 */
[----:B------:R-:W-:Y:S01]  /*7980*/  IMAD R45, R45, 0x2, R2 ;  /* 0x000000022d2d7824 */ /* 0x000fe200078e0202 */
[----:B------:R-:W-:-:S04]  /*7990*/  LEA.HI R129, R44, R129, RZ, 0x4 ;  /* 0x000000812c817211 */ /* 0x000fc800078f20ff */
        /* <DEDUP_REMOVED lines=8> */
[----:B------:R-:W-:-:S05]  /*7a20*/  IADD3 R47, R44, R47, R199 ;  /* 0x0000002f2c2f7210 */ /* 0x000fca0007ffe0c7 */
[----:B------:R-:W-:-:S04]  /*7a30*/  IMAD R47, R184, 0x4000, R47 ;  /* 0x00004000b82f7824 */ /* 0x000fc800078e022f */
[----:B------:R-:W-:Y:S02]  /*7a40*/  IMAD R48, R47, 0x2, R2 ;  /* 0x000000022f307824 */ /* 0x000fe400078e0202 */
[----:B------:R-:W1:Y:S04]  /*7a50*/  LDS.128 R44, [R45+0x18400] ;  /* 0x018400002d2c7984 */ /* 0x000e680000000c00 */
[----:B------:R-:W2:Y:S01]  /*7a60*/  LDS.128 R48, [R48+0x18400] ;  /* 0x0184000030307984 */ /* 0x000ea20000000c00 */
[----:B------:R-:W-:Y:S05]  /*7a70*/  @P3 BRA `(.L_x_1568) ;  /* 0x00000004005c3947 */ /* 0x000fea0003800000 */
[----:B-1----:R-:W-:Y:S01]  /*7a80*/  IMAD.MOV.U32 R62, RZ, RZ, R44 ;  /* 0x000000ffff3e7224 */ /* 0x002fe200078e002c */
[----:B------:R-:W-:Y:S01]  /*7a90*/  SHF.R.U64 R60, R68, 0x10, R69 ;  /* 0x00000010443c7819 */ /* 0x000fe20000001245 */
[----:B--2---:R-:W-:Y:S01]  /*7aa0*/  IMAD.MOV.U32 R44, RZ, RZ, R49 ;  /* 0x000000ffff2c7224 */ /* 0x004fe200078e0031 */
[----:B------:R-:W-:Y:S01]  /*7ab0*/  SHF.R.U32.HI R68, RZ, 0x10, R73 ;  /* 0x00000010ff447819 */ /* 0x000fe20000011649 */
[----:B------:R-:W-:Y:S01]  /*7ac0*/  IMAD.MOV.U32 R63, RZ, RZ, R48 ;  /* 0x000000ffff3f7224 */ /* 0x000fe200078e0030 */
[----:B------:R-:W-:Y:S01]  /*7ad0*/  SHF.R.U32.HI R66, RZ, 0x10, R69 ;  /* 0x00000010ff427819 */ /* 0x000fe20000011645 */
[----:B------:R-:W-:Y:S01]  /*7ae0*/  IMAD.MOV.U32 R64, RZ, RZ, R51 ;  /* 0x000000ffff407224 */ /* 0x000fe200078e0033 */
[----:B------:R-:W-:Y:S01]  /*7af0*/  SHF.R.U64 R56, R70, 0x10, R71 ;  /* 0x0000001046387819 */ /* 0x000fe20000001247 */
[----:B------:R-:W-:Y:S01]  /*7b00*/  HADD2.F32 R67, -RZ, R133.H1_H1 ;  /* 0x30000085ff437230 */ /* 0x000fe20000004100 */
[----:B------:R-:W-:Y:S01]  /*7b10*/  SHF.R.U32.HI R69, RZ, 0x10, R75 ;  /* 0x00000010ff457819 */ /* 0x000fe2000001164b */
[--C-:B------:R-:W-:Y:S01]  /*7b20*/  HADD2.F32 R48, -RZ, R44.reuse.H0_H0 ;  /* 0x2000002cff307230 */ /* 0x100fe20000004100 */
[----:B------:R-:W-:Y:S01]  /*7b30*/  SHF.R.U32.HI R71, RZ, 0x10, R71 ;  /* 0x00000010ff477819 */ /* 0x000fe20000011647 */
[----:B------:R-:W-:Y:S01]  /*7b40*/  HADD2.F32 R51, -RZ, R44.H1_H1 ;  /* 0x3000002cff337230 */ /* 0x000fe20000004100 */
[----:B------:R-:W-:Y:S01]  /*7b50*/  SHF.R.U64 R61, R72, 0x10, R73 ;  /* 0x00000010483d7819 */ /* 0x000fe20000001249 */
[----:B------:R-:W-:Y:S01]  /*7b60*/  IMAD.MOV.U32 R49, RZ, RZ, R47 ;  /* 0x000000ffff317224 */ /* 0x000fe200078e002f */
[----:B------:R-:W-:Y:S01]  /*7b70*/  SHF.R.U64 R58, R74, 0x10, R75 ;  /* 0x000000104a3a7819 */ /* 0x000fe2000000124b */
[----:B------:R-:W-:-:S02]  /*7b80*/  HADD2.F32 R44, -RZ, R45.H0_H0 ;  /* 0x2000002dff2c7230 */ /* 0x000fc40000004100 */
[----:B------:R-:W-:Y:S02]  /*7b90*/  HADD2.F32 R68, -RZ, R68.H0_H0 ;  /* 0x20000044ff447230 */ /* 0x000fe40000004100 */
[----:B------:R-:W-:Y:S02]  /*7ba0*/  HADD2.F32 R47, -RZ, R45.H1_H1 ;  /* 0x3000002dff2f7230 */ /* 0x000fe40000004100 */
[-C--:B------:R-:W-:Y:S01]  /*7bb0*/  FMUL.FTZ R45, R48, R67.reuse ;  /* 0x00000043302d7220 */ /* 0x080fe20000410000 */
[----:B------:R-:W-:Y:S02]  /*7bc0*/  HADD2.F32 R65, -RZ, R131.H1_H1 ;  /* 0x30000083ff417230 */ /* 0x000fe40000004100 */
[C---:B------:R-:W-:Y:S01]  /*7bd0*/  FMUL.FTZ R67, R44.reuse, R67 ;  /* 0x000000432c437220 */ /* 0x040fe20000410000 */
[----:B------:R-:W-:Y:S02]  /*7be0*/  HADD2.F32 R66, -RZ, R66.H0_H0 ;  /* 0x20000042ff427230 */ /* 0x000fe40000004100 */
[-C--:B------:R-:W-:Y:S01]  /*7bf0*/  FMUL.FTZ R70, R51, R68.reuse ;  /* 0x0000004433467220 */ /* 0x080fe20000410000 */
[----:B------:R-:W-:Y:S01]  /*7c00*/  FMUL.FTZ R68, R47, R68 ;  /* 0x000000442f447220 */ /* 0x000fe20000410000 */
[-C--:B------:R-:W-:Y:S01]  /*7c10*/  FFMA.FTZ R44, R44, R65.reuse, -R45 ;  /* 0x000000412c2c7223 */ /* 0x080fe2000001082d */
[----:B------:R-:W-:Y:S01]  /*7c20*/  FFMA.FTZ R45, R48, R65, R67 ;  /* 0x00000041302d7223 */ /* 0x000fe20000010043 */
[----:B------:R-:W-:-:S02]  /*7c30*/  HADD2.F32 R65, -RZ, R64.H0_H0 ;  /* 0x20000040ff417230 */ /* 0x000fc40000004100 */
[-C--:B------:R-:W-:Y:S01]  /*7c40*/  FFMA.FTZ R48, R51, R66.reuse, R68 ;  /* 0x0000004233307223 */ /* 0x080fe20000010044 */
[----:B------:R-:W-:Y:S02]  /*7c50*/  HADD2.F32 R68, -RZ, R130.H1_H1 ;  /* 0x30000082ff447230 */ /* 0x000fe40000004100 */
[----:B------:R-:W-:Y:S01]  /*7c60*/  FFMA.FTZ R47, R47, R66, -R70 ;  /* 0x000000422f2f7223 */ /* 0x000fe20000010846 */
[----:B------:R-:W-:Y:S02]  /*7c70*/  HADD2.F32 R64, -RZ, R64.H1_H1 ;  /* 0x30000040ff407230 */ /* 0x000fe40000004100 */
[----:B------:R-:W-:Y:S02]  /*7c80*/  HADD2.F32 R69, -RZ, R69.H0_H0 ;  /* 0x20000045ff457230 */ /* 0x000fe40000004100 */
[----:B------:R-:W-:Y:S01]  /*7c90*/  FMUL.FTZ R70, R65, R68 ;  /* 0x0000004441467220 */ /* 0x000fe20000410000 */
[----:B------:R-:W-:Y:S01]  /*7ca0*/  HADD2.F32 R66, -RZ, R132.H1_H1 ;  /* 0x30000084ff427230 */ /* 0x000fe20000004100 */
[----:B------:R-:W-:Y:S01]  /*7cb0*/  F2FP.F16.F32.PACK_AB R47, R47, R44 ;  /* 0x0000002c2f2f723e */ /* 0x000fe200000000ff */
[----:B------:R-:W-:-:S02]  /*7cc0*/  HADD2.F32 R51, -RZ, R49.H0_H0 ;  /* 0x20000031ff337230 */ /* 0x000fc40000004100 */
[-C--:B------:R-:W-:Y:S01]  /*7cd0*/  FMUL.FTZ R72, R64, R69.reuse ;  /* 0x0000004540487220 */ /* 0x080fe20000410000 */
[----:B------:R-:W-:Y:S02]  /*7ce0*/  HADD2.F32 R49, -RZ, R49.H1_H1 ;  /* 0x30000031ff317230 */ /* 0x000fe40000004100 */
[----:B------:R-:W-:Y:S02]  /*7cf0*/  HADD2.F32 R67, -RZ, R71.H0_H0 ;  /* 0x20000047ff437230 */ /* 0x000fe40000004100 */
[C---:B------:R-:W-:Y:S01]  /*7d00*/  FMUL.FTZ R68, R51.reuse, R68 ;  /* 0x0000004433447220 */ /* 0x040fe20000410000 */
[----:B------:R-:W-:Y:S01]  /*7d10*/  FFMA.FTZ R70, R51, R66, -R70 ;  /* 0x0000004233467223 */ /* 0x000fe20000010846 */
[C---:B------:R-:W-:Y:S01]  /*7d20*/  FMUL.FTZ R69, R49.reuse, R69 ;  /* 0x0000004531457220 */ /* 0x040fe20000410000 */
[----:B------:R-:W-:Y:S02]  /*7d30*/  HADD2.F32 R130, -RZ, R130.H0_H0 ;  /* 0x20000082ff827230 */ /* 0x000fe40000004100 */
[----:B------:R-:W-:Y:S01]  /*7d40*/  FFMA.FTZ R71, R49, R67, -R72 ;  /* 0x0000004331477223 */ /* 0x000fe20000010848 */
[----:B------:R-:W-:-:S02]  /*7d50*/  HADD2.F32 R51, -RZ, R63.H0_H0 ;  /* 0x2000003fff337230 */ /* 0x000fc40000004100 */
[----:B------:R-:W-:Y:S01]  /*7d60*/  FFMA.FTZ R73, R64, R67, R69 ;  /* 0x0000004340497223 */ /* 0x000fe20000010045 */
[--C-:B------:R-:W-:Y:S02]  /*7d70*/  HADD2.F32 R49, -RZ, R62.reuse.H0_H0 ;  /* 0x2000003eff317230 */ /* 0x100fe40000004100 */
[----:B------:R-:W-:Y:S01]  /*7d80*/  FFMA.FTZ R68, R65, R66, R68 ;  /* 0x0000004241447223 */ /* 0x000fe20000010044 */
[----:B------:R-:W-:Y:S02]  /*7d90*/  HADD2.F32 R61, -RZ, R61.H0_H0 ;  /* 0x2000003dff3d7230 */ /* 0x000fe40000004100 */
[-C--:B------:R-:W-:Y:S01]  /*7da0*/  FMUL.FTZ R64, R51, R130.reuse ;  /* 0x0000008233407220 */ /* 0x080fe20000410000 */
[----:B------:R-:W-:Y:S02]  /*7db0*/  HADD2.F32 R63, -RZ, R63.H1_H1 ;  /* 0x3000003fff3f7230 */ /* 0x000fe40000004100 */
[----:B------:R-:W-:Y:S01]  /*7dc0*/  FMUL.FTZ R130, R49, R130 ;  /* 0x0000008231827220 */ /* 0x000fe20000410000 */
[----:B------:R-:W-:Y:S01]  /*7dd0*/  HADD2.F32 R62, -RZ, R62.H1_H1 ;  /* 0x3000003eff3e7230 */ /* 0x000fe20000004100 */
[----:B------:R-:W-:Y:S01]  /*7de0*/  F2FP.F16.F32.PACK_AB R70, R71, R70 ;  /* 0x000000464746723e */ /* 0x000fe200000000ff */
[----:B------:R-:W-:-:S02]  /*7df0*/  HADD2.F32 R132, -RZ, R132.H0_H0 ;  /* 0x20000084ff847230 */ /* 0x000fc40000004100 */
[-C--:B------:R-:W-:Y:S01]  /*7e00*/  FMUL.FTZ R65, R63, R61.reuse ;  /* 0x0000003d3f417220 */ /* 0x080fe20000410000 */
[----:B------:R-:W-:Y:S02]  /*7e10*/  HADD2.F32 R60, -RZ, R60.H0_H0 ;  /* 0x2000003cff3c7230 */ /* 0x000fe40000004100 */
[C---:B------:R-:W-:Y:S01]  /*7e20*/  FMUL.FTZ R66, R62.reuse, R61 ;  /* 0x0000003d3e427220 */ /* 0x040fe20000410000 */
[----:B------:R-:W-:Y:S02]  /*7e30*/  HADD2.F32 R61, -RZ, R56.H0_H0 ;  /* 0x20000038ff3d7230 */ /* 0x000fe40000004100 */
[-C--:B------:R-:W-:Y:S01]  /*7e40*/  FFMA.FTZ R130, R51, R132.reuse, R130 ;  /* 0x0000008433827223 */ /* 0x080fe20000010082 */
[----:B------:R-:W-:Y:S01]  /*7e50*/  FFMA.FTZ R64, R49, R132, -R64 ;  /* 0x0000008431407223 */ /* 0x000fe20000010840 */
[-C--:B------:R-:W-:Y:S01]  /*7e60*/  FFMA.FTZ R65, R62, R60.reuse, -R65 ;  /* 0x0000003c3e417223 */ /* 0x080fe20000010841 */
[----:B------:R-:W-:Y:S01]  /*7e70*/  FFMA.FTZ R67, R63, R60, R66 ;  /* 0x0000003c3f437223 */ /* 0x000fe20000010042 */
[----:B------:R-:W-:-:S02]  /*7e80*/  HADD2.F32 R51, -RZ, R50.H0_H0 ;  /* 0x20000032ff337230 */ /* 0x000fc40000004100 */
[----:B------:R-:W-:Y:S01]  /*7e90*/  HADD2.F32 R62, -RZ, R131.H0_H0 ;  /* 0x20000083ff3e7230 */ /* 0x000fe20000004100 */
[----:B------:R-:W-:Y:S01]  /*7ea0*/  F2FP.F16.F32.PACK_AB R44, R65, R64 ;  /* 0x00000040412c723e */ /* 0x000fe200000000ff */
[----:B------:R-:W-:Y:S02]  /*7eb0*/  HADD2.F32 R63, -RZ, R58.H0_H0 ;  /* 0x2000003aff3f7230 */ /* 0x000fe40000004100 */
[----:B------:R-:W-:Y:S02]  /*7ec0*/  HADD2.F32 R49, -RZ, R46.H0_H0 ;  /* 0x2000002eff317230 */ /* 0x000fe40000004100 */
[-C--:B------:R-:W-:Y:S01]  /*7ed0*/  FMUL.FTZ R56, R51, R62.reuse ;  /* 0x0000003e33387220 */ /* 0x080fe20000410000 */
[----:B------:R-:W-:Y:S02]  /*7ee0*/  HADD2.F32 R50, -RZ, R50.H1_H1 ;  /* 0x30000032ff327230 */ /* 0x000fe40000004100 */
[----:B------:R-:W-:Y:S02]  /*7ef0*/  HADD2.F32 R46, -RZ, R46.H1_H1 ;  /* 0x3000002eff2e7230 */ /* 0x000fe40000004100 */
[----:B------:R-:W-:Y:S01]  /*7f00*/  FMUL.FTZ R62, R49, R62 ;  /* 0x0000003e313e7220 */ /* 0x000fe20000410000 */
[----:B------:R-:W-:-:S02]  /*7f10*/  HADD2.F32 R60, -RZ, R133.H0_H0 ;  /* 0x20000085ff3c7230 */ /* 0x000fc40000004100 */
[-C--:B------:R-:W-:Y:S01]  /*7f20*/  FMUL.FTZ R69, R50, R63.reuse ;  /* 0x0000003f32457220 */ /* 0x080fe20000410000 */
[C---:B------:R-:W-:Y:S02]  /*7f30*/  FMUL.FTZ R63, R46.reuse, R63 ;  /* 0x0000003f2e3f7220 */ /* 0x040fe40000410000 */
[-C--:B------:R-:W-:Y:S01]  /*7f40*/  FFMA.FTZ R56, R49, R60.reuse, -R56 ;  /* 0x0000003c31387223 */ /* 0x080fe20000010838 */
[----:B------:R-:W-:Y:S01]  /*7f50*/  FFMA.FTZ R62, R51, R60, R62 ;  /* 0x0000003c333e7223 */ /* 0x000fe2000001003e */
[-C--:B------:R-:W-:Y:S01]  /*7f60*/  FFMA.FTZ R69, R46, R61.reuse, -R69 ;  /* 0x0000003d2e457223 */ /* 0x080fe20000010845 */
[----:B------:R-:W-:Y:S01]  /*7f70*/  FFMA.FTZ R63, R50, R61, R63 ;  /* 0x0000003d323f7223 */ /* 0x000fe2000001003f */
[----:B------:R-:W-:Y:S01]  /*7f80*/  F2FP.F16.F32.PACK_AB R49, R48, R45 ;  /* 0x0000002d3031723e */ /* 0x000fe200000000ff */
[----:B------:R-:W-:Y:S01]  /*7f90*/  IMAD.MOV.U32 R45, RZ, RZ, R47 ;  /* 0x000000ffff2d7224 */ /* 0x000fe200078e002f */
[----:B------:R-:W-:Y:S01]  /*7fa0*/  F2FP.F16.F32.PACK_AB R51, R73, R68 ;  /* 0x000000444933723e */ /* 0x000fe200000000ff */
[----:B------:R-:W-:Y:S01]  /*7fb0*/  IMAD.MOV.U32 R47, RZ, RZ, R70 ;  /* 0x000000ffff2f7224 */ /* 0x000fe200078e0046 */
[----:B------:R-:W-:-:S02]  /*7fc0*/  F2FP.F16.F32.PACK_AB R48, R67, R130 ;  /* 0x000000824330723e */ /* 0x000fc400000000ff */
[----:B------:R-:W-:Y:S02]  /*7fd0*/  F2FP.F16.F32.PACK_AB R46, R69, R56 ;  /* 0x00000038452e723e */ /* 0x000fe400000000ff */
[----:B------:R-:W-:-:S07]  /*7fe0*/  F2FP.F16.F32.PACK_AB R50, R63, R62 ;  /* 0x0000003e3f32723e */ /* 0x000fce00000000ff */
.L_x_1568:
[----:B------:R-:W-:Y:S05]  /*7ff0*/  BSYNC B1 ;  /* 0x0000000000017941 */ /* 0x000fea0003800000 */
.L_x_1567:
[----:B-1----:R1:W-:Y:S01]  /*8000*/  STG.E.128 desc[UR42][R54.64], R44 ;  /* 0x0000002c36007986 */ /* 0x0023e2000c101d2a */
[----:B------:R-:W-:-:S13]  /*8010*/  ISETP.GE.AND P3, PT, R59, R128, PT ;  /* 0x000000803b00720c */ /* 0x000fda0003f66270 */
[----:B------:R-:W-:Y:S05]  /*8020*/  @P3 BRA `(.L_x_1543) ;  /* 0x00000004009c3947 */ /* 0x000fea0003800000 */
[--C-:B-1----:R-:W-:Y:S02]  /*8030*/  SHF.R.S32.HI R44, RZ, 0x1f, R59.reuse ;  /* 0x0000001fff2c7819 */ /* 0x102fe4000001143b */
[----:B------:R-:W-:-:S04]  /*8040*/  IADD3 R59, P3, P4, R96, R118, R59 ;  /* 0x00000076603b7210 */ /* 0x000fc80007c7e03b */
[----:B------:R-:W-:Y:S02]  /*8050*/  IADD3.X R44, R36, R57, R44, P3, P4 ;  /* 0x00000039242c7210 */ /* 0x000fe40001fe842c */
[----:B------:R-:W-:-:S04]  /*8060*/  LEA R52, P3, R59, R52, 0x1 ;  /* 0x000000343b347211 */ /* 0x000fc800078608ff */
[----:B------:R-:W-:-:S05]  /*8070*/  LEA.HI.X R53, R59, R53, R44, 0x1, P3 ;  /* 0x000000353b357211 */ /* 0x000fca00018f0c2c */
[----:B--2---:R1:W-:Y:S01]  /*8080*/  STG.E.128 desc[UR42][R52.64], R48 ;  /* 0x0000003034007986 */ /* 0x0043e2000c101d2a */
[----:B------:R-:W-:Y:S05]  /*8090*/  BRA `(.L_x_1543) ;  /* 0x0000000400807947 */ /* 0x000fea0003800000 */
.L_x_1506:
[----:B------:R-:W-:-:S06]  /*80a0*/  UISETP.NE.AND UP0, UPT, UR45, 0x3, UPT ;  /* 0x000000032d00788c */ /* 0x000fcc000bf05270 */
[----:B------:R-:W-:-:S13]  /*80b0*/  PLOP3.LUT P0, PT, PT, PT, UP0, 0x80, 0x0 ;  /* 0x000000000000781c */ /* 0x000fda0003f0f008 */
[----:B------:R-:W-:Y:S05]  /*80c0*/  @!P0 BRA `(.L_x_1569) ;  /* 0x0000000000048947 */ /* 0x000fea0003800000 */
[----:B------:R-:W-:Y:S01]  /*80d0*/  BPT.TRAP 0x1 ;  /* 0x000000040000795c */ /* 0x000fe20000300000 */
.L_x_1569:
[----:B------:R-:W-:Y:S01]  /*80e0*/  IMAD R107, R184, 0x8, R2 ;  /* 0x00000008b86b7824 */ /* 0x000fe200078e0202 */
[----:B------:R-:W-:Y:S01]  /*80f0*/  SHF.L.U32 R117, R191, 0x1f, RZ ;  /* 0x0000001fbf757819 */ /* 0x000fe200000006ff */
[----:B------:R-:W-:Y:S01]  /*8100*/  IMAD R113, R26, -0x80, R24 ;  /* 0xffffff801a717824 */ /* 0x000fe200078e0218 */
[----:B------:R-:W-:Y:S01]  /*8110*/  BSSY B1, `(.L_x_1570) ;  /* 0x0000006000017945 */ /* 0x000fe20003800000 */
[----:B0-----:R-:W-:Y:S01]  /*8120*/  SHF.R.S32.HI R44, RZ, 0x1f, R26 ;  /* 0x0000001fff2c7819 */ /* 0x001fe2000001141a */
[----:B------:R-:W0:Y:S01]  /*8130*/  SYNCS.PHASECHK.TRANS64.TRYWAIT P3, [R107+URZ+0x28890], R117 ;  /* 0x028890756b0075a7 */ /* 0x000e22000806017f */
[----:B------:R-:W-:Y:S01]  /*8140*/  IMAD R45, R0, R26, RZ ;  /* 0x0000001a002d7224 */ /* 0x000fe200078e02ff */
[----:B------:R-:W-:Y:S01]  /*8150*/  VIMNMX R113, R113, 0x80, PT ;  /* 0x0000008071717848 */ /* 0x000fe20003fe0100 */
[----:B0-----:R-:W-:Y:S06]  /*8160*/  @!P3 BRA `(.L_x_1571) ;  /* 0x000001e8005cb947 */ /* 0x001fec0003800000 */
.L_x_1939:
[----:B------:R-:W-:Y:S05]  /*8170*/  BSYNC B1 ;  /* 0x0000000000017941 */ /* 0x000fea0003800000 */
.L_x_1570:
[----:B------:R-:W-:Y:S01]  /*8180*/  ISETP.GE.AND P3, PT, R23, R113, PT ;  /* 0x000000711700720c */ /* 0x000fe20003f66270 */
[----:B------:R-:W-:Y:S01]  /*8190*/  IMAD R45, R44, R123, R45 ;  /* 0x0000007b2c2d7224 */ /* 0x000fe200078e022d */
[----:B------:R-:W-:Y:S01]  /*81a0*/  BSSY B1, `(.L_x_1572) ;  /* 0x0000012000017945 */ /* 0x000fe20003800000 */
[----:B------:R-:W-:-:S04]  /*81b0*/  IMAD.WIDE.U32 R52, R123, R26, RZ ;  /* 0x0000001a7b347225 */ /* 0x000fc800078e00ff */
[----:B------:R-:W-:-:S06]  /*81c0*/  IMAD.IADD R61, R45, 0x1, R53 ;  /* 0x000000012d3d7824 */ /* 0x000fcc00078e0235 */
[----:B------:R-:W-:Y:S05]  /*81d0*/  @P3 BRA `(.L_x_1573) ;  /* 0x0000000000383947 */ /* 0x000fea0003800000 */
[----:B------:R-:W1:Y:S01]  /*81e0*/  @!P2 LDC.64 R54, c[0x0][0x2e8] ;  /* 0x0000ba00ff36ab82 */ /* 0x000e620000000a00 */
[----:B------:R-:W2:Y:S01]  /*81f0*/  @!P2 LDS.128 R44, [R111+0x18400] ;  /* 0x018400006f2ca984 */ /* 0x000ea20000000c00 */
[----:B------:R-:W-:-:S03]  /*8200*/  @!P2 IADD3 R58, P3, R37, R52, RZ ;  /* 0x00000034253aa210 */ /* 0x000fc60007f7e0ff */
[----:B------:R-:W3:Y:S02]  /*8210*/  @!P1 LDS.128 R48, [R111+0x1c400] ;  /* 0x01c400006f309984 */ /* 0x000ee40000000c00 */
[----:B------:R-:W-:Y:S01]  /*8220*/  @!P2 IMAD.X R59, R61, 0x1, R99, P3 ;  /* 0x000000013d3ba824 */ /* 0x000fe200018e0663 */
[----:B------:R-:W4:Y:S01]  /*8230*/  @!P1 LDC.64 R56, c[0x0][0x2e8] ;  /* 0x0000ba00ff389b82 */ /* 0x000f220000000a00 */
[----:B-1----:R-:W-:-:S04]  /*8240*/  @!P2 LEA R54, P3, R58, R54, 0x1 ;  /* 0x000000363a36a211 */ /* 0x002fc800078608ff */
[----:B------:R-:W-:Y:S02]  /*8250*/  @!P2 LEA.HI.X R55, R58, R55, R59, 0x1, P3 ;  /* 0x000000373a37a211 */ /* 0x000fe400018f0c3b */
[----:B------:R-:W-:-:S05]  /*8260*/  @!P1 IADD3 R58, P3, R100, R52, RZ ;  /* 0x00000034643a9210 */ /* 0x000fca0007f7e0ff */
[----:B------:R-:W-:Y:S01]  /*8270*/  @!P1 IMAD.X R59, R61, 0x1, R105, P3 ;  /* 0x000000013d3b9824 */ /* 0x000fe200018e0669 */
[----:B----4-:R-:W-:-:S04]  /*8280*/  @!P1 LEA R56, P3, R58, R56, 0x1 ;  /* 0x000000383a389211 */ /* 0x010fc800078608ff */
[----:B------:R-:W-:Y:S01]  /*8290*/  @!P1 LEA.HI.X R57, R58, R57, R59, 0x1, P3 ;  /* 0x000000393a399211 */ /* 0x000fe200018f0c3b */
[----:B--2---:R1:W-:Y:S04]  /*82a0*/  @!P2 STG.E.128 desc[UR42][R54.64], R44 ;  /* 0x0000002c3600a986 */ /* 0x0043e8000c101d2a */
[----:B---3--:R1:W-:Y:S04]  /*82b0*/  @!P1 STG.E.128 desc[UR42][R56.64], R48 ;  /* 0x0000003038009986 */ /* 0x0083e8000c101d2a */
.L_x_1573:
[----:B------:R-:W-:Y:S05]  /*82c0*/  BSYNC B1 ;  /* 0x0000000000017941 */ /* 0x000fea0003800000 */
.L_x_1572:
[----:B------:R-:W-:Y:S01]  /*82d0*/  ISETP.GE.AND P3, PT, R212, R113, PT ;  /* 0x00000071d400720c */ /* 0x000fe20003f66270 */
[----:B------:R-:W-:-:S12]  /*82e0*/  BSSY B1, `(.L_x_1574) ;  /* 0x0000012000017945 */ /* 0x000fd80003800000 */
[----:B------:R-:W-:Y:S05]  /*82f0*/  @P3 BRA `(.L_x_1575) ;  /* 0x0000000000403947 */ /* 0x000fea0003800000 */
[----:B-1----:R-:W1:Y:S01]  /*8300*/  @!P2 LDC.64 R54, c[0x0][0x2e8] ;  /* 0x0000ba00ff36ab82 */ /* 0x002e620000000a00 */
[----:B------:R-:W2:Y:S01]  /*8310*/  @!P2 LDS.128 R44, [R111+0x19400] ;  /* 0x019400006f2ca984 */ /* 0x000ea20000000c00 */
[----:B------:R-:W-:-:S03]  /*8320*/  IADD3 R60, P3, R88, R52, RZ ;  /* 0x00000034583c7210 */ /* 0x000fc60007f7e0ff */
[----:B------:R-:W3:Y:S02]  /*8330*/  @!P1 LDS.128 R48, [R111+0x1d400] ;  /* 0x01d400006f309984 */ /* 0x000ee40000000c00 */
[----:B------:R-:W-:Y:S01]  /*8340*/  IMAD.X R62, R61, 0x1, R89, P3 ;  /* 0x000000013d3e7824 */ /* 0x000fe200018e0659 */
[----:B------:R-:W4:Y:S01]  /*8350*/  @!P1 LDC.64 R56, c[0x0][0x2e8] ;  /* 0x0000ba00ff389b82 */ /* 0x000f220000000a00 */
[----:B------:R-:W-:-:S05]  /*8360*/  @!P2 IADD3 R58, P3, R60, R37, RZ ;  /* 0x000000253c3aa210 */ /* 0x000fca0007f7e0ff */
[----:B------:R-:W-:Y:S01]  /*8370*/  @!P2 IMAD.X R59, R62, 0x1, R99, P3 ;  /* 0x000000013e3ba824 */ /* 0x000fe200018e0663 */
        /* <DEDUP_REMOVED lines=8> */
.L_x_1575:
[----:B------:R-:W-:Y:S05]  /*8400*/  BSYNC B1 ;  /* 0x0000000000017941 */ /* 0x000fea0003800000 */
.L_x_1574:
[----:B------:R-:W-:Y:S01]  /*8410*/  ISETP.GE.AND P3, PT, R211, R113, PT ;  /* 0x00000071d300720c */ /* 0x000fe20003f66270 */
[----:B------:R-:W-:-:S12]  /*8420*/  BSSY B1, `(.L_x_1576) ;  /* 0x0000012000017945 */ /* 0x000fd80003800000 */
[----:B------:R-:W-:Y:S05]  /*8430*/  @P3 BRA `(.L_x_1577) ;  /* 0x0000000000403947 */ /* 0x000fea0003800000 */
[----:B-12---:R-:W1:Y:S01]  /*8440*/  @!P2 LDC.64 R54, c[0x0][0x2e8] ;  /* 0x0000ba00ff36ab82 */ /* 0x006e620000000a00 */
[----:B------:R-:W2:Y:S01]  /*8450*/  @!P2 LDS.128 R44, [R111+0x1a400] ;  /* 0x01a400006f2ca984 */ /* 0x000ea20000000c00 */
[----:B------:R-:W-:-:S03]  /*8460*/  LEA R60, P3, R98, R52, 0x6 ;  /* 0x00000034623c7211 */ /* 0x000fc600078630ff */
        /* <DEDUP_REMOVED lines=13> */
.L_x_1577:
[----:B------:R-:W-:Y:S05]  /*8540*/  BSYNC B1 ;  /* 0x0000000000017941 */ /* 0x000fea0003800000 */
.L_x_1576:
[----:B------:R-:W-:-:S13]  /*8550*/  ISETP.GE.AND P3, PT, R210, R113, PT ;  /* 0x00000071d200720c */ /* 0x000fda0003f66270 */
[----:B------:R-:W-:Y:S05]  /*8560*/  @P3 BRA `(.L_x_1543) ;  /* 0x00000000004c3947 */ /* 0x000fea0003800000 */
[----:B------:R-:W3:Y:S01]  /*8570*/  LDC.64 R58, c[0x0][0x300] ;  /* 0x0000c000ff3a7b82 */ /* 0x000ee20000000a00 */
[----:B-12-4-:R-:W1:Y:S01]  /*8580*/  @!P2 LDS.128 R44, [R111+0x1b400] ;  /* 0x01b400006f2ca984 */ /* 0x016e620000000c00 */
[----:B------:R-:W-:-:S03]  /*8590*/  IMAD.MOV.U32 R53, RZ, RZ, R61 ;  /* 0x000000ffff357224 */ /* 0x000fc600078e003d */
[----:B------:R-:W2:Y:S03]  /*85a0*/  @!P1 LDS.128 R48, [R111+0x1f400] ;  /* 0x01f400006f309984 */ /* 0x000ea60000000c00 */
[----:B------:R-:W4:Y:S08]  /*85b0*/  @!P2 LDC.64 R54, c[0x0][0x2e8] ;  /* 0x0000ba00ff36ab82 */ /* 0x000f300000000a00 */
[----:B------:R-:W5:Y:S01]  /*85c0*/  @!P1 LDC.64 R56, c[0x0][0x2e8] ;  /* 0x0000ba00ff389b82 */ /* 0x000f620000000a00 */
[----:B---3--:R-:W-:-:S04]  /*85d0*/  IMAD.WIDE.U32 R52, R58, 0x60, R52 ;  /* 0x000000603a347825 */ /* 0x008fc800078e0034 */
[----:B------:R-:W-:-:S04]  /*85e0*/  IMAD R59, R59, 0x60, RZ ;  /* 0x000000603b3b7824 */ /* 0x000fc800078e02ff */
[----:B------:R-:W-:Y:S01]  /*85f0*/  IMAD.IADD R60, R53, 0x1, R59 ;  /* 0x00000001353c7824 */ /* 0x000fe200078e023b */
[----:B------:R-:W-:-:S05]  /*8600*/  @!P2 IADD3 R53, P3, R37, R52, RZ ;  /* 0x000000342535a210 */ /* 0x000fca0007f7e0ff */
[----:B------:R-:W-:Y:S01]  /*8610*/  @!P2 IMAD.X R58, R60, 0x1, R99, P3 ;  /* 0x000000013c3aa824 */ /* 0x000fe200018e0663 */
[----:B----4-:R-:W-:-:S04]  /*8620*/  @!P2 LEA R54, P3, R53, R54, 0x1 ;  /* 0x000000363536a211 */ /* 0x010fc800078608ff */
[----:B------:R-:W-:Y:S02]  /*8630*/  @!P2 LEA.HI.X R55, R53, R55, R58, 0x1, P3 ;  /* 0x000000373537a211 */ /* 0x000fe400018f0c3a */
[----:B------:R-:W-:-:S03]  /*8640*/  @!P1 IADD3 R52, P3, R100, R52, RZ ;  /* 0x0000003464349210 */ /* 0x000fc60007f7e0ff */
[----:B-1----:R3:W-:Y:S02]  /*8650*/  @!P2 STG.E.128 desc[UR42][R54.64], R44 ;  /* 0x0000002c3600a986 */ /* 0x0027e4000c101d2a */
[----:B------:R-:W-:Y:S01]  /*8660*/  @!P1 IMAD.X R53, R60, 0x1, R105, P3 ;  /* 0x000000013c359824 */ /* 0x000fe200018e0669 */
[----:B-----5:R-:W-:-:S04]  /*8670*/  @!P1 LEA R56, P3, R52, R56, 0x1 ;  /* 0x0000003834389211 */ /* 0x020fc800078608ff */
[----:B------:R-:W-:-:S05]  /*8680*/  @!P1 LEA.HI.X R57, R52, R57, R53, 0x1, P3 ;  /* 0x0000003934399211 */ /* 0x000fca00018f0c35 */
[----:B--2---:R3:W-:Y:S04]  /*8690*/  @!P1 STG.E.128 desc[UR42][R56.64], R48 ;  /* 0x0000003038009986 */ /* 0x0047e8000c101d2a */
.L_x_1543:
[----:B------:R-:W-:Y:S05]  /*86a0*/  BSYNC B0 ;  /* 0x0000000000007941 */ /* 0x000fea0003800000 */
.L_x_1505:
[----:B-1234-:R-:W1:Y:S01]  /*86b0*/  S2R R44, SR_TID.X ;  /* 0x00000000002c7919 */ /* 0x01ee620000002100 */
        /* <DEDUP_REMOVED lines=8> */
[----:B-1----:R-:W-:Y:S01]  /*8740*/  LOP3.LUT R44, R44, 0x7f, RZ, 0xc0, !PT ;  /* 0x0000007f2c2c7812 */ /* 0x002fe200078ec0ff */
[----:B--2---:R1:W-:Y:S03]  /*8750*/  BAR.SYNC.DEFER_BLOCKING R122, 0x80 ;  /* 0x0002007a0000751d */ /* 0x0043e60000010000 */
[----:B------:R-:W-:-:S13]  /*8760*/  ISETP.NE.AND P3, PT, R44, RZ, PT ;  /* 0x000000ff2c00720c */ /* 0x000fda0003f65270 */
[----:B------:R-:W-:-:S05]  /*8770*/  @!P3 VIADD R44, R107, 0x288a0 ;  /* 0x000288a06b2cb836 */ /* 0x000fca0000000000 */
[----:B------:R-:W-:-:S04]  /*8780*/  @!P3 PRMT R44, RZ, 0x654, R44 ;  /* 0x00000654ff2cb816 */ /* 0x000fc8000000002c */
[----:B------:R1:W-:Y:S01]  /*8790*/  @!P3 SYNCS.ARRIVE.TRANS64.RED.A1T0 RZ, [R44+URZ], RZ ;  /* 0x000000ff2cffb9a7 */ /* 0x0003e2000810043f */
[----:B------:R-:W-:Y:S05]  /*87a0*/  @!P0 BRA `(.L_x_1579) ;  /* 0x0000000000048947 */ /* 0x000fea0003800000 */
[----:B------:R-:W-:Y:S01]  /*87b0*/  BPT.TRAP 0x1 ;  /* 0x000000040000795c */ /* 0x000fe20000300000 */
.L_x_1579:
[----:B------:R-:W-:Y:S05]  /*87c0*/  BSYNC B0 ;  /* 0x0000000000007941 */ /* 0x000fea0003800000 */
.L_x_1578:
[----:B------:R-:W2:Y:S01]  /*87d0*/  SYNCS.PHASECHK.TRANS64.TRYWAIT P0, [R107+URZ+0x288b0], R117 ;  /* 0x0288b0756b0075a7 */ /* 0x000ea2000800017f */
[----:B------:R-:W-:Y:S01]  /*87e0*/  ULDC UR41, c[0x0][0x2f4] ;  /* 0x0000bd0000297ab9 */ /* 0x000fe20000000800 */
[----:B------:R-:W-:Y:S01]  /*87f0*/  ULDC.64 UR36, c[0x0][0x328] ;  /* 0x0000ca0000247ab9 */ /* 0x000fe20000000a00 */
[----:B------:R-:W-:Y:S01]  /*8800*/  ULDC.64 UR38, c[0x0][0x318] ;  /* 0x0000c60000267ab9 */ /* 0x000fe20000000a00 */
[----:B------:R-:W-:Y:S04]  /*8810*/  BSSY B0, `(.L_x_1580) ;  /* 0x0000002000007945 */ /* 0x000fe80003800000 */
[----:B--2---:R-:W-:Y:S05]  /*8820*/  @!P0 BRA `(.L_x_1581) ;  /* 0x000001e000c08947 */ /* 0x004fea0003800000 */
.L_x_1940:
[----:B------:R-:W-:Y:S05]  /*8830*/  BSYNC B0 ;  /* 0x0000000000007941 */ /* 0x000fea0003800000 */
.L_x_1580:
[----:B------:R-:W-:Y:S01]  /*8840*/  ISETP.GE.AND P0, PT, R23, R113, PT ;  /* 0x000000711700720c */ /* 0x000fe20003f06270 */
[----:B------:R-:W-:Y:S01]  /*8850*/  BSSY B0, `(.L_x_1582) ;  /* 0x0000011000007945 */ /* 0x000fe20003800000 */
[----:B------:R-:W-:-:S11]  /*8860*/  IMAD.WIDE R48, R26, 0x80, R42 ;  /* 0x000000801a307825 */ /* 0x000fd600078e022a */
[----:B------:R-:W-:Y:S05]  /*8870*/  @P0 BRA `(.L_x_1583) ;  /* 0x0000000000380947 */ /* 0x000fea0003800000 */
[----:B------:R-:W-:Y:S02]  /*8880*/  IMAD R47, R49, UR36, RZ ;  /* 0x00000024312f7c24 */ /* 0x000fe4000f8e02ff */
[----:B-1----:R-:W-:Y:S02]  /*8890*/  IMAD.MOV.U32 R44, RZ, RZ, R94 ;  /* 0x000000ffff2c7224 */ /* 0x002fe400078e005e */
[----:B------:R-:W-:Y:S02]  /*88a0*/  IMAD.MOV.U32 R45, RZ, RZ, R106 ;  /* 0x000000ffff2d7224 */ /* 0x000fe400078e006a */
[C---:B------:R-:W-:Y:S02]  /*88b0*/  IMAD R47, R48.reuse, UR37, R47 ;  /* 0x00000025302f7c24 */ /* 0x040fe4000f8e022f */
[----:B------:R-:W-:-:S04]  /*88c0*/  IMAD.WIDE.U32 R44, R48, UR36, R44 ;  /* 0x00000024302c7c25 */ /* 0x000fc8000f8e002c */
[----:B------:R-:W-:Y:S01]  /*88d0*/  IMAD.IADD R45, R45, 0x1, R47 ;  /* 0x000000012d2d7824 */ /* 0x000fe200078e022f */
[----:B------:R-:W-:-:S04]  /*88e0*/  LEA R50, P0, R44, UR38, 0x1 ;  /* 0x000000262c327c11 */ /* 0x000fc8000f8008ff */
[----:B------:R-:W-:Y:S02]  /*88f0*/  LEA.HI.X R51, R44, UR39, R45, 0x1, P0 ;  /* 0x000000272c337c11 */ /* 0x000fe400080f0c2d */
[----:B------:R-:W-:-:S13]  /*8900*/  ISETP.GE.AND P0, PT, R16, UR41, PT ;  /* 0x0000002910007c0c */ /* 0x000fda000bf06270 */
[----:B------:R-:W1:Y:S04]  /*8910*/  @!P0 LDS.128 R44, [R111+0x400] ;  /* 0x000400006f2c8984 */ /* 0x000e680000000c00 */
[----:B-1----:R-:W-:Y:S01]  /*8920*/  @!P0 STG.E.128 desc[UR42][R50.64], R44 ;  /* 0x0000002c32008986 */ /* 0x002fe2000c101d2a */
[----:B------:R-:W-:-:S13]  /*8930*/  ISETP.GE.AND P0, PT, R190, UR41, PT ;  /* 0x00000029be007c0c */ /* 0x000fda000bf06270 */
[----:B------:R-:W1:Y:S04]  /*8940*/  @!P0 LDS.128 R44, [R111+0x4400] ;  /* 0x004400006f2c8984 */ /* 0x000e680000000c00 */
[----:B-1----:R3:W-:Y:S02]  /*8950*/  @!P0 STG.E.128 desc[UR42][R50.64+0x80], R44 ;  /* 0x0000802c32008986 */ /* 0x0027e4000c101d2a */
.L_x_1583:
[----:B------:R-:W-:Y:S05]  /*8960*/  BSYNC B0 ;  /* 0x0000000000007941 */ /* 0x000fea0003800000 */
.L_x_1582:
[----:B------:R-:W-:Y:S01]  /*8970*/  ISETP.GE.AND P0, PT, R212, R113, PT ;  /* 0x00000071d400720c */ /* 0x000fe20003f06270 */
[----:B------:R-:W-:-:S12]  /*8980*/  BSSY B0, `(.L_x_1584) ;  /* 0x0000012000007945 */ /* 0x000fd80003800000 */
[----:B------:R-:W-:Y:S05]  /*8990*/  @P0 BRA `(.L_x_1585) ;  /* 0x0000000000400947 */ /* 0x000fea0003800000 */
[----:B---3--:R-:W-:Y:S01]  /*89a0*/  IADD3 R47, P0, R48, 0x20, RZ ;  /* 0x00000020302f7810 */ /* 0x008fe20007f1e0ff */
[----:B------:R-:W-:-:S04]  /*89b0*/  IMAD.MOV.U32 R45, RZ, RZ, R106 ;  /* 0x000000ffff2d7224 */ /* 0x000fc800078e006a */
[----:B-1----:R-:W-:-:S04]  /*89c0*/  IMAD.X R44, RZ, RZ, R49, P0 ;  /* 0x000000ffff2c7224 */ /* 0x002fc800000e0631 */
[----:B------:R-:W-:Y:S02]  /*89d0*/  IMAD R46, R44, UR36, RZ ;  /* 0x000000242c2e7c24 */ /* 0x000fe4000f8e02ff */
[----:B------:R-:W-:-:S04]  /*89e0*/  IMAD.MOV.U32 R44, RZ, RZ, R94 ;  /* 0x000000ffff2c7224 */ /* 0x000fc800078e005e */
[----:B------:R-:W-:-:S04]  /*89f0*/  IMAD.WIDE.U32 R44, R47, UR36, R44 ;  /* 0x000000242f2c7c25 */ /* 0x000fc8000f8e002c */
[----:B------:R-:W-:Y:S01]  /*8a00*/  IMAD R47, R47, UR37, R46 ;  /* 0x000000252f2f7c24 */ /* 0x000fe2000f8e022e */
[----:B------:R-:W-:-:S04]  /*8a10*/  LEA R50, P0, R44, UR38, 0x1 ;  /* 0x000000262c327c11 */ /* 0x000fc8000f8008ff */
[----:B------:R-:W-:-:S04]  /*8a20*/  IADD3 R45, R45, R47, RZ ;  /* 0x0000002f2d2d7210 */ /* 0x000fc80007ffe0ff */
[----:B------:R-:W-:Y:S02]  /*8a30*/  LEA.HI.X R51, R44, UR39, R45, 0x1, P0 ;  /* 0x000000272c337c11 */ /* 0x000fe400080f0c2d */
[----:B------:R-:W-:-:S13]  /*8a40*/  ISETP.GE.AND P0, PT, R16, UR41, PT ;  /* 0x0000002910007c0c */ /* 0x000fda000bf06270 */
[----:B------:R-:W1:Y:S04]  /*8a50*/  @!P0 LDS.128 R44, [R111+0x1400] ;  /* 0x001400006f2c8984 */ /* 0x000e680000000c00 */
[----:B-1----:R-:W-:Y:S01]  /*8a60*/  @!P0 STG.E.128 desc[UR42][R50.64], R44 ;  /* 0x0000002c32008986 */ /* 0x002fe2000c101d2a */
[----:B------:R-:W-:-:S13]  /*8a70*/  ISETP.GE.AND P0, PT, R190, UR41, PT ;  /* 0x00000029be007c0c */ /* 0x000fda000bf06270 */
[----:B------:R-:W1:Y:S04]  /*8a80*/  @!P0 LDS.128 R44, [R111+0x5400] ;  /* 0x005400006f2c8984 */ /* 0x000e680000000c00 */
[----:B-1----:R4:W-:Y:S02]  /*8a90*/  @!P0 STG.E.128 desc[UR42][R50.64+0x80], R44 ;  /* 0x0000802c32008986 */ /* 0x0029e4000c101d2a */
.L_x_1585:
[----:B------:R-:W-:Y:S05]  /*8aa0*/  BSYNC B0 ;  /* 0x0000000000007941 */ /* 0x000fea0003800000 */
.L_x_1584:
[----:B------:R-:W-:Y:S01]  /*8ab0*/  ISETP.GE.AND P0, PT, R211, R113, PT ;  /* 0x00000071d300720c */ /* 0x000fe20003f06270 */
[----:B------:R-:W-:-:S12]  /*8ac0*/  BSSY B0, `(.L_x_1586) ;  /* 0x0000012000007945 */ /* 0x000fd80003800000 */
[----:B------:R-:W-:Y:S05]  /*8ad0*/  @P0 BRA `(.L_x_1587) ;  /* 0x0000000000400947 */ /* 0x000fea0003800000 */
[----:B---34-:R-:W-:Y:S01]  /*8ae0*/  IADD3 R47, P0, R48, 0x40, RZ ;  /* 0x00000040302f7810 */ /* 0x018fe20007f1e0ff */
[----:B------:R-:W-:-:S04]  /*8af0*/  IMAD.MOV.U32 R45, RZ, RZ, R106 ;  /* 0x000000ffff2d7224 */ /* 0x000fc800078e006a */
[----:B-1----:R-:W-:-:S04]  /*8b00*/  IMAD.X R44, RZ, RZ, R49, P0 ;  /* 0x000000ffff2c7224 */ /* 0x002fc800000e0631 */
[----:B------:R-:W-:Y:S02]  /*8b10*/  IMAD R46, R44, UR36, RZ ;  /* 0x000000242c2e7c24 */ /* 0x000fe4000f8e02ff */
[----:B------:R-:W-:-:S04]  /*8b20*/  IMAD.MOV.U32 R44, RZ, RZ, R94 ;  /* 0x000000ffff2c7224 */ /* 0x000fc800078e005e */
[----:B------:R-:W-:-:S04]  /*8b30*/  IMAD.WIDE.U32 R44, R47, UR36, R44 ;  /* 0x000000242f2c7c25 */ /* 0x000fc8000f8e002c */
[----:B------:R-:W-:Y:S01]  /*8b40*/  IMAD R47, R47, UR37, R46 ;  /* 0x000000252f2f7c24 */ /* 0x000fe2000f8e022e */
[----:B------:R-:W-:-:S03]  /*8b50*/  LEA R50, P0, R44, UR38, 0x1 ;  /* 0x000000262c327c11 */ /* 0x000fc6000f8008ff */
[----:B------:R-:W-:-:S05]  /*8b60*/  IMAD.IADD R45, R45, 0x1, R47 ;  /* 0x000000012d2d7824 */ /* 0x000fca00078e022f */
[----:B------:R-:W-:Y:S02]  /*8b70*/  LEA.HI.X R51, R44, UR39, R45, 0x1, P0 ;  /* 0x000000272c337c11 */ /* 0x000fe400080f0c2d */
[----:B------:R-:W-:-:S13]  /*8b80*/  ISETP.GE.AND P0, PT, R16, UR41, PT ;  /* 0x0000002910007c0c */ /* 0x000fda000bf06270 */
[----:B------:R-:W1:Y:S04]  /*8b90*/  @!P0 LDS.128 R44, [R111+0x2400] ;  /* 0x002400006f2c8984 */ /* 0x000e680000000c00 */
[----:B-1----:R-:W-:Y:S01]  /*8ba0*/  @!P0 STG.E.128 desc[UR42][R50.64], R44 ;  /* 0x0000002c32008986 */ /* 0x002fe2000c101d2a */
[----:B------:R-:W-:-:S13]  /*8bb0*/  ISETP.GE.AND P0, PT, R190, UR41, PT ;  /* 0x00000029be007c0c */ /* 0x000fda000bf06270 */
[----:B------:R-:W1:Y:S04]  /*8bc0*/  @!P0 LDS.128 R44, [R111+0x6400] ;  /* 0x006400006f2c8984 */ /* 0x000e680000000c00 */
[----:B-1----:R1:W-:Y:S02]  /*8bd0*/  @!P0 STG.E.128 desc[UR42][R50.64+0x80], R44 ;  /* 0x0000802c32008986 */ /* 0x0023e4000c101d2a */
.L_x_1587:
[----:B------:R-:W-:Y:S05]  /*8be0*/  BSYNC B0 ;  /* 0x0000000000007941 */ /* 0x000fea0003800000 */
.L_x_1586:
[----:B------:R-:W-:Y:S01]  /*8bf0*/  ISETP.GE.AND P0, PT, R210, R113, PT ;  /* 0x00000071d200720c */ /* 0x000fe20003f06270 */
[----:B------:R-:W-:-:S12]  /*8c00*/  BSSY B0, `(.L_x_1588) ;  /* 0x0000012000007945 */ /* 0x000fd80003800000 */
[----:B------:R-:W-:Y:S05]  /*8c10*/  @P0 BRA `(.L_x_1589) ;  /* 0x0000000000400947 */ /* 0x000fea0003800000 */
[----:B-1-34-:R-:W-:Y:S01]  /*8c20*/  IADD3 R47, P0, R48, 0x60, RZ ;  /* 0x00000060302f7810 */ /* 0x01afe20007f1e0ff */
[----:B------:R-:W-:Y:S02]  /*8c30*/  IMAD.MOV.U32 R44, RZ, RZ, R94 ;  /* 0x000000ffff2c7224 */ /* 0x000fe400078e005e */
        /* <DEDUP_REMOVED lines=14> */
.L_x_1589:
[----:B------:R-:W-:Y:S05]  /*8d20*/  BSYNC B0 ;  /* 0x0000000000007941 */ /* 0x000fea0003800000 */
.L_x_1588:
[----:B-1-34-:R-:W3:Y:S01]  /*8d30*/  LDL R44, [R1+0x10] ;  /* 0x00001000012c7983 */ /* 0x01aee20000100800 */
[----:B------:R-:W-:Y:S02]  /*8d40*/  VIADD R184, R184, 0x1 ;  /* 0x00000001b8b87836 */ /* 0x000fe40000000000 */
[----:B0-2---:R-:W-:Y:S01]  /*8d50*/  @!P3 VIADD R107, R107, 0x288c0 ;  /* 0x000288c06b6bb836 */ /* 0x005fe20000000000 */
[----:B------:R-:W-:Y:S01]  /*8d60*/  @!PT LDS RZ, [RZ] ;  /* 0x00000000fffff984 */ /* 0x000fe20000000800 */
[----:B------:R-:W-:Y:S01]  /*8d70*/  @!PT LDS RZ, [RZ] ;  /* 0x00000000fffff984 */ /* 0x000fe20000000800 */
[----:B------:R-:W-:Y:S01]  /*8d80*/  @!PT LDS RZ, [RZ] ;  /* 0x00000000fffff984 */ /* 0x000fe20000000800 */
[----:B------:R-:W-:Y:S01]  /*8d90*/  @!PT LDS RZ, [RZ] ;  /* 0x00000000fffff984 */ /* 0x000fe20000000800 */
[----:B------:R0:W-:Y:S06]  /*8da0*/  MEMBAR.ALL.CTA ;  /* 0x0000000000007992 */ /* 0x0001ec0000008000 */
[----:B0-----:R-:W0:Y:S02]  /*8db0*/  FENCE.VIEW.ASYNC.S ;  /* 0x00000000000073c6 */ /* 0x001e240000000000 */
[----:B0-----:R0:W-:Y:S01]  /*8dc0*/  BAR.SYNC.DEFER_BLOCKING R122, 0x80 ;  /* 0x0002007a0000751d */ /* 0x0011e20000010000 */
[----:B------:R-:W-:-:S02]  /*8dd0*/  ISETP.NE.AND P0, PT, R184, 0x2, PT ;  /* 0x00000002b800780c */ /* 0x000fc40003f05270 */
[----:B------:R-:W-:Y:S02]  /*8de0*/  @!P3 PRMT R107, RZ, 0x654, R107 ;  /* 0x00000654ff6bb816 */ /* 0x000fe4000000006b */
[----:B------:R-:W-:Y:S02]  /*8df0*/  SEL R184, R184, RZ, P0 ;  /* 0x000000ffb8b87207 */ /* 0x000fe40000000000 */
[----:B------:R0:W-:Y:S01]  /*8e00*/  @!P3 SYNCS.ARRIVE.TRANS64.RED.A1T0 RZ, [R107+URZ], RZ ;  /* 0x000000ff6bffb9a7 */ /* 0x0001e2000810043f */
[----:B---3--:R-:W-:Y:S02]  /*8e10*/  LOP3.LUT P4, RZ, R44, 0x4, RZ, 0xc0, !PT ;  /* 0x000000042cff7812 */ /* 0x008fe4000788c0ff */
[----:B------:R-:W-:-:S04]  /*8e20*/  SEL R44, RZ, 0x1, P0 ;  /* 0x00000001ff2c7807 */ /* 0x000fc80000000000 */
[----:B------:R-:W-:-:S07]  /*8e30*/  LOP3.LUT R191, R191, R44, RZ, 0x3c, !PT ;  /* 0x0000002cbfbf7212 */ /* 0x000fce00078e3cff */
[----:B0-----:R-:W-:Y:S05]  /*8e40*/  @P4 BRA `(.L_x_1590) ;  /* 0xffffff9c00884947 */ /* 0x001fea000383ffff */
[----:B------:R-:W0:Y:S01]  /*8e50*/  S2R R45, SR_TID.X ;  /* 0x00000000002d7919 */ /* 0x000e220000002100 */
[----:B------:R-:W-:Y:S02]  /*8e60*/  PLOP3.LUT P0, PT, PT, PT, PT, 0x8, 0x0 ;  /* 0x000000000000781c */ /* 0x000fe40003f0e170 */
[----:B0-----:R-:W-:-:S04]  /*8e70*/  SHF.R.U32.HI R45, RZ, 0x7, R45 ;  /* 0x00000007ff2d7819 */ /* 0x001fc8000001162d */
[----:B------:R-:W-:-:S13]  /*8e80*/  ISETP.NE.AND P4, PT, R45, 0x1, PT ;  /* 0x000000012d00780c */ /* 0x000fda0003f85270 */
[----:B------:R-:W-:Y:S06]  /*8e90*/  @!P4 BAR.ARV 0x9, 0x100 ;  /* 0x024400000000cb1d */ /* 0x000fec0000002000 */
.L_x_1500:
[----:B------:R-:W0:Y:S01]  /*8ea0*/  LDC R0, c[0x0][0x448] ;  /* 0x00011200ff007b82 */ /* 0x000e220000000800 */
[----:B------:R-:W-:-:S07]  /*8eb0*/  IADD3 R7, R189, 0x1, -R187 ;  /* 0x00000001bd077810 */ /* 0x000fce0007ffe8bb */
[----:B------:R-:W1:Y:S01]  /*8ec0*/  LDC.64 R4, c[0x0][0x9e0] ;  /* 0x00027800ff047b82 */ /* 0x000e620000000a00 */
[----:B0-----:R-:W-:Y:S01]  /*8ed0*/  ISETP.NE.AND P1, PT, R0, 0x1, PT ;  /* 0x000000010000780c */ /* 0x001fe20003f25270 */
[----:B------:R-:W-:Y:S01]  /*8ee0*/  VIADD R0, R192, 0x7f ;  /* 0x0000007fc0007836 */ /* 0x000fe20000000000 */
[----:B-1----:R-:W-:-:S11]  /*8ef0*/  ISETP.GE.AND P2, PT, R5, 0x1, PT ;  /* 0x000000010500780c */ /* 0x002fd60003f46270 */
[----:B------:R-:W0:Y:S08]  /*8f00*/  @P1 LDC R3, c[0x0][0x44c] ;  /* 0x00011300ff031b82 */ /* 0x000e300000000800 */
[----:B------:R-:W1:Y:S01]  /*8f10*/  @P1 LDC R6, c[0x0][0x450] ;  /* 0x00011400ff061b82 */ /* 0x000e620000000800 */
[----:B0-----:R-:W-:-:S05]  /*8f20*/  @P1 IMAD.HI.U32 R3, R0, R3, RZ ;  /* 0x0000000300031227 */ /* 0x001fca00078e00ff */
[----:B-1----:R-:W-:-:S05]  /*8f30*/  @P1 SHF.R.U32.HI R0, RZ, R6, R3 ;  /* 0x00000006ff001219 */ /* 0x002fca0000011603 */
[----:B------:R-:W-:Y:S01]  /*8f40*/  IMAD.IADD R3, R7, 0x1, R0 ;  /* 0x0000000107037824 */ /* 0x000fe200078e0200 */
[----:B------:R-:W-:Y:S06]  /*8f50*/  @P0 BRA `(.L_x_1591) ;  /* 0x00000000000c0947 */ /* 0x000fec0003800000 */
[----:B------:R-:W0:Y:S01]  /*8f60*/  FENCE.VIEW.ASYNC.G ;  /* 0x00000000000073c6 */ /* 0x000e220000000100 */
[----:B------:R-:W-:Y:S05]  /*8f70*/  WARPSYNC.ALL ;  /* 0x0000000000007948 */ /* 0x000fea0003800000 */
[----:B0-----:R-:W-:Y:S06]  /*8f80*/  BAR.ARV 0xc, 0x180 ;  /* 0x0306000000007b1d */ /* 0x001fec0000002000 */
.L_x_1591:
[----:B------:R-:W-:Y:S01]  /*8f90*/  IMAD.IADD R4, R3, 0x1, R4 ;  /* 0x0000000103047824 */ /* 0x000fe200078e0204 */
[----:B------:R-:W-:Y:S06]  /*8fa0*/  @!P2 BRA `(.L_x_1592) ;  /* 0x000000000048a947 */ /* 0x000fec0003800000 */
[C---:B------:R-:W-:Y:S01]  /*8fb0*/  ISETP.GT.AND P0, PT, R3.reuse, RZ, PT ;  /* 0x000000ff0300720c */ /* 0x040fe20003f04270 */
[----:B------:R-:W-:Y:S01]  /*8fc0*/  BSSY B0, `(.L_x_1593) ;  /* 0x000000e000007945 */ /* 0x000fe20003800000 */
[----:B------:R-:W-:-:S11]  /*8fd0*/  VIADD R0, R3, 0xffffffff ;  /* 0xffffffff03007836 */ /* 0x000fd60000000000 */
        /* <DEDUP_REMOVED lines=8> */
.L_x_1594:
[----:B------:R-:W-:-:S13]  /*9060*/  ISETP.NE.AND P0, PT, R5, 0x1, PT ;  /* 0x000000010500780c */ /* 0x000fda0003f05270 */
[----:B------:R-:W0:Y:S02]  /*9070*/  @P0 LDC.64 R6, c[0x0][0x9e8] ;  /* 0x00027a00ff060b82 */ /* 0x000e240000000a00 */
[----:B0-----:R-:W-:-:S05]  /*9080*/  @P0 IMAD.HI.U32 R6, R0, R6, RZ ;  /* 0x0000000600060227 */ /* 0x001fca00078e00ff */
[----:B------:R-:W-:-:S07]  /*9090*/  @P0 SHF.R.U32.HI R0, RZ, R7, R6 ;  /* 0x00000007ff000219 */ /* 0x000fce0000011606 */
.L_x_1595:
[----:B------:R-:W-:Y:S05]  /*90a0*/  BSYNC B0 ;  /* 0x0000000000007941 */ /* 0x000fea0003800000 */
.L_x_1593:
[----:B------:R-:W-:-:S05]  /*90b0*/  IMAD R3, R0, R5, R5 ;  /* 0x0000000500037224 */ /* 0x000fca00078e0205 */
[----:B------:R-:W-:-:S07]  /*90c0*/  VIMNMX R4, R4, R3, PT ;  /* 0x0000000304047248 */ /* 0x000fce0003fe0100 */
.L_x_1592:
[----:B------:R-:W0:Y:S01]  /*90d0*/  @P1 LDC R7, c[0x0][0x44c] ;  /* 0x00011300ff071b82 */ /* 0x000e220000000800 */
[----:B------:R-:W-:Y:S01]  /*90e0*/  VIADD R4, R4, 0x7f ;  /* 0x0000007f04047836 */ /* 0x000fe20000000000 */
[----:B------:R-:W-:Y:S01]  /*90f0*/  ULDC UR4, c[0x0][0x9dc] ;  /* 0x0002770000047ab9 */ /* 0x000fe20000000800 */
[----:B------:R-:W-:-:S03]  /*9100*/  IMAD.MOV.U32 R0, RZ, RZ, R192 ;  /* 0x000000ffff007224 */ /* 0x000fc600078e00c0 */
        /* <DEDUP_REMOVED lines=20> */
.L_x_1598:
[----:B------:R-:W-:-:S13]  /*9250*/  ISETP.NE.AND P0, PT, R5, 0x1, PT ;  /* 0x000000010500780c */ /* 0x000fda0003f05270 */
[----:B------:R-:W0:Y:S02]  /*9260*/  @P0 LDC.64 R6, c[0x0][0x9e8] ;  /* 0x00027a00ff060b82 */ /* 0x000e240000000a00 */
[----:B0-----:R-:W-:-:S05]  /*9270*/  @P0 IMAD.HI.U32 R4, R0, R6, RZ ;  /* 0x0000000600040227 */ /* 0x001fca00078e00ff */
[----:B------:R-:W-:-:S07]  /*9280*/  @P0 SHF.R.U32.HI R0, RZ, R7, R4 ;  /* 0x00000007ff000219 */ /* 0x000fce0000011604 */
.L_x_1599:
[----:B------:R-:W-:Y:S05]  /*9290*/  BSYNC B0 ;  /* 0x0000000000007941 */ /* 0x000fea0003800000 */
.L_x_1597:
[----:B------:R-:W-:-:S05]  /*92a0*/  IMAD R0, R0, R5, RZ ;  /* 0x0000000500007224 */ /* 0x000fca00078e02ff */
[----:B------:R-:W-:-:S07]  /*92b0*/  VIMNMX R3, R3, R0, !PT ;  /* 0x0000000003037248 */ /* 0x000fce0007fe0100 */
.L_x_1596:
[----:B------:R-:W-:Y:S01]  /*92c0*/  SHF.R.S32.HI R0, RZ, 0x1f, R3 ;  /* 0x0000001fff007819 */ /* 0x000fe20000011403 */
[----:B------:R-:W-:Y:S01]  /*92d0*/  BSSY B0, `(.L_x_1600) ;  /* 0x0000026000007945 */ /* 0x000fe20003800000 */
[----:B------:R-:W-:Y:S02]  /*92e0*/  IMAD.MOV.U32 R88, RZ, RZ, RZ ;  /* 0x000000ffff587224 */ /* 0x000fe400078e00ff */
[----:B------:R-:W-:-:S04]  /*92f0*/  LEA.HI R0, R0, R3, RZ, 0x7 ;  /* 0x0000000300007211 */ /* 0x000fc800078f38ff */
[----:B------:R-:W-:-:S04]  /*9300*/  SHF.R.S32.HI R0, RZ, 0x7, R0 ;  /* 0x00000007ff007819 */ /* 0x000fc80000011400 */
[----:B------:R-:W-:-:S04]  /*9310*/  VIMNMX R194, RZ, R0, !PT ;  /* 0x00000000ffc27248 */ /* 0x000fc80007fe0100 */
        /* <DEDUP_REMOVED lines=33> */
.L_x_1601:
[----:B------:R-:W-:Y:S05]  /*9530*/  BSYNC B0 ;  /* 0x0000000000007941 */ /* 0x000fea0003800000 */
.L_x_1600:
[-C--:B------:R-:W-:Y:S01]  /*9540*/  IMAD R194, R215, R88.reuse, R194 ;  /* 0x00000058d7c27224 */ /* 0x080fe200078e02c2 */
[----:B------:R-:W-:Y:S01]  /*9550*/  PLOP3.LUT P0, PT, PT, PT, PT, 0x80, 0x0 ;  /* 0x000000000000781c */ /* 0x000fe20003f0f070 */
[----:B------:R-:W-:Y:S01]  /*9560*/  IMAD.MOV.U32 R3, RZ, RZ, RZ ;  /* 0x000000ffff037224 */ /* 0x000fe200078e00ff */
[----:B------:R-:W-:Y:S01]  /*9570*/  CS2R R150, SRZ ;  /* 0x0000000000967805 */ /* 0x000fe2000001ff00 */
[----:B------:R-:W-:Y:S01]  /*9580*/  IMAD.MOV.U32 R40, RZ, RZ, RZ ;  /* 0x000000ffff287224 */ /* 0x000fe200078e00ff */
[----:B------:R-:W-:Y:S02]  /*9590*/  VIADDMNMX R88, R194, R88, R9, PT ;  /* 0x00000058c2587246 */ /* 0x000fe40003800109 */
[----:B------:R-:W-:Y:S02]  /*95a0*/  CS2R R148, SRZ ;  /* 0x0000000000947805 */ /* 0x000fe4000001ff00 */
[----:B------:R-:W-:Y:S02]  /*95b0*/  CS2R R146, SRZ ;  /* 0x0000000000927805 */ /* 0x000fe4000001ff00 */
[----:B------:R-:W-:-:S02]  /*95c0*/  CS2R R144, SRZ ;  /* 0x0000000000907805 */ /* 0x000fc4000001ff00 */
[----:B------:R-:W-:Y:S02]  /*95d0*/  ISETP.GT.AND P1, PT, R88, R194, PT ;  /* 0x000000c25800720c */ /* 0x000fe40003f24270 */
        /* <DEDUP_REMOVED lines=28> */
[----:B------:R-:W-:Y:S06]  /*97a0*/  @!P1 BRA `(.L_x_1602) ;  /* 0x0000011800289947 */ /* 0x000fec0003800000 */
[----:B------:R-:W-:-:S03]  /*97b0*/  UMOV UR4, 0xffffffff ;  /* 0xffffffff00047882 */ /* 0x000fc60000000000 */
[----:B------:R-:W-:Y:S05]  /*97c0*/  BRA.DIV UR4, `(.L_x_1603) ;  /* 0x000001d204ec7947 */ /* 0x000fea000b800000 */
[----:B------:R-:W0:Y:S02]  /*97d0*/  S2R R3, SR_TID.X ;  /* 0x0000000000037919 */ /* 0x000e240000002100 */
[----:B0-----:R-:W-:-:S05]  /*97e0*/  VIADD R3, R3, 0xffffff80 ;  /* 0xffffff8003037836 */ /* 0x001fca0000000000 */
[----:B------:R-:W-:-:S04]  /*97f0*/  SHF.R.S32.HI R0, RZ, 0x1f, R3 ;  /* 0x0000001fff007819 */ /* 0x000fc80000011403 */
[----:B------:R-:W-:-:S04]  /*9800*/  LEA.HI R0, R0, R3, RZ, 0x7 ;  /* 0x0000000300007211 */ /* 0x000fc800078f38ff */
[----:B------:R-:W-:-:S05]  /*9810*/  SHF.R.S32.HI R0, RZ, 0x7, R0 ;  /* 0x00000007ff007819 */ /* 0x000fca0000011400 */
[----:B------:R0:W1:Y:S02]  /*9820*/  SHFL.IDX PT, R193, R0, RZ, 0x1f ;  /* 0x00001fff00c17589 */ /* 0x00006400000e0000 */
.L_x_1943:
[----:B01----:R-:W-:Y:S02]  /*9830*/  LEA.HI R0, R193, R193, RZ, 0x1 ;  /* 0x000000c1c1007211 */ /* 0x003fe400078f08ff */
[----:B------:R-:W-:Y:S02]  /*9840*/  MOV R3, UR44 ;  /* 0x0000002c00037c02 */ /* 0x000fe40008000f00 */
[----:B------:R-:W-:Y:S02]  /*9850*/  LOP3.LUT R0, R0, 0x1e, RZ, 0xc0, !PT ;  /* 0x0000001e00007812 */ /* 0x000fe400078ec0ff */
[----:B------:R-:W-:-:S03]  /*9860*/  LOP3.LUT P0, RZ, R3, 0x3ff, RZ, 0xc0, !PT ;  /* 0x000003ff03ff7812 */ /* 0x000fc6000780c0ff */
[----:B------:R-:W-:Y:S01]  /*9870*/  IMAD.IADD R0, R193, 0x1, -R0 ;  /* 0x00000001c1007824 */ /* 0x000fe200078e0a00 */
[----:B------:R-:W-:-:S04]  /*9880*/  P2R R24, PR, RZ, 0x1 ;  /* 0x00000001ff187803 */ /* 0x000fc80000000000 */
[----:B------:R-:W-:-:S04]  /*9890*/  LEA R0, R0, UR44, 0xd ;  /* 0x0000002c00007c11 */ /* 0x000fc8000f8e68ff */
[----:B------:R-:W-:-:S04]  /*98a0*/  SHF.R.U32.HI R0, RZ, 0x4, R0 ;  /* 0x00000004ff007819 */ /* 0x000fc80000011600 */
[----:B------:R-:W-:Y:S01]  /*98b0*/  LOP3.LUT R36, R0, 0x3fff, RZ, 0xc0, !PT ;  /* 0x00003fff00247812 */ /* 0x000fe200078ec0ff */
[----:B------:R-:W-:Y:S06]  /*98c0*/  @!P0 BRA `(.L_x_1604) ;  /* 0x0000000000408947 */ /* 0x000fec0003800000 */
        /* <DEDUP_REMOVED lines=16> */
.L_x_1604:
[----:B------:R-:W-:Y:S02]  /*99d0*/  ULDC UR4, c[0x0][0x3f4] ;  /* 0x0000fd0000047ab9 */ /* 0x000fe40000000800 */
[----:B------:R-:W-:-:S13]  /*99e0*/  ISETP.LT.AND P0, PT, RZ, UR4, PT ;  /* 0x00000004ff007c0c */ /* 0x000fda000bf01270 */
[----:B------:R-:W-:Y:S05]  /*99f0*/  @P0 BRA `(.L_x_1605) ;  /* 0x00000000003c0947 */ /* 0x000fea0003800000 */
[----:B------:R-:W-:-:S04]  /*9a00*/  LEA.HI R0, R213, R213, RZ, 0x1 ;  /* 0x000000d5d5007211 */ /* 0x000fc800078f08ff */
[----:B------:R-:W-:-:S05]  /*9a10*/  LOP3.LUT R0, R0, 0xfffffffe, RZ, 0xc0, !PT ;  /* 0xfffffffe00007812 */ /* 0x000fca00078ec0ff */
[----:B------:R-:W-:-:S05]  /*9a20*/  IMAD.IADD R0, R213, 0x1, -R0 ;  /* 0x00000001d5007824 */ /* 0x000fca00078e0a00 */
[----:B------:R-:W-:-:S04]  /*9a30*/  SHF.L.U32 R3, R0, 0x1f, RZ ;  /* 0x0000001f00037819 */ /* 0x000fc800000006ff */
[----:B------:R0:W1:Y:S03]  /*9a40*/  SYNCS.PHASECHK.TRANS64.TRYWAIT P0, [R2+URZ+0x28800], R3 ;  /* 0x02880003020075a7 */ /* 0x000066000800017f */
[----:B-1----:R-:W-:Y:S05]  /*9a50*/  @!P0 NANOSLEEP.SYNCS 0x989680 ;  /* 0x009896800000895d */ /* 0x002fea0003900000 */
[----:B------:R-:W1:Y:S01]  /*9a60*/  @!P0 SYNCS.PHASECHK.TRANS64 P0, [R2+URZ+0x28800], R3 ;  /* 0x02880003020085a7 */ /* 0x000e62000800007f */
[----:B------:R-:W-:Y:S04]  /*9a70*/  BSSY B0, `(.L_x_1606) ;  /* 0x0000006000007945 */ /* 0x000fe80003800000 */
[----:B-1----:R-:W-:Y:S05]  /*9a80*/  @P0 BRA `(.L_x_1607) ;  /* 0x0000000000100947 */ /* 0x002fea0003800000 */
.L_x_1608:
[----:B-1----:R1:W2:Y:S02]  /*9a90*/  SYNCS.PHASECHK.TRANS64.TRYWAIT P0, [R2+URZ+0x28800], R3 ;  /* 0x02880003020075a7 */ /* 0x0022a4000800017f */
[----:B--2---:R-:W-:Y:S05]  /*9aa0*/  @!P0 NANOSLEEP.SYNCS 0x989680 ;  /* 0x009896800000895d */ /* 0x004fea0003900000 */
[----:B------:R-:W2:Y:S02]  /*9ab0*/  @!P0 SYNCS.PHASECHK.TRANS64 P0, [R2+URZ+0x28800], R3 ;  /* 0x02880003020085a7 */ /* 0x000ea4000800007f */
[----:B--2---:R-:W-:Y:S05]  /*9ac0*/  @!P0 BRA `(.L_x_1608) ;  /* 0xfffffffc00f08947 */ /* 0x004fea000383ffff */
.L_x_1607:
[----:B------:R-:W-:Y:S05]  /*9ad0*/  BSYNC B0 ;  /* 0x0000000000007941 */ /* 0x000fea0003800000 */
.L_x_1606:
[----:B------:R-:W-:Y:S05]  /*9ae0*/  BRA `(.L_x_1609) ;  /* 0x0000004c00a07947 */ /* 0x000fea0003800000 */
.L_x_1605:
[----:B------:R-:W-:Y:S01]  /*9af0*/  ISETP.NE.AND P0, PT, R24, RZ, PT ;  /* 0x000000ff1800720c */ /* 0x000fe20003f05270 */
[----:B------:R-:W-:Y:S01]  /*9b00*/  ULDC.64 UR4, c[0x0][0x3f8] ;  /* 0x0000fe0000047ab9 */ /* 0x000fe20000000a00 */
[----:B-----5:R-:W-:Y:S01]  /*9b10*/  SHF.R.S32.HI R0, RZ, 0x1f, R112 ;  /* 0x0000001fff007819 */ /* 0x020fe20000011470 */
[----:B------:R-:W-:Y:S01]  /*9b20*/  ULDC.64 UR6, c[0x0][0x408] ;  /* 0x0001020000067ab9 */ /* 0x000fe20000000a00 */
[----:B------:R-:W-:-:S04]  /*9b30*/  IMAD.WIDE.U32 R24, R112, UR4, RZ ;  /* 0x0000000470187c25 */ /* 0x000fc8000f8e00ff */
[C---:B------:R-:W-:Y:S02]  /*9b40*/  IMAD R3, R0.reuse, UR4, RZ ;  /* 0x0000000400037c24 */ /* 0x040fe4000f8e02ff */
[----:B------:R-:W-:Y:S02]  /*9b50*/  IMAD R5, R0, UR6, RZ ;  /* 0x0000000600057c24 */ /* 0x000fe4000f8e02ff */
[C---:B------:R-:W-:Y:S02]  /*9b60*/  IMAD R3, R112.reuse, UR5, R3 ;  /* 0x0000000570037c24 */ /* 0x040fe4000f8e0203 */
[C---:B------:R-:W-:Y:S02]  /*9b70*/  IMAD R5, R112.reuse, UR7, R5 ;  /* 0x0000000770057c24 */ /* 0x040fe4000f8e0205 */
[----:B------:R-:W-:-:S04]  /*9b80*/  IMAD.WIDE.U32 R112, R112, UR6, RZ ;  /* 0x0000000670707c25 */ /* 0x000fc8000f8e00ff */
[----:B------:R-:W-:Y:S02]  /*9b90*/  IMAD.IADD R27, R3, 0x1, R25 ;  /* 0x00000001031b7824 */ /* 0x000fe400078e0219 */
[----:B------:R-:W-:Y:S01]  /*9ba0*/  IMAD.IADD R29, R5, 0x1, R113 ;  /* 0x00000001051d7824 */ /* 0x000fe200078e0271 */
        /* <DEDUP_REMOVED lines=17> */
.L_x_1610:
[----:B------:R-:W-:Y:S01]  /*9cc0*/  ULDC.U8 UR4, c[0x0][0x410] ;  /* 0x0001040000047ab9 */ /* 0x000fe20000000000 */
[----:B------:R-:W-:Y:S01]  /*9cd0*/  IMAD.IADD R56, R23, 0x1, R192 ;  /* 0x0000000117387824 */ /* 0x000fe200078e02c0 */
[----:B------:R-:W-:Y:S01]  /*9ce0*/  ISETP.NE.AND P0, PT, RZ, UR4, PT ;  /* 0x00000004ff007c0c */ /* 0x000fe2000bf05270 */
[----:B------:R-:W-:Y:S02]  /*9cf0*/  BSSY B0, `(.L_x_1611) ;  /* 0x00004bf000007945 */ /* 0x000fe40003800000 */
[----:B------:R-:W-:-:S10]  /*9d00*/  IMAD R3, R207, 0x20, R56 ;  /* 0x00000020cf037824 */ /* 0x000fd400078e0238 */
[----:B------:R-:W-:Y:S05]  /*9d10*/  @!P0 BRA `(.L_x_1612) ;  /* 0x0000002400ac8947 */ /* 0x000fea0003800000 */
[----:B------:R-:W0:Y:S01]  /*9d20*/  LDC R8, c[0x0][0x448] ;  /* 0x00011200ff087b82 */ /* 0x000e220000000800 */
[----:B------:R-:W-:Y:S01]  /*9d30*/  ULDC.64 UR4, c[0x0][0x3f8] ;  /* 0x0000fe0000047ab9 */ /* 0x000fe20000000a00 */
[----:B------:R-:W-:Y:S01]  /*9d40*/  ULDC.64 UR6, c[0x0][0x408] ;  /* 0x0001020000067ab9 */ /* 0x000fe20000000a00 */
[----:B------:R-:W-:Y:S02]  /*9d50*/  IMAD.MOV.U32 R4, RZ, RZ, R24 ;  /* 0x000000ffff047224 */ /* 0x000fe400078e0018 */
[----:B------:R-:W-:Y:S02]  /*9d60*/  IMAD.MOV.U32 R10, RZ, RZ, R112 ;  /* 0x000000ffff0a7224 */ /* 0x000fe400078e0070 */
[----:B------:R-:W-:Y:S01]  /*9d70*/  IMAD.MOV.U32 R11, RZ, RZ, R29 ;  /* 0x000000ffff0b7224 */ /* 0x000fe200078e001d */
[----:B0-----:R-:W-:-:S13]  /*9d80*/  ISETP.NE.AND P0, PT, R8, 0x1, PT ;  /* 0x000000010800780c */ /* 0x001fda0003f05270 */
[----:B------:R-:W0:Y:S08]  /*9d90*/  @P0 LDC R0, c[0x0][0x44c] ;  /* 0x00011300ff000b82 */ /* 0x000e300000000800 */
[----:B------:R-:W1:Y:S01]  /*9da0*/  @P0 LDC R5, c[0x0][0x450] ;  /* 0x00011400ff050b82 */ /* 0x000e620000000800 */
[----:B0-----:R-:W-:-:S05]  /*9db0*/  @P0 IMAD.HI.U32 R0, R3, R0, RZ ;  /* 0x0000000003000227 */ /* 0x001fca00078e00ff */
[----:B-1----:R-:W-:Y:S01]  /*9dc0*/  @P0 SHF.R.U32.HI R3, RZ, R5, R0 ;  /* 0x00000005ff030219 */ /* 0x002fe20000011600 */
[----:B------:R-:W-:-:S03]  /*9dd0*/  IMAD.MOV.U32 R5, RZ, RZ, R27 ;  /* 0x000000ffff057224 */ /* 0x000fc600078e001b */
[----:B------:R-:W-:Y:S01]  /*9de0*/  SHF.R.S32.HI R0, RZ, 0x1f, R3 ;  /* 0x0000001fff007819 */ /* 0x000fe20000011403 */
[----:B------:R-:W-:-:S04]  /*9df0*/  IMAD.WIDE.U32 R4, R3, UR4, R4 ;  /* 0x0000000403047c25 */ /* 0x000fc8000f8e0004 */
[C---:B------:R-:W-:Y:S02]  /*9e00*/  IMAD R6, R0.reuse, UR4, RZ ;  /* 0x0000000400067c24 */ /* 0x040fe4000f8e02ff */
[----:B------:R-:W-:Y:S02]  /*9e10*/  IMAD R0, R0, UR6, RZ ;  /* 0x0000000600007c24 */ /* 0x000fe4000f8e02ff */
[C---:B------:R-:W-:Y:S01]  /*9e20*/  IMAD R7, R3.reuse, UR5, R6 ;  /* 0x0000000503077c24 */ /* 0x040fe2000f8e0206 */
[----:B------:R-:W-:Y:S01]  /*9e30*/  ULDC.64 UR4, c[0x0][0x3e8] ;  /* 0x0000fa0000047ab9 */ /* 0x000fe20000000a00 */
[C---:B------:R-:W-:Y:S01]  /*9e40*/  IMAD.WIDE.U32 R10, R3.reuse, UR6, R10 ;  /* 0x00000006030a7c25 */ /* 0x040fe2000f8e000a */
[----:B------:R-:W-:Y:S01]  /*9e50*/  LEA R6, P0, R4, UR4, 0x1 ;  /* 0x0000000404067c11 */ /* 0x000fe2000f8008ff */
[----:B------:R-:W-:Y:S02]  /*9e60*/  UMOV UR4, 0xffffffff ;  /* 0xffffffff00047882 */ /* 0x000fe40000000000 */
[----:B------:R-:W-:Y:S01]  /*9e70*/  IMAD R3, R3, UR7, R0 ;  /* 0x0000000703037c24 */ /* 0x000fe2000f8e0200 */
[----:B------:R-:W-:Y:S01]  /*9e80*/  ULDC.64 UR6, c[0x0][0x400] ;  /* 0x0001000000067ab9 */ /* 0x000fe20000000a00 */
[----:B------:R-:W-:Y:S01]  /*9e90*/  IMAD.IADD R7, R5, 0x1, R7 ;  /* 0x0000000105077824 */ /* 0x000fe200078e0207 */
[----:B------:R-:W-:Y:S01]  /*9ea0*/  LEA R5, P1, R10, UR6, 0x1 ;  /* 0x000000060a057c11 */ /* 0x000fe2000f8208ff */
[----:B------:R-:W-:-:S03]  /*9eb0*/  IMAD.IADD R3, R11, 0x1, R3 ;  /* 0x000000010b037824 */ /* 0x000fc600078e0203 */
[----:B------:R-:W-:Y:S02]  /*9ec0*/  LEA.HI.X R7, R4, UR5, R7, 0x1, P0 ;  /* 0x0000000504077c11 */ /* 0x000fe400080f0c07 */
[----:B------:R-:W-:Y:S01]  /*9ed0*/  LEA.HI.X R10, R10, UR7, R3, 0x1, P1 ;  /* 0x000000070a0a7c11 */ /* 0x000fe200088f0c03 */
[----:B------:R-:W-:Y:S06]  /*9ee0*/  BRA.DIV UR4, `(.L_x_1613) ;  /* 0x000001ce04647947 */ /* 0x000fec000b800000 */
[----:B------:R0:W1:Y:S04]  /*9ef0*/  SHFL.IDX PT, R0, R7, RZ, 0x181f ;  /* 0x00181fff07007589 */ /* 0x00006800000e0000 */
[----:B------:R0:W2:Y:S04]  /*9f00*/  SHFL.IDX PT, R3, R6, RZ, 0x181f ;  /* 0x00181fff06037589 */ /* 0x0000a800000e0000 */
[----:B------:R0:W3:Y:S04]  /*9f10*/  SHFL.IDX PT, R4, R10, RZ, 0x181f ;  /* 0x00181fff0a047589 */ /* 0x0000e800000e0000 */
[----:B------:R0:W4:Y:S02]  /*9f20*/  SHFL.IDX PT, R14, R5, RZ, 0x181f ;  /* 0x00181fff050e7589 */ /* 0x00012400000e0000 */
.L_x_1949:
[----:B------:R-:W-:Y:S01]  /*9f30*/  IMAD R65, R187, R8, RZ ;  /* 0x00000008bb417224 */ /* 0x000fe200078e02ff */
[----:B------:R-:W-:Y:S01]  /*9f40*/  BSSY B1, `(.L_x_1614) ;  /* 0x000001e000017945 */ /* 0x000fe20003800000 */
[----:B------:R-:W-:Y:S02]  /*9f50*/  CS2R R46, SRZ ;  /* 0x00000000002e7805 */ /* 0x000fe4000001ff00 */
[----:B------:R-:W-:Y:S02]  /*9f60*/  CS2R R40, SRZ ;  /* 0x0000000000287805 */ /* 0x000fe4000001ff00 */
[----:B------:R-:W-:Y:S02]  /*9f70*/  CS2R R44, SRZ ;  /* 0x00000000002c7805 */ /* 0x000fe4000001ff00 */
[----:B------:R-:W-:Y:S02]  /*9f80*/  ISETP.GE.AND P0, PT, R56, R65, PT ;  /* 0x000000413800720c */ /* 0x000fe40003f06270 */
[----:B------:R-:W-:-:S11]  /*9f90*/  CS2R R38, SRZ ;  /* 0x0000000000267805 */ /* 0x000fd6000001ff00 */
[----:B------:R-:W-:Y:S05]  /*9fa0*/  @P0 BRA `(.L_x_1615) ;  /* 0x00000000005c0947 */ /* 0x000fea0003800000 */
[----:B------:R-:W-:Y:S01]  /*9fb0*/  ULDC UR4, c[0x0][0x3f4] ;  /* 0x0000fd0000047ab9 */ /* 0x000fe20000000800 */
[----:B------:R-:W-:Y:S02]  /*9fc0*/  CS2R R38, SRZ ;  /* 0x0000000000267805 */ /* 0x000fe4000001ff00 */
[----:B------:R-:W-:Y:S02]  /*9fd0*/  ISETP.GE.AND P4, PT, R18, UR4, PT ;  /* 0x0000000412007c0c */ /* 0x000fe4000bf86270 */
[----:B------:R-:W-:Y:S02]  /*9fe0*/  CS2R R40, SRZ ;  /* 0x0000000000287805 */ /* 0x000fe4000001ff00 */
[----:B------:R-:W-:-:S09]  /*9ff0*/  ISETP.GE.AND P5, PT, R185, UR4, PT ;  /* 0x00000004b9007c0c */ /* 0x000fd2000bfa6270 */
[C---:B------:R-:W-:Y:S01]  /*a000*/  @!P4 IMAD.SHL.U32 R12, R18.reuse, 0x2, RZ ;  /* 0x00000002120cc824 */ /* 0x040fe200078e00ff */
[----:B------:R-:W-:-:S03]  /*a010*/  @!P4 SHF.L.U64.HI R13, R18, 0x1, R19 ;  /* 0x00000001120dc819 */ /* 0x000fc60000010213 */
[C---:B------:R-:W-:Y:S01]  /*a020*/  @!P5 IMAD.SHL.U32 R15, R185.reuse, 0x2, RZ ;  /* 0x00000002b90fd824 */ /* 0x040fe200078e00ff */
[----:B------:R-:W-:Y:S02]  /*a030*/  @!P5 SHF.L.U64.HI R11, R185, 0x1, R232 ;  /* 0x00000001b90bd819 */ /* 0x000fe400000102e8 */
[CC--:B--2---:R-:W-:Y:S02]  /*a040*/  @!P4 IADD3 R8, P0, R3.reuse, R12.reuse, RZ ;  /* 0x0000000c0308c210 */ /* 0x0c4fe40007f1e0ff */
[----:B----4-:R-:W-:Y:S02]  /*a050*/  @!P4 IADD3 R12, P1, R14, R12, RZ ;  /* 0x0000000c0e0cc210 */ /* 0x010fe40007f3e0ff */
[-C--:B------:R-:W-:Y:S01]  /*a060*/  @!P5 IADD3 R20, P2, R3, R15.reuse, RZ ;  /* 0x0000000f0314d210 */ /* 0x080fe20007f5e0ff */
[----:B-1----:R-:W-:Y:S01]  /*a070*/  @!P4 IMAD.X R9, R0, 0x1, R13, P0 ;  /* 0x000000010009c824 */ /* 0x002fe200000e060d */
[----:B------:R-:W-:Y:S02]  /*a080*/  @!P5 IADD3 R14, P3, R14, R15, RZ ;  /* 0x0000000f0e0ed210 */ /* 0x000fe40007f7e0ff */
[----:B------:R-:W-:-:S02]  /*a090*/  CS2R R44, SRZ ;  /* 0x00000000002c7805 */ /* 0x000fc4000001ff00 */
[----:B------:R-:W-:Y:S01]  /*a0a0*/  CS2R R46, SRZ ;  /* 0x00000000002e7805 */ /* 0x000fe2000001ff00 */
[----:B------:R-:W-:Y:S02]  /*a0b0*/  @!P5 IMAD.X R21, R0, 0x1, R11, P2 ;  /* 0x000000010015d824 */ /* 0x000fe400010e060b */
[C---:B---3--:R-:W-:Y:S02]  /*a0c0*/  @!P4 IMAD.X R13, R4.reuse, 0x1, R13, P1 ;  /* 0x00000001040dc824 */ /* 0x048fe400008e060d */
[----:B------:R-:W-:Y:S01]  /*a0d0*/  @!P5 IMAD.X R15, R4, 0x1, R11, P3 ;  /* 0x00000001040fd824 */ /* 0x000fe200018e060b */
[----:B------:R1:W5:Y:S04]  /*a0e0*/  @!P5 LD.E.64 R38, desc[UR42][R20.64] ;  /* 0x0000002a1426d980 */ /* 0x000368000c101b00 */
[----:B------:R1:W5:Y:S04]  /*a0f0*/  @!P5 LD.E.64 R40, desc[UR42][R14.64] ;  /* 0x0000002a0e28d980 */ /* 0x000368000c101b00 */
[----:B------:R1:W5:Y:S04]  /*a100*/  @!P4 LD.E.64 R44, desc[UR42][R8.64] ;  /* 0x0000002a082cc980 */ /* 0x000368000c101b00 */
[----:B------:R1:W5:Y:S02]  /*a110*/  @!P4 LD.E.64 R46, desc[UR42][R12.64] ;  /* 0x0000002a0c2ec980 */ /* 0x000364000c101b00 */
.L_x_1615:
[----:B------:R-:W-:Y:S05]  /*a120*/  BSYNC B1 ;  /* 0x0000000000017941 */ /* 0x000fea0003800000 */
.L_x_1614:
[----:B--2--5:R-:W-:Y:S01]  /*a130*/  IMAD.MOV.U32 R3, RZ, RZ, R47 ;  /* 0x000000ffff037224 */ /* 0x024fe200078e002f */
[----:B-1----:R-:W-:Y:S01]  /*a140*/  MOV R0, R46 ;  /* 0x0000002e00007202 */ /* 0x002fe20000000f00 */
[----:B---3--:R-:W-:Y:S01]  /*a150*/  IMAD.MOV.U32 R4, RZ, RZ, R40 ;  /* 0x000000ffff047224 */ /* 0x008fe200078e0028 */
[----:B------:R-:W-:Y:S01]  /*a160*/  UMOV UR4, 0xffffffff ;  /* 0xffffffff00047882 */ /* 0x000fe20000000000 */
        /* <DEDUP_REMOVED lines=9> */
[----:B------:R-:W-:-:S02]  /*a200*/  PRMT R66, R66, 0x5410, R0 ;  /* 0x0000541042427816 */ /* 0x000fc40000000000 */
[----:B------:R-:W-:Y:S02]  /*a210*/  CS2R R34, SRZ ;  /* 0x0000000000227805 */ /* 0x000fe4000001ff00 */
[----:B------:R-:W-:Y:S02]  /*a220*/  PRMT R64, R64, 0x5410, R3 ;  /* 0x0000541040407816 */ /* 0x000fe40000000003 */
[----:B------:R-:W-:Y:S02]  /*a230*/  PRMT R63, R63, 0x5410, R4 ;  /* 0x000054103f3f7816 */ /* 0x000fe40000000004 */
[----:B------:R-:W-:Y:S01]  /*a240*/  PRMT R62, R8, 0x7610, R62 ;  /* 0x00007610083e7816 */ /* 0x000fe2000000003e */
[----:B------:R-:W-:Y:S06]  /*a250*/  BRA.DIV UR4, `(.L_x_1616) ;  /* 0x000001ca04f87947 */ /* 0x000fec000b800000 */
[----:B------:R1:W2:Y:S04]  /*a260*/  SHFL.IDX PT, R0, R7, 0x1, 0x181f ;  /* 0x00381f0007007f89 */ /* 0x0002a800000e0000 */
[----:B------:R1:W3:Y:S04]  /*a270*/  SHFL.IDX PT, R3, R6, 0x1, 0x181f ;  /* 0x00381f0006037f89 */ /* 0x0002e800000e0000 */
[----:B------:R1:W0:Y:S04]  /*a280*/  SHFL.IDX PT, R4, R10, 0x1, 0x181f ;  /* 0x00381f000a047f89 */ /* 0x00022800000e0000 */
[----:B----4-:R1:W4:Y:S02]  /*a290*/  SHFL.IDX PT, R14, R5, 0x1, 0x181f ;  /* 0x00381f00050e7f89 */ /* 0x01032400000e0000 */
.L_x_1955:
[----:B------:R-:W-:Y:S01]  /*a2a0*/  VIADD R8, R56, 0x20 ;  /* 0x0000002038087836 */ /* 0x000fe20000000000 */
[----:B------:R-:W-:Y:S01]  /*a2b0*/  BSSY B1, `(.L_x_1617) ;  /* 0x000001d000017945 */ /* 0x000fe20003800000 */
[----:B------:R-:W-:Y:S02]  /*a2c0*/  CS2R R30, SRZ ;  /* 0x00000000001e7805 */ /* 0x000fe4000001ff00 */
[----:B------:R-:W-:Y:S02]  /*a2d0*/  CS2R R42, SRZ ;  /* 0x00000000002a7805 */ /* 0x000fe4000001ff00 */
[----:B------:R-:W-:Y:S02]  /*a2e0*/  CS2R R32, SRZ ;  /* 0x0000000000207805 */ /* 0x000fe4000001ff00 */
[----:B------:R-:W-:-:S13]  /*a2f0*/  ISETP.GE.AND P0, PT, R8, R65, PT ;  /* 0x000000410800720c */ /* 0x000fda0003f06270 */
        /* <DEDUP_REMOVED lines=10> */
[CC--:B---3--:R-:W-:Y:S02]  /*a3a0*/  @!P4 IADD3 R8, P0, R3.reuse, R12.reuse, RZ ;  /* 0x0000000c0308c210 */ /* 0x0c8fe40007f1e0ff */
[-C--:B------:R-:W-:Y:S02]  /*a3b0*/  @!P5 IADD3 R20, P2, R3, R9.reuse, RZ ;  /* 0x000000090314d210 */ /* 0x080fe40007f5e0ff */
[C---:B----4-:R-:W-:Y:S02]  /*a3c0*/  @!P4 IADD3 R12, P1, R14.reuse, R12, RZ ;  /* 0x0000000c0e0cc210 */ /* 0x050fe40007f3e0ff */
[----:B------:R-:W-:Y:S01]  /*a3d0*/  @!P5 IADD3 R14, P3, R14, R9, RZ ;  /* 0x000000090e0ed210 */ /* 0x000fe20007f7e0ff */
[----:B--2---:R-:W-:Y:S01]  /*a3e0*/  @!P5 IMAD.X R21, R0, 0x1, R15, P2 ;  /* 0x000000010015d824 */ /* 0x004fe200010e060f */
[----:B------:R-:W-:-:S02]  /*a3f0*/  CS2R R42, SRZ ;  /* 0x00000000002a7805 */ /* 0x000fc4000001ff00 */
[----:B------:R-:W-:Y:S01]  /*a400*/  CS2R R34, SRZ ;  /* 0x0000000000227805 */ /* 0x000fe2000001ff00 */
[--C-:B------:R-:W-:Y:S02]  /*a410*/  @!P4 IMAD.X R9, R0, 0x1, R11.reuse, P0 ;  /* 0x000000010009c824 */ /* 0x100fe400000e060b */
[C---:B0-----:R-:W-:Y:S01]  /*a420*/  @!P4 IMAD.X R13, R4.reuse, 0x1, R11, P1 ;  /* 0x00000001040dc824 */ /* 0x041fe200008e060b */
[----:B------:R0:W5:Y:S01]  /*a430*/  @!P5 LD.E.64 R32, desc[UR42][R20.64] ;  /* 0x0000002a1420d980 */ /* 0x000162000c101b00 */
[----:B------:R-:W-:-:S03]  /*a440*/  @!P5 IMAD.X R15, R4, 0x1, R15, P3 ;  /* 0x00000001040fd824 */ /* 0x000fc600018e060f */
[----:B------:R0:W5:Y:S04]  /*a450*/  @!P4 LD.E.64 R42, desc[UR42][R8.64] ;  /* 0x0000002a082ac980 */ /* 0x000168000c101b00 */
[----:B------:R0:W5:Y:S04]  /*a460*/  @!P5 LD.E.64 R30, desc[UR42][R14.64] ;  /* 0x0000002a0e1ed980 */ /* 0x000168000c101b00 */
[----:B------:R0:W5:Y:S02]  /*a470*/  @!P4 LD.E.64 R34, desc[UR42][R12.64] ;  /* 0x0000002a0c22c980 */ /* 0x000164000c101b00 */
.L_x_1618:
[----:B------:R-:W-:Y:S05]  /*a480*/  BSYNC B1 ;  /* 0x0000000000017941 */ /* 0x000fea0003800000 */
.L_x_1617:
[----:B--2--5:R-:W-:Y:S01]  /*a490*/  IMAD.MOV.U32 R0, RZ, RZ, R34 ;  /* 0x000000ffff007224 */ /* 0x024fe200078e0022 */
[----:B------:R-:W-:Y:S01]  /*a4a0*/  UMOV UR4, 0xffffffff ;  /* 0xffffffff00047882 */ /* 0x000fe20000000000 */
[----:B---3--:R-:W-:Y:S02]  /*a4b0*/  IMAD.MOV.U32 R3, RZ, RZ, R35 ;  /* 0x000000ffff037224 */ /* 0x008fe400078e0023 */
[----:B0-----:R-:W-:Y:S02]  /*a4c0*/  IMAD.MOV.U32 R4, RZ, RZ, R30 ;  /* 0x000000ffff047224 */ /* 0x001fe400078e001e */
[----:B------:R-:W-:Y:S01]  /*a4d0*/  IMAD.MOV.U32 R8, RZ, RZ, R31 ;  /* 0x000000ffff087224 */ /* 0x000fe200078e001f */
[----:B------:R-:W-:Y:S01]  /*a4e0*/  PRMT R60, R0, 0x5410, R3 ;  /* 0x00005410003c7816 */ /* 0x000fe20000000003 */
[----:B------:R-:W-:Y:S02]  /*a4f0*/  IMAD.MOV.U32 R0, RZ, RZ, R42 ;  /* 0x000000ffff007224 */ /* 0x000fe400078e002a */
[----:B------:R-:W-:Y:S01]  /*a500*/  IMAD.MOV.U32 R3, RZ, RZ, R43 ;  /* 0x000000ffff037224 */ /* 0x000fe200078e002b */
[----:B------:R-:W-:Y:S01]  /*a510*/  PRMT R55, R4, 0x5410, R8 ;  /* 0x0000541004377816 */ /* 0x000fe20000000008 */
[----:B------:R-:W-:-:S02]  /*a520*/  IMAD.MOV.U32 R4, RZ, RZ, R32 ;  /* 0x000000ffff047224 */ /* 0x000fc400078e0020 */
[----:B------:R-:W-:Y:S01]  /*a530*/  IMAD.MOV.U32 R8, RZ, RZ, R33 ;  /* 0x000000ffff087224 */ /* 0x000fe200078e0021 */
[----:B------:R-:W-:-:S04]  /*a540*/  PRMT R61, R0, 0x5410, R3 ;  /* 0x00005410003d7816 */ /* 0x000fc80000000003 */
[----:B------:R-:W-:Y:S01]  /*a550*/  PRMT R57, R4, 0x5410, R8 ;  /* 0x0000541004397816 */ /* 0x000fe20000000008 */
[----:B------:R-:W-:Y:S06]  /*a560*/  BRA.DIV UR4, `(.L_x_1619) ;  /* 0x000001ca04a47947 */ /* 0x000fec000b800000 */
[----:B------:R0:W2:Y:S04]  /*a570*/  SHFL.IDX PT, R0, R7, 0x2, 0x181f ;  /* 0x00581f0007007f89 */ /* 0x0000a800000e0000 */
[----:B------:R0:W3:Y:S04]  /*a580*/  SHFL.IDX PT, R3, R6, 0x2, 0x181f ;  /* 0x00581f0006037f89 */ /* 0x0000e800000e0000 */
[----:B------:R0:W0:Y:S04]  /*a590*/  SHFL.IDX PT, R4, R10, 0x2, 0x181f ;  /* 0x00581f000a047f89 */ /* 0x00002800000e0000 */
[----:B----4-:R4:W0:Y:S02]  /*a5a0*/  SHFL.IDX PT, R14, R5, 0x2, 0x181f ;  /* 0x00581f00050e7f89 */ /* 0x01082400000e0000 */
.L_x_1961:
[----:B------:R-:W-:Y:S01]  /*a5b0*/  VIADD R8, R56, 0x40 ;  /* 0x0000004038087836 */ /* 0x000fe20000000000 */
        /* <DEDUP_REMOVED lines=18> */
[C---:B0-----:R-:W-:Y:S02]  /*a6e0*/  @!P4 IADD3 R12, P1, R14.reuse, R12, RZ ;  /* 0x0000000c0e0cc210 */ /* 0x041fe40007f3e0ff */
[----:B------:R-:W-:Y:S01]  /*a6f0*/  @!P5 IADD3 R14, P3, R14, R9, RZ ;  /* 0x000000090e0ed210 */ /* 0x000fe20007f7e0ff */
[----:B--2---:R-:W-:Y:S01]  /*a700*/  @!P5 IMAD.X R49, R0, 0x1, R15, P2 ;  /* 0x000000010031d824 */ /* 0x004fe200010e060f */
[----:B------:R-:W-:-:S02]  /*a710*/  CS2R R28, SRZ ;  /* 0x00000000001c7805 */ /* 0x000fc4000001ff00 */
[----:B------:R-:W-:Y:S01]  /*a720*/  CS2R R26, SRZ ;  /* 0x00000000001a7805 */ /* 0x000fe2000001ff00 */
[--C-:B------:R-:W-:Y:S02]  /*a730*/  @!P4 IMAD.X R9, R0, 0x1, R11.reuse, P0 ;  /* 0x000000010009c824 */ /* 0x100fe400000e060b */
[C---:B------:R-:W-:Y:S01]  /*a740*/  @!P4 IMAD.X R13, R4.reuse, 0x1, R11, P1 ;  /* 0x00000001040dc824 */ /* 0x040fe200008e060b */
[----:B------:R0:W5:Y:S01]  /*a750*/  @!P5 LD.E.64 R20, desc[UR42][R48.64] ;  /* 0x0000002a3014d980 */ /* 0x000162000c101b00 */
[----:B------:R-:W-:-:S03]  /*a760*/  @!P5 IMAD.X R15, R4, 0x1, R15, P3 ;  /* 0x00000001040fd824 */ /* 0x000fc600018e060f */
[----:B------:R0:W5:Y:S04]  /*a770*/  @!P4 LD.E.64 R28, desc[UR42][R8.64] ;  /* 0x0000002a081cc980 */ /* 0x000168000c101b00 */
[----:B------:R0:W5:Y:S04]  /*a780*/  @!P5 LD.E.64 R24, desc[UR42][R14.64] ;  /* 0x0000002a0e18d980 */ /* 0x000168000c101b00 */
[----:B------:R0:W5:Y:S02]  /*a790*/  @!P4 LD.E.64 R26, desc[UR42][R12.64] ;  /* 0x0000002a0c1ac980 */ /* 0x000164000c101b00 */
.L_x_1621:
[----:B------:R-:W-:Y:S05]  /*a7a0*/  BSYNC B1 ;  /* 0x0000000000017941 */ /* 0x000fea0003800000 */
.L_x_1620:
[----:B0----5:R-:W-:Y:S01]  /*a7b0*/  IMAD.MOV.U32 R4, RZ, RZ, R24 ;  /* 0x000000ffff047224 */ /* 0x021fe200078e0018 */
[----:B------:R-:W-:Y:S01]  /*a7c0*/  UMOV UR4, 0xffffffff ;  /* 0xffffffff00047882 */ /* 0x000fe20000000000 */
[----:B------:R-:W-:Y:S02]  /*a7d0*/  IMAD.MOV.U32 R8, RZ, RZ, R25 ;  /* 0x000000ffff087224 */ /* 0x000fe400078e0019 */
[----:B--2---:R-:W-:Y:S02]  /*a7e0*/  IMAD.MOV.U32 R0, RZ, RZ, R26 ;  /* 0x000000ffff007224 */ /* 0x004fe400078e001a */
[----:B---3--:R-:W-:Y:S01]  /*a7f0*/  IMAD.MOV.U32 R3, RZ, RZ, R27 ;  /* 0x000000ffff037224 */ /* 0x008fe200078e001b */
[----:B------:R-:W-:Y:S01]  /*a800*/  PRMT R37, R4, 0x5410, R8 ;  /* 0x0000541004257816 */ /* 0x000fe20000000008 */
[----:B------:R-:W-:Y:S01]  /*a810*/  IMAD.MOV.U32 R8, RZ, RZ, R21 ;  /* 0x000000ffff087224 */ /* 0x000fe200078e0015 */
[----:B------:R-:W-:Y:S02]  /*a820*/  MOV R4, R20 ;  /* 0x0000001400047202 */ /* 0x000fe40000000f00 */
[----:B------:R-:W-:Y:S01]  /*a830*/  PRMT R58, R0, 0x5410, R3 ;  /* 0x00005410003a7816 */ /* 0x000fe20000000003 */
[----:B------:R-:W-:Y:S01]  /*a840*/  IMAD.MOV.U32 R0, RZ, RZ, R28 ;  /* 0x000000ffff007224 */ /* 0x000fe200078e001c */
[----:B------:R-:W-:Y:S01]  /*a850*/  PRMT R54, R4, 0x5410, R8 ;  /* 0x0000541004367816 */ /* 0x000fe20000000008 */
[----:B------:R-:W-:Y:S01]  /*a860*/  IMAD.MOV.U32 R3, RZ, RZ, R29 ;  /* 0x000000ffff037224 */ /* 0x000fe200078e001d */
[----:B------:R-:W-:-:S04]  /*a870*/  CS2R R8, SRZ ;  /* 0x0000000000087805 */ /* 0x000fc8000001ff00 */
[----:B------:R-:W-:Y:S01]  /*a880*/  PRMT R59, R0, 0x5410, R3 ;  /* 0x00005410003b7816 */ /* 0x000fe20000000003 */
[----:B------:R-:W-:Y:S06]  /*a890*/  BRA.DIV UR4, `(.L_x_1622) ;  /* 0x000001ca04487947 */ /* 0x000fec000b800000 */
[----:B------:R0:W2:Y:S04]  /*a8a0*/  SHFL.IDX PT, R0, R7, 0x3, 0x181f ;  /* 0x00781f0007007f89 */ /* 0x0000a800000e0000 */
[----:B------:R0:W3:Y:S04]  /*a8b0*/  SHFL.IDX PT, R3, R6, 0x3, 0x181f ;  /* 0x00781f0006037f89 */ /* 0x0000e800000e0000 */
[----:B------:R0:W0:Y:S04]  /*a8c0*/  SHFL.IDX PT, R4, R10, 0x3, 0x181f ;  /* 0x00781f000a047f89 */ /* 0x00002800000e0000 */
[----:B-1--4-:R-:W1:Y:S02]  /*a8d0*/  SHFL.IDX PT, R5, R5, 0x3, 0x181f ;  /* 0x00781f0005057f89 */ /* 0x012e6400000e0000 */
.L_x_1967:
[----:B------:R-:W-:Y:S01]  /*a8e0*/  VIADD R56, R56, 0x60 ;  /* 0x0000006038387836 */ /* 0x000fe20000000000 */
[----:B0-----:R-:W-:Y:S01]  /*a8f0*/  LEA.HI R6, R213, R213, RZ, 0x1 ;  /* 0x000000d5d5067211 */ /* 0x001fe200078f08ff */
[----:B------:R-:W-:Y:S01]  /*a900*/  BSSY B1, `(.L_x_1623) ;  /* 0x0000020000017945 */ /* 0x000fe20003800000 */
[----:B------:R-:W-:Y:S02]  /*a910*/  CS2R R10, SRZ ;  /* 0x00000000000a7805 */ /* 0x000fe4000001ff00 */
[----:B------:R-:W-:Y:S02]  /*a920*/  CS2R R14, SRZ ;  /* 0x00000000000e7805 */ /* 0x000fe4000001ff00 */
[----:B------:R-:W-:Y:S02]  /*a930*/  ISETP.GE.AND P0, PT, R56, R65, PT ;  /* 0x000000413800720c */ /* 0x000fe40003f06270 */
[----:B------:R-:W-:Y:S02]  /*a940*/  CS2R R12, SRZ ;  /* 0x00000000000c7805 */ /* 0x000fe4000001ff00 */
[----:B------:R-:W-:-:S05]  /*a950*/  LOP3.LUT R6, R6, 0xfffffffe, RZ, 0xc0, !PT ;  /* 0xfffffffe06067812 */ /* 0x000fca00078ec0ff */
[----:B------:R-:W-:-:S05]  /*a960*/  IMAD.IADD R6, R213, 0x1, -R6 ;  /* 0x00000001d5067824 */ /* 0x000fca00078e0a06 */
[----:B------:R-:W-:Y:S01]  /*a970*/  SHF.L.U32 R67, R6, 0x1f, RZ ;  /* 0x0000001f06437819 */ /* 0x000fe200000006ff */
[----:B------:R-:W-:Y:S06]  /*a980*/  @P0 BRA `(.L_x_1624) ;  /* 0x00000000005c0947 */ /* 0x000fec0003800000 */
[----:B------:R-:W-:Y:S01]  /*a990*/  ULDC UR4, c[0x0][0x3f4] ;  /* 0x0000fd0000047ab9 */ /* 0x000fe20000000800 */
[----:B------:R-:W-:Y:S02]  /*a9a0*/  CS2R R12, SRZ ;  /* 0x00000000000c7805 */ /* 0x000fe4000001ff00 */
[----:B------:R-:W-:Y:S02]  /*a9b0*/  ISETP.GE.AND P4, PT, R18, UR4, PT ;  /* 0x0000000412007c0c */ /* 0x000fe4000bf86270 */
[----:B------:R-:W-:-:S11]  /*a9c0*/  ISETP.GE.AND P5, PT, R185, UR4, PT ;  /* 0x00000004b9007c0c */ /* 0x000fd6000bfa6270 */
[C---:B------:R-:W-:Y:S01]  /*a9d0*/  @!P4 IMAD.SHL.U32 R48, R18.reuse, 0x2, RZ ;  /* 0x000000021230c824 */ /* 0x040fe200078e00ff */
[----:B------:R-:W-:Y:S01]  /*a9e0*/  @!P4 SHF.L.U64.HI R9, R18, 0x1, R19 ;  /* 0x000000011209c819 */ /* 0x000fe20000010213 */
[C---:B------:R-:W-:Y:S01]  /*a9f0*/  @!P5 IMAD.SHL.U32 R50, R185.reuse, 0x2, RZ ;  /* 0x00000002b932d824 */ /* 0x040fe200078e00ff */
[----:B------:R-:W-:Y:S02]  /*aa00*/  @!P5 SHF.L.U64.HI R11, R185, 0x1, R232 ;  /* 0x00000001b90bd819 */ /* 0x000fe400000102e8 */
[C---:B---3--:R-:W-:Y:S02]  /*aa10*/  @!P4 IADD3 R6, P0, R3.reuse, R48, RZ ;  /* 0x000000300306c210 */ /* 0x048fe40007f1e0ff */
[----:B------:R-:W-:Y:S02]  /*aa20*/  @!P5 IADD3 R52, P2, R3, R50, RZ ;  /* 0x000000320334d210 */ /* 0x000fe40007f5e0ff */
[C---:B-1----:R-:W-:Y:S01]  /*aa30*/  @!P4 IADD3 R48, P1, R5.reuse, R48, RZ ;  /* 0x000000300530c210 */ /* 0x042fe20007f3e0ff */
[C---:B--2---:R-:W-:Y:S01]  /*aa40*/  @!P4 IMAD.X R7, R0.reuse, 0x1, R9, P0 ;  /* 0x000000010007c824 */ /* 0x044fe200000e0609 */
[----:B------:R-:W-:Y:S01]  /*aa50*/  @!P5 IADD3 R50, P3, R5, R50, RZ ;  /* 0x000000320532d210 */ /* 0x000fe20007f7e0ff */
[----:B------:R-:W-:Y:S01]  /*aa60*/  @!P5 IMAD.X R53, R0, 0x1, R11, P2 ;  /* 0x000000010035d824 */ /* 0x000fe200010e060b */
[----:B------:R-:W-:Y:S01]  /*aa70*/  CS2R R14, SRZ ;  /* 0x00000000000e7805 */ /* 0x000fe2000001ff00 */
[C---:B------:R-:W-:Y:S01]  /*aa80*/  @!P4 IMAD.X R49, R4.reuse, 0x1, R9, P1 ;  /* 0x000000010431c824 */ /* 0x040fe200008e0609 */
[----:B------:R-:W-:Y:S01]  /*aa90*/  CS2R R8, SRZ ;  /* 0x0000000000087805 */ /* 0x000fe2000001ff00 */
[----:B------:R-:W-:Y:S01]  /*aaa0*/  @!P5 IMAD.X R51, R4, 0x1, R11, P3 ;  /* 0x000000010433d824 */ /* 0x000fe200018e060b */
[----:B------:R-:W-:Y:S01]  /*aab0*/  CS2R R10, SRZ ;  /* 0x00000000000a7805 */ /* 0x000fe2000001ff00 */
[----:B------:R0:W5:Y:S04]  /*aac0*/  @!P5 LD.E.64 R12, desc[UR42][R52.64] ;  /* 0x0000002a340cd980 */ /* 0x000168000c101b00 */
[----:B------:R0:W5:Y:S04]  /*aad0*/  @!P4 LD.E.64 R14, desc[UR42][R6.64] ;  /* 0x0000002a060ec980 */ /* 0x000168000c101b00 */
[----:B------:R0:W5:Y:S04]  /*aae0*/  @!P5 LD.E.64 R10, desc[UR42][R50.64] ;  /* 0x0000002a320ad980 */ /* 0x000168000c101b00 */
[----:B------:R0:W5:Y:S02]  /*aaf0*/  @!P4 LD.E.64 R8, desc[UR42][R48.64] ;  /* 0x0000002a3008c980 */ /* 0x000164000c101b00 */
.L_x_1624:
[----:B------:R-:W-:Y:S05]  /*ab00*/  BSYNC B1 ;  /* 0x0000000000017941 */ /* 0x000fea0003800000 */
.L_x_1623:
[----:B------:R-:W4:Y:S01]  /*ab10*/  SYNCS.PHASECHK.TRANS64.TRYWAIT P0, [R2+URZ+0x28800], R67 ;  /* 0x02880043020075a7 */ /* 0x000f22000800017f */
[----:B---3-5:R-:W-:Y:S01]  /*ab20*/  IMAD.MOV.U32 R3, RZ, RZ, R8 ;  /* 0x000000ffff037224 */ /* 0x028fe200078e0008 */
[----:B--2---:R-:W-:Y:S01]  /*ab30*/  VIADDMNMX R0, R65, -R192, 0x80, PT ;  /* 0x0000008041007446 */ /* 0x004fe200038009c0 */
[----:B------:R-:W-:Y:S01]  /*ab40*/  IMAD.MOV.U32 R4, RZ, RZ, R9 ;  /* 0x000000ffff047224 */ /* 0x000fe200078e0009 */
[----:B------:R-:W-:Y:S01]  /*ab50*/  BSSY B1, `(.L_x_1625) ;  /* 0x000000c000017945 */ /* 0x000fe20003800000 */
[----:B-1----:R-:W-:Y:S01]  /*ab60*/  IMAD.MOV.U32 R5, RZ, RZ, R14 ;  /* 0x000000ffff057224 */ /* 0x002fe200078e000e */
[----:B------:R-:W-:Y:S01]  /*ab70*/  ISETP.GE.AND P1, PT, R23, R0, PT ;  /* 0x000000001700720c */ /* 0x000fe20003f26270 */
[----:B0-----:R-:W-:Y:S01]  /*ab80*/  IMAD.MOV.U32 R6, RZ, RZ, R15 ;  /* 0x000000ffff067224 */ /* 0x001fe200078e000f */
[----:B------:R-:W-:Y:S01]  /*ab90*/  PRMT R49, R3, 0x5410, R4 ;  /* 0x0000541003317816 */ /* 0x000fe20000000004 */
[----:B------:R-:W-:Y:S02]  /*aba0*/  IMAD.MOV.U32 R3, RZ, RZ, R10 ;  /* 0x000000ffff037224 */ /* 0x000fe400078e000a */
[----:B------:R-:W-:Y:S01]  /*abb0*/  IMAD.MOV.U32 R4, RZ, RZ, R11 ;  /* 0x000000ffff047224 */ /* 0x000fe200078e000b */
[----:B------:R-:W-:Y:S01]  /*abc0*/  PRMT R50, R5, 0x5410, R6 ;  /* 0x0000541005327816 */ /* 0x000fe20000000006 */
[----:B------:R-:W-:-:S03]  /*abd0*/  IMAD.MOV.U32 R5, RZ, RZ, R13 ;  /* 0x000000ffff057224 */ /* 0x000fc600078e000d */
[----:B------:R-:W-:Y:S01]  /*abe0*/  PRMT R3, R3, 0x5410, R4 ;  /* 0x0000541003037816 */ /* 0x000fe20000000004 */
[----:B------:R-:W-:Y:S01]  /*abf0*/  IMAD.MOV.U32 R4, RZ, RZ, R12 ;  /* 0x000000ffff047224 */ /* 0x000fe200078e000c */
[----:B----4-:R-:W-:Y:S06]  /*ac00*/  @!P0 BRA `(.L_x_1626) ;  /* 0x000001c400e08947 */ /* 0x010fec0003800000 */
.L_x_1968:
[----:B------:R-:W-:Y:S05]  /*ac10*/  BSYNC B1 ;  /* 0x0000000000017941 */ /* 0x000fea0003800000 */
.L_x_1625:
[----:B------:R-:W-:Y:S01]  /*ac20*/  BSSY B1, `(.L_x_1627) ;  /* 0x000005e000017945 */ /* 0x000fe20003800000 */
[----:B------:R-:W-:-:S03]  /*ac30*/  PRMT R48, R4, 0x5410, R5 ;  /* 0x0000541004307816 */ /* 0x000fc60000000005 */
[----:B------:R-:W-:Y:S05]  /*ac40*/  @P1 BRA `(.L_x_1628) ;  /* 0x00000004006c1947 */ /* 0x000fea0003800000 */
[----:B------:R-:W1:Y:S01]  /*ac50*/  LDC R4, c[0x0][0x3f4] ;  /* 0x0000fd00ff047b82 */ /* 0x000e620000000800 */
[----:B------:R-:W-:Y:S01]  /*ac60*/  BSSY B2, `(.L_x_1629) ;  /* 0x000002e000027945 */ /* 0x000fe20003800000 */
[-C--:B-1----:R-:W-:Y:S02]  /*ac70*/  ISETP.GE.AND P0, PT, R18, R4.reuse, PT ;  /* 0x000000041200720c */ /* 0x082fe40003f06270 */
[----:B------:R-:W-:-:S11]  /*ac80*/  ISETP.GE.AND P1, PT, R185, R4, PT ;  /* 0x00000004b900720c */ /* 0x000fd60003f26270 */
[----:B------:R-:W-:Y:S05]  /*ac90*/  @P0 BRA `(.L_x_1630) ;  /* 0x0000000000a80947 */ /* 0x000fea0003800000 */
[----:B------:R-:W1:Y:S01]  /*aca0*/  LDS.128 R4, [R204] ;  /* 0x00000000cc047984 */ /* 0x000e620000000c00 */
[----:B------:R-:W-:Y:S01]  /*acb0*/  SHF.R.U32.HI R56, RZ, 0x10, R47 ;  /* 0x00000010ff387819 */ /* 0x000fe2000001162f */
[--C-:B------:R-:W-:Y:S01]  /*acc0*/  HADD2.F32 R51, -RZ, R66.reuse.H1_H1 ;  /* 0x30000042ff337230 */ /* 0x100fe20000004100 */
[----:B------:R-:W-:Y:S01]  /*acd0*/  SHF.R.U32.HI R52, RZ, 0x10, R45 ;  /* 0x00000010ff347819 */ /* 0x000fe2000001162d */
[----:B------:R-:W-:Y:S01]  /*ace0*/  HADD2.F32 R53, -RZ, R66.H0_H0 ;  /* 0x20000042ff357230 */ /* 0x000fe20000004100 */
[----:B0-----:R-:W-:Y:S01]  /*acf0*/  SHF.R.U64 R67, R46, 0x10, R47 ;  /* 0x000000102e437819 */ /* 0x001fe2000000122f */
[----:B------:R-:W-:Y:S01]  /*ad00*/  HADD2.F32 R56, -RZ, R56.H0_H0 ;  /* 0x20000038ff387230 */ /* 0x000fe20000004100 */
[----:B------:R-:W-:Y:S01]  /*ad10*/  SHF.R.U64 R68, R44, 0x10, R45 ;  /* 0x000000102c447819 */ /* 0x000fe2000000122d */
[----:B------:R-:W-:Y:S02]  /*ad20*/  HADD2.F32 R52, -RZ, R52.H0_H0 ;  /* 0x20000034ff347230 */ /* 0x000fe40000004100 */
[----:B-1----:R-:W-:-:S02]  /*ad30*/  HADD2.F32 R47, -RZ, R7.H1_H1 ;  /* 0x30000007ff2f7230 */ /* 0x002fc40000004100 */
[----:B------:R-:W-:Y:S02]  /*ad40*/  HADD2.F32 R46, -RZ, R7.H0_H0 ;  /* 0x20000007ff2e7230 */ /* 0x000fe40000004100 */
[--C-:B------:R-:W-:Y:S02]  /*ad50*/  HADD2.F32 R7, -RZ, R4.reuse.H0_H0 ;  /* 0x20000004ff077230 */ /* 0x100fe40000004100 */
[C---:B------:R-:W-:Y:S01]  /*ad60*/  FMUL.FTZ R65, R47.reuse, R56 ;  /* 0x000000382f417220 */ /* 0x040fe20000410000 */
[----:B------:R-:W-:Y:S01]  /*ad70*/  FMUL.FTZ R47, R47, R52 ;  /* 0x000000342f2f7220 */ /* 0x000fe20000410000 */
[----:B------:R-:W-:Y:S02]  /*ad80*/  HADD2.F32 R4, -RZ, R4.H1_H1 ;  /* 0x30000004ff047230 */ /* 0x000fe40000004100 */
[--C-:B------:R-:W-:Y:S02]  /*ad90*/  HADD2.F32 R44, -RZ, R6.reuse.H0_H0 ;  /* 0x20000006ff2c7230 */ /* 0x100fe40000004100 */
[----:B------:R-:W-:Y:S01]  /*ada0*/  FFMA.FTZ R56, R46, R56, R47 ;  /* 0x000000382e387223 */ /* 0x000fe2000001002f */
[----:B------:R-:W-:-:S02]  /*adb0*/  HADD2.F32 R45, -RZ, R6.H1_H1 ;  /* 0x30000006ff2d7230 */ /* 0x000fc40000004100 */
[----:B------:R-:W-:Y:S01]  /*adc0*/  FFMA.FTZ R65, R46, R52, -R65 ;  /* 0x000000342e417223 */ /* 0x000fe20000010841 */
[--C-:B------:R-:W-:Y:S02]  /*add0*/  HADD2.F32 R47, -RZ, R64.reuse.H0_H0 ;  /* 0x20000040ff2f7230 */ /* 0x100fe40000004100 */
[C---:B------:R-:W-:Y:S01]  /*ade0*/  FMUL.FTZ R66, R4.reuse, R53 ;  /* 0x0000003504427220 */ /* 0x040fe20000410000 */
[--C-:B------:R-:W-:Y:S02]  /*adf0*/  HADD2.F32 R6, -RZ, R5.reuse.H0_H0 ;  /* 0x20000005ff067230 */ /* 0x100fe40000004100 */
[-C--:B------:R-:W-:Y:S01]  /*ae00*/  FMUL.FTZ R52, R4, R51.reuse ;  /* 0x0000003304347220 */ /* 0x080fe20000410000 */
[----:B------:R-:W-:Y:S02]  /*ae10*/  HADD2.F32 R64, -RZ, R64.H1_H1 ;  /* 0x30000040ff407230 */ /* 0x000fe40000004100 */
[----:B------:R-:W-:Y:S01]  /*ae20*/  FFMA.FTZ R66, R7, R51, -R66 ;  /* 0x0000003307427223 */ /* 0x000fe20000010842 */
[----:B------:R-:W-:-:S02]  /*ae30*/  HADD2.F32 R5, -RZ, R5.H1_H1 ;  /* 0x30000005ff057230 */ /* 0x000fc40000004100 */
[----:B------:R-:W-:Y:S01]  /*ae40*/  FFMA.FTZ R53, R7, R53, R52 ;  /* 0x0000003507357223 */ /* 0x000fe20000010034 */
[----:B------:R-:W-:Y:S02]  /*ae50*/  HADD2.F32 R46, -RZ, R67.H0_H0 ;  /* 0x20000043ff2e7230 */ /* 0x000fe40000004100 */
[CC--:B------:R-:W-:Y:S01]  /*ae60*/  FMUL.FTZ R51, R45.reuse, R47.reuse ;  /* 0x0000002f2d337220 */ /* 0x0c0fe20000410000 */
[----:B------:R-:W-:Y:S02]  /*ae70*/  HADD2.F32 R4, -RZ, R68.H0_H0 ;  /* 0x20000044ff047230 */ /* 0x000fe40000004100 */
[----:B------:R-:W-:Y:S01]  /*ae80*/  FMUL.FTZ R52, R45, R64 ;  /* 0x000000402d347220 */ /* 0x000fe20000410000 */
[C---:B------:R-:W-:Y:S01]  /*ae90*/  FMUL.FTZ R7, R5.reuse, R46 ;  /* 0x0000002e05077220 */ /* 0x040fe20000410000 */
[C---:B------:R-:W-:Y:S01]  /*aea0*/  FFMA.FTZ R51, R44.reuse, R64, -R51 ;  /* 0x000000402c337223 */ /* 0x040fe20000010833 */
[-C--:B------:R-:W-:Y:S01]  /*aeb0*/  FMUL.FTZ R45, R5, R4.reuse ;  /* 0x00000004052d7220 */ /* 0x080fe20000410000 */
[----:B------:R-:W-:Y:S01]  /*aec0*/  FFMA.FTZ R52, R44, R47, R52 ;  /* 0x0000002f2c347223 */ /* 0x000fe20000010034 */
[----:B------:R-:W-:Y:S01]  /*aed0*/  FFMA.FTZ R5, R6, R4, -R7 ;  /* 0x0000000406057223 */ /* 0x000fe20000010807 */
[----:B------:R-:W-:Y:S01]  /*aee0*/  F2FP.F16.F32.PACK_AB R7, R56, R65 ;  /* 0x000000413807723e */ /* 0x000fe200000000ff */
[----:B------:R-:W-:Y:S01]  /*aef0*/  FFMA.FTZ R46, R6, R46, R45 ;  /* 0x0000002e062e7223 */ /* 0x000fe2000001002d */
[----:B------:R-:W-:-:S02]  /*af00*/  F2FP.F16.F32.PACK_AB R4, R53, R66 ;  /* 0x000000423504723e */ /* 0x000fc400000000ff */
[----:B------:R-:W-:Y:S02]  /*af10*/  F2FP.F16.F32.PACK_AB R6, R52, R51 ;  /* 0x000000333406723e */ /* 0x000fe400000000ff */
[----:B------:R-:W-:-:S05]  /*af20*/  F2FP.F16.F32.PACK_AB R5, R46, R5 ;  /* 0x000000052e05723e */ /* 0x000fca00000000ff */
[----:B------:R1:W-:Y:S02]  /*af30*/  STS.128 [R204], R4 ;  /* 0x00000004cc007388 */ /* 0x0003e40000000c00 */
.L_x_1630:
[----:B------:R-:W-:Y:S05]  /*af40*/  BSYNC B2 ;  /* 0x0000000000027941 */ /* 0x000fea0003800000 */
.L_x_1629:
[----:B------:R-:W-:Y:S05]  /*af50*/  @P1 BRA `(.L_x_1628) ;  /* 0x0000000000a81947 */ /* 0x000fea0003800000 */
[----:B-1----:R-:W1:Y:S01]  /*af60*/  LDS.128 R4, [R204+0x4000] ;  /* 0x00400000cc047984 */ /* 0x002e620000000c00 */
[----:B------:R-:W-:Y:S01]  /*af70*/  SHF.R.U32.HI R46, RZ, 0x10, R41 ;  /* 0x00000010ff2e7819 */ /* 0x000fe20000011629 */
[--C-:B------:R-:W-:Y:S01]  /*af80*/  HADD2.F32 R44, -RZ, R63.reuse.H1_H1 ;  /* 0x3000003fff2c7230 */ /* 0x100fe20000004100 */
[----:B------:R-:W-:Y:S01]  /*af90*/  SHF.R.U32.HI R45, RZ, 0x10, R39 ;  /* 0x00000010ff2d7819 */ /* 0x000fe20000011627 */
[----:B------:R-:W-:Y:S01]  /*afa0*/  HADD2.F32 R63, -RZ, R63.H0_H0 ;  /* 0x2000003fff3f7230 */ /* 0x000fe20000004100 */
[----:B------:R-:W-:Y:S01]  /*afb0*/  SHF.R.U64 R51, R40, 0x10, R41 ;  /* 0x0000001028337819 */ /* 0x000fe20000001229 */
[----:B------:R-:W-:Y:S01]  /*afc0*/  HADD2.F32 R46, -RZ, R46.H0_H0 ;  /* 0x2000002eff2e7230 */ /* 0x000fe20000004100 */
[----:B------:R-:W-:Y:S01]  /*afd0*/  SHF.R.U64 R53, R38, 0x10, R39 ;  /* 0x0000001026357819 */ /* 0x000fe20000001227 */
[----:B------:R-:W-:Y:S02]  /*afe0*/  HADD2.F32 R45, -RZ, R45.H0_H0 ;  /* 0x2000002dff2d7230 */ /* 0x000fe40000004100 */
[----:B-1----:R-:W-:-:S02]  /*aff0*/  HADD2.F32 R41, -RZ, R7.H1_H1 ;  /* 0x30000007ff297230 */ /* 0x002fc40000004100 */
[----:B------:R-:W-:Y:S02]  /*b000*/  HADD2.F32 R40, -RZ, R7.H0_H0 ;  /* 0x20000007ff287230 */ /* 0x000fe40000004100 */
[--C-:B------:R-:W-:Y:S02]  /*b010*/  HADD2.F32 R7, -RZ, R4.reuse.H0_H0 ;  /* 0x20000004ff077230 */ /* 0x100fe40000004100 */
[CC--:B------:R-:W-:Y:S01]  /*b020*/  FMUL.FTZ R47, R41.reuse, R46.reuse ;  /* 0x0000002e292f7220 */ /* 0x0c0fe20000410000 */
[----:B------:R-:W-:Y:S01]  /*b030*/  FMUL.FTZ R41, R41, R45 ;  /* 0x0000002d29297220 */ /* 0x000fe20000410000 */
[----:B------:R-:W-:Y:S02]  /*b040*/  HADD2.F32 R4, -RZ, R4.H1_H1 ;  /* 0x30000004ff047230 */ /* 0x000fe40000004100 */
[--C-:B------:R-:W-:Y:S02]  /*b050*/  HADD2.F32 R38, -RZ, R6.reuse.H0_H0 ;  /* 0x20000006ff267230 */ /* 0x100fe40000004100 */
[----:B------:R-:W-:Y:S01]  /*b060*/  FFMA.FTZ R56, R40, R46, R41 ;  /* 0x0000002e28387223 */ /* 0x000fe20000010029 */
[----:B------:R-:W-:-:S02]  /*b070*/  HADD2.F32 R39, -RZ, R6.H1_H1 ;  /* 0x30000006ff277230 */ /* 0x000fc40000004100 */
[----:B------:R-:W-:Y:S01]  /*b080*/  FMUL.FTZ R52, R4, R63 ;  /* 0x0000003f04347220 */ /* 0x000fe20000410000 */
[--C-:B------:R-:W-:Y:S02]  /*b090*/  HADD2.F32 R41, -RZ, R62.reuse.H1_H1 ;  /* 0x3000003eff297230 */ /* 0x100fe40000004100 */
[----:B------:R-:W-:Y:S01]  /*b0a0*/  FFMA.FTZ R47, R40, R45, -R47 ;  /* 0x0000002d282f7223 */ /* 0x000fe2000001082f */
[--C-:B------:R-:W-:Y:S02]  /*b0b0*/  HADD2.F32 R6, -RZ, R5.reuse.H0_H0 ;  /* 0x20000005ff067230 */ /* 0x100fe40000004100 */
[-C--:B------:R-:W-:Y:S01]  /*b0c0*/  FMUL.FTZ R46, R4, R44.reuse ;  /* 0x0000002c042e7220 */ /* 0x080fe20000410000 */
[----:B------:R-:W-:Y:S02]  /*b0d0*/  HADD2.F32 R62, -RZ, R62.H0_H0 ;  /* 0x2000003eff3e7230 */ /* 0x000fe40000004100 */
        /* <DEDUP_REMOVED lines=17> */
[----:B------:R2:W-:Y:S02]  /*b1f0*/  STS.128 [R204+0x4000], R4 ;  /* 0x00400004cc007388 */ /* 0x0005e40000000c00 */
.L_x_1628:
[----:B------:R-:W-:Y:S05]  /*b200*/  BSYNC B1 ;  /* 0x0000000000017941 */ /* 0x000fea0003800000 */
.L_x_1627:
[----:B------:R-:W-:Y:S01]  /*b210*/  ISETP.GE.AND P0, PT, R212, R0, PT ;  /* 0x00000000d400720c */ /* 0x000fe20003f06270 */
[----:B------:R-:W-:-:S12]  /*b220*/  BSSY B1, `(.L_x_1631) ;  /* 0x000005d000017945 */ /* 0x000fd80003800000 */
[----:B------:R-:W-:Y:S05]  /*b230*/  @P0 BRA `(.L_x_1632) ;  /* 0x00000004006c0947 */ /* 0x000fea0003800000 */
[----:B-12---:R-:W1:Y:S01]  /*b240*/  LDC R4, c[0x0][0x3f4] ;  /* 0x0000fd00ff047b82 */ /* 0x006e620000000800 */
[----:B------:R-:W-:Y:S01]  /*b250*/  BSSY B2, `(.L_x_1633) ;  /* 0x000002e000027945 */ /* 0x000fe20003800000 */
[-C--:B-1----:R-:W-:Y:S02]  /*b260*/  ISETP.GE.AND P0, PT, R18, R4.reuse, PT ;  /* 0x000000041200720c */ /* 0x082fe40003f06270 */
[----:B------:R-:W-:-:S11]  /*b270*/  ISETP.GE.AND P1, PT, R185, R4, PT ;  /* 0x00000004b900720c */ /* 0x000fd60003f26270 */
[----:B------:R-:W-:Y:S05]  /*b280*/  @P0 BRA `(.L_x_1634) ;  /* 0x0000000000a80947 */ /* 0x000fea0003800000 */
[----:B------:R-:W1:Y:S01]  /*b290*/  LDS.128 R4, [R204+0x1000] ;  /* 0x00100000cc047984 */ /* 0x000e620000000c00 */
[--C-:B------:R-:W-:Y:S01]  /*b2a0*/  SHF.R.U64 R51, R42, 0x10, R43.reuse ;  /* 0x000000102a337819 */ /* 0x100fe2000000122b */
[----:B------:R-:W-:Y:S01]  /*b2b0*/  HADD2.F32 R40, -RZ, R61.H0_H0 ;  /* 0x2000003dff287230 */ /* 0x000fe20000004100 */
[----:B------:R-:W-:Y:S01]  /*b2c0*/  SHF.R.U32.HI R41, RZ, 0x10, R43 ;  /* 0x00000010ff297819 */ /* 0x000fe2000001162b */
[--C-:B------:R-:W-:Y:S01]  /*b2d0*/  HADD2.F32 R42, -RZ, R60.reuse.H0_H0 ;  /* 0x2000003cff2a7230 */ /* 0x100fe20000004100 */
[--C-:B------:R-:W-:Y:S01]  /*b2e0*/  SHF.R.U32.HI R43, RZ, 0x10, R35.reuse ;  /* 0x00000010ff2b7819 */ /* 0x100fe20000011623 */
[----:B------:R-:W-:Y:S01]  /*b2f0*/  HADD2.F32 R60, -RZ, R60.H1_H1 ;  /* 0x3000003cff3c7230 */ /* 0x000fe20000004100 */
[----:B------:R-:W-:Y:S01]  /*b300*/  SHF.R.U64 R47, R34, 0x10, R35 ;  /* 0x00000010222f7819 */ /* 0x000fe20000001223 */
[----:B------:R-:W-:Y:S02]  /*b310*/  HADD2.F32 R41, -RZ, R41.H0_H0 ;  /* 0x20000029ff297230 */ /* 0x000fe40000004100 */
[----:B------:R-:W-:-:S02]  /*b320*/  HADD2.F32 R43, -RZ, R43.H0_H0 ;  /* 0x2000002bff2b7230 */ /* 0x000fc40000004100 */
[----:B------:R-:W-:Y:S02]  /*b330*/  HADD2.F32 R61, -RZ, R61.H1_H1 ;  /* 0x3000003dff3d7230 */ /* 0x000fe40000004100 */
[--C-:B-1----:R-:W-:Y:S02]  /*b340*/  HADD2.F32 R39, -RZ, R7.reuse.H1_H1 ;  /* 0x30000007ff277230 */ /* 0x102fe40000004100 */
[----:B------:R-:W-:Y:S02]  /*b350*/  HADD2.F32 R38, -RZ, R7.H0_H0 ;  /* 0x20000007ff267230 */ /* 0x000fe40000004100 */
[--C-:B------:R-:W-:Y:S02]  /*b360*/  HADD2.F32 R7, -RZ, R4.reuse.H0_H0 ;  /* 0x20000004ff077230 */ /* 0x100fe40000004100 */
[C---:B------:R-:W-:Y:S01]  /*b370*/  FMUL.FTZ R46, R39.reuse, R41 ;  /* 0x00000029272e7220 */ /* 0x040fe20000410000 */
[----:B------:R-:W-:Y:S02]  /*b380*/  HADD2.F32 R4, -RZ, R4.H1_H1 ;  /* 0x30000004ff047230 */ /* 0x000fe40000004100 */
[----:B------:R-:W-:Y:S01]  /*b390*/  FMUL.FTZ R45, R39, R43 ;  /* 0x0000002b272d7220 */ /* 0x000fe20000410000 */
[----:B------:R-:W-:-:S02]  /*b3a0*/  HADD2.F32 R34, -RZ, R6.H0_H0 ;  /* 0x20000006ff227230 */ /* 0x000fc40000004100 */
[----:B------:R-:W-:Y:S01]  /*b3b0*/  FFMA.FTZ R52, R38, R43, R46 ;  /* 0x0000002b26347223 */ /* 0x000fe2000001002e */
[----:B------:R-:W-:Y:S02]  /*b3c0*/  HADD2.F32 R35, -RZ, R6.H1_H1 ;  /* 0x30000006ff237230 */ /* 0x000fe40000004100 */
[----:B------:R-:W-:Y:S01]  /*b3d0*/  FMUL.FTZ R44, R4, R42 ;  /* 0x0000002a042c7220 */ /* 0x000fe20000410000 */
[--C-:B------:R-:W-:Y:S02]  /*b3e0*/  HADD2.F32 R6, -RZ, R5.reuse.H0_H0 ;  /* 0x20000005ff067230 */ /* 0x100fe40000004100 */
[----:B------:R-:W-:Y:S01]  /*b3f0*/  FFMA.FTZ R45, R38, R41, -R45 ;  /* 0x00000029262d7223 */ /* 0x000fe2000001082d */
[-C--:B------:R-:W-:Y:S01]  /*b400*/  FMUL.FTZ R46, R4, R40.reuse ;  /* 0x00000028042e7220 */ /* 0x080fe20000410000 */
[----:B------:R-:W-:Y:S02]  /*b410*/  HADD2.F32 R5, -RZ, R5.H1_H1 ;  /* 0x30000005ff057230 */ /* 0x000fe40000004100 */
[----:B------:R-:W-:Y:S01]  /*b420*/  FFMA.FTZ R44, R7, R40, -R44 ;  /* 0x00000028072c7223 */ /* 0x000fe2000001082c */
[----:B------:R-:W-:-:S02]  /*b430*/  HADD2.F32 R38, -RZ, R47.H0_H0 ;  /* 0x2000002fff267230 */ /* 0x000fc40000004100 */
[----:B------:R-:W-:Y:S01]  /*b440*/  FFMA.FTZ R39, R7, R42, R46 ;  /* 0x0000002a07277223 */ /* 0x000fe2000001002e */
[----:B------:R-:W-:Y:S02]  /*b450*/  HADD2.F32 R4, -RZ, R51.H0_H0 ;  /* 0x20000033ff047230 */ /* 0x000fe40000004100 */
[C---:B------:R-:W-:Y:S01]  /*b460*/  FMUL.FTZ R41, R35.reuse, R60 ;  /* 0x0000003c23297220 */ /* 0x040fe20000410000 */
[-C--:B------:R-:W-:Y:S01]  /*b470*/  FMUL.FTZ R43, R35, R61.reuse ;  /* 0x0000003d232b7220 */ /* 0x080fe20000410000 */
[C---:B------:R-:W-:Y:S01]  /*b480*/  FMUL.FTZ R7, R5.reuse, R38 ;  /* 0x0000002605077220 */ /* 0x040fe20000410000 */
[----:B------:R-:W-:Y:S01]  /*b490*/  FMUL.FTZ R35, R5, R4 ;  /* 0x0000000405237220 */ /* 0x000fe20000410000 */
[C---:B------:R-:W-:Y:S01]  /*b4a0*/  FFMA.FTZ R41, R34.reuse, R61, -R41 ;  /* 0x0000003d22297223 */ /* 0x040fe20000010829 */
[----:B------:R-:W-:Y:S01]  /*b4b0*/  FFMA.FTZ R34, R34, R60, R43 ;  /* 0x0000003c22227223 */ /* 0x000fe2000001002b */
[C---:B------:R-:W-:Y:S01]  /*b4c0*/  FFMA.FTZ R5, R6.reuse, R4, -R7 ;  /* 0x0000000406057223 */ /* 0x040fe20000010807 */
[----:B------:R-:W-:Y:S01]  /*b4d0*/  FFMA.FTZ R38, R6, R38, R35 ;  /* 0x0000002606267223 */ /* 0x000fe20000010023 */
[----:B------:R-:W-:-:S02]  /*b4e0*/  F2FP.F16.F32.PACK_AB R7, R52, R45 ;  /* 0x0000002d3407723e */ /* 0x000fc400000000ff */
[----:B------:R-:W-:Y:S02]  /*b4f0*/  F2FP.F16.F32.PACK_AB R6, R34, R41 ;  /* 0x000000292206723e */ /* 0x000fe400000000ff */
[----:B------:R-:W-:Y:S02]  /*b500*/  F2FP.F16.F32.PACK_AB R4, R39, R44 ;  /* 0x0000002c2704723e */ /* 0x000fe400000000ff */
[----:B------:R-:W-:-:S05]  /*b510*/  F2FP.F16.F32.PACK_AB R5, R38, R5 ;  /* 0x000000052605723e */ /* 0x000fca00000000ff */
[----:B------:R1:W-:Y:S02]  /*b520*/  STS.128 [R204+0x1000], R4 ;  /* 0x00100004cc007388 */ /* 0x0003e40000000c00 */
.L_x_1634:
[----:B------:R-:W-:Y:S05]  /*b530*/  BSYNC B2 ;  /* 0x0000000000027941 */ /* 0x000fea0003800000 */
.L_x_1633:
[----:B------:R-:W-:Y:S05]  /*b540*/  @P1 BRA `(.L_x_1632) ;  /* 0x0000000000a81947 */ /* 0x000fea0003800000 */
[----:B-1----:R-:W1:Y:S01]  /*b550*/  LDS.128 R4, [R204+0x5000] ;  /* 0x00500000cc047984 */ /* 0x002e620000000c00 */
[----:B------:R-:W-:Y:S01]  /*b560*/  SHF.R.U32.HI R35, RZ, 0x10, R33 ;  /* 0x00000010ff237819 */ /* 0x000fe20000011621 */
[----:B------:R-:W-:Y:S01]  /*b570*/  HADD2.F32 R34, -RZ, R57.H0_H0 ;  /* 0x20000039ff227230 */ /* 0x000fe20000004100 */
[----:B------:R-:W-:Y:S01]  /*b580*/  SHF.R.U32.HI R39, RZ, 0x10, R31 ;  /* 0x00000010ff277819 */ /* 0x000fe2000001161f */
[----:B------:R-:W-:Y:S01]  /*b590*/  HADD2.F32 R38, -RZ, R55.H0_H0 ;  /* 0x20000037ff267230 */ /* 0x000fe20000004100 */
[----:B------:R-:W-:Y:S01]  /*b5a0*/  SHF.R.U64 R45, R32, 0x10, R33 ;  /* 0x00000010202d7819 */ /* 0x000fe20000001221 */
[----:B------:R-:W-:Y:S01]  /*b5b0*/  HADD2.F32 R35, -RZ, R35.H0_H0 ;  /* 0x20000023ff237230 */ /* 0x000fe20000004100 */
[----:B------:R-:W-:Y:S01]  /*b5c0*/  SHF.R.U64 R43, R30, 0x10, R31 ;  /* 0x000000101e2b7819 */ /* 0x000fe2000000121f */
[----:B------:R-:W-:Y:S02]  /*b5d0*/  HADD2.F32 R39, -RZ, R39.H0_H0 ;  /* 0x20000027ff277230 */ /* 0x000fe40000004100 */
[----:B------:R-:W-:-:S02]  /*b5e0*/  HADD2.F32 R55, -RZ, R55.H1_H1 ;  /* 0x30000037ff377230 */ /* 0x000fc40000004100 */
        /* <DEDUP_REMOVED lines=22> */
[-C--:B------:R-:W-:Y:S01]  /*b750*/  FMUL.FTZ R31, R5, R4.reuse ;  /* 0x00000004051f7220 */ /* 0x080fe20000410000 */
        /* <DEDUP_REMOVED lines=9> */
.L_x_1632:
[----:B------:R-:W-:Y:S05]  /*b7f0*/  BSYNC B1 ;  /* 0x0000000000017941 */ /* 0x000fea0003800000 */
.L_x_1631:
[----:B------:R-:W-:Y:S01]  /*b800*/  ISETP.GE.AND P0, PT, R211, R0, PT ;  /* 0x00000000d300720c */ /* 0x000fe20003f06270 */
[----:B------:R-:W-:-:S12]  /*b810*/  BSSY B1, `(.L_x_1635) ;  /* 0x000005d000017945 */ /* 0x000fd80003800000 */
[----:B------:R-:W-:Y:S05]  /*b820*/  @P0 BRA `(.L_x_1636) ;  /* 0x00000004006c0947 */ /* 0x000fea0003800000 */
[----:B-123--:R-:W1:Y:S01]  /*b830*/  LDC R4, c[0x0][0x3f4] ;  /* 0x0000fd00ff047b82 */ /* 0x00ee620000000800 */
[----:B------:R-:W-:Y:S01]  /*b840*/  BSSY B2, `(.L_x_1637) ;  /* 0x000002e000027945 */ /* 0x000fe20003800000 */
[-C--:B-1----:R-:W-:Y:S02]  /*b850*/  ISETP.GE.AND P0, PT, R18, R4.reuse, PT ;  /* 0x000000041200720c */ /* 0x082fe40003f06270 */
[----:B------:R-:W-:-:S11]  /*b860*/  ISETP.GE.AND P1, PT, R185, R4, PT ;  /* 0x00000004b900720c */ /* 0x000fd60003f26270 */
[----:B------:R-:W-:Y:S05]  /*b870*/  @P0 BRA `(.L_x_1638) ;  /* 0x0000000000a80947 */ /* 0x000fea0003800000 */
[----:B------:R-:W1:Y:S01]  /*b880*/  LDS.128 R4, [R204+0x2000] ;  /* 0x00200000cc047984 */ /* 0x000e620000000c00 */
[----:B------:R-:W-:Y:S01]  /*b890*/  SHF.R.U32.HI R31, RZ, 0x10, R29 ;  /* 0x00000010ff1f7819 */ /* 0x000fe2000001161d */
[----:B------:R-:W-:Y:S01]  /*b8a0*/  HADD2.F32 R30, -RZ, R59.H0_H0 ;  /* 0x2000003bff1e7230 */ /* 0x000fe20000004100 */
[----:B------:R-:W-:Y:S01]  /*b8b0*/  SHF.R.U32.HI R33, RZ, 0x10, R27 ;  /* 0x00000010ff217819 */ /* 0x000fe2000001161b */
[--C-:B------:R-:W-:Y:S01]  /*b8c0*/  HADD2.F32 R32, -RZ, R58.reuse.H0_H0 ;  /* 0x2000003aff207230 */ /* 0x100fe20000004100 */
        /* <DEDUP_REMOVED lines=37> */
.L_x_1638:
[----:B------:R-:W-:Y:S05]  /*bb20*/  BSYNC B2 ;  /* 0x0000000000027941 */ /* 0x000fea0003800000 */
.L_x_1637:
[----:B------:R-:W-:Y:S05]  /*bb30*/  @P1 BRA `(.L_x_1636) ;  /* 0x0000000000a81947 */ /* 0x000fea0003800000 */
[----:B-1----:R-:W1:Y:S01]  /*bb40*/  LDS.128 R4, [R204+0x6000] ;  /* 0x00600000cc047984 */ /* 0x002e620000000c00 */
[----:B------:R-:W-:Y:S01]  /*bb50*/  SHF.R.U32.HI R27, RZ, 0x10, R21 ;  /* 0x00000010ff1b7819 */ /* 0x000fe20000011615 */
[----:B------:R-:W-:Y:S01]  /*bb60*/  HADD2.F32 R26, -RZ, R54.H0_H0 ;  /* 0x20000036ff1a7230 */ /* 0x000fe20000004100 */
[--C-:B------:R-:W-:Y:S01]  /*bb70*/  SHF.R.U32.HI R29, RZ, 0x10, R25.reuse ;  /* 0x00000010ff1d7819 */ /* 0x100fe20000011619 */
        /* <DEDUP_REMOVED lines=25> */
[CC--:B------:R-:W-:Y:S01]  /*bd10*/  FMUL.FTZ R27, R21.reuse, R37.reuse ;  /* 0x00000025151b7220 */ /* 0x0c0fe20000410000 */
[----:B------:R-:W-:Y:S01]  /*bd20*/  FMUL.FTZ R26, R21, R54 ;  /* 0x00000036151a7220 */ /* 0x000fe20000410000 */
        /* <DEDUP_REMOVED lines=11> */
.L_x_1636:
[----:B------:R-:W-:Y:S05]  /*bde0*/  BSYNC B1 ;  /* 0x0000000000017941 */ /* 0x000fea0003800000 */
.L_x_1635:
[----:B------:R-:W-:-:S13]  /*bdf0*/  ISETP.GE.AND P0, PT, R210, R0, PT ;  /* 0x00000000d200720c */ /* 0x000fda0003f06270 */
[----:B------:R-:W-:Y:S05]  /*be00*/  @P0 BRA `(.L_x_1639) ;  /* 0x0000002800b40947 */ /* 0x000fea0003800000 */
[----:B------:R-:W5:Y:S01]  /*be10*/  LDC R0, c[0x0][0x3f4] ;  /* 0x0000fd00ff007b82 */ /* 0x000f620000000800 */
[----:B------:R-:W-:Y:S01]  /*be20*/  BSSY B1, `(.L_x_1640) ;  /* 0x000002e000017945 */ /* 0x000fe20003800000 */
[-C--:B-----5:R-:W-:Y:S02]  /*be30*/  ISETP.GE.AND P0, PT, R18, R0.reuse, PT ;  /* 0x000000001200720c */ /* 0x0a0fe40003f06270 */
[----:B------:R-:W-:-:S11]  /*be40*/  ISETP.GE.AND P1, PT, R185, R0, PT ;  /* 0x00000000b900720c */ /* 0x000fd60003f26270 */
[----:B------:R-:W-:Y:S05]  /*be50*/  @P0 BRA `(.L_x_1641) ;  /* 0x0000000000a80947 */ /* 0x000fea0003800000 */
[----:B-1234-:R-:W1:Y:S01]  /*be60*/  LDS.128 R4, [R204+0x3000] ;  /* 0x00300000cc047984 */ /* 0x01ee620000000c00 */
[----:B------:R-:W-:Y:S01]  /*be70*/  SHF.R.U32.HI R20, RZ, 0x10, R15 ;  /* 0x00000010ff147819 */ /* 0x000fe2000001160f */
[--C-:B------:R-:W-:Y:S01]  /*be80*/  HADD2.F32 R21, -RZ, R49.reuse.H0_H0 ;  /* 0x20000031ff157230 */ /* 0x100fe20000004100 */
[----:B------:R-:W-:Y:S01]  /*be90*/  SHF.R.U32.HI R24, RZ, 0x10, R9 ;  /* 0x00000010ff187819 */ /* 0x000fe20000011609 */
[----:B------:R-:W-:Y:S01]  /*bea0*/  HADD2.F32 R49, -RZ, R49.H1_H1 ;  /* 0x30000031ff317230 */ /* 0x000fe20000004100 */
[----:B------:R-:W-:Y:S01]  /*beb0*/  SHF.R.U64 R30, R14, 0x10, R15 ;  /* 0x000000100e1e7819 */ /* 0x000fe2000000120f */
[----:B------:R-:W-:Y:S01]  /*bec0*/  HADD2.F32 R20, -RZ, R20.H0_H0 ;  /* 0x20000014ff147230 */ /* 0x000fe20000004100 */
        /* <DEDUP_REMOVED lines=11> */
[C---:B------:R-:W-:Y:S01]  /*bf80*/  FFMA.FTZ R29, R9.reuse, R24, R27 ;  /* 0x00000018091d7223 */ /* 0x040fe2000001001b */
[----:B------:R-:W-:Y:S02]  /*bf90*/  HADD2.F32 R8, -RZ, R6.H1_H1 ;  /* 0x30000006ff087230 */ /* 0x000fe40000004100 */
[C---:B------:R-:W-:Y:S01]  /*bfa0*/  FMUL.FTZ R25, R4.reuse, R21 ;  /* 0x0000001504197220 */ /* 0x040fe20000410000 */
[--C-:B------:R-:W-:Y:S02]  /*bfb0*/  HADD2.F32 R6, -RZ, R5.reuse.H0_H0 ;  /* 0x20000005ff067230 */ /* 0x100fe40000004100 */
[----:B------:R-:W-:Y:S01]  /*bfc0*/  FFMA.FTZ R26, R9, R20, -R26 ;  /* 0x00000014091a7223 */ /* 0x000fe2000001081a */
[-C--:B------:R-:W-:Y:S01]  /*bfd0*/  FMUL.FTZ R27, R4, R15.reuse ;  /* 0x0000000f041b7220 */ /* 0x080fe20000410000 */
[----:B------:R-:W-:Y:S02]  /*bfe0*/  HADD2.F32 R5, -RZ, R5.H1_H1 ;  /* 0x30000005ff057230 */ /* 0x000fe40000004100 */
[----:B------:R-:W-:Y:S01]  /*bff0*/  FFMA.FTZ R25, R0, R15, -R25 ;  /* 0x0000000f00197223 */ /* 0x000fe20000010819 */
[----:B------:R-:W-:-:S02]  /*c000*/  HADD2.F32 R9, -RZ, R28.H0_H0 ;  /* 0x2000001cff097230 */ /* 0x000fc40000004100 */
[C---:B------:R-:W-:Y:S01]  /*c010*/  FMUL.FTZ R14, R8.reuse, R49 ;  /* 0x00000031080e7220 */ /* 0x040fe20000410000 */
[----:B------:R-:W-:Y:S02]  /*c020*/  HADD2.F32 R4, -RZ, R30.H0_H0 ;  /* 0x2000001eff047230 */ /* 0x000fe40000004100 */
[-C--:B------:R-:W-:Y:S01]  /*c030*/  FMUL.FTZ R20, R8, R50.reuse ;  /* 0x0000003208147220 */ /* 0x080fe20000410000 */
[----:B------:R-:W-:Y:S01]  /*c040*/  FFMA.FTZ R0, R0, R21, R27 ;  /* 0x0000001500007223 */ /* 0x000fe2000001001b */
[----:B------:R-:W-:Y:S01]  /*c050*/  FMUL.FTZ R15, R5, R9 ;  /* 0x00000009050f7220 */ /* 0x000fe20000410000 */
[----:B------:R-:W-:Y:S01]  /*c060*/  FFMA.FTZ R14, R7, R50, -R14 ;  /* 0x00000032070e7223 */ /* 0x000fe2000001080e */
[-C--:B------:R-:W-:Y:S01]  /*c070*/  FMUL.FTZ R8, R5, R4.reuse ;  /* 0x0000000405087220 */ /* 0x080fe20000410000 */
[----:B------:R-:W-:Y:S01]  /*c080*/  FFMA.FTZ R49, R7, R49, R20 ;  /* 0x0000003107317223 */ /* 0x000fe20000010014 */
[C---:B------:R-:W-:Y:S01]  /*c090*/  FFMA.FTZ R5, R6.reuse, R4, -R15 ;  /* 0x0000000406057223 */ /* 0x040fe2000001080f */
[----:B------:R-:W-:Y:S01]  /*c0a0*/  F2FP.F16.F32.PACK_AB R7, R29, R26 ;  /* 0x0000001a1d07723e */ /* 0x000fe200000000ff */
[----:B------:R-:W-:Y:S01]  /*c0b0*/  FFMA.FTZ R8, R6, R9, R8 ;  /* 0x0000000906087223 */ /* 0x000fe20000010008 */
[----:B------:R-:W-:-:S02]  /*c0c0*/  F2FP.F16.F32.PACK_AB R4, R0, R25 ;  /* 0x000000190004723e */ /* 0x000fc400000000ff */
[----:B------:R-:W-:Y:S02]  /*c0d0*/  F2FP.F16.F32.PACK_AB R6, R49, R14 ;  /* 0x0000000e3106723e */ /* 0x000fe400000000ff */
[----:B------:R-:W-:-:S05]  /*c0e0*/  F2FP.F16.F32.PACK_AB R5, R8, R5 ;  /* 0x000000050805723e */ /* 0x000fca00000000ff */
[----:B------:R1:W-:Y:S02]  /*c0f0*/  STS.128 [R204+0x3000], R4 ;  /* 0x00300004cc007388 */ /* 0x0003e40000000c00 */
.L_x_1641:
[----:B------:R-:W-:Y:S05]  /*c100*/  BSYNC B1 ;  /* 0x0000000000017941 */ /* 0x000fea0003800000 */
.L_x_1640:
[----:B------:R-:W-:Y:S05]  /*c110*/  @P1 BRA `(.L_x_1639) ;  /* 0x0000002400f01947 */ /* 0x000fea0003800000 */
[----:B-1234-:R-:W1:Y:S01]  /*c120*/  LDS.128 R4, [R204+0x7000] ;  /* 0x00700000cc047984 */ /* 0x01ee620000000c00 */
[--C-:B------:R-:W-:Y:S02]  /*c130*/  SHF.R.U64 R26, R12, 0x10, R13.reuse ;  /* 0x000000100c1a7819 */ /* 0x100fe4000000120d */
[----:B------:R-:W-:Y:S01]  /*c140*/  SHF.R.U32.HI R12, RZ, 0x10, R13 ;  /* 0x00000010ff0c7819 */ /* 0x000fe2000001160d */
[----:B------:R-:W-:Y:S01]  /*c150*/  HADD2.F32 R13, -RZ, R3.H0_H0 ;  /* 0x20000003ff0d7230 */ /* 0x000fe20000004100 */
[--C-:B------:R-:W-:Y:S02]  /*c160*/  SHF.R.U32.HI R14, RZ, 0x10, R11.reuse ;  /* 0x00000010ff0e7819 */ /* 0x100fe4000001160b */
[----:B------:R-:W-:Y:S01]  /*c170*/  SHF.R.U64 R24, R10, 0x10, R11 ;  /* 0x000000100a187819 */ /* 0x000fe2000000120b */
[----:B------:R-:W-:Y:S02]  /*c180*/  HADD2.F32 R12, -RZ, R12.H0_H0 ;  /* 0x2000000cff0c7230 */ /* 0x000fe40000004100 */
[----:B------:R-:W-:-:S02]  /*c190*/  HADD2.F32 R14, -RZ, R14.H0_H0 ;  /* 0x2000000eff0e7230 */ /* 0x000fc40000004100 */
[--C-:B------:R-:W-:Y:S02]  /*c1a0*/  HADD2.F32 R11, -RZ, R48.reuse.H0_H0 ;  /* 0x20000030ff0b7230 */ /* 0x100fe40000004100 */
[----:B------:R-:W-:Y:S02]  /*c1b0*/  HADD2.F32 R48, -RZ, R48.H1_H1 ;  /* 0x30000030ff307230 */ /* 0x000fe40000004100 */
[--C-:B-1----:R-:W-:Y:S02]  /*c1c0*/  HADD2.F32 R10, -RZ, R7.reuse.H1_H1 ;  /* 0x30000007ff0a7230 */ /* 0x102fe40000004100 */
[----:B------:R-:W-:Y:S02]  /*c1d0*/  HADD2.F32 R9, -RZ, R7.H0_H0 ;  /* 0x20000007ff097230 */ /* 0x000fe40000004100 */
[--C-:B------:R-:W-:Y:S02]  /*c1e0*/  HADD2.F32 R0, -RZ, R4.reuse.H0_H0 ;  /* 0x20000004ff007230 */ /* 0x100fe40000004100 */
[C---:B------:R-:W-:Y:S01]  /*c1f0*/  FMUL.FTZ R20, R10.reuse, R14 ;  /* 0x0000000e0a147220 */ /* 0x040fe20000410000 */
[----:B------:R-:W-:Y:S01]  /*c200*/  FMUL.FTZ R21, R10, R12 ;  /* 0x0000000c0a157220 */ /* 0x000fe20000410000 */
[----:B------:R-:W-:-:S02]  /*c210*/  HADD2.F32 R4, -RZ, R4.H1_H1 ;  /* 0x30000004ff047230 */ /* 0x000fc40000004100 */
[C---:B------:R-:W-:Y:S01]  /*c220*/  FFMA.FTZ R20, R9.reuse, R12, -R20 ;  /* 0x0000000c09147223 */ /* 0x040fe20000010814 */
[----:B------:R-:W-:Y:S01]  /*c230*/  FFMA.FTZ R25, R9, R14, R21 ;  /* 0x0000000e09197223 */ /* 0x000fe20000010015 */
[--C-:B------:R-:W-:Y:S02]  /*c240*/  HADD2.F32 R7, -RZ, R6.reuse.H0_H0 ;  /* 0x20000006ff077230 */ /* 0x100fe40000004100 */
[C---:B------:R-:W-:Y:S01]  /*c250*/  FMUL.FTZ R15, R4.reuse, R13 ;  /* 0x0000000d040f7220 */ /* 0x040fe20000410000 */
[----:B------:R-:W-:Y:S02]  /*c260*/  HADD2.F32 R8, -RZ, R6.H1_H1 ;  /* 0x30000006ff087230 */ /* 0x000fe40000004100 */
[-C--:B------:R-:W-:Y:S01]  /*c270*/  FMUL.FTZ R21, R4, R11.reuse ;  /* 0x0000000b04157220 */ /* 0x080fe20000410000 */
[----:B------:R-:W-:Y:S02]  /*c280*/  HADD2.F32 R9, -RZ, R3.H1_H1 ;  /* 0x30000003ff097230 */ /* 0x000fe40000004100 */
[----:B------:R-:W-:Y:S01]  /*c290*/  FFMA.FTZ R15, R0, R11, -R15 ;  /* 0x0000000b000f7223 */ /* 0x000fe2000001080f */
[----:B------:R-:W-:-:S02]  /*c2a0*/  HADD2.F32 R6, -RZ, R5.H0_H0 ;  /* 0x20000005ff067230 */ /* 0x000fc40000004100 */
[----:B------:R-:W-:Y:S01]  /*c2b0*/  FFMA.FTZ R0, R0, R13, R21 ;  /* 0x0000000d00007223 */ /* 0x000fe20000010015 */
[----:B------:R-:W-:Y:S02]  /*c2c0*/  HADD2.F32 R5, -RZ, R5.H1_H1 ;  /* 0x30000005ff057230 */ /* 0x000fe40000004100 */
[CC--:B------:R-:W-:Y:S01]  /*c2d0*/  FMUL.FTZ R10, R8.reuse, R9.reuse ;  /* 0x00000009080a7220 */ /* 0x0c0fe20000410000 */
[----:B------:R-:W-:Y:S02]  /*c2e0*/  HADD2.F32 R4, -RZ, R24.H0_H0 ;  /* 0x20000018ff047230 */ /* 0x000fe40000004100 */
[-C--:B------:R-:W-:Y:S01]  /*c2f0*/  FMUL.FTZ R8, R8, R48.reuse ;  /* 0x0000003008087220 */ /* 0x080fe20000410000 */
[----:B------:R-:W-:Y:S02]  /*c300*/  HADD2.F32 R3, -RZ, R26.H0_H0 ;  /* 0x2000001aff037230 */ /* 0x000fe40000004100 */
[----:B------:R-:W-:Y:S01]  /*c310*/  FFMA.FTZ R10, R7, R48, -R10 ;  /* 0x00000030070a7223 */ /* 0x000fe2000001080a */
[----:B------:R-:W-:Y:S01]  /*c320*/  FMUL.FTZ R11, R5, R4 ;  /* 0x00000004050b7220 */ /* 0x000fe20000410000 */
[----:B------:R-:W-:Y:S01]  /*c330*/  FFMA.FTZ R9, R7, R9, R8 ;  /* 0x0000000907097223 */ /* 0x000fe20000010008 */
[-C--:B------:R-:W-:Y:S01]  /*c340*/  FMUL.FTZ R13, R5, R3.reuse ;  /* 0x00000003050d7220 */ /* 0x080fe20000410000 */
[----:B------:R-:W-:Y:S01]  /*c350*/  F2FP.F16.F32.PACK_AB R7, R25, R20 ;  /* 0x000000141907723e */ /* 0x000fe200000000ff */
[----:B------:R-:W-:-:S02]  /*c360*/  FFMA.FTZ R5, R6, R3, -R11 ;  /* 0x0000000306057223 */ /* 0x000fc4000001080b */
[----:B------:R-:W-:Y:S01]  /*c370*/  FFMA.FTZ R8, R6, R4, R13 ;  /* 0x0000000406087223 */ /* 0x000fe2000001000d */
[----:B------:R-:W-:Y:S02]  /*c380*/  F2FP.F16.F32.PACK_AB R6, R9, R10 ;  /* 0x0000000a0906723e */ /* 0x000fe400000000ff */
[----:B------:R-:W-:Y:S02]  /*c390*/  F2FP.F16.F32.PACK_AB R4, R0, R15 ;  /* 0x0000000f0004723e */ /* 0x000fe400000000ff */
[----:B------:R-:W-:-:S05]  /*c3a0*/  F2FP.F16.F32.PACK_AB R5, R8, R5 ;  /* 0x000000050805723e */ /* 0x000fca00000000ff */
[----:B------:R1:W-:Y:S01]  /*c3b0*/  STS.128 [R204+0x7000], R4 ;  /* 0x00700004cc007388 */ /* 0x0003e20000000c00 */
[----:B------:R-:W-:Y:S05]  /*c3c0*/  BRA `(.L_x_1639) ;  /* 0x0000002400447947 */ /* 0x000fea0003800000 */
.L_x_1612:
[----:B------:R-:W0:Y:S01]  /*c3d0*/  LDC R6, c[0x0][0x448] ;  /* 0x00011200ff067b82 */ /* 0x000e220000000800 */
[----:B------:R-:W-:Y:S01]  /*c3e0*/  ULDC.64 UR4, c[0x0][0x3f8] ;  /* 0x0000fe0000047ab9 */ /* 0x000fe20000000a00 */
[----:B------:R-:W-:Y:S01]  /*c3f0*/  ULDC.64 UR6, c[0x0][0x408] ;  /* 0x0001020000067ab9 */ /* 0x000fe20000000a00 */
[----:B------:R-:W-:Y:S02]  /*c400*/  IMAD.MOV.U32 R25, RZ, RZ, R27 ;  /* 0x000000ffff197224 */ /* 0x000fe400078e001b */
[----:B------:R-:W-:Y:S01]  /*c410*/  IMAD.MOV.U32 R113, RZ, RZ, R29 ;  /* 0x000000ffff717224 */ /* 0x000fe200078e001d */
[----:B0-----:R-:W-:-:S13]  /*c420*/  ISETP.NE.AND P0, PT, R6, 0x1, PT ;  /* 0x000000010600780c */ /* 0x001fda0003f05270 */
[----:B------:R-:W0:Y:S08]  /*c430*/  @P0 LDC R0, c[0x0][0x44c] ;  /* 0x00011300ff000b82 */ /* 0x000e300000000800 */
[----:B------:R-:W1:Y:S01]  /*c440*/  @P0 LDC R5, c[0x0][0x450] ;  /* 0x00011400ff050b82 */ /* 0x000e620000000800 */
[----:B0-----:R-:W-:-:S05]  /*c450*/  @P0 IMAD.HI.U32 R0, R3, R0, RZ ;  /* 0x0000000003000227 */ /* 0x001fca00078e00ff */
[----:B-1----:R-:W-:-:S04]  /*c460*/  @P0 SHF.R.U32.HI R3, RZ, R5, R0 ;  /* 0x00000005ff030219 */ /* 0x002fc80000011600 */
        /* <DEDUP_REMOVED lines=17> */
[----:B------:R-:W0:Y:S01]  /*c580*/  LDC R54, c[0x0][0x3f4] ;  /* 0x0000fd00ff367b82 */ /* 0x000e220000000800 */
[----:B------:R-:W1:Y:S01]  /*c590*/  SHFL.IDX PT, R4, R32, RZ, 0x181f ;  /* 0x00181fff20047589 */ /* 0x000e6200000e0000 */
[----:B------:R-:W-:-:S03]  /*c5a0*/  IMAD R3, R187, R6, RZ ;  /* 0x00000006bb037224 */ /* 0x000fc600078e02ff */
[----:B------:R-:W2:Y:S04]  /*c5b0*/  SHFL.IDX PT, R0, R35, RZ, 0x181f ;  /* 0x00181fff23007589 */ /* 0x000ea800000e0000 */
[----:B------:R-:W3:Y:S04]  /*c5c0*/  SHFL.IDX PT, R14, R34, RZ, 0x181f ;  /* 0x00181fff220e7589 */ /* 0x000ee800000e0000 */
[----:B------:R-:W4:Y:S01]  /*c5d0*/  SHFL.IDX PT, R5, R33, RZ, 0x181f ;  /* 0x00181fff21057589 */ /* 0x000f2200000e0000 */
[----:B0-----:R-:W-:-:S04]  /*c5e0*/  ISETP.GE.AND P0, PT, R16, R54, PT ;  /* 0x000000361000720c */ /* 0x001fc80003f06270 */
[----:B------:R-:W-:-:S13]  /*c5f0*/  ISETP.GE.OR P1, PT, R56, R3, P0 ;  /* 0x000000033800720c */ /* 0x000fda0000726670 */
[C---:B------:R-:W-:Y:S01]  /*c600*/  @!P1 IMAD.SHL.U32 R21, R16.reuse, 0x2, RZ ;  /* 0x0000000210159824 */ /* 0x040fe200078e00ff */
[----:B------:R-:W-:-:S04]  /*c610*/  @!P1 SHF.L.U64.HI R6, R16, 0x1, R17 ;  /* 0x0000000110069819 */ /* 0x000fc80000010211 */
[----:B-1----:R-:W-:-:S05]  /*c620*/  @!P1 IADD3 R4, P2, R4, R21, RZ ;  /* 0x0000001504049210 */ /* 0x002fca0007f5e0ff */
[----:B--2---:R-:W-:Y:S02]  /*c630*/  @!P1 IMAD.X R7, R0, 0x1, R6, P2 ;  /* 0x0000000100079824 */ /* 0x004fe400010e0606 */
[----:B------:R-:W-:Y:S02]  /*c640*/  @!P1 IMAD.MOV.U32 R8, RZ, RZ, R4 ;  /* 0x000000ffff089224 */ /* 0x000fe400078e0004 */
[----:B------:R-:W-:-:S06]  /*c650*/  @!P1 IMAD.MOV.U32 R9, RZ, RZ, R7 ;  /* 0x000000ffff099224 */ /* 0x000fcc00078e0007 */
[----:B------:R-:W2:Y:S01]  /*c660*/  @!P1 LD.E.128 R8, desc[UR42][R8.64] ;  /* 0x0000002a08089980 */ /* 0x000ea2000c101d00 */
[----:B---3--:R-:W-:-:S05]  /*c670*/  @!P1 IADD3 R14, P2, R14, R21, RZ ;  /* 0x000000150e0e9210 */ /* 0x008fca0007f5e0ff */
[----:B----4-:R-:W-:Y:S02]  /*c680*/  @!P1 IMAD.X R5, R5, 0x1, R6, P2 ;  /* 0x0000000105059824 */ /* 0x010fe400010e0606 */
[----:B------:R-:W-:-:S06]  /*c690*/  @!P1 IMAD.MOV.U32 R4, RZ, RZ, R14 ;  /* 0x000000ffff049224 */ /* 0x000fcc00078e000e */
[----:B------:R-:W3:Y:S01]  /*c6a0*/  @!P1 LD.E.128 R4, desc[UR42][R4.64] ;  /* 0x0000002a04049980 */ /* 0x000ee2000c101d00 */
[----:B------:R-:W-:Y:S02]  /*c6b0*/  CS2R R46, SRZ ;  /* 0x00000000002e7805 */ /* 0x000fe4000001ff00 */
[----:B------:R-:W-:Y:S02]  /*c6c0*/  CS2R R44, SRZ ;  /* 0x00000000002c7805 */ /* 0x000fe4000001ff00 */
[----:B------:R-:W-:Y:S01]  /*c6d0*/  CS2R R48, SRZ ;  /* 0x0000000000307805 */ /* 0x000fe2000001ff00 */
[----:B------:R0:W1:Y:S01]  /*c6e0*/  SHFL.IDX PT, R14, R34, 0x1, 0x181f ;  /* 0x00381f00220e7f89 */ /* 0x00006200000e0000 */
[----:B------:R-:W-:Y:S02]  /*c6f0*/  CS2R R50, SRZ ;  /* 0x0000000000327805 */ /* 0x000fe4000001ff00 */
[----:B------:R-:W-:Y:S01]  /*c700*/  CS2R R24, SRZ ;  /* 0x0000000000187805 */ /* 0x000fe2000001ff00 */
[----:B--2---:R-:W-:-:S02]  /*c710*/  @!P1 IMAD.MOV.U32 R46, RZ, RZ, R8 ;  /* 0x000000ffff2e9224 */ /* 0x004fc400078e0008 */
[----:B------:R-:W-:Y:S01]  /*c720*/  @!P1 IMAD.MOV.U32 R47, RZ, RZ, R9 ;  /* 0x000000ffff2f9224 */ /* 0x000fe200078e0009 */
[----:B------:R0:W2:Y:S01]  /*c730*/  SHFL.IDX PT, R8, R32, 0x1, 0x181f ;  /* 0x00381f0020087f89 */ /* 0x0000a200000e0000 */
[----:B------:R-:W-:Y:S02]  /*c740*/  IMAD.MOV.U32 R0, RZ, RZ, R46 ;  /* 0x000000ffff007224 */ /* 0x000fe400078e002e */
[----:B------:R-:W-:Y:S01]  /*c750*/  IMAD.MOV.U32 R12, RZ, RZ, R47 ;  /* 0x000000ffff0c7224 */ /* 0x000fe200078e002f */
[----:B------:R0:W4:Y:S01]  /*c760*/  SHFL.IDX PT, R9, R33, 0x1, 0x181f ;  /* 0x00381f0021097f89 */ /* 0x00012200000e0000 */
[----:B------:R-:W-:Y:S01]  /*c770*/  @!P1 IMAD.MOV.U32 R48, RZ, RZ, R10 ;  /* 0x000000ffff309224 */ /* 0x000fe200078e000a */
[----:B------:R-:W-:Y:S01]  /*c780*/  PRMT R64, R64, 0x5410, R0 ;  /* 0x0000541040407816 */ /* 0x000fe20000000000 */
[----:B------:R-:W-:Y:S01]  /*c790*/  @!P1 IMAD.MOV.U32 R49, RZ, RZ, R11 ;  /* 0x000000ffff319224 */ /* 0x000fe200078e000b */
[----:B------:R0:W0:Y:S01]  /*c7a0*/  SHFL.IDX PT, R0, R35, 0x1, 0x181f ;  /* 0x00381f0023007f89 */ /* 0x00002200000e0000 */
[----:B------:R-:W-:Y:S01]  /*c7b0*/  IMAD.MOV.U32 R10, RZ, RZ, R48 ;  /* 0x000000ffff0a7224 */ /* 0x000fe200078e0030 */
[----:B------:R-:W-:Y:S01]  /*c7c0*/  PRMT R67, R12, 0x7610, R67 ;  /* 0x000076100c437816 */ /* 0x000fe20000000043 */
[----:B---3--:R-:W-:Y:S01]  /*c7d0*/  @!P1 IMAD.MOV.U32 R45, RZ, RZ, R5 ;  /* 0x000000ffff2d9224 */ /* 0x008fe200078e0005 */
[----:B------:R-:W-:Y:S01]  /*c7e0*/  @!P1 MOV R44, R4 ;  /* 0x00000004002c9202 */ /* 0x000fe20000000f00 */
[----:B------:R-:W-:-:S02]  /*c7f0*/  @!P1 IMAD.MOV.U32 R50, RZ, RZ, R6 ;  /* 0x000000ffff329224 */ /* 0x000fc400078e0006 */
[----:B------:R-:W-:Y:S02]  /*c800*/  @!P1 IMAD.MOV.U32 R51, RZ, RZ, R7 ;  /* 0x000000ffff339224 */ /* 0x000fe400078e0007 */
[----:B------:R-:W-:Y:S02]  /*c810*/  IMAD.MOV.U32 R11, RZ, RZ, R49 ;  /* 0x000000ffff0b7224 */ /* 0x000fe400078e0031 */
[----:B------:R-:W-:Y:S02]  /*c820*/  IMAD.MOV.U32 R4, RZ, RZ, R44 ;  /* 0x000000ffff047224 */ /* 0x000fe400078e002c */
[----:B------:R-:W-:Y:S01]  /*c830*/  IMAD.MOV.U32 R5, RZ, RZ, R45 ;  /* 0x000000ffff057224 */ /* 0x000fe200078e002d */
[----:B------:R-:W-:Y:S01]  /*c840*/  PRMT R37, R10, 0x5410, R11 ;  /* 0x000054100a257816 */ /* 0x000fe2000000000b */
[----:B------:R-:W-:Y:S02]  /*c850*/  IMAD.MOV.U32 R6, RZ, RZ, R50 ;  /* 0x000000ffff067224 */ /* 0x000fe400078e0032 */
[----:B------:R-:W-:Y:S01]  /*c860*/  IMAD.MOV.U32 R7, RZ, RZ, R51 ;  /* 0x000000ffff077224 */ /* 0x000fe200078e0033 */
[----:B------:R-:W-:-:S02]  /*c870*/  PRMT R67, R67, 0x5410, R5 ;  /* 0x0000541043437816 */ /* 0x000fc40000000005 */
[----:B------:R-:W-:Y:S02]  /*c880*/  PRMT R66, R6, 0x5410, R4 ;  /* 0x0000541006427816 */ /* 0x000fe40000000004 */
[----:B-12-4-:R-:W-:-:S07]  /*c890*/  PRMT R64, R7, 0x7610, R64 ;  /* 0x0000761007407816 */ /* 0x016fce0000000040 */
.L_x_1978:
[----:B------:R-:W-:Y:S01]  /*c8a0*/  VIADD R4, R56, 0x20 ;  /* 0x0000002038047836 */ /* 0x000fe20000000000 */
[----:B------:R-:W-:Y:S01]  /*c8b0*/  BSSY B1, `(.L_x_1643) ;  /* 0x0000012000017945 */ /* 0x000fe20003800000 */
[----:B------:R-:W-:Y:S02]  /*c8c0*/  CS2R R26, SRZ ;  /* 0x00000000001a7805 */ /* 0x000fe4000001ff00 */
[----:B------:R-:W-:Y:S02]  /*c8d0*/  CS2R R6, SRZ ;  /* 0x0000000000067805 */ /* 0x000fe4000001ff00 */
[----:B------:R-:W-:Y:S02]  /*c8e0*/  ISETP.GE.AND P1, PT, R4, R3, PT ;  /* 0x000000030400720c */ /* 0x000fe40003f26270 */
[----:B------:R-:W-:-:S11]  /*c8f0*/  CS2R R4, SRZ ;  /* 0x0000000000047805 */ /* 0x000fd6000001ff00 */
[----:B------:R-:W-:Y:S05]  /*c900*/  @P1 BRA `(.L_x_1644) ;  /* 0x0000000000301947 */ /* 0x000fea0003800000 */
[----:B------:R-:W-:Y:S02]  /*c910*/  CS2R R26, SRZ ;  /* 0x00000000001a7805 */ /* 0x000fe4000001ff00 */
[----:B------:R-:W-:Y:S02]  /*c920*/  CS2R R4, SRZ ;  /* 0x0000000000047805 */ /* 0x000fe4000001ff00 */
[----:B------:R-:W-:Y:S01]  /*c930*/  CS2R R6, SRZ ;  /* 0x0000000000067805 */ /* 0x000fe2000001ff00 */
[----:B------:R-:W-:Y:S06]  /*c940*/  @P0 BRA `(.L_x_1644) ;  /* 0x0000000000200947 */ /* 0x000fec0003800000 */
[C---:B------:R-:W-:Y:S01]  /*c950*/  IMAD.SHL.U32 R15, R16.reuse, 0x2, RZ ;  /* 0x00000002100f7824 */ /* 0x040fe200078e00ff */
[----:B------:R-:W-:-:S04]  /*c960*/  SHF.L.U64.HI R6, R16, 0x1, R17 ;  /* 0x0000000110067819 */ /* 0x000fc80000010211 */
[-C--:B------:R-:W-:Y:S02]  /*c970*/  IADD3 R4, P1, R8, R15.reuse, RZ ;  /* 0x0000000f08047210 */ /* 0x080fe40007f3e0ff */
[----:B------:R-:W-:-:S03]  /*c980*/  IADD3 R14, P2, R14, R15, RZ ;  /* 0x0000000f0e0e7210 */ /* 0x000fc60007f5e0ff */
[--C-:B0-----:R-:W-:Y:S02]  /*c990*/  IMAD.X R5, R0, 0x1, R6.reuse, P1 ;  /* 0x0000000100057824 */ /* 0x101fe400008e0606 */
[----:B------:R-:W-:-:S04]  /*c9a0*/  IMAD.X R15, R9, 0x1, R6, P2 ;  /* 0x00000001090f7824 */ /* 0x000fc800010e0606 */
[----:B------:R-:W5:Y:S04]  /*c9b0*/  LD.E.128 R4, desc[UR42][R4.64] ;  /* 0x0000002a04047980 */ /* 0x000f68000c101d00 */
[----:B------:R1:W5:Y:S02]  /*c9c0*/  LD.E.128 R24, desc[UR42][R14.64] ;  /* 0x0000002a0e187980 */ /* 0x000364000c101d00 */
.L_x_1644:
[----:B------:R-:W-:Y:S05]  /*c9d0*/  BSYNC B1 ;  /* 0x0000000000017941 */ /* 0x000fea0003800000 */
.L_x_1643:
[----:B0----5:R-:W-:Y:S01]  /*c9e0*/  IMAD.MOV.U32 R0, RZ, RZ, R24 ;  /* 0x000000ffff007224 */ /* 0x021fe200078e0018 */
[----:B------:R-:W-:Y:S01]  /*c9f0*/  UMOV UR4, 0xffffffff ;  /* 0xffffffff00047882 */ /* 0x000fe20000000000 */
[----:B------:R-:W-:Y:S02]  /*ca00*/  IMAD.MOV.U32 R8, RZ, RZ, R25 ;  /* 0x000000ffff087224 */ /* 0x000fe400078e0019 */
[----:B------:R-:W-:Y:S02]  /*ca10*/  IMAD.MOV.U32 R9, RZ, RZ, R26 ;  /* 0x000000ffff097224 */ /* 0x000fe400078e001a */
        /* <DEDUP_REMOVED lines=10> */
[----:B------:R-:W0:Y:S01]  /*cac0*/  SHFL.IDX PT, R8, R32, 0x2, 0x181f ;  /* 0x00581f0020087f89 */ /* 0x000e2200000e0000 */
[----:B------:R-:W-:-:S03]  /*cad0*/  VIADD R10, R56, 0x40 ;  /* 0x00000040380a7836 */ /* 0x000fc60000000000 */
[----:B------:R-:W2:Y:S02]  /*cae0*/  SHFL.IDX PT, R0, R35, 0x2, 0x181f ;  /* 0x00581f0023007f89 */ /* 0x000ea400000e0000 */
[----:B------:R-:W-:Y:S02]  /*caf0*/  ISETP.GE.OR P1, PT, R10, R3, P0 ;  /* 0x000000030a00720c */ /* 0x000fe40000726670 */
[----:B-1----:R-:W1:Y:S04]  /*cb00*/  SHFL.IDX PT, R14, R34, 0x2, 0x181f ;  /* 0x00581f00220e7f89 */ /* 0x002e6800000e0000 */
[----:B------:R-:W3:Y:S07]  /*cb10*/  SHFL.IDX PT, R20, R33, 0x2, 0x181f ;  /* 0x00581f0021147f89 */ /* 0x000eee00000e0000 */
[C---:B------:R-:W-:Y:S01]  /*cb20*/  @!P1 IMAD.SHL.U32 R21, R16.reuse, 0x2, RZ ;  /* 0x0000000210159824 */ /* 0x040fe200078e00ff */
[----:B------:R-:W-:-:S04]  /*cb30*/  @!P1 SHF.L.U64.HI R29, R16, 0x1, R17 ;  /* 0x00000001101d9819 */ /* 0x000fc80000010211 */
[----:B0-----:R-:W-:-:S05]  /*cb40*/  @!P1 IADD3 R8, P2, R8, R21, RZ ;  /* 0x0000001508089210 */ /* 0x001fca0007f5e0ff */
[----:B--2---:R-:W-:-:S06]  /*cb50*/  @!P1 IMAD.X R9, R0, 0x1, R29, P2 ;  /* 0x0000000100099824 */ /* 0x004fcc00010e061d */
[----:B------:R-:W2:Y:S01]  /*cb60*/  @!P1 LD.E.128 R8, desc[UR42][R8.64] ;  /* 0x0000002a08089980 */ /* 0x000ea2000c101d00 */
[----:B-1----:R-:W-:-:S05]  /*cb70*/  @!P1 IADD3 R28, P2, R14, R21, RZ ;  /* 0x000000150e1c9210 */ /* 0x002fca0007f5e0ff */
[----:B---3--:R-:W-:-:S06]  /*cb80*/  @!P1 IMAD.X R29, R20, 0x1, R29, P2 ;  /* 0x00000001141d9824 */ /* 0x008fcc00010e061d */
[----:B------:R-:W3:Y:S01]  /*cb90*/  @!P1 LD.E.128 R28, desc[UR42][R28.64] ;  /* 0x0000002a1c1c9980 */ /* 0x000ee2000c101d00 */
[----:B------:R-:W-:Y:S02]  /*cba0*/  CS2R R20, SRZ ;  /* 0x0000000000147805 */ /* 0x000fe4000001ff00 */
[----:B------:R-:W-:Y:S02]  /*cbb0*/  CS2R R38, SRZ ;  /* 0x0000000000267805 */ /* 0x000fe4000001ff00 */
[----:B------:R-:W-:Y:S01]  /*cbc0*/  CS2R R40, SRZ ;  /* 0x0000000000287805 */ /* 0x000fe2000001ff00 */
[----:B------:R-:W0:Y:S01]  /*cbd0*/  SHFL.IDX PT, R32, R32, 0x3, 0x181f ;  /* 0x00781f0020207f89 */ /* 0x000e2200000e0000 */
[----:B------:R-:W-:-:S03]  /*cbe0*/  CS2R R42, SRZ ;  /* 0x00000000002a7805 */ /* 0x000fc6000001ff00 */
[----:B------:R-:W1:Y:S04]  /*cbf0*/  SHFL.IDX PT, R34, R34, 0x3, 0x181f ;  /* 0x00781f0022227f89 */ /* 0x000e6800000e0000 */
[----:B------:R-:W4:Y:S01]  /*cc00*/  SHFL.IDX PT, R33, R33, 0x3, 0x181f ;  /* 0x00781f0021217f89 */ /* 0x000f2200000e0000 */
[----:B--2---:R-:W-:Y:S02]  /*cc10*/  @!P1 IMAD.MOV.U32 R20, RZ, RZ, R8 ;  /* 0x000000ffff149224 */ /* 0x004fe400078e0008 */
[----:B------:R-:W-:Y:S02]  /*cc20*/  @!P1 IMAD.MOV.U32 R21, RZ, RZ, R9 ;  /* 0x000000ffff159224 */ /* 0x000fe400078e0009 */
[----:B------:R-:W-:Y:S02]  /*cc30*/  IMAD.MOV.U32 R0, RZ, RZ, R20 ;  /* 0x000000ffff007224 */ /* 0x000fe400078e0014 */
[----:B------:R-:W-:-:S02]  /*cc40*/  IMAD.MOV.U32 R12, RZ, RZ, R21 ;  /* 0x000000ffff0c7224 */ /* 0x000fc400078e0015 */
[----:B------:R-:W-:Y:S02]  /*cc50*/  @!P1 IMAD.MOV.U32 R38, RZ, RZ, R10 ;  /* 0x000000ffff269224 */ /* 0x000fe400078e000a */
[----:B------:R-:W-:Y:S01]  /*cc60*/  @!P1 IMAD.MOV.U32 R39, RZ, RZ, R11 ;  /* 0x000000ffff279224 */ /* 0x000fe200078e000b */
[----:B------:R-:W-:Y:S01]  /*cc70*/  PRMT R59, R0, 0x5410, R12 ;  /* 0x00005410003b7816 */ /* 0x000fe2000000000c */
[----:B------:R-:W-:Y:S01]  /*cc80*/  IMAD.MOV.U32 R8, RZ, RZ, R38 ;  /* 0x000000ffff087224 */ /* 0x000fe200078e0026 */
[----:B------:R2:W0:Y:S01]  /*cc90*/  SHFL.IDX PT, R0, R35, 0x3, 0x181f ;  /* 0x00781f0023007f89 */ /* 0x00042200000e0000 */
[----:B------:R-:W-:Y:S02]  /*cca0*/  IMAD.MOV.U32 R9, RZ, RZ, R39 ;  /* 0x000000ffff097224 */ /* 0x000fe400078e0027 */
[----:B---3--:R-:W-:Y:S02]  /*ccb0*/  @!P1 IMAD.MOV.U32 R40, RZ, RZ, R28 ;  /* 0x000000ffff289224 */ /* 0x008fe400078e001c */
[----:B------:R-:W-:Y:S01]  /*ccc0*/  @!P1 IMAD.MOV.U32 R41, RZ, RZ, R29 ;  /* 0x000000ffff299224 */ /* 0x000fe200078e001d */
[----:B------:R-:W-:Y:S01]  /*ccd0*/  PRMT R52, R8, 0x5410, R9 ;  /* 0x0000541008347816 */ /* 0x000fe20000000009 */
[----:B------:R-:W-:Y:S01]  /*cce0*/  @!P1 IMAD.MOV.U32 R42, RZ, RZ, R30 ;  /* 0x000000ffff2a9224 */ /* 0x000fe200078e001e */
[----:B------:R-:W-:Y:S01]  /*ccf0*/  MOV R8, R40 ;  /* 0x0000002800087202 */ /* 0x000fe20000000f00 */
[----:B------:R-:W-:-:S02]  /*cd00*/  @!P1 IMAD.MOV.U32 R43, RZ, RZ, R31 ;  /* 0x000000ffff2b9224 */ /* 0x000fc400078e001f */
[----:B------:R-:W-:Y:S02]  /*cd10*/  IMAD.MOV.U32 R9, RZ, RZ, R41 ;  /* 0x000000ffff097224 */ /* 0x000fe400078e0029 */
[----:B------:R-:W-:Y:S02]  /*cd20*/  IMAD.MOV.U32 R10, RZ, RZ, R42 ;  /* 0x000000ffff0a7224 */ /* 0x000fe400078e002a */
[----:B------:R-:W-:Y:S01]  /*cd30*/  IMAD.MOV.U32 R11, RZ, RZ, R43 ;  /* 0x000000ffff0b7224 */ /* 0x000fe200078e002b */
[----:B------:R-:W-:Y:S02]  /*cd40*/  PRMT R62, R8, 0x5410, R9 ;  /* 0x00005410083e7816 */ /* 0x000fe40000000009 */
[----:B------:R-:W-:Y:S02]  /*cd50*/  CS2R R8, SRZ ;  /* 0x0000000000087805 */ /* 0x000fe4000001ff00 */
[----:B-12-4-:R-:W-:-:S07]  /*cd60*/  PRMT R63, R10, 0x5410, R11 ;  /* 0x000054100a3f7816 */ /* 0x016fce000000000b */
.L_x_1988:
[----:B------:R-:W-:Y:S01]  /*cd70*/  VIADD R56, R56, 0x60 ;  /* 0x0000006038387836 */ /* 0x000fe20000000000 */
[----:B------:R-:W-:Y:S01]  /*cd80*/  LEA.HI R10, R213, R213, RZ, 0x1 ;  /* 0x000000d5d50a7211 */ /* 0x000fe200078f08ff */
[----:B------:R-:W-:Y:S01]  /*cd90*/  BSSY B1, `(.L_x_1646) ;  /* 0x0000015000017945 */ /* 0x000fe20003800000 */
[----:B------:R-:W-:Y:S02]  /*cda0*/  CS2R R12, SRZ ;  /* 0x00000000000c7805 */ /* 0x000fe4000001ff00 */
[----:B------:R-:W-:Y:S02]  /*cdb0*/  CS2R R14, SRZ ;  /* 0x00000000000e7805 */ /* 0x000fe4000001ff00 */
[----:B------:R-:W-:Y:S02]  /*cdc0*/  ISETP.GE.AND P1, PT, R56, R3, PT ;  /* 0x000000033800720c */ /* 0x000fe40003f26270 */
[----:B------:R-:W-:-:S05]  /*cdd0*/  LOP3.LUT R10, R10, 0xfffffffe, RZ, 0xc0, !PT ;  /* 0xfffffffe0a0a7812 */ /* 0x000fca00078ec0ff */
[----:B------:R-:W-:Y:S01]  /*cde0*/  IMAD.IADD R29, R213, 0x1, -R10 ;  /* 0x00000001d51d7824 */ /* 0x000fe200078e0a0a */
[----:B------:R-:W-:-:S04]  /*cdf0*/  CS2R R10, SRZ ;  /* 0x00000000000a7805 */ /* 0x000fc8000001ff00 */
[----:B------:R-:W-:Y:S01]  /*ce00*/  SHF.L.U32 R29, R29, 0x1f, RZ ;  /* 0x0000001f1d1d7819 */ /* 0x000fe200000006ff */
[----:B------:R-:W-:Y:S06]  /*ce10*/  @P1 BRA `(.L_x_1647) ;  /* 0x0000000000301947 */ /* 0x000fec0003800000 */
[----:B------:R-:W-:Y:S02]  /*ce20*/  CS2R R10, SRZ ;  /* 0x00000000000a7805 */ /* 0x000fe4000001ff00 */
[----:B------:R-:W-:Y:S02]  /*ce30*/  CS2R R12, SRZ ;  /* 0x00000000000c7805 */ /* 0x000fe4000001ff00 */
[----:B------:R-:W-:Y:S01]  /*ce40*/  CS2R R14, SRZ ;  /* 0x00000000000e7805 */ /* 0x000fe2000001ff00 */
[----:B------:R-:W-:Y:S06]  /*ce50*/  @P0 BRA `(.L_x_1647) ;  /* 0x0000000000200947 */ /* 0x000fec0003800000 */
[C---:B------:R-:W-:Y:S01]  /*ce60*/  IMAD.SHL.U32 R11, R16.reuse, 0x2, RZ ;  /* 0x00000002100b7824 */ /* 0x040fe200078e00ff */
[----:B------:R-:W-:-:S04]  /*ce70*/  SHF.L.U64.HI R9, R16, 0x1, R17 ;  /* 0x0000000110097819 */ /* 0x000fc80000010211 */
[-C--:B0-----:R-:W-:Y:S02]  /*ce80*/  IADD3 R12, P1, R32, R11.reuse, RZ ;  /* 0x0000000b200c7210 */ /* 0x081fe40007f3e0ff */
[----:B------:R-:W-:-:S03]  /*ce90*/  IADD3 R8, P2, R34, R11, RZ ;  /* 0x0000000b22087210 */ /* 0x000fc60007f5e0ff */
[--C-:B------:R-:W-:Y:S02]  /*cea0*/  IMAD.X R13, R0, 0x1, R9.reuse, P1 ;  /* 0x00000001000d7824 */ /* 0x100fe400008e0609 */
[----:B------:R-:W-:-:S04]  /*ceb0*/  IMAD.X R9, R33, 0x1, R9, P2 ;  /* 0x0000000121097824 */ /* 0x000fc800010e0609 */
[----:B------:R-:W5:Y:S04]  /*cec0*/  LD.E.128 R12, desc[UR42][R12.64] ;  /* 0x0000002a0c0c7980 */ /* 0x000f68000c101d00 */
[----:B------:R-:W5:Y:S02]  /*ced0*/  LD.E.128 R8, desc[UR42][R8.64] ;  /* 0x0000002a08087980 */ /* 0x000f64000c101d00 */
.L_x_1647:
[----:B------:R-:W-:Y:S05]  /*cee0*/  BSYNC B1 ;  /* 0x0000000000017941 */ /* 0x000fea0003800000 */
.L_x_1646:
[----:B------:R-:W1:Y:S01]  /*cef0*/  SYNCS.PHASECHK.TRANS64.TRYWAIT P4, [R2+URZ+0x28800], R29 ;  /* 0x0288001d020075a7 */ /* 0x000e62000808017f */
[----:B------:R-:W-:Y:S01]  /*cf00*/  VIADDMNMX R3, R3, -R192, 0x80, PT ;  /* 0x0000008003037446 */ /* 0x000fe200038009c0 */
[----:B0----5:R-:W-:Y:S01]  /*cf10*/  IMAD.MOV.U32 R0, RZ, RZ, R8 ;  /* 0x000000ffff007224 */ /* 0x021fe200078e0008 */
[----:B------:R-:W-:Y:S01]  /*cf20*/  BSSY B1, `(.L_x_1648) ;  /* 0x0000010000017945 */ /* 0x000fe20003800000 */
[----:B------:R-:W-:Y:S01]  /*cf30*/  IMAD.MOV.U32 R28, RZ, RZ, R9 ;  /* 0x000000ffff1c7224 */ /* 0x000fe200078e0009 */
[-C--:B------:R-:W-:Y:S01]  /*cf40*/  ISETP.GE.OR P3, PT, R23, R3.reuse, P0 ;  /* 0x000000031700720c */ /* 0x080fe20000766670 */
[----:B------:R-:W-:Y:S01]  /*cf50*/  IMAD.MOV.U32 R30, RZ, RZ, R13 ;  /* 0x000000ffff1e7224 */ /* 0x000fe200078e000d */
[-C--:B------:R-:W-:Y:S02]  /*cf60*/  ISETP.GE.OR P2, PT, R212, R3.reuse, P0 ;  /* 0x00000003d400720c */ /* 0x080fe40000746670 */
[-C--:B------:R-:W-:Y:S02]  /*cf70*/  ISETP.GE.OR P1, PT, R211, R3.reuse, P0 ;  /* 0x00000003d300720c */ /* 0x080fe40000726670 */
[----:B------:R-:W-:Y:S01]  /*cf80*/  ISETP.GE.OR P0, PT, R210, R3, P0 ;  /* 0x00000003d200720c */ /* 0x000fe20000706670 */
[----:B------:R-:W-:Y:S01]  /*cf90*/  IMAD.MOV.U32 R3, RZ, RZ, R11 ;  /* 0x000000ffff037224 */ /* 0x000fe200078e000b */
[----:B------:R-:W-:Y:S01]  /*cfa0*/  PRMT R56, R0, 0x5410, R28 ;  /* 0x0000541000387816 */ /* 0x000fe2000000001c */
[----:B------:R-:W-:-:S02]  /*cfb0*/  IMAD.MOV.U32 R0, RZ, RZ, R10 ;  /* 0x000000ffff007224 */ /* 0x000fc400078e000a */
[----:B------:R-:W-:-:S03]  /*cfc0*/  IMAD.MOV.U32 R28, RZ, RZ, R12 ;  /* 0x000000ffff1c7224 */ /* 0x000fc600078e000c */
[----:B------:R-:W-:Y:S01]  /*cfd0*/  PRMT R60, R0, 0x5410, R3 ;  /* 0x00005410003c7816 */ /* 0x000fe20000000003 */
[----:B------:R-:W-:Y:S01]  /*cfe0*/  IMAD.MOV.U32 R0, RZ, RZ, R14 ;  /* 0x000000ffff007224 */ /* 0x000fe200078e000e */
[----:B------:R-:W-:Y:S01]  /*cff0*/  PRMT R61, R28, 0x5410, R30 ;  /* 0x000054101c3d7816 */ /* 0x000fe2000000001e */
[----:B------:R-:W-:Y:S01]  /*d000*/  IMAD.MOV.U32 R3, RZ, RZ, R15 ;  /* 0x000000ffff037224 */ /* 0x000fe200078e000f */
[----:B-1----:R-:W-:Y:S06]  /*d010*/  @!P4 BRA `(.L_x_1649) ;  /* 0x000001ac00b0c947 */ /* 0x002fec0003800000 */
.L_x_1989:
[----:B------:R-:W-:Y:S05]  /*d020*/  BSYNC B1 ;  /* 0x0000000000017941 */ /* 0x000fea0003800000 */
.L_x_1648:
[----:B------:R-:W-:Y:S04]  /*d030*/  BSSY B1, `(.L_x_1650) ;  /* 0x0000062000017945 */ /* 0x000fe80003800000 */
[----:B------:R-:W-:Y:S05]  /*d040*/  @P3 BRA `(.L_x_1651) ;  /* 0x0000000400803947 */ /* 0x000fea0003800000 */
[----:B------:R-:W-:Y:S01]  /*d050*/  LEA.HI R28, R54, R207, RZ, 0x1d ;  /* 0x000000cf361c7211 */ /* 0x000fe200078fe8ff */
[----:B------:R-:W-:Y:S01]  /*d060*/  IMAD.SHL.U32 R30, R23, 0x40, RZ ;  /* 0x00000040171e7824 */ /* 0x000fe200078e00ff */
[----:B------:R-:W-:Y:S01]  /*d070*/  SHF.R.U64 R79, R48, 0x10, R49 ;  /* 0x00000010304f7819 */ /* 0x000fe20000001231 */
[--C-:B------:R-:W-:Y:S01]  /*d080*/  HADD2.F32 R69, -RZ, R67.reuse.H0_H0 ;  /* 0x20000043ff457230 */ /* 0x100fe20000004100 */
[----:B------:R-:W-:Y:S01]  /*d090*/  SHF.R.S32.HI R31, RZ, 0x1f, R28 ;  /* 0x0000001fff1f7819 */ /* 0x000fe2000001141c */
[----:B0-----:R-:W-:Y:S01]  /*d0a0*/  IMAD.SHL.U32 R29, R28, 0x8, RZ ;  /* 0x000000081c1d7824 */ /* 0x001fe200078e00ff */
[--C-:B------:R-:W-:Y:S01]  /*d0b0*/  SHF.R.U32.HI R70, RZ, 0x10, R45.reuse ;  /* 0x00000010ff467819 */ /* 0x100fe2000001162d */
[----:B------:R-:W-:Y:S01]  /*d0c0*/  HADD2.F32 R67, -RZ, R67.H1_H1 ;  /* 0x30000043ff437230 */ /* 0x000fe20000004100 */
[----:B------:R-:W-:Y:S02]  /*d0d0*/  LEA.HI R31, R31, R28, RZ, 0x3 ;  /* 0x0000001c1f1f7211 */ /* 0x000fe400078f18ff */
[----:B------:R-:W-:Y:S01]  /*d0e0*/  LOP3.LUT R29, R29, 0x38, RZ, 0xc0, !PT ;  /* 0x000000381d1d7812 */ /* 0x000fe200078ec0ff */
[----:B------:R-:W-:Y:S01]  /*d0f0*/  HADD2.F32 R70, -RZ, R70.H0_H0 ;  /* 0x20000046ff467230 */ /* 0x000fe20000004100 */
[----:B------:R-:W-:Y:S01]  /*d100*/  SHF.R.U64 R77, R44, 0x10, R45 ;  /* 0x000000102c4d7819 */ /* 0x000fe2000000122d */
[----:B------:R-:W-:Y:S01]  /*d110*/  IMAD.SHL.U32 R31, R31, 0x400, RZ ;  /* 0x000004001f1f7824 */ /* 0x000fe200078e00ff */
[----:B------:R-:W-:-:S02]  /*d120*/  LOP3.LUT R29, R29, 0x1c0, R30, 0xf8, !PT ;  /* 0x000001c01d1d7812 */ /* 0x000fc400078ef81e */
[----:B------:R-:W-:Y:S02]  /*d130*/  SHF.R.U32.HI R68, RZ, 0x10, R47 ;  /* 0x00000010ff447819 */ /* 0x000fe4000001162f */
[----:B------:R-:W-:Y:S02]  /*d140*/  LOP3.LUT R33, R29, R202, RZ, 0x3c, !PT ;  /* 0x000000ca1d217212 */ /* 0x000fe400078e3cff */
[----:B------:R-:W-:Y:S02]  /*d150*/  LOP3.LUT R32, R31, 0x7fffe000, RZ, 0xc0, !PT ;  /* 0x7fffe0001f207812 */ /* 0x000fe400078ec0ff */
[----:B------:R-:W0:Y:S01]  /*d160*/  LDS.128 R28, [R204] ;  /* 0x00000000cc1c7984 */ /* 0x000e220000000c00 */
[----:B------:R-:W-:Y:S02]  /*d170*/  SHF.R.U32.HI R78, RZ, 0x10, R49 ;  /* 0x00000010ff4e7819 */ /* 0x000fe40000011631 */
[----:B------:R-:W-:Y:S02]  /*d180*/  IADD3 R33, R33, R32, R203 ;  /* 0x0000002021217210 */ /* 0x000fe40007ffe0cb */
[----:B------:R-:W-:-:S02]  /*d190*/  SHF.R.U64 R76, R50, 0x10, R51 ;  /* 0x00000010324c7819 */ /* 0x000fc40000001233 */
[----:B------:R-:W-:Y:S01]  /*d1a0*/  SHF.R.U32.HI R75, RZ, 0x10, R51 ;  /* 0x00000010ff4b7819 */ /* 0x000fe20000011633 */
[----:B------:R-:W-:Y:S01]  /*d1b0*/  IMAD R65, R33, 0x2, R2 ;  /* 0x0000000221417824 */ /* 0x000fe200078e0202 */
[----:B------:R-:W-:-:S04]  /*d1c0*/  SHF.R.U64 R80, R46, 0x10, R47 ;  /* 0x000000102e507819 */ /* 0x000fc8000000122f */
[----:B------:R-:W1:Y:S01]  /*d1d0*/  LDS.128 R32, [R65+0x10400] ;  /* 0x0104000041207984 */ /* 0x000e620000000c00 */
[--C-:B0-----:R-:W-:Y:S02]  /*d1e0*/  HADD2.F32 R44, -RZ, R29.reuse.H0_H0 ;  /* 0x2000001dff2c7230 */ /* 0x101fe40000004100 */
[----:B------:R-:W-:Y:S02]  /*d1f0*/  HADD2.F32 R45, -RZ, R29.H1_H1 ;  /* 0x3000001dff2d7230 */ /* 0x000fe40000004100 */
[----:B------:R-:W-:Y:S02]  /*d200*/  HADD2.F32 R29, -RZ, R28.H0_H0 ;  /* 0x2000001cff1d7230 */ /* 0x000fe40000004100 */
[----:B------:R-:W-:Y:S02]  /*d210*/  HADD2.F32 R46, -RZ, R30.H0_H0 ;  /* 0x2000001eff2e7230 */ /* 0x000fe40000004100 */
[--C-:B------:R-:W-:Y:S02]  /*d220*/  HADD2.F32 R47, -RZ, R31.reuse.H0_H0 ;  /* 0x2000001fff2f7230 */ /* 0x100fe40000004100 */
[----:B------:R-:W-:-:S02]  /*d230*/  HADD2.F32 R31, -RZ, R31.H1_H1 ;  /* 0x3000001fff1f7230 */ /* 0x000fc40000004100 */
[----:B------:R-:W-:Y:S02]  /*d240*/  HADD2.F32 R28, -RZ, R28.H1_H1 ;  /* 0x3000001cff1c7230 */ /* 0x000fe40000004100 */
[--C-:B-1----:R-:W-:Y:S02]  /*d250*/  HADD2.F32 R48, -RZ, R33.reuse.H0_H0 ;  /* 0x20000021ff307230 */ /* 0x102fe40000004100 */
[----:B------:R-:W-:Y:S02]  /*d260*/  HADD2.F32 R49, -RZ, R33.H1_H1 ;  /* 0x30000021ff317230 */ /* 0x000fe40000004100 */
[----:B------:R-:W-:Y:S02]  /*d270*/  HADD2.F32 R33, -RZ, R32.H0_H0 ;  /* 0x20000020ff217230 */ /* 0x000fe40000004100 */
[C---:B------:R-:W-:Y:S01]  /*d280*/  FMUL.FTZ R71, R48.reuse, R67 ;  /* 0x0000004330477220 */ /* 0x040fe20000410000 */
[----:B------:R-:W-:Y:S01]  /*d290*/  FMUL.FTZ R73, R48, R69 ;  /* 0x0000004530497220 */ /* 0x000fe20000410000 */
[----:B------:R-:W-:-:S02]  /*d2a0*/  HADD2.F32 R48, -RZ, R68.H0_H0 ;  /* 0x20000044ff307230 */ /* 0x000fc40000004100 */
[C---:B------:R-:W-:Y:S01]  /*d2b0*/  FMUL.FTZ R72, R49.reuse, R70 ;  /* 0x0000004631487220 */ /* 0x040fe20000410000 */
[C---:B------:R-:W-:Y:S01]  /*d2c0*/  FFMA.FTZ R71, R44.reuse, R69, -R71 ;  /* 0x000000452c477223 */ /* 0x040fe20000010847 */
[----:B------:R-:W-:Y:S01]  /*d2d0*/  FFMA.FTZ R73, R44, R67, R73 ;  /* 0x000000432c497223 */ /* 0x000fe20000010049 */
[----:B------:R-:W-:Y:S02]  /*d2e0*/  HADD2.F32 R68, -RZ, R66.H1_H1 ;  /* 0x30000042ff447230 */ /* 0x000fe40000004100 */
[-C--:B------:R-:W-:Y:S01]  /*d2f0*/  FMUL.FTZ R74, R49, R48.reuse ;  /* 0x00000030314a7220 */ /* 0x080fe20000410000 */
[----:B------:R-:W-:Y:S02]  /*d300*/  HADD2.F32 R44, -RZ, R64.H1_H1 ;  /* 0x30000040ff2c7230 */ /* 0x000fe40000004100 */
[----:B------:R-:W-:Y:S01]  /*d310*/  FFMA.FTZ R72, R45, R48, -R72 ;  /* 0x000000302d487223 */ /* 0x000fe20000010848 */
[----:B------:R-:W-:Y:S02]  /*d320*/  HADD2.F32 R50, -RZ, R34.H0_H0 ;  /* 0x20000022ff327230 */ /* 0x000fe40000004100 */
[----:B------:R-:W-:Y:S01]  /*d330*/  FMUL.FTZ R48, R33, R68 ;  /* 0x0000004421307220 */ /* 0x000fe20000410000 */
[----:B------:R-:W-:-:S02]  /*d340*/  HADD2.F32 R49, -RZ, R66.H0_H0 ;  /* 0x20000042ff317230 */ /* 0x000fc40000004100 */
[----:B------:R-:W-:Y:S01]  /*d350*/  FMUL.FTZ R67, R33, R44 ;  /* 0x0000002c21437220 */ /* 0x000fe20000410000 */
[----:B------:R-:W-:Y:S02]  /*d360*/  HADD2.F32 R33, -RZ, R37.H0_H0 ;  /* 0x20000025ff217230 */ /* 0x000fe40000004100 */
[----:B------:R-:W-:Y:S01]  /*d370*/  FFMA.FTZ R74, R45, R70, R74 ;  /* 0x000000462d4a7223 */ /* 0x000fe2000001004a */
[----:B------:R-:W-:Y:S02]  /*d380*/  HADD2.F32 R51, -RZ, R35.H0_H0 ;  /* 0x20000023ff337230 */ /* 0x000fe40000004100 */
[C---:B------:R-:W-:Y:S01]  /*d390*/  FFMA.FTZ R45, R29.reuse, R44, -R48 ;  /* 0x0000002c1d2d7223 */ /* 0x040fe20000010830 */
[----:B------:R-:W-:Y:S02]  /*d3a0*/  HADD2.F32 R64, -RZ, R64.H0_H0 ;  /* 0x20000040ff407230 */ /* 0x000fe40000004100 */
[----:B------:R-:W-:Y:S01]  /*d3b0*/  FFMA.FTZ R67, R29, R68, R67 ;  /* 0x000000441d437223 */ /* 0x000fe20000010043 */
[----:B------:R-:W-:-:S02]  /*d3c0*/  HADD2.F32 R44, -RZ, R37.H1_H1 ;  /* 0x30000025ff2c7230 */ /* 0x000fc40000004100 */
[C---:B------:R-:W-:Y:S01]  /*d3d0*/  FMUL.FTZ R29, R50.reuse, R49 ;  /* 0x00000031321d7220 */ /* 0x040fe20000410000 */
[-C--:B------:R-:W-:Y:S01]  /*d3e0*/  FMUL.FTZ R37, R50, R33.reuse ;  /* 0x0000002132257220 */ /* 0x080fe20000410000 */
[----:B------:R-:W-:Y:S02]  /*d3f0*/  HADD2.F32 R35, -RZ, R35.H1_H1 ;  /* 0x30000023ff237230 */ /* 0x000fe40000004100 */
[C---:B------:R-:W-:Y:S01]  /*d400*/  FMUL.FTZ R68, R51.reuse, R64 ;  /* 0x0000004033447220 */ /* 0x040fe20000410000 */
[----:B------:R-:W-:Y:S02]  /*d410*/  HADD2.F32 R50, -RZ, R75.H0_H0 ;  /* 0x2000004bff327230 */ /* 0x000fe40000004100 */
[C---:B------:R-:W-:Y:S01]  /*d420*/  FFMA.FTZ R66, R46.reuse, R33, -R29 ;  /* 0x000000212e427223 */ /* 0x040fe2000001081d */
[----:B------:R-:W-:Y:S02]  /*d430*/  HADD2.F32 R48, -RZ, R78.H0_H0 ;  /* 0x2000004eff307230 */ /* 0x000fe40000004100 */
[-C--:B------:R-:W-:Y:S01]  /*d440*/  FMUL.FTZ R51, R51, R44.reuse ;  /* 0x0000002c33337220 */ /* 0x080fe20000410000 */
[----:B------:R-:W-:Y:S01]  /*d450*/  FFMA.FTZ R68, R47, R44, -R68 ;  /* 0x0000002c2f447223 */ /* 0x000fe20000010844 */
[----:B------:R-:W-:Y:S01]  /*d460*/  FFMA.FTZ R46, R46, R49, R37 ;  /* 0x000000312e2e7223 */ /* 0x000fe20000010025 */
[C---:B------:R-:W-:Y:S01]  /*d470*/  FMUL.FTZ R70, R35.reuse, R50 ;  /* 0x0000003223467220 */ /* 0x040fe20000410000 */
[----:B------:R-:W-:Y:S01]  /*d480*/  FMUL.FTZ R44, R35, R48 ;  /* 0x00000030232c7220 */ /* 0x000fe20000410000 */
[----:B------:R-:W-:-:S02]  /*d490*/  HADD2.F32 R32, -RZ, R32.H1_H1 ;  /* 0x30000020ff207230 */ /* 0x000fc40000004100 */
[----:B------:R-:W-:Y:S01]  /*d4a0*/  FFMA.FTZ R51, R47, R64, R51 ;  /* 0x000000402f337223 */ /* 0x000fe20000010033 */
[----:B------:R-:W-:Y:S02]  /*d4b0*/  HADD2.F32 R34, -RZ, R34.H1_H1 ;  /* 0x30000022ff227230 */ /* 0x000fe40000004100 */
[C---:B------:R-:W-:Y:S01]  /*d4c0*/  FFMA.FTZ R49, R31.reuse, R48, -R70 ;  /* 0x000000301f317223 */ /* 0x040fe20000010846 */
[----:B------:R-:W-:Y:S02]  /*d4d0*/  HADD2.F32 R35, -RZ, R77.H0_H0 ;  /* 0x2000004dff237230 */ /* 0x000fe40000004100 */
[----:B------:R-:W-:Y:S01]  /*d4e0*/  FFMA.FTZ R50, R31, R50, R44 ;  /* 0x000000321f327223 */ /* 0x000fe2000001002c */
[----:B------:R-:W-:Y:S02]  /*d4f0*/  HADD2.F32 R37, -RZ, R76.H0_H0 ;  /* 0x2000004cff257230 */ /* 0x000fe40000004100 */
[----:B------:R-:W-:Y:S02]  /*d500*/  HADD2.F32 R29, -RZ, R80.H0_H0 ;  /* 0x20000050ff1d7230 */ /* 0x000fe40000004100 */
[----:B------:R-:W-:Y:S01]  /*d510*/  FMUL.FTZ R31, R32, R35 ;  /* 0x00000023201f7220 */ /* 0x000fe20000410000 */
[----:B------:R-:W-:-:S02]  /*d520*/  HADD2.F32 R33, -RZ, R79.H0_H0 ;  /* 0x2000004fff217230 */ /* 0x000fc40000004100 */
[----:B------:R-:W-:Y:S01]  /*d530*/  FMUL.FTZ R47, R34, R37 ;  /* 0x00000025222f7220 */ /* 0x000fe20000410000 */
[----:B------:R-:W-:Y:S02]  /*d540*/  HADD2.F32 R30, -RZ, R30.H1_H1 ;  /* 0x3000001eff1e7230 */ /* 0x000fe40000004100 */
[-C--:B------:R-:W-:Y:S01]  /*d550*/  FMUL.FTZ R44, R32, R29.reuse ;  /* 0x0000001d202c7220 */ /* 0x080fe20000410000 */
[----:B------:R-:W-:Y:S01]  /*d560*/  FFMA.FTZ R32, R28, R29, -R31 ;  /* 0x0000001d1c207223 */ /* 0x000fe2000001081f */
[-C--:B------:R-:W-:Y:S01]  /*d570*/  FMUL.FTZ R34, R34, R33.reuse ;  /* 0x0000002122227220 */ /* 0x080fe20000410000 */
[----:B------:R-:W-:Y:S01]  /*d580*/  F2FP.F16.F32.PACK_AB R31, R49, R68 ;  /* 0x00000044311f723e */ /* 0x000fe200000000ff */
[----:B------:R-:W-:Y:S01]  /*d590*/  FFMA.FTZ R47, R30, R33, -R47 ;  /* 0x000000211e2f7223 */ /* 0x000fe2000001082f */
[----:B------:R-:W-:Y:S01]  /*d5a0*/  FFMA.FTZ R44, R28, R35, R44 ;  /* 0x000000231c2c7223 */ /* 0x000fe2000001002c */
[----:B------:R-:W-:Y:S01]  /*d5b0*/  FFMA.FTZ R37, R30, R37, R34 ;  /* 0x000000251e257223 */ /* 0x000fe20000010022 */
[----:B------:R-:W-:-:S02]  /*d5c0*/  F2FP.F16.F32.PACK_AB R29, R72, R71 ;  /* 0x00000047481d723e */ /* 0x000fc400000000ff */
[----:B------:R-:W-:Y:S02]  /*d5d0*/  F2FP.F16.F32.PACK_AB R28, R32, R45 ;  /* 0x0000002d201c723e */ /* 0x000fe400000000ff */
[----:B------:R-:W-:Y:S02]  /*d5e0*/  F2FP.F16.F32.PACK_AB R30, R47, R66 ;  /* 0x000000422f1e723e */ /* 0x000fe400000000ff */
[----:B------:R-:W-:Y:S02]  /*d5f0*/  F2FP.F16.F32.PACK_AB R35, R50, R51 ;  /* 0x000000333223723e */ /* 0x000fe400000000ff */
[----:B------:R-:W-:Y:S01]  /*d600*/  F2FP.F16.F32.PACK_AB R33, R74, R73 ;  /* 0x000000494a21723e */ /* 0x000fe200000000ff */
[----:B------:R1:W-:Y:S01]  /*d610*/  STS.128 [R204], R28 ;  /* 0x0000001ccc007388 */ /* 0x0003e20000000c00 */
[----:B------:R-:W-:Y:S02]  /*d620*/  F2FP.F16.F32.PACK_AB R32, R44, R67 ;  /* 0x000000432c20723e */ /* 0x000fe400000000ff */
[----:B------:R-:W-:-:S05]  /*d630*/  F2FP.F16.F32.PACK_AB R34, R37, R46 ;  /* 0x0000002e2522723e */ /* 0x000fca00000000ff */
[----:B------:R1:W-:Y:S02]  /*d640*/  STS.128 [R65+0x10400], R32 ;  /* 0x0104002041007388 */ /* 0x0003e40000000c00 */
.L_x_1651:
[----:B------:R-:W-:Y:S05]  /*d650*/  BSYNC B1 ;  /* 0x0000000000017941 */ /* 0x000fea0003800000 */
.L_x_1650:
[----:B------:R-:W-:Y:S04]  /*d660*/  BSSY B1, `(.L_x_1652) ;  /* 0x0000062000017945 */ /* 0x000fe80003800000 */
[----:B------:R-:W-:Y:S05]  /*d670*/  @P2 BRA `(.L_x_1653) ;  /* 0x0000000400802947 */ /* 0x000fea0003800000 */
[----:B------:R-:W2:Y:S01]  /*d680*/  LDL R70, [R1+0x40] ;  /* 0x0000400001467983 */ /* 0x000ea20000100800 */
[----:B-1----:R-:W-:Y:S01]  /*d690*/  LEA.HI R28, R54, R207, RZ, 0x1d ;  /* 0x000000cf361c7211 */ /* 0x002fe200078fe8ff */
[----:B------:R-:W-:Y:S01]  /*d6a0*/  HADD2.F32 R44, -RZ, R57.H1_H1 ;  /* 0x30000039ff2c7230 */ /* 0x000fe20000004100 */
[----:B------:R-:W-:Y:S01]  /*d6b0*/  SHF.R.U32.HI R30, RZ, 0x3, R198 ;  /* 0x00000003ff1e7819 */ /* 0x000fe200000116c6 */
[--C-:B------:R-:W-:Y:S01]  /*d6c0*/  HADD2.F32 R46, -RZ, R53.reuse.H1_H1 ;  /* 0x30000035ff2e7230 */ /* 0x100fe20000004100 */
[----:B------:R-:W-:Y:S01]  /*d6d0*/  SHF.R.S32.HI R31, RZ, 0x1f, R28 ;  /* 0x0000001fff1f7819 */ /* 0x000fe2000001141c */
[----:B0-----:R-:W-:Y:S01]  /*d6e0*/  IMAD.SHL.U32 R29, R28, 0x8, RZ ;  /* 0x000000081c1d7824 */ /* 0x001fe200078e00ff */
[----:B------:R-:W-:Y:S01]  /*d6f0*/  SHF.R.U64 R65, R24, 0x10, R25 ;  /* 0x0000001018417819 */ /* 0x000fe20000001219 */
[----:B------:R-:W-:Y:S01]  /*d700*/  HADD2.F32 R53, -RZ, R53.H0_H0 ;  /* 0x20000035ff357230 */ /* 0x000fe20000004100 */
[----:B------:R-:W-:Y:S01]  /*d710*/  LEA.HI R31, R31, R28, RZ, 0x3 ;  /* 0x0000001c1f1f7211 */ /* 0x000fe200078f18ff */
[----:B------:R-:W-:Y:S01]  /*d720*/  HADD2.F32 R57, -RZ, R57.H0_H0 ;  /* 0x20000039ff397230 */ /* 0x000fe20000004100 */
[----:B------:R-:W-:-:S02]  /*d730*/  LOP3.LUT R28, R198, 0x38, R29, 0xf8, !PT ;  /* 0x00000038c61c7812 */ /* 0x000fc400078ef81d */
[----:B------:R-:W-:Y:S01]  /*d740*/  SHF.R.U32.HI R48, RZ, 0x10, R25 ;  /* 0x00000010ff307819 */ /* 0x000fe20000011619 */
[----:B------:R-:W-:Y:S01]  /*d750*/  IMAD.SHL.U32 R31, R31, 0x400, RZ ;  /* 0x000004001f1f7824 */ /* 0x000fe200078e00ff */
[----:B------:R-:W-:Y:S02]  /*d760*/  LOP3.LUT R32, R28, R30, RZ, 0x3c, !PT ;  /* 0x0000001e1c207212 */ /* 0x000fe400078e3cff */
[--C-:B------:R-:W-:Y:S01]  /*d770*/  SHF.R.U64 R69, R4, 0x10, R5.reuse ;  /* 0x0000001004457819 */ /* 0x100fe20000001205 */
[----:B------:R-:W-:Y:S01]  /*d780*/  HADD2.F32 R48, -RZ, R48.H0_H0 ;  /* 0x20000030ff307230 */ /* 0x000fe20000004100 */
[----:B------:R-:W-:Y:S02]  /*d790*/  LOP3.LUT R33, R31, 0x7fffe000, RZ, 0xc0, !PT ;  /* 0x7fffe0001f217812 */ /* 0x000fe400078ec0ff */
[----:B------:R-:W-:Y:S02]  /*d7a0*/  SHF.R.U32.HI R45, RZ, 0x10, R5 ;  /* 0x00000010ff2d7819 */ /* 0x000fe40000011605 */
[----:B------:R-:W-:-:S02]  /*d7b0*/  IADD3 R33, R32, R33, R201 ;  /* 0x0000002120217210 */ /* 0x000fc40007ffe0c9 */
[--C-:B------:R-:W-:Y:S02]  /*d7c0*/  SHF.R.U64 R51, R26, 0x10, R27.reuse ;  /* 0x000000101a337819 */ /* 0x100fe4000000121b */
[----:B------:R-:W-:Y:S01]  /*d7d0*/  SHF.R.U32.HI R49, RZ, 0x10, R27 ;  /* 0x00000010ff317819 */ /* 0x000fe2000001161b */
[----:B------:R-:W-:Y:S01]  /*d7e0*/  IMAD R37, R33, 0x2, R2 ;  /* 0x0000000221257824 */ /* 0x000fe200078e0202 */
[--C-:B------:R-:W-:Y:S02]  /*d7f0*/  SHF.R.U32.HI R67, RZ, 0x10, R7.reuse ;  /* 0x00000010ff437819 */ /* 0x100fe40000011607 */
[----:B------:R-:W-:Y:S02]  /*d800*/  SHF.R.U64 R68, R6, 0x10, R7 ;  /* 0x0000001006447819 */ /* 0x000fe40000001207 */
[----:B------:R-:W0:Y:S02]  /*d810*/  LDS.128 R32, [R37+0x10400] ;  /* 0x0104000025207984 */ /* 0x000e240000000c00 */
[----:B0-----:R-:W-:-:S02]  /*d820*/  HADD2.F32 R25, -RZ, R33.H0_H0 ;  /* 0x20000021ff197230 */ /* 0x001fc40000004100 */
[----:B------:R-:W-:Y:S02]  /*d830*/  HADD2.F32 R24, -RZ, R32.H0_H0 ;  /* 0x20000020ff187230 */ /* 0x000fe40000004100 */
[----:B------:R-:W-:Y:S02]  /*d840*/  HADD2.F32 R33, -RZ, R33.H1_H1 ;  /* 0x30000021ff217230 */ /* 0x000fe40000004100 */
[C---:B------:R-:W-:Y:S01]  /*d850*/  FMUL.FTZ R50, R25.reuse, R46 ;  /* 0x0000002e19327220 */ /* 0x040fe20000410000 */
[----:B------:R-:W-:Y:S01]  /*d860*/  FMUL.FTZ R64, R25, R44 ;  /* 0x0000002c19407220 */ /* 0x000fe20000410000 */
[----:B------:R-:W-:Y:S02]  /*d870*/  HADD2.F32 R26, -RZ, R34.H0_H0 ;  /* 0x20000022ff1a7230 */ /* 0x000fe40000004100 */
[----:B------:R-:W-:Y:S02]  /*d880*/  HADD2.F32 R27, -RZ, R35.H0_H0 ;  /* 0x20000023ff1b7230 */ /* 0x000fe40000004100 */
[----:B------:R-:W-:Y:S01]  /*d890*/  FMUL.FTZ R66, R33, R48 ;  /* 0x0000003021427220 */ /* 0x000fe20000410000 */
[----:B------:R-:W-:-:S02]  /*d8a0*/  HADD2.F32 R25, -RZ, R55.H0_H0 ;  /* 0x20000037ff197230 */ /* 0x000fc40000004100 */
[----:B------:R-:W-:Y:S02]  /*d8b0*/  HADD2.F32 R35, -RZ, R35.H1_H1 ;  /* 0x30000023ff237230 */ /* 0x000fe40000004100 */
[----:B------:R-:W-:Y:S02]  /*d8c0*/  HADD2.F32 R32, -RZ, R32.H1_H1 ;  /* 0x30000020ff207230 */ /* 0x000fe40000004100 */
[----:B------:R-:W-:Y:S01]  /*d8d0*/  HADD2.F32 R34, -RZ, R34.H1_H1 ;  /* 0x30000022ff227230 */ /* 0x000fe20000004100 */
[----:B--2---:R-:W0:Y:S02]  /*d8e0*/  LDS.128 R28, [R70] ;  /* 0x00000000461c7984 */ /* 0x004e240000000c00 */
[--C-:B0-----:R-:W-:Y:S02]  /*d8f0*/  HADD2.F32 R5, -RZ, R29.reuse.H0_H0 ;  /* 0x2000001dff057230 */ /* 0x101fe40000004100 */
[----:B------:R-:W-:Y:S02]  /*d900*/  HADD2.F32 R4, -RZ, R28.H0_H0 ;  /* 0x2000001cff047230 */ /* 0x000fe40000004100 */
[----:B------:R-:W-:-:S02]  /*d910*/  HADD2.F32 R29, -RZ, R29.H1_H1 ;  /* 0x3000001dff1d7230 */ /* 0x000fc40000004100 */
[C---:B------:R-:W-:Y:S01]  /*d920*/  FFMA.FTZ R50, R5.reuse, R44, -R50 ;  /* 0x0000002c05327223 */ /* 0x040fe20000010832 */
[----:B------:R-:W-:Y:S01]  /*d930*/  FFMA.FTZ R64, R5, R46, R64 ;  /* 0x0000002e05407223 */ /* 0x000fe20000010040 */
[C---:B------:R-:W-:Y:S01]  /*d940*/  FMUL.FTZ R5, R24.reuse, R53 ;  /* 0x0000003518057220 */ /* 0x040fe20000410000 */
[----:B------:R-:W-:Y:S02]  /*d950*/  HADD2.F32 R44, -RZ, R45.H0_H0 ;  /* 0x2000002dff2c7230 */ /* 0x000fe40000004100 */
[-C--:B------:R-:W-:Y:S01]  /*d960*/  FMUL.FTZ R24, R24, R57.reuse ;  /* 0x0000003918187220 */ /* 0x080fe20000410000 */
[----:B------:R-:W-:Y:S02]  /*d970*/  HADD2.F32 R6, -RZ, R30.H0_H0 ;  /* 0x2000001eff067230 */ /* 0x000fe40000004100 */
[C---:B------:R-:W-:Y:S01]  /*d980*/  FFMA.FTZ R57, R4.reuse, R57, -R5 ;  /* 0x0000003904397223 */ /* 0x040fe20000010805 */
[----:B------:R-:W-:Y:S02]  /*d990*/  HADD2.F32 R5, -RZ, R58.H0_H0 ;  /* 0x2000003aff057230 */ /* 0x000fe40000004100 */
[----:B------:R-:W-:Y:S01]  /*d9a0*/  FFMA.FTZ R53, R4, R53, R24 ;  /* 0x0000003504357223 */ /* 0x000fe20000010018 */
[----:B------:R-:W-:Y:S01]  /*d9b0*/  FMUL.FTZ R46, R33, R44 ;  /* 0x0000002c212e7220 */ /* 0x000fe20000410000 */
[----:B------:R-:W-:-:S02]  /*d9c0*/  HADD2.F32 R24, -RZ, R55.H1_H1 ;  /* 0x30000037ff187230 */ /* 0x000fc40000004100 */
[C---:B------:R-:W-:Y:S01]  /*d9d0*/  FFMA.FTZ R33, R29.reuse, R44, -R66 ;  /* 0x0000002c1d217223 */ /* 0x040fe20000010842 */
[----:B------:R-:W-:Y:S02]  /*d9e0*/  HADD2.F32 R58, -RZ, R58.H1_H1 ;  /* 0x3000003aff3a7230 */ /* 0x000fe40000004100 */
[----:B------:R-:W-:Y:S01]  /*d9f0*/  FFMA.FTZ R45, R29, R48, R46 ;  /* 0x000000301d2d7223 */ /* 0x000fe2000001002e */
[----:B------:R-:W-:Y:S02]  /*da00*/  HADD2.F32 R7, -RZ, R31.H0_H0 ;  /* 0x2000001fff077230 */ /* 0x000fe40000004100 */
[C---:B------:R-:W-:Y:S01]  /*da10*/  FMUL.FTZ R29, R26.reuse, R25 ;  /* 0x000000191a1d7220 */ /* 0x040fe20000410000 */
[----:B------:R-:W-:Y:S01]  /*da20*/  FMUL.FTZ R47, R26, R5 ;  /* 0x000000051a2f7220 */ /* 0x000fe20000410000 */
[C---:B------:R-:W-:Y:S01]  /*da30*/  FMUL.FTZ R46, R27.reuse, R24 ;  /* 0x000000181b2e7220 */ /* 0x040fe20000410000 */
[----:B------:R-:W-:Y:S02]  /*da40*/  HADD2.F32 R26, -RZ, R49.H0_H0 ;  /* 0x20000031ff1a7230 */ /* 0x000fe40000004100 */
[----:B------:R-:W-:Y:S01]  /*da50*/  FMUL.FTZ R27, R27, R58 ;  /* 0x0000003a1b1b7220 */ /* 0x000fe20000410000 */
[----:B------:R-:W-:-:S02]  /*da60*/  HADD2.F32 R4, -RZ, R67.H0_H0 ;  /* 0x20000043ff047230 */ /* 0x000fc40000004100 */
[C---:B------:R-:W-:Y:S01]  /*da70*/  FFMA.FTZ R44, R6.reuse, R5, -R29 ;  /* 0x00000005062c7223 */ /* 0x040fe2000001081d */
[----:B------:R-:W-:Y:S01]  /*da80*/  FFMA.FTZ R47, R6, R25, R47 ;  /* 0x00000019062f7223 */ /* 0x000fe2000001002f */
[----:B------:R-:W-:Y:S02]  /*da90*/  HADD2.F32 R31, -RZ, R31.H1_H1 ;  /* 0x3000001fff1f7230 */ /* 0x000fe40000004100 */
[----:B------:R-:W-:Y:S01]  /*daa0*/  FFMA.FTZ R6, R7, R24, R27 ;  /* 0x0000001807067223 */ /* 0x000fe2000001001b */
[----:B------:R-:W-:Y:S01]  /*dab0*/  FMUL.FTZ R48, R35, R26 ;  /* 0x0000001a23307220 */ /* 0x000fe20000410000 */
[----:B------:R-:W-:Y:S01]  /*dac0*/  FFMA.FTZ R46, R7, R58, -R46 ;  /* 0x0000003a072e7223 */ /* 0x000fe2000001082e */
[-C--:B------:R-:W-:Y:S01]  /*dad0*/  FMUL.FTZ R24, R35, R4.reuse ;  /* 0x0000000423187220 */ /* 0x080fe20000410000 */
[----:B------:R-:W-:Y:S02]  /*dae0*/  HADD2.F32 R25, -RZ, R65.H0_H0 ;  /* 0x20000041ff197230 */ /* 0x000fe40000004100 */
[----:B------:R-:W-:Y:S01]  /*daf0*/  FFMA.FTZ R35, R31, R4, -R48 ;  /* 0x000000041f237223 */ /* 0x000fe20000010830 */
[----:B------:R-:W-:-:S02]  /*db00*/  HADD2.F32 R27, -RZ, R51.H0_H0 ;  /* 0x20000033ff1b7230 */ /* 0x000fc40000004100 */
[----:B------:R-:W-:Y:S01]  /*db10*/  FFMA.FTZ R49, R31, R26, R24 ;  /* 0x0000001a1f317223 */ /* 0x000fe20000010018 */
[----:B------:R-:W-:Y:S02]  /*db20*/  HADD2.F32 R5, -RZ, R69.H0_H0 ;  /* 0x20000045ff057230 */ /* 0x000fe40000004100 */
[----:B------:R-:W-:Y:S01]  /*db30*/  FMUL.FTZ R29, R32, R25 ;  /* 0x00000019201d7220 */ /* 0x000fe20000410000 */
[----:B------:R-:W-:Y:S02]  /*db40*/  HADD2.F32 R7, -RZ, R68.H0_H0 ;  /* 0x20000044ff077230 */ /* 0x000fe40000004100 */
[----:B------:R-:W-:Y:S01]  /*db50*/  FMUL.FTZ R31, R34, R27 ;  /* 0x0000001b221f7220 */ /* 0x000fe20000410000 */
[----:B------:R-:W-:Y:S02]  /*db60*/  HADD2.F32 R28, -RZ, R28.H1_H1 ;  /* 0x3000001cff1c7230 */ /* 0x000fe40000004100 */
[----:B------:R-:W-:Y:S01]  /*db70*/  FMUL.FTZ R32, R32, R5 ;  /* 0x0000000520207220 */ /* 0x000fe20000410000 */
[----:B------:R-:W-:-:S02]  /*db80*/  HADD2.F32 R30, -RZ, R30.H1_H1 ;  /* 0x3000001eff1e7230 */ /* 0x000fc40000004100 */
[----:B------:R-:W-:Y:S01]  /*db90*/  FMUL.FTZ R34, R34, R7 ;  /* 0x0000000722227220 */ /* 0x000fe20000410000 */
[C---:B------:R-:W-:Y:S01]  /*dba0*/  FFMA.FTZ R4, R28.reuse, R5, -R29 ;  /* 0x000000051c047223 */ /* 0x040fe2000001081d */
[----:B------:R-:W-:Y:S01]  /*dbb0*/  FFMA.FTZ R24, R28, R25, R32 ;  /* 0x000000191c187223 */ /* 0x000fe20000010020 */
[C---:B------:R-:W-:Y:S01]  /*dbc0*/  FFMA.FTZ R31, R30.reuse, R7, -R31 ;  /* 0x000000071e1f7223 */ /* 0x040fe2000001081f */
[----:B------:R-:W-:Y:S01]  /*dbd0*/  FFMA.FTZ R26, R30, R27, R34 ;  /* 0x0000001b1e1a7223 */ /* 0x000fe20000010022 */
[----:B------:R-:W-:Y:S02]  /*dbe0*/  F2FP.F16.F32.PACK_AB R27, R49, R6 ;  /* 0x00000006311b723e */ /* 0x000fe400000000ff */
[----:B------:R-:W-:Y:S02]  /*dbf0*/  F2FP.F16.F32.PACK_AB R7, R35, R46 ;  /* 0x0000002e2307723e */ /* 0x000fe400000000ff */
[----:B------:R-:W-:Y:S02]  /*dc00*/  F2FP.F16.F32.PACK_AB R5, R33, R50 ;  /* 0x000000322105723e */ /* 0x000fe400000000ff */
[----:B------:R-:W-:-:S02]  /*dc10*/  F2FP.F16.F32.PACK_AB R4, R4, R57 ;  /* 0x000000390404723e */ /* 0x000fc400000000ff */
[----:B------:R-:W-:Y:S02]  /*dc20*/  F2FP.F16.F32.PACK_AB R6, R31, R44 ;  /* 0x0000002c1f06723e */ /* 0x000fe400000000ff */
[----:B------:R-:W-:Y:S02]  /*dc30*/  F2FP.F16.F32.PACK_AB R25, R45, R64 ;  /* 0x000000402d19723e */ /* 0x000fe400000000ff */
[----:B------:R-:W-:Y:S01]  /*dc40*/  F2FP.F16.F32.PACK_AB R24, R24, R53 ;  /* 0x000000351818723e */ /* 0x000fe200000000ff */
[----:B------:R2:W-:Y:S01]  /*dc50*/  STS.128 [R70], R4 ;  /* 0x0000000446007388 */ /* 0x0005e20000000c00 */
[----:B------:R-:W-:-:S05]  /*dc60*/  F2FP.F16.F32.PACK_AB R26, R26, R47 ;  /* 0x0000002f1a1a723e */ /* 0x000fca00000000ff */
[----:B------:R2:W-:Y:S02]  /*dc70*/  STS.128 [R37+0x10400], R24 ;  /* 0x0104001825007388 */ /* 0x0005e40000000c00 */
.L_x_1653:
[----:B------:R-:W-:Y:S05]  /*dc80*/  BSYNC B1 ;  /* 0x0000000000017941 */ /* 0x000fea0003800000 */
.L_x_1652:
[----:B------:R-:W-:Y:S04]  /*dc90*/  BSSY B1, `(.L_x_1654) ;  /* 0x0000062000017945 */ /* 0x000fe80003800000 */
[----:B------:R-:W-:Y:S05]  /*dca0*/  @P1 BRA `(.L_x_1655) ;  /* 0x0000000400801947 */ /* 0x000fea0003800000 */
[----:B------:R-:W3:Y:S01]  /*dcb0*/  LDL R51, [R1+0x3c] ;  /* 0x00003c0001337983 */ /* 0x000ee20000100800 */
[----:B--2---:R-:W-:Y:S01]  /*dcc0*/  LEA.HI R4, R54, R207, RZ, 0x1d ;  /* 0x000000cf36047211 */ /* 0x004fe200078fe8ff */
[----:B-1----:R-:W-:Y:S01]  /*dcd0*/  HADD2.F32 R35, -RZ, R59.H1_H1 ;  /* 0x3000003bff237230 */ /* 0x002fe20000004100 */
[----:B------:R-:W-:Y:S01]  /*dce0*/  SHF.R.U32.HI R7, RZ, 0x3, R197 ;  /* 0x00000003ff077819 */ /* 0x000fe200000116c5 */
[--C-:B------:R-:W-:Y:S01]  /*dcf0*/  HADD2.F32 R37, -RZ, R62.reuse.H1_H1 ;  /* 0x3000003eff257230 */ /* 0x100fe20000004100 */
[----:B------:R-:W-:Y:S01]  /*dd00*/  SHF.R.S32.HI R5, RZ, 0x1f, R4 ;  /* 0x0000001fff057819 */ /* 0x000fe20000011404 */
[----:B------:R-:W-:Y:S01]  /*dd10*/  IMAD.SHL.U32 R6, R4, 0x8, RZ ;  /* 0x0000000804067824 */ /* 0x000fe200078e00ff */
[----:B------:R-:W-:Y:S01]  /*dd20*/  SHF.R.U64 R47, R40, 0x10, R41 ;  /* 0x00000010282f7819 */ /* 0x000fe20000001229 */
[----:B------:R-:W-:Y:S01]  /*dd30*/  HADD2.F32 R62, -RZ, R62.H0_H0 ;  /* 0x2000003eff3e7230 */ /* 0x000fe20000004100 */
[----:B------:R-:W-:Y:S02]  /*dd40*/  LEA.HI R5, R5, R4, RZ, 0x3 ;  /* 0x0000000405057211 */ /* 0x000fe400078f18ff */
[----:B------:R-:W-:-:S02]  /*dd50*/  LOP3.LUT R4, R197, 0x38, R6, 0xf8, !PT ;  /* 0x00000038c5047812 */ /* 0x000fc400078ef806 */
[----:B------:R-:W-:Y:S01]  /*dd60*/  SHF.R.U32.HI R40, RZ, 0x10, R41 ;  /* 0x00000010ff287819 */ /* 0x000fe20000011629 */
[----:B------:R-:W-:Y:S01]  /*dd70*/  IMAD.SHL.U32 R5, R5, 0x400, RZ ;  /* 0x0000040005057824 */ /* 0x000fe200078e00ff */
[----:B------:R-:W-:Y:S02]  /*dd80*/  LOP3.LUT R25, R4, R7, RZ, 0x3c, !PT ;  /* 0x0000000704197212 */ /* 0x000fe400078e3cff */
[----:B------:R-:W-:Y:S02]  /*dd90*/  SHF.R.U32.HI R44, RZ, 0x10, R21 ;  /* 0x00000010ff2c7819 */ /* 0x000fe40000011615 */
[----:B------:R-:W-:Y:S02]  /*dda0*/  LOP3.LUT R24, R5, 0x7fffe000, RZ, 0xc0, !PT ;  /* 0x7fffe00005187812 */ /* 0x000fe400078ec0ff */
[----:B------:R-:W-:Y:S01]  /*ddb0*/  SHF.R.U64 R49, R38, 0x10, R39 ;  /* 0x0000001026317819 */ /* 0x000fe20000001227 */
[----:B------:R-:W-:Y:S01]  /*ddc0*/  HADD2.F32 R38, -RZ, R40.H0_H0 ;  /* 0x20000028ff267230 */ /* 0x000fe20000004100 */
[----:B------:R-:W-:-:S02]  /*ddd0*/  IADD3 R25, R25, R24, R200 ;  /* 0x0000001819197210 */ /* 0x000fc40007ffe0c8 */
[----:B------:R-:W-:Y:S02]  /*dde0*/  SHF.R.U64 R50, R20, 0x10, R21 ;  /* 0x0000001014327819 */ /* 0x000fe40000001215 */
[----:B------:R-:W-:Y:S01]  /*ddf0*/  SHF.R.U32.HI R48, RZ, 0x10, R39 ;  /* 0x00000010ff307819 */ /* 0x000fe20000011627 */
[----:B------:R-:W-:Y:S01]  /*de00*/  IMAD R28, R25, 0x2, R2 ;  /* 0x00000002191c7824 */ /* 0x000fe200078e0202 */
[--C-:B------:R-:W-:Y:S02]  /*de10*/  SHF.R.U64 R45, R42, 0x10, R43.reuse ;  /* 0x000000102a2d7819 */ /* 0x100fe4000000122b */
[----:B------:R-:W-:Y:S02]  /*de20*/  SHF.R.U32.HI R43, RZ, 0x10, R43 ;  /* 0x00000010ff2b7819 */ /* 0x000fe4000001162b */
[----:B------:R-:W1:Y:S02]  /*de30*/  LDS.128 R24, [R28+0x10400] ;  /* 0x010400001c187984 */ /* 0x000e640000000c00 */
[----:B-1----:R-:W-:-:S02]  /*de40*/  HADD2.F32 R31, -RZ, R25.H0_H0 ;  /* 0x20000019ff1f7230 */ /* 0x002fc40000004100 */
[----:B------:R-:W-:Y:S02]  /*de50*/  HADD2.F32 R32, -RZ, R25.H1_H1 ;  /* 0x30000019ff207230 */ /* 0x000fe40000004100 */
[----:B------:R-:W-:Y:S02]  /*de60*/  HADD2.F32 R25, -RZ, R24.H0_H0 ;  /* 0x20000018ff197230 */ /* 0x000fe40000004100 */
[C---:B------:R-:W-:Y:S01]  /*de70*/  FMUL.FTZ R39, R31.reuse, R37 ;  /* 0x000000251f277220 */ /* 0x040fe20000410000 */
[----:B------:R-:W-:Y:S01]  /*de80*/  FMUL.FTZ R41, R31, R35 ;  /* 0x000000231f297220 */ /* 0x000fe20000410000 */
[----:B------:R-:W-:Y:S02]  /*de90*/  HADD2.F32 R31, -RZ, R44.H0_H0 ;  /* 0x2000002cff1f7230 */ /* 0x000fe40000004100 */
[----:B------:R-:W-:Y:S01]  /*dea0*/  FMUL.FTZ R40, R32, R38 ;  /* 0x0000002620287220 */ /* 0x000fe20000410000 */
[----:B------:R-:W-:Y:S02]  /*deb0*/  HADD2.F32 R33, -RZ, R26.H0_H0 ;  /* 0x2000001aff217230 */ /* 0x000fe40000004100 */
[----:B------:R-:W-:-:S02]  /*dec0*/  HADD2.F32 R34, -RZ, R27.H0_H0 ;  /* 0x2000001bff227230 */ /* 0x000fc40000004100 */
[----:B------:R-:W-:Y:S01]  /*ded0*/  FMUL.FTZ R44, R32, R31 ;  /* 0x0000001f202c7220 */ /* 0x000fe20000410000 */
[--C-:B------:R-:W-:Y:S02]  /*dee0*/  HADD2.F32 R32, -RZ, R63.reuse.H0_H0 ;  /* 0x2000003fff207230 */ /* 0x100fe40000004100 */
[----:B------:R-:W-:Y:S02]  /*def0*/  HADD2.F32 R63, -RZ, R63.H1_H1 ;  /* 0x3000003fff3f7230 */ /* 0x000fe40000004100 */
[----:B------:R-:W-:Y:S02]  /*df00*/  HADD2.F32 R27, -RZ, R27.H1_H1 ;  /* 0x3000001bff1b7230 */ /* 0x000fe40000004100 */
[----:B------:R-:W-:Y:S02]  /*df10*/  HADD2.F32 R24, -RZ, R24.H1_H1 ;  /* 0x30000018ff187230 */ /* 0x000fe40000004100 */
[----:B------:R-:W-:Y:S01]  /*df20*/  HADD2.F32 R26, -RZ, R26.H1_H1 ;  /* 0x3000001aff1a7230 */ /* 0x000fe20000004100 */
[----:B---3--:R-:W1:Y:S02]  /*df30*/  LDS.128 R4, [R51] ;  /* 0x0000000033047984 */ /* 0x008e640000000c00 */
[----:B-1----:R-:W-:-:S02]  /*df40*/  HADD2.F32 R20, -RZ, R5.H0_H0 ;  /* 0x20000005ff147230 */ /* 0x002fc40000004100 */
[----:B------:R-:W-:Y:S02]  /*df50*/  HADD2.F32 R21, -RZ, R5.H1_H1 ;  /* 0x30000005ff157230 */ /* 0x000fe40000004100 */
[----:B------:R-:W-:Y:S02]  /*df60*/  HADD2.F32 R5, -RZ, R4.H0_H0 ;  /* 0x20000004ff057230 */ /* 0x000fe40000004100 */
[C---:B------:R-:W-:Y:S01]  /*df70*/  FFMA.FTZ R39, R20.reuse, R35, -R39 ;  /* 0x0000002314277223 */ /* 0x040fe20000010827 */
[----:B------:R-:W-:Y:S01]  /*df80*/  FFMA.FTZ R41, R20, R37, R41 ;  /* 0x0000002514297223 */ /* 0x000fe20000010029 */
[----:B------:R-:W-:Y:S02]  /*df90*/  HADD2.F32 R20, -RZ, R59.H0_H0 ;  /* 0x2000003bff147230 */ /* 0x000fe40000004100 */
[----:B------:R-:W-:Y:S01]  /*dfa0*/  FFMA.FTZ R42, R21, R31, -R40 ;  /* 0x0000001f152a7223 */ /* 0x000fe20000010828 */
[----:B------:R-:W-:Y:S01]  /*dfb0*/  FMUL.FTZ R40, R25, R62 ;  /* 0x0000003e19287220 */ /* 0x000fe20000410000 */
[----:B0-----:R-:W-:-:S02]  /*dfc0*/  HADD2.F32 R29, -RZ, R6.H0_H0 ;  /* 0x20000006ff1d7230 */ /* 0x001fc40000004100 */
[----:B------:R-:W-:Y:S01]  /*dfd0*/  FFMA.FTZ R44, R21, R38, R44 ;  /* 0x00000026152c7223 */ /* 0x000fe2000001002c */
[-C--:B------:R-:W-:Y:S01]  /*dfe0*/  FMUL.FTZ R25, R25, R20.reuse ;  /* 0x0000001419197220 */ /* 0x080fe20000410000 */
[----:B------:R-:W-:Y:S01]  /*dff0*/  FFMA.FTZ R40, R5, R20, -R40 ;  /* 0x0000001405287223 */ /* 0x000fe20000010828 */
[--C-:B------:R-:W-:Y:S02]  /*e000*/  HADD2.F32 R20, -RZ, R52.reuse.H0_H0 ;  /* 0x20000034ff147230 */ /* 0x100fe40000004100 */
[----:B------:R-:W-:Y:S01]  /*e010*/  FMUL.FTZ R38, R33, R32 ;  /* 0x0000002021267220 */ /* 0x000fe20000410000 */
[----:B------:R-:W-:Y:S01]  /*e020*/  FFMA.FTZ R62, R5, R62, R25 ;  /* 0x0000003e053e7223 */ /* 0x000fe20000010019 */
[----:B------:R-:W-:Y:S02]  /*e030*/  HADD2.F32 R5, -RZ, R52.H1_H1 ;  /* 0x30000034ff057230 */ /* 0x000fe40000004100 */
[----:B------:R-:W-:Y:S01]  /*e040*/  FMUL.FTZ R21, R34, R63 ;  /* 0x0000003f22157220 */ /* 0x000fe20000410000 */
[----:B------:R-:W-:Y:S01]  /*e050*/  FMUL.FTZ R46, R33, R20 ;  /* 0x00000014212e7220 */ /* 0x000fe20000410000 */
[----:B------:R-:W-:-:S02]  /*e060*/  HADD2.F32 R30, -RZ, R7.H0_H0 ;  /* 0x20000007ff1e7230 */ /* 0x000fc40000004100 */
[C---:B------:R-:W-:Y:S01]  /*e070*/  FFMA.FTZ R33, R29.reuse, R20, -R38 ;  /* 0x000000141d217223 */ /* 0x040fe20000010826 */
[----:B------:R-:W-:Y:S02]  /*e080*/  HADD2.F32 R38, -RZ, R43.H0_H0 ;  /* 0x2000002bff267230 */ /* 0x000fe40000004100 */
[-C--:B------:R-:W-:Y:S01]  /*e090*/  FMUL.FTZ R34, R34, R5.reuse ;  /* 0x0000000522227220 */ /* 0x080fe20000410000 */
[----:B------:R-:W-:Y:S02]  /*e0a0*/  HADD2.F32 R20, -RZ, R48.H0_H0 ;  /* 0x20000030ff147230 */ /* 0x000fe40000004100 */
[----:B------:R-:W-:Y:S01]  /*e0b0*/  FFMA.FTZ R46, R29, R32, R46 ;  /* 0x000000201d2e7223 */ /* 0x000fe2000001002e */
[C---:B------:R-:W-:Y:S01]  /*e0c0*/  FFMA.FTZ R32, R30.reuse, R5, -R21 ;  /* 0x000000051e207223 */ /* 0x040fe20000010815 */
[----:B------:R-:W-:Y:S01]  /*e0d0*/  FFMA.FTZ R34, R30, R63, R34 ;  /* 0x0000003f1e227223 */ /* 0x000fe20000010022 */
[----:B------:R-:W-:Y:S02]  /*e0e0*/  HADD2.F32 R7, -RZ, R7.H1_H1 ;  /* 0x30000007ff077230 */ /* 0x000fe40000004100 */
[C---:B------:R-:W-:Y:S01]  /*e0f0*/  FMUL.FTZ R48, R27.reuse, R38 ;  /* 0x000000261b307220 */ /* 0x040fe20000410000 */
[----:B------:R-:W-:Y:S01]  /*e100*/  FMUL.FTZ R30, R27, R20 ;  /* 0x000000141b1e7220 */ /* 0x000fe20000410000 */
[----:B------:R-:W-:-:S02]  /*e110*/  HADD2.F32 R25, -RZ, R47.H0_H0 ;  /* 0x2000002fff197230 */ /* 0x000fc40000004100 */
[----:B------:R-:W-:Y:S02]  /*e120*/  HADD2.F32 R27, -RZ, R45.H0_H0 ;  /* 0x2000002dff1b7230 */ /* 0x000fe40000004100 */
[C---:B------:R-:W-:Y:S01]  /*e130*/  FFMA.FTZ R37, R7.reuse, R20, -R48 ;  /* 0x0000001407257223 */ /* 0x040fe20000010830 */
[----:B------:R-:W-:Y:S02]  /*e140*/  HADD2.F32 R5, -RZ, R50.H0_H0 ;  /* 0x20000032ff057230 */ /* 0x000fe40000004100 */
[----:B------:R-:W-:Y:S01]  /*e150*/  FFMA.FTZ R43, R7, R38, R30 ;  /* 0x00000026072b7223 */ /* 0x000fe2000001001e */
[----:B------:R-:W-:Y:S02]  /*e160*/  HADD2.F32 R21, -RZ, R49.H0_H0 ;  /* 0x20000031ff157230 */ /* 0x000fe40000004100 */
[----:B------:R-:W-:Y:S01]  /*e170*/  FMUL.FTZ R7, R24, R25 ;  /* 0x0000001918077220 */ /* 0x000fe20000410000 */
[----:B------:R-:W-:Y:S02]  /*e180*/  HADD2.F32 R4, -RZ, R4.H1_H1 ;  /* 0x30000004ff047230 */ /* 0x000fe40000004100 */
[----:B------:R-:W-:Y:S01]  /*e190*/  FMUL.FTZ R35, R26, R27 ;  /* 0x0000001b1a237220 */ /* 0x000fe20000410000 */
[----:B------:R-:W-:-:S02]  /*e1a0*/  HADD2.F32 R6, -RZ, R6.H1_H1 ;  /* 0x30000006ff067230 */ /* 0x000fc40000004100 */
[----:B------:R-:W-:Y:S01]  /*e1b0*/  FMUL.FTZ R24, R24, R5 ;  /* 0x0000000518187220 */ /* 0x000fe20000410000 */
[----:B------:R-:W-:Y:S01]  /*e1c0*/  FMUL.FTZ R26, R26, R21 ;  /* 0x000000151a1a7220 */ /* 0x000fe20000410000 */
[----:B------:R-:W-:Y:S01]  /*e1d0*/  FFMA.FTZ R29, R4, R5, -R7 ;  /* 0x00000005041d7223 */ /* 0x000fe20000010807 */
[----:B------:R-:W-:Y:S01]  /*e1e0*/  F2FP.F16.F32.PACK_AB R7, R37, R32 ;  /* 0x000000202507723e */ /* 0x000fe200000000ff */
[----:B------:R-:W-:Y:S01]  /*e1f0*/  FFMA.FTZ R20, R6, R21, -R35 ;  /* 0x0000001506147223 */ /* 0x000fe20000010823 */
[----:B------:R-:W-:Y:S01]  /*e200*/  FFMA.FTZ R31, R4, R25, R24 ;  /* 0x00000019041f7223 */ /* 0x000fe20000010018 */
[----:B------:R-:W-:Y:S01]  /*e210*/  FFMA.FTZ R21, R6, R27, R26 ;  /* 0x0000001b06157223 */ /* 0x000fe2000001001a */
[----:B------:R-:W-:Y:S02]  /*e220*/  F2FP.F16.F32.PACK_AB R5, R42, R39 ;  /* 0x000000272a05723e */ /* 0x000fe400000000ff */
[----:B------:R-:W-:Y:S02]  /*e230*/  F2FP.F16.F32.PACK_AB R4, R29, R40 ;  /* 0x000000281d04723e */ /* 0x000fe400000000ff */
[----:B------:R-:W-:-:S02]  /*e240*/  F2FP.F16.F32.PACK_AB R6, R20, R33 ;  /* 0x000000211406723e */ /* 0x000fc400000000ff */
[----:B------:R-:W-:Y:S02]  /*e250*/  F2FP.F16.F32.PACK_AB R27, R43, R34 ;  /* 0x000000222b1b723e */ /* 0x000fe400000000ff */
[----:B------:R-:W-:Y:S01]  /*e260*/  F2FP.F16.F32.PACK_AB R25, R44, R41 ;  /* 0x000000292c19723e */ /* 0x000fe200000000ff */
[----:B------:R3:W-:Y:S01]  /*e270*/  STS.128 [R51], R4 ;  /* 0x0000000433007388 */ /* 0x0007e20000000c00 */
[----:B------:R-:W-:Y:S02]  /*e280*/  F2FP.F16.F32.PACK_AB R24, R31, R62 ;  /* 0x0000003e1f18723e */ /* 0x000fe400000000ff */
[----:B------:R-:W-:-:S05]  /*e290*/  F2FP.F16.F32.PACK_AB R26, R21, R46 ;  /* 0x0000002e151a723e */ /* 0x000fca00000000ff */
[----:B------:R3:W-:Y:S02]  /*e2a0*/  STS.128 [R28+0x10400], R24 ;  /* 0x010400181c007388 */ /* 0x0007e40000000c00 */
.L_x_1655:
[----:B------:R-:W-:Y:S05]  /*e2b0*/  BSYNC B1 ;  /* 0x0000000000017941 */ /* 0x000fea0003800000 */
.L_x_1654:
[----:B-1----:R-:W-:Y:S01]  /*e2c0*/  PRMT R30, R0, 0x5410, R3 ;  /* 0x00005410001e7816 */ /* 0x002fe20000000003 */
[----:B------:R-:W-:Y:S06]  /*e2d0*/  @P0 BRA `(.L_x_1639) ;  /* 0x0000000400800947 */ /* 0x000fec0003800000 */
[----:B------:R-:W4:Y:S01]  /*e2e0*/  LDL R39, [R1+0x38] ;  /* 0x0000380001277983 */ /* 0x000f220000100800 */
[----:B------:R-:W-:Y:S01]  /*e2f0*/  LEA.HI R54, R54, R207, RZ, 0x1d ;  /* 0x000000cf36367211 */ /* 0x000fe200078fe8ff */
[--C-:B------:R-:W-:Y:S01]  /*e300*/  HADD2.F32 R21, -RZ, R56.reuse.H1_H1 ;  /* 0x30000038ff157230 */ /* 0x100fe20000004100 */
[----:B--23--:R-:W-:Y:S01]  /*e310*/  SHF.R.U32.HI R4, RZ, 0x3, R196 ;  /* 0x00000003ff047819 */ /* 0x00cfe200000116c4 */
[----:B------:R-:W-:Y:S01]  /*e320*/  HADD2.F32 R56, -RZ, R56.H0_H0 ;  /* 0x20000038ff387230 */ /* 0x000fe20000004100 */
[----:B------:R-:W-:Y:S01]  /*e330*/  SHF.R.S32.HI R5, RZ, 0x1f, R54 ;  /* 0x0000001fff057819 */ /* 0x000fe20000011436 */
[----:B------:R-:W-:Y:S01]  /*e340*/  IMAD.SHL.U32 R3, R54, 0x8, RZ ;  /* 0x0000000836037824 */ /* 0x000fe200078e00ff */
[----:B------:R-:W-:Y:S02]  /*e350*/  SHF.R.U32.HI R20, RZ, 0x10, R9 ;  /* 0x00000010ff147819 */ /* 0x000fe40000011609 */
[----:B------:R-:W-:Y:S02]  /*e360*/  LEA.HI R5, R5, R54, RZ, 0x3 ;  /* 0x0000003605057211 */ /* 0x000fe400078f18ff */
[----:B------:R-:W-:Y:S01]  /*e370*/  LOP3.LUT R0, R196, 0x38, R3, 0xf8, !PT ;  /* 0x00000038c4007812 */ /* 0x000fe200078ef803 */
[----:B------:R-:W-:Y:S01]  /*e380*/  HADD2.F32 R20, -RZ, R20.H0_H0 ;  /* 0x20000014ff147230 */ /* 0x000fe20000004100 */
[----:B------:R-:W-:Y:S01]  /*e390*/  SHF.R.U64 R38, R12, 0x10, R13 ;  /* 0x000000100c267819 */ /* 0x000fe2000000120d */
[----:B------:R-:W-:Y:S01]  /*e3a0*/  IMAD.SHL.U32 R5, R5, 0x400, RZ ;  /* 0x0000040005057824 */ /* 0x000fe200078e00ff */
[----:B------:R-:W-:-:S02]  /*e3b0*/  LOP3.LUT R0, R0, R4, RZ, 0x3c, !PT ;  /* 0x0000000400007212 */ /* 0x000fc400078e3cff */
[--C-:B------:R-:W-:Y:S02]  /*e3c0*/  SHF.R.U64 R37, R14, 0x10, R15.reuse ;  /* 0x000000100e257819 */ /* 0x100fe4000000120f */
[----:B------:R-:W-:Y:S02]  /*e3d0*/  LOP3.LUT R3, R5, 0x7fffe000, RZ, 0xc0, !PT ;  /* 0x7fffe00005037812 */ /* 0x000fe400078ec0ff */
[----:B------:R-:W-:Y:S01]  /*e3e0*/  SHF.R.U32.HI R33, RZ, 0x10, R15 ;  /* 0x00000010ff217819 */ /* 0x000fe2000001160f */
[--C-:B------:R-:W-:Y:S01]  /*e3f0*/  HADD2.F32 R15, -RZ, R61.reuse.H1_H1 ;  /* 0x3000003dff0f7230 */ /* 0x100fe20000004100 */
[----:B------:R-:W-:Y:S01]  /*e400*/  IADD3 R3, R0, R3, R199 ;  /* 0x0000000300037210 */ /* 0x000fe20007ffe0c7 */
[----:B------:R-:W-:Y:S01]  /*e410*/  HADD2.F32 R61, -RZ, R61.H0_H0 ;  /* 0x2000003dff3d7230 */ /* 0x000fe20000004100 */
[----:B------:R-:W-:Y:S02]  /*e420*/  SHF.R.U32.HI R28, RZ, 0x10, R13 ;  /* 0x00000010ff1c7819 */ /* 0x000fe4000001160d */
[----:B------:R-:W-:Y:S01]  /*e430*/  SHF.R.U64 R35, R8, 0x10, R9 ;  /* 0x0000001008237819 */ /* 0x000fe20000001209 */
[----:B------:R-:W-:Y:S01]  /*e440*/  IMAD R3, R3, 0x2, R2 ;  /* 0x0000000203037824 */ /* 0x000fe200078e0202 */
[----:B------:R-:W-:-:S02]  /*e450*/  SHF.R.U64 R34, R10, 0x10, R11 ;  /* 0x000000100a227819 */ /* 0x000fc4000000120b */
[----:B------:R-:W-:Y:S02]  /*e460*/  SHF.R.U32.HI R32, RZ, 0x10, R11 ;  /* 0x00000010ff207819 */ /* 0x000fe4000001160b */
[----:B------:R-:W1:Y:S02]  /*e470*/  LDS.128 R24, [R3+0x10400] ;  /* 0x0104000003187984 */ /* 0x000e640000000c00 */
[--C-:B-1----:R-:W-:Y:S02]  /*e480*/  HADD2.F32 R12, -RZ, R25.reuse.H0_H0 ;  /* 0x20000019ff0c7230 */ /* 0x102fe40000004100 */
[----:B------:R-:W-:Y:S02]  /*e490*/  HADD2.F32 R25, -RZ, R25.H1_H1 ;  /* 0x30000019ff197230 */ /* 0x000fe40000004100 */
[----:B------:R-:W-:Y:S02]  /*e4a0*/  HADD2.F32 R11, -RZ, R24.H0_H0 ;  /* 0x20000018ff0b7230 */ /* 0x000fe40000004100 */
[C---:B0-----:R-:W-:Y:S01]  /*e4b0*/  FMUL.FTZ R29, R12.reuse, R21 ;  /* 0x000000150c1d7220 */ /* 0x041fe20000410000 */
[----:B------:R-:W-:Y:S01]  /*e4c0*/  FMUL.FTZ R31, R12, R15 ;  /* 0x0000000f0c1f7220 */ /* 0x000fe20000410000 */
[----:B------:R-:W-:-:S02]  /*e4d0*/  HADD2.F32 R12, -RZ, R28.H0_H0 ;  /* 0x2000001cff0c7230 */ /* 0x000fc40000004100 */
[----:B------:R-:W-:Y:S01]  /*e4e0*/  FMUL.FTZ R28, R25, R20 ;  /* 0x00000014191c7220 */ /* 0x000fe20000410000 */
[----:B------:R-:W-:Y:S02]  /*e4f0*/  HADD2.F32 R13, -RZ, R26.H0_H0 ;  /* 0x2000001aff0d7230 */ /* 0x000fe40000004100 */
[--C-:B------:R-:W-:Y:S02]  /*e500*/  HADD2.F32 R14, -RZ, R27.reuse.H0_H0 ;  /* 0x2000001bff0e7230 */ /* 0x100fe40000004100 */
[----:B------:R-:W-:Y:S02]  /*e510*/  HADD2.F32 R27, -RZ, R27.H1_H1 ;  /* 0x3000001bff1b7230 */ /* 0x000fe40000004100 */
[----:B------:R-:W-:Y:S02]  /*e520*/  HADD2.F32 R24, -RZ, R24.H1_H1 ;  /* 0x30000018ff187230 */ /* 0x000fe40000004100 */
[----:B------:R-:W-:Y:S01]  /*e530*/  HADD2.F32 R26, -RZ, R26.H1_H1 ;  /* 0x3000001aff1a7230 */ /* 0x000fe20000004100 */
[----:B----4-:R-:W0:Y:S02]  /*e540*/  LDS.128 R4, [R39] ;  /* 0x0000000027047984 */ /* 0x010e240000000c00 */
[----:B0-----:R-:W-:-:S02]  /*e550*/  HADD2.F32 R8, -RZ, R5.H0_H0 ;  /* 0x20000005ff087230 */ /* 0x001fc40000004100 */
[----:B------:R-:W-:Y:S02]  /*e560*/  HADD2.F32 R5, -RZ, R5.H1_H1 ;  /* 0x30000005ff057230 */ /* 0x000fe40000004100 */
[----:B------:R-:W-:Y:S02]  /*e570*/  HADD2.F32 R0, -RZ, R4.H0_H0 ;  /* 0x20000004ff007230 */ /* 0x000fe40000004100 */
[C---:B------:R-:W-:Y:S01]  /*e580*/  FFMA.FTZ R29, R8.reuse, R15, -R29 ;  /* 0x0000000f081d7223 */ /* 0x040fe2000001081d */
[----:B------:R-:W-:Y:S01]  /*e590*/  FFMA.FTZ R31, R8, R21, R31 ;  /* 0x00000015081f7223 */ /* 0x000fe2000001001f */
[----:B------:R-:W-:Y:S01]  /*e5a0*/  FMUL.FTZ R8, R25, R12 ;  /* 0x0000000c19087220 */ /* 0x000fe20000410000 */
[----:B------:R-:W-:Y:S01]  /*e5b0*/  FMUL.FTZ R15, R11, R56 ;  /* 0x000000380b0f7220 */ /* 0x000fe20000410000 */
[----:B------:R-:W-:Y:S01]  /*e5c0*/  FFMA.FTZ R28, R5, R12, -R28 ;  /* 0x0000000c051c7223 */ /* 0x000fe2000001081c */
[----:B------:R-:W-:Y:S01]  /*e5d0*/  FMUL.FTZ R11, R11, R61 ;  /* 0x0000003d0b0b7220 */ /* 0x000fe20000410000 */
[----:B------:R-:W-:-:S02]  /*e5e0*/  HADD2.F32 R12, -RZ, R60.H0_H0 ;  /* 0x2000003cff0c7230 */ /* 0x000fc40000004100 */
[----:B------:R-:W-:Y:S01]  /*e5f0*/  FFMA.FTZ R20, R5, R20, R8 ;  /* 0x0000001405147223 */ /* 0x000fe20000010008 */
[----:B------:R-:W-:Y:S02]  /*e600*/  HADD2.F32 R8, -RZ, R30.H0_H0 ;  /* 0x2000001eff087230 */ /* 0x000fe40000004100 */
[C---:B------:R-:W-:Y:S01]  /*e610*/  FFMA.FTZ R56, R0.reuse, R56, R11 ;  /* 0x0000003800387223 */ /* 0x040fe2000001000b */
[----:B------:R-:W-:Y:S02]  /*e620*/  HADD2.F32 R9, -RZ, R6.H0_H0 ;  /* 0x20000006ff097230 */ /* 0x000fe40000004100 */
[----:B------:R-:W-:Y:S01]  /*e630*/  FFMA.FTZ R15, R0, R61, -R15 ;  /* 0x0000003d000f7223 */ /* 0x000fe2000001080f */
[----:B------:R-:W-:Y:S02]  /*e640*/  HADD2.F32 R11, -RZ, R60.H1_H1 ;  /* 0x3000003cff0b7230 */ /* 0x000fe40000004100 */
[----:B------:R-:W-:Y:S01]  /*e650*/  FMUL.FTZ R0, R13, R12 ;  /* 0x0000000c0d007220 */ /* 0x000fe20000410000 */
[----:B------:R-:W-:-:S02]  /*e660*/  HADD2.F32 R5, -RZ, R30.H1_H1 ;  /* 0x3000001eff057230 */ /* 0x000fc40000004100 */
[-C--:B------:R-:W-:Y:S01]  /*e670*/  FMUL.FTZ R30, R13, R8.reuse ;  /* 0x000000080d1e7220 */ /* 0x080fe20000410000 */
[----:B------:R-:W-:Y:S02]  /*e680*/  HADD2.F32 R10, -RZ, R7.H0_H0 ;  /* 0x20000007ff0a7230 */ /* 0x000fe40000004100 */
[C---:B------:R-:W-:Y:S01]  /*e690*/  FFMA.FTZ R25, R9.reuse, R8, -R0 ;  /* 0x0000000809197223 */ /* 0x040fe20000010800 */
[C---:B------:R-:W-:Y:S01]  /*e6a0*/  FMUL.FTZ R13, R14.reuse, R11 ;  /* 0x0000000b0e0d7220 */ /* 0x040fe20000410000 */
[----:B------:R-:W-:Y:S02]  /*e6b0*/  HADD2.F32 R8, -RZ, R32.H0_H0 ;  /* 0x20000020ff087230 */ /* 0x000fe40000004100 */
[----:B------:R-:W-:Y:S01]  /*e6c0*/  FMUL.FTZ R14, R14, R5 ;  /* 0x000000050e0e7220 */ /* 0x000fe20000410000 */
[----:B------:R-:W-:Y:S02]  /*e6d0*/  HADD2.F32 R0, -RZ, R33.H0_H0 ;  /* 0x20000021ff007230 */ /* 0x000fe40000004100 */
[----:B------:R-:W-:Y:S01]  /*e6e0*/  FFMA.FTZ R30, R9, R12, R30 ;  /* 0x0000000c091e7223 */ /* 0x000fe2000001001e */
[----:B------:R-:W-:-:S02]  /*e6f0*/  HADD2.F32 R7, -RZ, R7.H1_H1 ;  /* 0x30000007ff077230 */ /* 0x000fc40000004100 */
[C---:B------:R-:W-:Y:S01]  /*e700*/  FFMA.FTZ R12, R10.reuse, R5, -R13 ;  /* 0x000000050a0c7223 */ /* 0x040fe2000001080d */
[----:B------:R-:W-:Y:S01]  /*e710*/  FFMA.FTZ R14, R10, R11, R14 ;  /* 0x0000000b0a0e7223 */ /* 0x000fe2000001000e */
[C---:B------:R-:W-:Y:S01]  /*e720*/  FMUL.FTZ R32, R27.reuse, R8 ;  /* 0x000000081b207220 */ /* 0x040fe20000410000 */
[-C--:B------:R-:W-:Y:S01]  /*e730*/  FMUL.FTZ R10, R27, R0.reuse ;  /* 0x000000001b0a7220 */ /* 0x080fe20000410000 */
[----:B------:R-:W-:Y:S02]  /*e740*/  HADD2.F32 R11, -RZ, R35.H0_H0 ;  /* 0x20000023ff0b7230 */ /* 0x000fe40000004100 */
[----:B------:R-:W-:Y:S02]  /*e750*/  HADD2.F32 R13, -RZ, R34.H0_H0 ;  /* 0x20000022ff0d7230 */ /* 0x000fe40000004100 */
[C---:B------:R-:W-:Y:S01]  /*e760*/  FFMA.FTZ R33, R7.reuse, R0, -R32 ;  /* 0x0000000007217223 */ /* 0x040fe20000010820 */
[----:B------:R-:W-:Y:S02]  /*e770*/  HADD2.F32 R5, -RZ, R38.H0_H0 ;  /* 0x20000026ff057230 */ /* 0x000fe40000004100 */
[----:B------:R-:W-:Y:S01]  /*e780*/  FFMA.FTZ R35, R7, R8, R10 ;  /* 0x0000000807237223 */ /* 0x000fe2000001000a */
[----:B------:R-:W-:-:S02]  /*e790*/  HADD2.F32 R9, -RZ, R37.H0_H0 ;  /* 0x20000025ff097230 */ /* 0x000fc40000004100 */
[----:B------:R-:W-:Y:S01]  /*e7a0*/  FMUL.FTZ R7, R24, R11 ;  /* 0x0000000b18077220 */ /* 0x000fe20000410000 */
[----:B------:R-:W-:Y:S02]  /*e7b0*/  HADD2.F32 R4, -RZ, R4.H1_H1 ;  /* 0x30000004ff047230 */ /* 0x000fe40000004100 */
[----:B------:R-:W-:Y:S01]  /*e7c0*/  FMUL.FTZ R27, R26, R13 ;  /* 0x0000000d1a1b7220 */ /* 0x000fe20000410000 */
[----:B------:R-:W-:Y:S02]  /*e7d0*/  HADD2.F32 R6, -RZ, R6.H1_H1 ;  /* 0x30000006ff067230 */ /* 0x000fe40000004100 */
[----:B------:R-:W-:Y:S01]  /*e7e0*/  FMUL.FTZ R24, R24, R5 ;  /* 0x0000000518187220 */ /* 0x000fe20000410000 */
[----:B------:R-:W-:Y:S01]  /*e7f0*/  FMUL.FTZ R26, R26, R9 ;  /* 0x000000091a1a7220 */ /* 0x000fe20000410000 */
[----:B------:R-:W-:Y:S01]  /*e800*/  FFMA.FTZ R0, R4, R5, -R7 ;  /* 0x0000000504007223 */ /* 0x000fe20000010807 */
        /* <DEDUP_REMOVED lines=13> */
.L_x_1639:
[----:B------:R-:W-:Y:S05]  /*e8e0*/  BSYNC B0 ;  /* 0x0000000000007941 */ /* 0x000fea0003800000 */
.L_x_1611:
        /* <DEDUP_REMOVED lines=8> */
.L_x_1609:
[----:B------:R-:W-:-:S05]  /*e970*/  IMAD.U32 R0, RZ, RZ, UR45 ;  /* 0x0000002dff007e24 */ /* 0x000fca000f8e00ff */
[----:B------:R-:W-:-:S13]  /*e980*/  ISETP.NE.AND P0, PT, R0, 0x3, PT ;  /* 0x000000030000780c */ /* 0x000fda0003f05270 */
[----:B------:R-:W-:Y:S05]  /*e990*/  @!P0 BRA `(.L_x_1656) ;  /* 0x0000000000048947 */ /* 0x000fea0003800000 */
[----:B------:R-:W-:Y:S01]  /*e9a0*/  BPT.TRAP 0x1 ;  /* 0x000000040000795c */ /* 0x000fe20000300000 */
.L_x_1656:
[----:B01----:R-:W-:Y:S01]  /*e9b0*/  IMAD R3, R22, 0x8, R2 ;  /* 0x0000000816037824 */ /* 0x003fe200078e0202 */
[----:B------:R-:W-:-:S04]  /*e9c0*/  SHF.L.U32 R0, R186, 0x1f, RZ ;  /* 0x0000001fba007819 */ /* 0x000fc800000006ff */
[----:B------:R0:W1:Y:S01]  /*e9d0*/  SYNCS.PHASECHK.TRANS64.TRYWAIT P2, [R3+URZ+0x28830], R0 ;  /* 0x02883000030075a7 */ /* 0x000062000804017f */
[----:B------:R-:W-:Y:S05]  /*e9e0*/  @!P0 BRA `(.L_x_1657) ;  /* 0x0000000000048947 */ /* 0x000fea0003800000 */
[----:B------:R-:W-:Y:S01]  /*e9f0*/  BPT.TRAP 0x1 ;  /* 0x000000040000795c */ /* 0x000fe20000300000 */
.L_x_1657:
[----:B--234-:R-:W2:Y:S02]  /*ea00*/  S2R R4, SR_TID.X ;  /* 0x0000000000047919 */ /* 0x01cea40000002100 */
[----:B--2---:R-:W-:-:S04]  /*ea10*/  LOP3.LUT R4, R4, 0x7f, RZ, 0xc0, !PT ;  /* 0x0000007f04047812 */ /* 0x004fc800078ec0ff */
[----:B------:R-:W-:Y:S01]  /*ea20*/  ISETP.NE.AND P1, PT, R4, RZ, PT ;  /* 0x000000ff0400720c */ /* 0x000fe20003f25270 */
[----:B-1----:R-:W-:-:S12]  /*ea30*/  @P2 BRA `(.L_x_1658) ;  /* 0x0000000000082947 */ /* 0x002fd80003800000 */
[----:B------:R-:W1:Y:S02]  /*ea40*/  SYNCS.PHASECHK.TRANS64.TRYWAIT P2, [R3+URZ+0x28830], R0 ;  /* 0x02883000030075a7 */ /* 0x000e64000804017f */
[----:B-1----:R-:W-:Y:S05]  /*ea50*/  @!P2 BRA `(.L_x_1659) ;  /* 0x000001940034a947 */ /* 0x002fea0003800000 */
.L_x_1658:
[----:B------:R-:W-:Y:S05]  /*ea60*/  WARPSYNC.ALL ;  /* 0x0000000000007948 */ /* 0x000fea0003800000 */
[----:B01----:R-:W-:Y:S01]  /*ea70*/  VIADD R0, R2, 0x18400 ;  /* 0x0001840002007836 */ /* 0x003fe20000000000 */
[----:B------:R-:W-:Y:S01]  /*ea80*/  R2UR UR12, R36 ;  /* 0x00000000240c72ca */ /* 0x000fe200000e0000 */
[----:B------:R-:W-:Y:S01]  /*ea90*/  IMAD.MOV.U32 R5, RZ, RZ, 0x40000040 ;  /* 0x40000040ff057424 */ /* 0x000fe200078e00ff */
[----:B------:R-:W-:Y:S01]  /*eaa0*/  WARPGROUP.ARRIVE ;  /* 0x00000000000079c5 */ /* 0x000fe20000000000 */
[----:B------:R-:W-:Y:S01]  /*eab0*/  UMOV UR13, 0x40000040 ;  /* 0x40000040000d7882 */ /* 0x000fe20000000000 */
[----:B------:R-:W-:Y:S01]  /*eac0*/  SHF.R.U32.HI R0, RZ, 0x4, R0 ;  /* 0x00000004ff007819 */ /* 0x000fe20000011600 */
[----:B------:R-:W-:Y:S01]  /*ead0*/  UMOV UR9, 0x40000040 ;  /* 0x4000004000097882 */ /* 0x000fe20000000000 */
[----:B------:R-:W-:Y:S01]  /*eae0*/  R2UR UR15, R5 ;  /* 0x00000000050f72ca */ /* 0x000fe200000e0000 */
[----:B------:R-:W-:Y:S01]  /*eaf0*/  UMOV UR5, 0x40000040 ;  /* 0x4000004000057882 */ /* 0x000fe20000000000 */
[----:B------:R-:W-:Y:S01]  /*eb00*/  LOP3.LUT R0, R0, 0x3fff, RZ, 0xc0, !PT ;  /* 0x00003fff00007812 */ /* 0x000fe200078ec0ff */
[----:B------:R-:W-:Y:S01]  /*eb10*/  UMOV UR17, 0x40000040 ;  /* 0x4000004000117882 */ /* 0x000fe20000000000 */
[----:B------:R-:W-:Y:S01]  /*eb20*/  MOV R9, 0x40000040 ;  /* 0x4000004000097802 */ /* 0x000fe20000000f00 */
[----:B------:R-:W-:Y:S01]  /*eb30*/  UMOV UR21, 0x40000040 ;  /* 0x4000004000157882 */ /* 0x000fe20000000000 */
[----:B------:R-:W-:Y:S01]  /*eb40*/  LOP3.LUT R7, R0, 0x10000, RZ, 0xfc, !PT ;  /* 0x0001000000077812 */ /* 0x000fe200078efcff */
[----:B------:R-:W-:Y:S01]  /*eb50*/  ULOP3.LUT UR12, UR12, 0x10000, URZ, 0xfc, !UPT ;  /* 0x000100000c0c7892 */ /* 0x000fe2000f8efc3f */
[----:B------:R-:W-:Y:S01]  /*eb60*/  R2UR UR11, R9 ;  /* 0x00000000090b72ca */ /* 0x000fe200000e0000 */
[----:B------:R-:W-:Y:S01]  /*eb70*/  IMAD.MOV.U32 R9, RZ, RZ, 0x40000040 ;  /* 0x40000040ff097424 */ /* 0x000fe200078e00ff */
[----:B------:R-:W-:Y:S01]  /*eb80*/  UMOV UR25, 0x40000040 ;  /* 0x4000004000197882 */ /* 0x000fe20000000000 */
[----:B------:R-:W-:Y:S01]  /*eb90*/  IMAD R4, R22, 0x800, R7 ;  /* 0x0000080016047824 */ /* 0x000fe200078e0207 */
[----:B------:R-:W-:Y:S01]  /*eba0*/  UIADD3 UR8, UR12, 0x2, URZ ;  /* 0x000000020c087890 */ /* 0x000fe2000fffe03f */
[----:B------:R-:W-:Y:S01]  /*ebb0*/  IMAD.MOV.U32 R5, RZ, RZ, 0x40000040 ;  /* 0x40000040ff057424 */ /* 0x000fe200078e00ff */
[----:B------:R-:W-:Y:S01]  /*ebc0*/  R2UR UR7, R9 ;  /* 0x00000000090772ca */ /* 0x000fe200000e0000 */
[C---:B------:R-:W-:Y:S01]  /*ebd0*/  VIADD R8, R4.reuse, 0x2 ;  /* 0x0000000204087836 */ /* 0x040fe20000000000 */
[----:B------:R-:W-:Y:S01]  /*ebe0*/  R2UR UR14, R4 ;  /* 0x00000000040e72ca */ /* 0x000fe200000e0000 */
[----:B------:R-:W-:Y:S01]  /*ebf0*/  UIADD3 UR4, UR12, 0x4, URZ ;  /* 0x000000040c047890 */ /* 0x000fe2000fffe03f */
[----:B------:R-:W-:Y:S01]  /*ec00*/  IMAD.MOV.U32 R9, RZ, RZ, 0x40000040 ;  /* 0x40000040ff097424 */ /* 0x000fe200078e00ff */
[----:B------:R-:W-:Y:S01]  /*ec10*/  UIADD3 UR16, UR12, 0x6, URZ ;  /* 0x000000060c107890 */ /* 0x000fe2000fffe03f */
[----:B------:R-:W-:Y:S01]  /*ec20*/  R2UR UR10, R8 ;  /* 0x00000000080a72ca */ /* 0x000fe200000e0000 */
[----:B------:R-:W-:Y:S01]  /*ec30*/  VIADD R8, R4, 0x4 ;  /* 0x0000000404087836 */ /* 0x000fe20000000000 */
[----:B------:R-:W-:Y:S01]  /*ec40*/  UIADD3 UR20, UR12, 0x400, URZ ;  /* 0x000004000c147890 */ /* 0x000fe2000fffe03f */
[----:B------:R-:W-:Y:S01]  /*ec50*/  R2UR UR19, R9 ;  /* 0x00000000091372ca */ /* 0x000fe200000e0000 */
[----:B------:R-:W-:Y:S01]  /*ec60*/  IMAD.MOV.U32 R9, RZ, RZ, 0x40000040 ;  /* 0x40000040ff097424 */ /* 0x000fe200078e00ff */
[----:B------:R-:W-:Y:S01]  /*ec70*/  UIADD3 UR24, UR12, 0x402, URZ ;  /* 0x000004020c187890 */ /* 0x000fe2000fffe03f */
[----:B------:R-:W-:Y:S01]  /*ec80*/  R2UR UR6, R8 ;  /* 0x00000000080672ca */ /* 0x000fe200000e0000 */
[----:B------:R-:W-:Y:S01]  /*ec90*/  VIADD R8, R4, 0x6 ;  /* 0x0000000604087836 */ /* 0x000fe20000000000 */
[----:B------:R-:W-:-:S02]  /*eca0*/  UIADD3 UR28, UR12, 0x404, URZ ;  /* 0x000004040c1c7890 */ /* 0x000fc4000fffe03f */
[----:B------:R-:W-:Y:S01]  /*ecb0*/  HGMMA.64x128x16.F32 R24, gdesc[UR12], RZ, !UPT, gsb0 ;  /* 0x01e000000c1879f0 */ /* 0x000fe2000c0008ff */
[----:B------:R-:W-:Y:S01]  /*ecc0*/  R2UR UR23, R9 ;  /* 0x00000000091772ca */ /* 0x000fe200000e0000 */
[----:B------:R-:W-:Y:S01]  /*ecd0*/  IMAD.MOV.U32 R9, RZ, RZ, 0x40000040 ;  /* 0x40000040ff097424 */ /* 0x000fe200078e00ff */
[----:B------:R-:W-:Y:S01]  /*ece0*/  R2UR UR18, R8 ;  /* 0x00000000081272ca */ /* 0x000fe200000e0000 */
[----:B------:R-:W-:Y:S01]  /*ecf0*/  VIADD R8, R4, 0x400 ;  /* 0x0000040004087836 */ /* 0x000fe20000000000 */
[----:B------:R-:W-:Y:S01]  /*ed00*/  UMOV UR29, 0x40000040 ;  /* 0x40000040001d7882 */ /* 0x000fe20000000000 */
[----:B------:R-:W-:Y:S01]  /*ed10*/  R2UR UR35, R5 ;  /* 0x00000000052372ca */ /* 0x000fe200000e0000 */
[----:B------:R-:W-:Y:S01]  /*ed20*/  UIADD3 UR32, UR12, 0x406, URZ ;  /* 0x000004060c207890 */ /* 0x000fe2000fffe03f */
[----:B------:R-:W-:Y:S01]  /*ed30*/  R2UR UR27, R9 ;  /* 0x00000000091b72ca */ /* 0x000fe200000e0000 */
[----:B------:R-:W-:Y:S01]  /*ed40*/  IMAD.MOV.U32 R9, RZ, RZ, 0x40000040 ;  /* 0x40000040ff097424 */ /* 0x000fe200078e00ff */
[----:B------:R-:W-:Y:S01]  /*ed50*/  R2UR UR22, R8 ;  /* 0x00000000081672ca */ /* 0x000fe200000e0000 */
[----:B------:R-:W-:Y:S01]  /*ed60*/  VIADD R8, R4, 0x402 ;  /* 0x0000040204087836 */ /* 0x000fe20000000000 */
[----:B------:R-:W-:Y:S01]  /*ed70*/  UMOV UR33, 0x40000040 ;  /* 0x4000004000217882 */ /* 0x000fe20000000000 */
[----:B------:R-:W0:Y:S01]  /*ed80*/  LDC R0, c[0x0][0x448] ;  /* 0x00011200ff007b82 */ /* 0x000e220000000800 */
[----:B------:R-:W-:Y:S01]  /*ed90*/  R2UR UR31, R9 ;  /* 0x00000000091f72ca */ /* 0x000fe200000e0000 */
[----:B------:R-:W-:Y:S01]  /*eda0*/  IMAD.IADD R9, R195, 0x1, R192 ;  /* 0x00000001c3097824 */ /* 0x000fe200078e02c0 */
[----:B------:R-:W-:Y:S01]  /*edb0*/  R2UR UR26, R8 ;  /* 0x00000000081a72ca */ /* 0x000fe200000e0000 */
[----:B------:R-:W-:-:S02]  /*edc0*/  VIADD R8, R4, 0x404 ;  /* 0x0000040404087836 */ /* 0x000fc40000000000 */
[----:B------:R-:W-:Y:S02]  /*edd0*/  VIADD R4, R4, 0x406 ;  /* 0x0000040604047836 */ /* 0x000fe40000000000 */
[----:B------:R-:W1:Y:S01]  /*ede0*/  LDC.64 R10, c[0x0][0x9e0] ;  /* 0x00027800ff0a7b82 */ /* 0x000e620000000a00 */
[----:B------:R-:W-:Y:S01]  /*edf0*/  R2UR UR30, R8 ;  /* 0x00000000081e72ca */ /* 0x000fe200000e0000 */
[----:B------:R-:W-:Y:S01]  /*ee00*/  IMAD.MOV.U32 R13, RZ, RZ, -0x80 ;  /* 0xffffff80ff0d7424 */ /* 0x000fe200078e00ff */
[----:B------:R-:W-:-:S03]  /*ee10*/  R2UR UR34, R4 ;  /* 0x00000000042272ca */ /* 0x000fc600000e0000 */
[----:B------:R-:W-:-:S05]  /*ee20*/  IMAD R13, R88, R13, 0x80 ;  /* 0x00000080580d7424 */ /* 0x000fca00078e020d */
[----:B------:R-:W-:Y:S02]  /*ee30*/  IADD3 R8, -R188, R189, R13 ;  /* 0x000000bdbc087210 */ /* 0x000fe40007ffe10d */
[----:B0-----:R-:W-:Y:S02]  /*ee40*/  ISETP.NE.AND P2, PT, R0, 0x1, PT ;  /* 0x000000010000780c */ /* 0x001fe40003f45270 */
[----:B-1----:R-:W-:-:S11]  /*ee50*/  ISETP.GE.AND P3, PT, R11, 0x1, PT ;  /* 0x000000010b00780c */ /* 0x002fd60003f66270 */
[----:B------:R-:W0:Y:S08]  /*ee60*/  @P2 LDC R0, c[0x0][0x44c] ;  /* 0x00011300ff002b82 */ /* 0x000e300000000800 */
[----:B------:R-:W1:Y:S01]  /*ee70*/  @P2 LDC R5, c[0x0][0x450] ;  /* 0x00011400ff052b82 */ /* 0x000e620000000800 */
[----:B0-----:R-:W-:-:S05]  /*ee80*/  @P2 IMAD.HI.U32 R0, R9, R0, RZ ;  /* 0x0000000009002227 */ /* 0x001fca00078e00ff */
[----:B-1----:R-:W-:Y:S01]  /*ee90*/  @P2 SHF.R.U32.HI R9, RZ, R5, R0 ;  /* 0x00000005ff092219 */ /* 0x002fe20000011600 */
[----:B------:R-:W-:-:S04]  /*eea0*/  @!P1 VIADD R0, R3, 0x28840 ;  /* 0x0002884003009836 */ /* 0x000fc80000000000 */
[----:B------:R-:W0:Y:S01]  /*eeb0*/  SHFL.IDX PT, R20, R9, RZ, 0x1c1f ;  /* 0x001c1fff09147589 */ /* 0x000e2200000e0000 */
[----:B------:R-:W-:Y:S01]  /*eec0*/  @!P1 PRMT R0, RZ, 0x654, R0 ;  /* 0x00000654ff009816 */ /* 0x000fe20000000000 */
[----:B------:R-:W-:Y:S02]  /*eed0*/  WARPGROUP.DEPBAR.LE gsb0, 0x0 ;  /* 0x00008000000079c5 */ /* 0x000fe40000010000 */
[----:B------:R-:W-:-:S06]  /*eee0*/  WARPGROUP.ARRIVE ;  /* 0x00000000000079c5 */ /* 0x000fcc0000000000 */
[----:B------:R-:W-:Y:S03]  /*eef0*/  HGMMA.64x128x16.F32 R24, gdesc[UR8], R24, gsb0 ;  /* 0x01e00000081879f0 */ /* 0x000fe60008000818 */
[----:B------:R-:W-:Y:S02]  /*ef00*/  WARPGROUP.DEPBAR.LE gsb0, 0x0 ;  /* 0x00008000000079c5 */ /* 0x000fe40000010000 */
[----:B------:R-:W-:-:S07]  /*ef10*/  WARPGROUP.ARRIVE ;  /* 0x00000000000079c5 */ /* 0x000fce0000000000 */
[----:B------:R-:W-:Y:S01]  /*ef20*/  HGMMA.64x128x16.F32 R24, gdesc[UR4], R24, gsb0 ;  /* 0x01e00000041879f0 */ /* 0x000fe20008000818 */
[----:B------:R-:W-:Y:S02]  /*ef30*/  ULDC UR6, c[0x0][0x9dc] ;  /* 0x0002770000067ab9 */ /* 0x000fe40000000800 */
[----:B------:R-:W-:-:S05]  /*ef40*/  IMAD.U32 R6, RZ, RZ, UR6 ;  /* 0x00000006ff067e24 */ /* 0x000fca000f8e00ff */
[----:B------:R-:W-:Y:S01]  /*ef50*/  LOP3.LUT R4, RZ, R6, RZ, 0x33, !PT ;  /* 0x00000006ff047212 */ /* 0x000fe200078e33ff */
        /* <DEDUP_REMOVED lines=18> */
[----:B------:R-:W-:Y:S02]  /*f080*/  IADD3 R15, -R187, R0, R189 ;  /* 0x00000000bb0f7210 */ /* 0x000fe40007ffe1bd */
[----:B------:R-:W-:-:S03]  /*f090*/  LEA R0, R88, 0xffffff80, 0x7 ;  /* 0xffffff8058007811 */ /* 0x000fc600078e38ff */
[C---:B------:R-:W-:Y:S02]  /*f0a0*/  IMAD.IADD R3, R15.reuse, 0x1, R4 ;  /* 0x000000010f037824 */ /* 0x040fe400078e0204 */
[----:B------:R-:W-:Y:S02]  /*f0b0*/  IMAD.IADD R15, R15, 0x1, R10 ;  /* 0x000000010f0f7824 */ /* 0x000fe400078e020a */
[----:B0-----:R-:W-:-:S03]  /*f0c0*/  IMAD.IADD R14, R3, 0x1, R20 ;  /* 0x00000001030e7824 */ /* 0x001fc600078e0214 */
[----:B------:R-:W-:Y:S01]  /*f0d0*/  VIADDMNMX R12, R20, R15, R8, PT ;  /* 0x0000000f140c7246 */ /* 0x000fe20003800108 */
[----:B------:R-:W-:Y:S06]  /*f0e0*/  @!P3 BRA `(.L_x_1660) ;  /* 0x000000000050b947 */ /* 0x000fec0003800000 */
[----:B------:R-:W-:Y:S01]  /*f0f0*/  IADD3 R21, -R187, R189, R20 ;  /* 0x000000bdbb157210 */ /* 0x000fe20007ffe114 */
[----:B------:R-:W-:Y:S03]  /*f100*/  BSSY B0, `(.L_x_1661) ;  /* 0x000000e000007945 */ /* 0x000fe60003800000 */
        /* <DEDUP_REMOVED lines=9> */
.L_x_1662:
[----:B------:R-:W-:-:S13]  /*f1a0*/  ISETP.NE.AND P4, PT, R11, 0x1, PT ;  /* 0x000000010b00780c */ /* 0x000fda0003f85270 */
[----:B------:R-:W0:Y:S02]  /*f1b0*/  @P4 LDC.64 R4, c[0x0][0x9e8] ;  /* 0x00027a00ff044b82 */ /* 0x000e240000000a00 */
[----:B0-----:R-:W-:-:S05]  /*f1c0*/  @P4 IMAD.HI.U32 R4, R21, R4, RZ ;  /* 0x0000000415044227 */ /* 0x001fca00078e00ff */
[----:B------:R-:W-:-:S07]  /*f1d0*/  @P4 SHF.R.U32.HI R21, RZ, R5, R4 ;  /* 0x00000005ff154219 */ /* 0x000fce0000011604 */
.L_x_1663:
[----:B------:R-:W-:Y:S05]  /*f1e0*/  BSYNC B0 ;  /* 0x0000000000007941 */ /* 0x000fea0003800000 */
.L_x_1661:
[----:B------:R-:W-:-:S04]  /*f1f0*/  IMAD R21, R21, R11, -R0 ;  /* 0x0000000b15157224 */ /* 0x000fc800078e0a00 */
[----:B------:R-:W-:-:S05]  /*f200*/  IMAD.IADD R21, R21, 0x1, -R188 ;  /* 0x0000000115157824 */ /* 0x000fca00078e0abc */
[----:B------:R-:W-:Y:S02]  /*f210*/  VIMNMX R14, R14, R21, !PT ;  /* 0x000000150e0e7248 */ /* 0x000fe40007fe0100 */
[----:B------:R-:W-:-:S07]  /*f220*/  VIADDMNMX R12, R21, R11, R12, PT ;  /* 0x0000000b150c7246 */ /* 0x000fce000380010c */
.L_x_1660:
[C---:B------:R-:W-:Y:S01]  /*f230*/  ISETP.GE.AND P4, PT, R13.reuse, 0x2, PT ;  /* 0x000000020d00780c */ /* 0x040fe20003f86270 */
[----:B------:R-:W0:Y:S01]  /*f240*/  SHFL.IDX PT, R4, R9, 0x1, 0x1c1f ;  /* 0x003c1f0009047f89 */ /* 0x000e2200000e0000 */
[----:B------:R-:W-:Y:S02]  /*f250*/  ISETP.GE.AND P6, PT, R13, 0x9, PT ;  /* 0x000000090d00780c */ /* 0x000fe40003fc6270 */
[----:B------:R-:W-:Y:S02]  /*f260*/  ISETP.GT.AND P5, PT, R14, 0x1, !P4 ;  /* 0x000000010e00780c */ /* 0x000fe400067a4270 */
[----:B------:R-:W-:Y:S02]  /*f270*/  P2R R20, PR, RZ, 0x40 ;  /* 0x00000040ff147803 */ /* 0x000fe40000000000 */
[----:B------:R-:W-:-:S04]  /*f280*/  ISETP.LT.OR P5, PT, R12, 0x2, P5 ;  /* 0x000000020c00780c */ /* 0x000fc80002fa1670 */
[----:B------:R-:W-:Y:S02]  /*f290*/  FSEL R25, R25, -INF , !P5 ;  /* 0xff80000019197808 */ /* 0x000fe40006800000 */
[----:B------:R-:W-:Y:S02]  /*f2a0*/  ISETP.GT.AND P5, PT, R14, 0x8, !P6 ;  /* 0x000000080e00780c */ /* 0x000fe400077a4270 */
[----:B------:R-:W-:Y:S02]  /*f2b0*/  ISETP.GE.AND P6, PT, R13, 0xa, PT ;  /* 0x0000000a0d00780c */ /* 0x000fe40003fc6270 */
[----:B------:R-:W-:Y:S02]  /*f2c0*/  ISETP.LT.OR P5, PT, R12, 0x9, P5 ;  /* 0x000000090c00780c */ /* 0x000fe40002fa1670 */
[----:B------:R-:W-:Y:S02]  /*f2d0*/  P2R R21, PR, RZ, 0x40 ;  /* 0x00000040ff157803 */ /* 0x000fe40000000000 */
[----:B------:R-:W-:-:S02]  /*f2e0*/  FSEL R28, R28, -INF , !P5 ;  /* 0xff8000001c1c7808 */ /* 0x000fc40006800000 */
[----:B------:R-:W-:Y:S01]  /*f2f0*/  ISETP.GT.AND P5, PT, R14, 0x9, !P6 ;  /* 0x000000090e00780c */ /* 0x000fe200077a4270 */
[----:B0-----:R-:W-:Y:S01]  /*f300*/  IMAD.IADD R3, R3, 0x1, R4 ;  /* 0x0000000103037824 */ /* 0x001fe200078e0204 */
[----:B------:R-:W-:Y:S02]  /*f310*/  ISETP.GE.AND P6, PT, R13, 0x11, PT ;  /* 0x000000110d00780c */ /* 0x000fe40003fc6270 */
[----:B------:R-:W-:Y:S02]  /*f320*/  ISETP.LT.OR P5, PT, R12, 0xa, P5 ;  /* 0x0000000a0c00780c */ /* 0x000fe40002fa1670 */
[----:B------:R-:W-:Y:S02]  /*f330*/  P2R R89, PR, RZ, 0x40 ;  /* 0x00000040ff597803 */ /* 0x000fe40000000000 */
[----:B------:R-:W-:Y:S02]  /*f340*/  FSEL R29, R29, -INF , !P5 ;  /* 0xff8000001d1d7808 */ /* 0x000fe40006800000 */
[----:B------:R-:W-:-:S02]  /*f350*/  ISETP.GT.AND P5, PT, R14, 0x10, !P6 ;  /* 0x000000100e00780c */ /* 0x000fc400077a4270 */
[C---:B------:R-:W-:Y:S02]  /*f360*/  ISETP.GE.AND P6, PT, R13.reuse, 0x12, PT ;  /* 0x000000120d00780c */ /* 0x040fe40003fc6270 */
[----:B------:R-:W-:Y:S02]  /*f370*/  ISETP.LT.OR P5, PT, R12, 0x11, P5 ;  /* 0x000000110c00780c */ /* 0x000fe40002fa1670 */
[----:B------:R-:W-:Y:S02]  /*f380*/  P2R R90, PR, RZ, 0x40 ;  /* 0x00000040ff5a7803 */ /* 0x000fe40000000000 */
[----:B------:R-:W-:Y:S02]  /*f390*/  FSEL R32, R32, -INF , !P5 ;  /* 0xff80000020207808 */ /* 0x000fe40006800000 */
[----:B------:R-:W-:Y:S02]  /*f3a0*/  ISETP.GT.AND P5, PT, R14, 0x11, !P6 ;  /* 0x000000110e00780c */ /* 0x000fe400077a4270 */
[----:B------:R-:W-:-:S02]  /*f3b0*/  ISETP.GE.AND P6, PT, R13, 0x19, PT ;  /* 0x000000190d00780c */ /* 0x000fc40003fc6270 */
[----:B------:R-:W-:Y:S02]  /*f3c0*/  ISETP.LT.OR P5, PT, R12, 0x12, P5 ;  /* 0x000000120c00780c */ /* 0x000fe40002fa1670 */
[----:B------:R-:W-:Y:S02]  /*f3d0*/  P2R R91, PR, RZ, 0x40 ;  /* 0x00000040ff5b7803 */ /* 0x000fe40000000000 */
[----:B------:R-:W-:Y:S02]  /*f3e0*/  FSEL R33, R33, -INF , !P5 ;  /* 0xff80000021217808 */ /* 0x000fe40006800000 */
[----:B------:R-:W-:Y:S02]  /*f3f0*/  ISETP.GT.AND P5, PT, R14, 0x18, !P6 ;  /* 0x000000180e00780c */ /* 0x000fe400077a4270 */
[----:B------:R-:W-:Y:S02]  /*f400*/  ISETP.GE.AND P6, PT, R13, 0x1a, PT ;  /* 0x0000001a0d00780c */ /* 0x000fe40003fc6270 */
[----:B------:R-:W-:-:S02]  /*f410*/  ISETP.LT.OR P5, PT, R12, 0x19, P5 ;  /* 0x000000190c00780c */ /* 0x000fc40002fa1670 */
[----:B------:R-:W-:Y:S02]  /*f420*/  P2R R113, PR, RZ, 0x40 ;  /* 0x00000040ff717803 */ /* 0x000fe40000000000 */
[----:B------:R-:W-:Y:S02]  /*f430*/  FSEL R36, R36, -INF , !P5 ;  /* 0xff80000024247808 */ /* 0x000fe40006800000 */
[----:B------:R-:W-:Y:S02]  /*f440*/  ISETP.GT.AND P5, PT, R14, 0x19, !P6 ;  /* 0x000000190e00780c */ /* 0x000fe400077a4270 */
[----:B------:R-:W-:Y:S02]  /*f450*/  ISETP.GE.AND P6, PT, R13, 0x21, PT ;  /* 0x000000210d00780c */ /* 0x000fe40003fc6270 */
[----:B------:R-:W-:Y:S02]  /*f460*/  ISETP.LT.OR P5, PT, R12, 0x1a, P5 ;  /* 0x0000001a0c00780c */ /* 0x000fe40002fa1670 */
[----:B------:R-:W-:-:S02]  /*f470*/  P2R R92, PR, RZ, 0x40 ;  /* 0x00000040ff5c7803 */ /* 0x000fc40000000000 */
[----:B------:R-:W-:Y:S02]  /*f480*/  FSEL R37, R37, -INF , !P5 ;  /* 0xff80000025257808 */ /* 0x000fe40006800000 */
[----:B------:R-:W-:Y:S02]  /*f490*/  ISETP.GT.AND P5, PT, R14, 0x20, !P6 ;  /* 0x000000200e00780c */ /* 0x000fe400077a4270 */
[----:B------:R-:W-:Y:S02]  /*f4a0*/  ISETP.GE.AND P6, PT, R13, 0x22, PT ;  /* 0x000000220d00780c */ /* 0x000fe40003fc6270 */
[----:B------:R-:W-:Y:S02]  /*f4b0*/  ISETP.LT.OR P5, PT, R12, 0x21, P5 ;  /* 0x000000210c00780c */ /* 0x000fe40002fa1670 */
[----:B------:R-:W-:Y:S02]  /*f4c0*/  P2R R93, PR, RZ, 0x40 ;  /* 0x00000040ff5d7803 */ /* 0x000fe40000000000 */
[----:B------:R-:W-:-:S02]  /*f4d0*/  FSEL R40, R40, -INF , !P5 ;  /* 0xff80000028287808 */ /* 0x000fc40006800000 */
[----:B------:R-:W-:Y:S02]  /*f4e0*/  ISETP.GT.AND P5, PT, R14, 0x21, !P6 ;  /* 0x000000210e00780c */ /* 0x000fe400077a4270 */
        /* <DEDUP_REMOVED lines=95> */
[----:B------:R-:W-:Y:S02]  /*fae0*/  ISETP.GE.AND P6, PT, R13, 0x72, PT ;  /* 0x000000720d00780c */ /* 0x000fe40003fc6270 */
[----:B------:R-:W-:Y:S02]  /*faf0*/  ISETP.LT.OR P5, PT, R12, 0x71, P5 ;  /* 0x000000710c00780c */ /* 0x000fe40002fa1670 */
[----:B------:R-:W-:Y:S02]  /*fb00*/  P2R R115, PR, RZ, 0x40 ;  /* 0x00000040ff737803 */ /* 0x000fe40000000000 */
[----:B------:R-:W-:Y:S02]  /*fb10*/  FSEL R80, R80, -INF , !P5 ;  /* 0xff80000050507808 */ /* 0x000fe40006800000 */
[----:B------:R-:W-:Y:S02]  /*fb20*/  ISETP.GT.AND P5, PT, R14, 0x71, !P6 ;  /* 0x000000710e00780c */ /* 0x000fe400077a4270 */
[----:B------:R-:W-:-:S02]  /*fb30*/  VIADDMNMX R8, R4, R15, R8, PT ;  /* 0x0000000f04087246 */ /* 0x000fc40003800108 */
[----:B------:R-:W-:-:S04]  /*fb40*/  ISETP.LT.OR P5, PT, R12, 0x72, P5 ;  /* 0x000000720c00780c */ /* 0x000fc80002fa1670 */
[----:B------:R-:W-:Y:S02]  /*fb50*/  FSEL R81, R81, -INF , !P5 ;  /* 0xff80000051517808 */ /* 0x000fe40006800000 */
[----:B------:R-:W-:-:S04]  /*fb60*/  ISETP.GE.AND P5, PT, R13, 0x79, PT ;  /* 0x000000790d00780c */ /* 0x000fc80003fa6270 */
[----:B------:R-:W-:-:S04]  /*fb70*/  ISETP.GT.AND P6, PT, R14, 0x78, !P5 ;  /* 0x000000780e00780c */ /* 0x000fc80006fc4270 */
[----:B------:R-:W-:-:S04]  /*fb80*/  ISETP.LT.OR P6, PT, R12, 0x79, P6 ;  /* 0x000000790c00780c */ /* 0x000fc800037c1670 */
[----:B------:R-:W-:Y:S02]  /*fb90*/  FSEL R84, R84, -INF , !P6 ;  /* 0xff80000054547808 */ /* 0x000fe40007000000 */
[----:B------:R-:W-:-:S04]  /*fba0*/  ISETP.GE.AND P6, PT, R13, 0x1, PT ;  /* 0x000000010d00780c */ /* 0x000fc80003fc6270 */
[----:B-----5:R-:W-:Y:S02]  /*fbb0*/  P2R R112, PR, RZ, 0x40 ;  /* 0x00000040ff707803 */ /* 0x020fe40000000000 */
        /* <DEDUP_REMOVED lines=20> */
.L_x_1666:
[----:B------:R-:W-:-:S13]  /*fd00*/  ISETP.NE.AND P6, PT, R11, 0x1, PT ;  /* 0x000000010b00780c */ /* 0x000fda0003fc5270 */
[----:B------:R-:W0:Y:S02]  /*fd10*/  @P6 LDC.64 R4, c[0x0][0x9e8] ;  /* 0x00027a00ff046b82 */ /* 0x000e240000000a00 */
[----:B0-----:R-:W-:-:S05]  /*fd20*/  @P6 IMAD.HI.U32 R4, R9, R4, RZ ;  /* 0x0000000409046227 */ /* 0x001fca00078e00ff */
[----:B------:R-:W-:-:S07]  /*fd30*/  @P6 SHF.R.U32.HI R9, RZ, R5, R4 ;  /* 0x00000005ff096219 */ /* 0x000fce0000011604 */
.L_x_1667:
[----:B------:R-:W-:Y:S05]  /*fd40*/  BSYNC B0 ;  /* 0x0000000000007941 */ /* 0x000fea0003800000 */
.L_x_1665:
[----:B------:R-:W-:-:S04]  /*fd50*/  IMAD R9, R9, R11, -R0 ;  /* 0x0000000b09097224 */ /* 0x000fc800078e0a00 */
[----:B------:R-:W-:-:S05]  /*fd60*/  IMAD.IADD R0, R9, 0x1, -R188 ;  /* 0x0000000109007824 */ /* 0x000fca00078e0abc */
[----:B------:R-:W-:Y:S02]  /*fd70*/  VIMNMX R3, R3, R0, !PT ;  /* 0x0000000003037248 */ /* 0x000fe40007fe0100 */
[----:B------:R-:W-:-:S07]  /*fd80*/  VIADDMNMX R8, R0, R11, R8, PT ;  /* 0x0000000b00087246 */ /* 0x000fce0003800108 */
.L_x_1664:
[----:B------:R-:W-:Y:S01]  /*fd90*/  ISETP.GT.AND P4, PT, R3, 0x1, !P4 ;  /* 0x000000010300780c */ /* 0x000fe20006784270 */
[----:B------:R-:W-:Y:S01]  /*fda0*/  ULDC UR46, c[0x0][0x988] ;  /* 0x00026200002e7ab9 */ /* 0x000fe20000000800 */
        /* <DEDUP_REMOVED lines=39> */
[----:B------:R-:W-:Y:S02]  /*10020*/  ISETP.GT.AND P4, PT, R3, 0x19, !P6 ;  /* 0x000000190300780c */ /* 0x000fe40007784270 */
[----:B------:R-:W-:-:S02]  /*10030*/  ISETP.NE.AND P6, PT, R114, RZ, PT ;  /* 0x000000ff7200720c */ /* 0x000fc40003fc5270 */
        /* <DEDUP_REMOVED lines=36> */
[----:B------:R-:W-:Y:S01]  /*10280*/  ISETP.GT.AND P5, PT, R3, 0x78, !P5 ;  /* 0x000000780300780c */ /* 0x000fe20006fa4270 */
        /* <DEDUP_REMOVED lines=9> */
[----:B------:R-:W-:Y:S02]  /*10320*/  ISETP.GT.AND P4, PT, R3, 0x38, !P4 ;  /* 0x000000380300780c */ /* 0x000fe40006784270 */
[----:B0-----:R-:W-:Y:S02]  /*10330*/  FMNMX.FTZ R9, R5, R0, !PT ;  /* 0x0000000005097209 */ /* 0x001fe40007810000 */
[----:B------:R-:W-:-:S03]  /*10340*/  ISETP.LT.OR P4, PT, R8, 0x39, P4 ;  /* 0x000000390800780c */ /* 0x000fc60002781670 */
[----:B------:R-:W0:Y:S01]  /*10350*/  SHFL.BFLY PT, R0, R9, 0x1, 0x1f ;  /* 0x0c201f0009007f89 */ /* 0x000e2200000e0000 */
[----:B------:R-:W-:Y:S02]  /*10360*/  FSEL R54, R54, -INF , !P4 ;  /* 0xff80000036367808 */ /* 0x000fe40006000000 */
[----:B------:R-:W-:-:S04]  /*10370*/  ISETP.NE.AND P4, PT, R99, RZ, PT ;  /* 0x000000ff6300720c */ /* 0x000fc80003f85270 */
[----:B------:R-:W-:-:S04]  /*10380*/  ISETP.GT.AND P4, PT, R3, 0x39, !P4 ;  /* 0x000000390300780c */ /* 0x000fc80006784270 */
[----:B------:R-:W-:-:S04]  /*10390*/  ISETP.LT.OR P4, PT, R8, 0x3a, P4 ;  /* 0x0000003a0800780c */ /* 0x000fc80002781670 */
[----:B------:R-:W-:Y:S02]  /*103a0*/  FSEL R55, R55, -INF , !P4 ;  /* 0xff80000037377808 */ /* 0x000fe40006000000 */
[----:B------:R-:W-:-:S04]  /*103b0*/  ISETP.NE.AND P4, PT, R100, RZ, PT ;  /* 0x000000ff6400720c */ /* 0x000fc80003f85270 */
[----:B------:R-:W-:Y:S02]  /*103c0*/  ISETP.GT.AND P4, PT, R3, 0x40, !P4 ;  /* 0x000000400300780c */ /* 0x000fe40006784270 */
[----:B0-----:R-:W-:Y:S02]  /*103d0*/  FMNMX.FTZ R0, R9, R0, !PT ;  /* 0x0000000009007209 */ /* 0x001fe40007810000 */
[----:B------:R-:W-:-:S03]  /*103e0*/  ISETP.LT.OR P4, PT, R8, 0x41, P4 ;  /* 0x000000410800780c */ /* 0x000fc60002781670 */
[----:B------:R-:W-:Y:S01]  /*103f0*/  FMUL.FTZ R4, R0, UR46 ;  /* 0x0000002e00047c20 */ /* 0x000fe20008410000 */
        /* <DEDUP_REMOVED lines=53> */
[----:B------:R-:W-:-:S04]  /*10750*/  FSETP.NEU.FTZ.AND P4, PT, R0, -INF , PT ;  /* 0xff8000000000780b */ /* 0x000fc80003f9d000 */
[----:B------:R-:W-:Y:S02]  /*10760*/  FSEL R4, R4, RZ, P4 ;  /* 0x000000ff04047208 */ /* 0x000fe40002000000 */
[----:B------:R-:W-:Y:S02]  /*10770*/  ISETP.GT.AND P4, PT, R3, RZ, !P6 ;  /* 0x000000ff0300720c */ /* 0x000fe40007784270 */
[----:B------:R-:W-:Y:S01]  /*10780*/  ISETP.NE.AND P6, PT, R13, RZ, PT ;  /* 0x000000ff0d00720c */ /* 0x000fe20003fc5270 */
[--C-:B------:R-:W-:Y:S01]  /*10790*/  FFMA.FTZ R5, R25, UR46, -R4.reuse ;  /* 0x0000002e19057c23 */ /* 0x100fe20008010804 */
[----:B------:R-:W-:Y:S01]  /*107a0*/  ISETP.LT.OR P4, PT, R8, 0x1, P4 ;  /* 0x000000010800780c */ /* 0x000fe20002781670 */
[--C-:B------:R-:W-:Y:S01]  /*107b0*/  FFMA.FTZ R9, R29, UR46, -R4.reuse ;  /* 0x0000002e1d097c23 */ /* 0x100fe20008010804 */
[--C-:B------:R-:W-:Y:S01]  /*107c0*/  FFMA.FTZ R33, R33, UR46, -R4.reuse ;  /* 0x0000002e21217c23 */ /* 0x100fe20008010804 */
[--C-:B------:R-:W-:Y:S01]  /*107d0*/  FFMA.FTZ R37, R37, UR46, -R4.reuse ;  /* 0x0000002e25257c23 */ /* 0x100fe20008010804 */
[----:B------:R-:W-:Y:S01]  /*107e0*/  FSEL R26, R26, -INF , !P4 ;  /* 0xff8000001a1a7808 */ /* 0x000fe20006000000 */
[--C-:B------:R-:W-:Y:S01]  /*107f0*/  FFMA.FTZ R49, R49, UR46, -R4.reuse ;  /* 0x0000002e31317c23 */ /* 0x100fe20008010804 */
[----:B------:R-:W-:Y:S01]  /*10800*/  ISETP.GT.AND P4, PT, R3, 0x79, !P6 ;  /* 0x000000790300780c */ /* 0x000fe20007784270 */
[--C-:B------:R-:W-:Y:S01]  /*10810*/  FFMA.FTZ R180, R24, UR46, -R4.reuse ;  /* 0x0000002e18b47c23 */ /* 0x100fe20008010804 */
[----:B------:R-:W-:Y:S01]  /*10820*/  FMNMX.FTZ R13, R26, R27, !PT ;  /* 0x0000001b1a0d7209 */ /* 0x000fe20007810000 */
[--C-:B------:R-:W-:Y:S01]  /*10830*/  FFMA.FTZ R182, R28, UR46, -R4.reuse ;  /* 0x0000002e1cb67c23 */ /* 0x100fe20008010804 */
[----:B------:R-:W-:Y:S01]  /*10840*/  ISETP.LT.OR P4, PT, R8, 0x7a, P4 ;  /* 0x0000007a0800780c */ /* 0x000fe20002781670 */
[----:B------:R-:W-:Y:S01]  /*10850*/  MUFU.EX2 R5, R5 ;  /* 0x0000000500057308 */ /* 0x000fe20000000800 */
[----:B------:R-:W-:Y:S01]  /*10860*/  FMNMX.FTZ R12, R30, R13, !PT ;  /* 0x0000000d1e0c7209 */ /* 0x000fe20007810000 */
[--C-:B------:R-:W-:Y:S01]  /*10870*/  FFMA.FTZ R176, R32, UR46, -R4.reuse ;  /* 0x0000002e20b07c23 */ /* 0x100fe20008010804 */
[----:B------:R-:W-:Y:S01]  /*10880*/  FSEL R87, R87, -INF , !P4 ;  /* 0xff80000057577808 */ /* 0x000fe20006000000 */
[--C-:B------:R-:W-:Y:S01]  /*10890*/  FFMA.FTZ R41, R41, UR46, -R4.reuse ;  /* 0x0000002e29297c23 */ /* 0x100fe20008010804 */
[----:B------:R-:W-:Y:S01]  /*108a0*/  FMNMX.FTZ R13, R31, R12, !PT ;  /* 0x0000000c1f0d7209 */ /* 0x000fe20007810000 */
[--C-:B------:R-:W-:Y:S01]  /*108b0*/  FFMA.FTZ R45, R45, UR46, -R4.reuse ;  /* 0x0000002e2d2d7c23 */ /* 0x100fe20008010804 */
[--C-:B------:R-:W-:Y:S01]  /*108c0*/  FFMA.FTZ R53, R53, UR46, -R4.reuse ;  /* 0x0000002e35357c23 */ /* 0x100fe20008010804 */
[----:B------:R-:W0:Y:S01]  /*108d0*/  MUFU.EX2 R180, R180 ;  /* 0x000000b400b47308 */ /* 0x000e220000000800 */
[----:B------:R-:W-:Y:S01]  /*108e0*/  FMNMX.FTZ R12, R34, R13, !PT ;  /* 0x0000000d220c7209 */ /* 0x000fe20007810000 */
[--C-:B------:R-:W-:Y:S01]  /*108f0*/  FFMA.FTZ R3, R57, UR46, -R4.reuse ;  /* 0x0000002e39037c23 */ /* 0x100fe20008010804 */
[--C-:B------:R-:W-:Y:S01]  /*10900*/  FFMA.FTZ R178, R36, UR46, -R4.reuse ;  /* 0x0000002e24b27c23 */ /* 0x100fe20008010804 */
[--C-:B------:R-:W-:Y:S01]  /*10910*/  FFMA.FTZ R172, R40, UR46, -R4.reuse ;  /* 0x0000002e28ac7c23 */ /* 0x100fe20008010804 */
[----:B------:R-:W-:Y:S01]  /*10920*/  FMNMX.FTZ R15, R35, R12, !PT ;  /* 0x0000000c230f7209 */ /* 0x000fe20007810000 */
[--C-:B------:R-:W-:Y:S01]  /*10930*/  FFMA.FTZ R174, R44, UR46, -R4.reuse ;  /* 0x0000002e2cae7c23 */ /* 0x100fe20008010804 */
[--C-:B------:R-:W-:Y:S01]  /*10940*/  FFMA.FTZ R168, R48, UR46, -R4.reuse ;  /* 0x0000002e30a87c23 */ /* 0x100fe20008010804 */
[----:B------:R-:W-:Y:S01]  /*10950*/  MUFU.EX2 R13, R33 ;  /* 0x00000021000d7308 */ /* 0x000fe20000000800 */
[----:B------:R-:W-:Y:S01]  /*10960*/  FMNMX.FTZ R12, R38, R15, !PT ;  /* 0x0000000f260c7209 */ /* 0x000fe20007810000 */
[--C-:B------:R-:W-:Y:S01]  /*10970*/  FFMA.FTZ R170, R52, UR46, -R4.reuse ;  /* 0x0000002e34aa7c23 */ /* 0x100fe20008010804 */
[--C-:B------:R-:W-:Y:S01]  /*10980*/  FFMA.FTZ R164, R56, UR46, -R4.reuse ;  /* 0x0000002e38a47c23 */ /* 0x100fe20008010804 */
[--C-:B------:R-:W-:Y:S01]  /*10990*/  FFMA.FTZ R166, R60, UR46, -R4.reuse ;  /* 0x0000002e3ca67c23 */ /* 0x100fe20008010804 */
[----:B------:R-:W-:Y:S01]  /*109a0*/  FMNMX.FTZ R15, R39, R12, !PT ;  /* 0x0000000c270f7209 */ /* 0x000fe20007810000 */
[--C-:B------:R-:W-:Y:S01]  /*109b0*/  FFMA.FTZ R160, R64, UR46, -R4.reuse ;  /* 0x0000002e40a07c23 */ /* 0x100fe20008010804 */
[--C-:B------:R-:W-:Y:S01]  /*109c0*/  FFMA.FTZ R162, R68, UR46, -R4.reuse ;  /* 0x0000002e44a27c23 */ /* 0x100fe20008010804 */
[----:B------:R-:W1:Y:S01]  /*109d0*/  MUFU.EX2 R182, R182 ;  /* 0x000000b600b67308 */ /* 0x000e620000000800 */
[----:B------:R-:W-:Y:S01]  /*109e0*/  FMNMX.FTZ R12, R42, R15, !PT ;  /* 0x0000000f2a0c7209 */ /* 0x000fe20007810000 */
[--C-:B------:R-:W-:Y:S01]  /*109f0*/  FFMA.FTZ R156, R72, UR46, -R4.reuse ;  /* 0x0000002e489c7c23 */ /* 0x100fe20008010804 */
[--C-:B------:R-:W-:Y:S01]  /*10a00*/  FFMA.FTZ R158, R76, UR46, -R4.reuse ;  /* 0x0000002e4c9e7c23 */ /* 0x100fe20008010804 */
[--C-:B------:R-:W-:Y:S01]  /*10a10*/  FFMA.FTZ R152, R80, UR46, -R4.reuse ;  /* 0x0000002e50987c23 */ /* 0x100fe20008010804 */
[----:B------:R-:W-:Y:S01]  /*10a20*/  FMNMX.FTZ R21, R43, R12, !PT ;  /* 0x0000000c2b157209 */ /* 0x000fe20007810000 */
[--C-:B------:R-:W-:Y:S01]  /*10a30*/  FFMA.FTZ R57, R81, UR46, -R4.reuse ;  /* 0x0000002e51397c23 */ /* 0x100fe20008010804 */
[----:B------:R-:W-:Y:S01]  /*10a40*/  FFMA.FTZ R154, R84, UR46, -R4 ;  /* 0x0000002e549a7c23 */ /* 0x000fe20008010804 */
[----:B------:R-:W-:Y:S01]  /*10a50*/  MUFU.EX2 R15, R37 ;  /* 0x00000025000f7308 */ /* 0x000fe20000000800 */
[----:B------:R-:W-:Y:S01]  /*10a60*/  FMNMX.FTZ R12, R46, R21, !PT ;  /* 0x000000152e0c7209 */ /* 0x000fe20007810000 */
[----:B------:R-:W2:Y:S03]  /*10a70*/  @P2 LDC R44, c[0x0][0x450] ;  /* 0x00011400ff2c2b82 */ /* 0x000ea60000000800 */
[----:B------:R-:W-:-:S03]  /*10a80*/  FMNMX.FTZ R21, R47, R12, !PT ;  /* 0x0000000c2f157209 */ /* 0x000fc60007810000 */
[----:B------:R-:W3:Y:S01]  /*10a90*/  MUFU.EX2 R9, R9 ;  /* 0x0000000900097308 */ /* 0x000ee20000000800 */
[----:B------:R-:W-:-:S04]  /*10aa0*/  FMNMX.FTZ R12, R50, R21, !PT ;  /* 0x00000015320c7209 */ /* 0x000fc80007810000 */
[----:B------:R-:W-:-:S03]  /*10ab0*/  FMNMX.FTZ R25, R51, R12, !PT ;  /* 0x0000000c33197209 */ /* 0x000fc60007810000 */
[----:B------:R-:W4:Y:S01]  /*10ac0*/  MUFU.EX2 R176, R176 ;  /* 0x000000b000b07308 */ /* 0x000f220000000800 */
[----:B------:R-:W-:-:S04]  /*10ad0*/  FMNMX.FTZ R12, R54, R25, !PT ;  /* 0x00000019360c7209 */ /* 0x000fc80007810000 */
[----:B------:R-:W-:-:S03]  /*10ae0*/  FMNMX.FTZ R25, R55, R12, !PT ;  /* 0x0000000c37197209 */ /* 0x000fc60007810000 */
[----:B------:R5:W-:Y:S01]  /*10af0*/  MUFU.EX2 R21, R41 ;  /* 0x0000002900157308 */ /* 0x000be20000000800 */
[----:B------:R-:W-:-:S04]  /*10b00*/  FMNMX.FTZ R12, R58, R25, !PT ;  /* 0x000000193a0c7209 */ /* 0x000fc80007810000 */
[----:B------:R-:W-:-:S03]  /*10b10*/  FMNMX.FTZ R29, R59, R12, !PT ;  /* 0x0000000c3b1d7209 */ /* 0x000fc60007810000 */
[----:B------:R0:W-:Y:S01]  /*10b20*/  MUFU.EX2 R25, R45 ;  /* 0x0000002d00197308 */ /* 0x0001e20000000800 */
[----:B------:R-:W-:Y:S01]  /*10b30*/  FMNMX.FTZ R12, R62, R29, !PT ;  /* 0x0000001d3e0c7209 */ /* 0x000fe20007810000 */
[----:B-----5:R-:W-:-:S03]  /*10b40*/  FFMA.FTZ R41, R65, UR46, -R4 ;  /* 0x0000002e41297c23 */ /* 0x020fc60008010804 */
[----:B------:R-:W-:-:S03]  /*10b50*/  FMNMX.FTZ R29, R63, R12, !PT ;  /* 0x0000000c3f1d7209 */ /* 0x000fc60007810000 */
[----:B------:R-:W5:Y:S01]  /*10b60*/  MUFU.EX2 R178, R178 ;  /* 0x000000b200b27308 */ /* 0x000f620000000800 */
[----:B------:R-:W-:Y:S01]  /*10b70*/  FMNMX.FTZ R12, R66, R29, !PT ;  /* 0x0000001d420c7209 */ /* 0x000fe20007810000 */
[----:B0-----:R-:W-:-:S03]  /*10b80*/  FFMA.FTZ R45, R69, UR46, -R4 ;  /* 0x0000002e452d7c23 */ /* 0x001fc60008010804 */
[----:B------:R-:W-:-:S03]  /*10b90*/  FMNMX.FTZ R33, R67, R12, !PT ;  /* 0x0000000c43217209 */ /* 0x000fc60007810000 */
[----:B------:R-:W-:Y:S01]  /*10ba0*/  MUFU.EX2 R29, R49 ;  /* 0x00000031001d7308 */ /* 0x000fe20000000800 */
[----:B------:R-:W-:-:S04]  /*10bb0*/  FMNMX.FTZ R12, R70, R33, !PT ;  /* 0x00000021460c7209 */ /* 0x000fc80007810000 */
[----:B------:R-:W-:-:S03]  /*10bc0*/  FMNMX.FTZ R33, R71, R12, !PT ;  /* 0x0000000c47217209 */ /* 0x000fc60007810000 */
[----:B------:R-:W-:Y:S01]  /*10bd0*/  MUFU.EX2 R172, R172 ;  /* 0x000000ac00ac7308 */ /* 0x000fe20000000800 */
[----:B------:R-:W-:-:S04]  /*10be0*/  FMNMX.FTZ R12, R74, R33, !PT ;  /* 0x000000214a0c7209 */ /* 0x000fc80007810000 */
[----:B------:R-:W-:-:S03]  /*10bf0*/  FMNMX.FTZ R37, R75, R12, !PT ;  /* 0x0000000c4b257209 */ /* 0x000fc60007810000 */
[----:B------:R0:W-:Y:S01]  /*10c00*/  MUFU.EX2 R33, R53 ;  /* 0x0000003500217308 */ /* 0x0001e20000000800 */
[----:B------:R-:W-:-:S04]  /*10c10*/  FMNMX.FTZ R12, R78, R37, !PT ;  /* 0x000000254e0c7209 */ /* 0x000fc80007810000 */
[----:B------:R-:W-:-:S03]  /*10c20*/  FMNMX.FTZ R37, R79, R12, !PT ;  /* 0x0000000c4f257209 */ /* 0x000fc60007810000 */
[----:B------:R-:W-:Y:S01]  /*10c30*/  MUFU.EX2 R174, R174 ;  /* 0x000000ae00ae7308 */ /* 0x000fe20000000800 */
[----:B------:R-:W-:Y:S01]  /*10c40*/  FMNMX.FTZ R12, R82, R37, !PT ;  /* 0x00000025520c7209 */ /* 0x000fe20007810000 */
[----:B0-----:R-:W-:-:S03]  /*10c50*/  FFMA.FTZ R53, R77, UR46, -R4 ;  /* 0x0000002e4d357c23 */ /* 0x001fc60008010804 */
[----:B------:R-:W-:-:S03]  /*10c60*/  FMNMX.FTZ R37, R83, R12, !PT ;  /* 0x0000000c53257209 */ /* 0x000fc60007810000 */
[----:B------:R-:W-:Y:S01]  /*10c70*/  MUFU.EX2 R168, R168 ;  /* 0x000000a800a87308 */ /* 0x000fe20000000800 */
[----:B------:R-:W-:Y:S01]  /*10c80*/  FMNMX.FTZ R8, R86, R37, !PT ;  /* 0x0000002556087209 */ /* 0x000fe20007810000 */
[----:B------:R-:W-:-:S03]  /*10c90*/  FFMA.FTZ R37, R61, UR46, -R4 ;  /* 0x0000002e3d257c23 */ /* 0x000fc60008010804 */
[----:B------:R-:W-:-:S03]  /*10ca0*/  FMNMX.FTZ R8, R87, R8, !PT ;  /* 0x0000000857087209 */ /* 0x000fc60007810000 */
[----:B------:R-:W-:Y:S02]  /*10cb0*/  MUFU.EX2 R170, R170 ;  /* 0x000000aa00aa7308 */ /* 0x000fe40000000800 */
[----:B------:R-:W0:Y:S06]  /*10cc0*/  SHFL.BFLY PT, R49, R8, 0x2, 0x1f ;  /* 0x0c401f0008317f89 */ /* 0x000e2c00000e0000 */
[----:B------:R-:W-:Y:S08]  /*10cd0*/  MUFU.EX2 R164, R164 ;  /* 0x000000a400a47308 */ /* 0x000ff00000000800 */
[----:B------:R-:W-:Y:S08]  /*10ce0*/  MUFU.EX2 R3, R3 ;  /* 0x0000000300037308 */ /* 0x000ff00000000800 */
[----:B------:R-:W-:Y:S01]  /*10cf0*/  MUFU.EX2 R166, R166 ;  /* 0x000000a600a67308 */ /* 0x000fe20000000800 */
[----:B0-----:R-:W-:Y:S01]  /*10d00*/  FMNMX.FTZ R12, R8, R49, !PT ;  /* 0x00000031080c7209 */ /* 0x001fe20007810000 */
[----:B------:R-:W-:-:S04]  /*10d10*/  FFMA.FTZ R49, R73, UR46, -R4 ;  /* 0x0000002e49317c23 */ /* 0x000fc80008010804 */
[----:B------:R-:W0:Y:S02]  /*10d20*/  SHFL.BFLY PT, R61, R12, 0x1, 0x1f ;  /* 0x0c201f000c3d7f89 */ /* 0x000e2400000e0000 */
[----:B------:R-:W-:Y:S08]  /*10d30*/  MUFU.EX2 R37, R37 ;  /* 0x0000002500257308 */ /* 0x000ff00000000800 */
[----:B------:R-:W-:Y:S08]  /*10d40*/  MUFU.EX2 R160, R160 ;  /* 0x000000a000a07308 */ /* 0x000ff00000000800 */
[----:B------:R-:W-:Y:S01]  /*10d50*/  MUFU.EX2 R41, R41 ;  /* 0x0000002900297308 */ /* 0x000fe20000000800 */
[----:B0-----:R-:W-:Y:S01]  /*10d60*/  FMNMX.FTZ R8, R12, R61, !PT ;  /* 0x0000003d0c087209 */ /* 0x001fe20007810000 */
[----:B------:R-:W-:-:S06]  /*10d70*/  FFMA.FTZ R61, R85, UR46, -R4 ;  /* 0x0000002e553d7c23 */ /* 0x000fcc0008010804 */
[----:B------:R-:W-:Y:S01]  /*10d80*/  MUFU.EX2 R162, R162 ;  /* 0x000000a200a27308 */ /* 0x000fe20000000800 */
[C---:B------:R-:W-:Y:S01]  /*10d90*/  FSETP.NEU.FTZ.AND P4, PT, R8.reuse, -INF , PT ;  /* 0xff8000000800780b */ /* 0x040fe20003f9d000 */
[----:B------:R-:W-:-:S05]  /*10da0*/  FMUL.FTZ R32, R8, UR46 ;  /* 0x0000002e08207c20 */ /* 0x000fca0008410000 */
[----:B------:R-:W-:Y:S01]  /*10db0*/  FSEL R32, R32, RZ, P4 ;  /* 0x000000ff20207208 */ /* 0x000fe20002000000 */
[----:B------:R-:W-:Y:S04]  /*10dc0*/  MUFU.EX2 R45, R45 ;  /* 0x0000002d002d7308 */ /* 0x000fe80000000800 */
[--C-:B------:R-:W-:Y:S01]  /*10dd0*/  FFMA.FTZ R181, R26, UR46, -R32.reuse ;  /* 0x0000002e1ab57c23 */ /* 0x100fe20008010820 */
[--C-:B------:R-:W-:Y:S01]  /*10de0*/  FFMA.FTZ R4, R27, UR46, -R32.reuse ;  /* 0x0000002e1b047c23 */ /* 0x100fe20008010820 */
[----:B------:R-:W-:Y:S01]  /*10df0*/  FADD.FTZ R27, R180, R5 ;  /* 0x00000005b41b7221 */ /* 0x000fe20000010000 */
[--C-:B------:R-:W-:Y:S01]  /*10e00*/  FFMA.FTZ R183, R30, UR46, -R32.reuse ;  /* 0x0000002e1eb77c23 */ /* 0x100fe20008010820 */
[--C-:B------:R-:W-:Y:S01]  /*10e10*/  FFMA.FTZ R177, R34, UR46, -R32.reuse ;  /* 0x0000002e22b17c23 */ /* 0x100fe20008010820 */
[--C-:B------:R-:W-:Y:S01]  /*10e20*/  FFMA.FTZ R12, R31, UR46, -R32.reuse ;  /* 0x0000002e1f0c7c23 */ /* 0x100fe20008010820 */
[----:B------:R-:W-:Y:S01]  /*10e30*/  MUFU.EX2 R181, R181 ;  /* 0x000000b500b57308 */ /* 0x000fe20000000800 */
[----:B-1----:R-:W-:Y:S01]  /*10e40*/  FADD.FTZ R34, R182, R27 ;  /* 0x0000001bb6227221 */ /* 0x002fe20000010000 */
[--C-:B------:R-:W-:Y:S01]  /*10e50*/  FFMA.FTZ R14, R35, UR46, -R32.reuse ;  /* 0x0000002e230e7c23 */ /* 0x100fe20008010820 */
[--C-:B------:R-:W-:Y:S01]  /*10e60*/  FFMA.FTZ R179, R38, UR46, -R32.reuse ;  /* 0x0000002e26b37c23 */ /* 0x100fe20008010820 */
[----:B------:R-:W-:Y:S01]  /*10e70*/  FFMA.FTZ R20, R39, UR46, -R32 ;  /* 0x0000002e27147c23 */ /* 0x000fe20008010820 */
[----:B---3--:R-:W-:Y:S01]  /*10e80*/  FADD.FTZ R27, R9, R34 ;  /* 0x00000022091b7221 */ /* 0x008fe20000010000 */
[----:B------:R-:W0:Y:S01]  /*10e90*/  @P2 LDC R35, c[0x0][0x44c] ;  /* 0x00011300ff232b82 */ /* 0x000e220000000800 */
[--C-:B------:R-:W-:Y:S01]  /*10ea0*/  FFMA.FTZ R173, R42, UR46, -R32.reuse ;  /* 0x0000002e2aad7c23 */ /* 0x100fe20008010820 */
[----:B------:R-:W1:Y:S01]  /*10eb0*/  MUFU.EX2 R4, R4 ;  /* 0x0000000400047308 */ /* 0x000e620000000800 */
[----:B----4-:R-:W-:Y:S01]  /*10ec0*/  FADD.FTZ R36, R176, R27 ;  /* 0x0000001bb0247221 */ /* 0x010fe20000010000 */
[--C-:B------:R-:W-:Y:S01]  /*10ed0*/  FFMA.FTZ R24, R43, UR46, -R32.reuse ;  /* 0x0000002e2b187c23 */ /* 0x100fe20008010820 */
[--C-:B------:R-:W-:Y:S01]  /*10ee0*/  FFMA.FTZ R175, R46, UR46, -R32.reuse ;  /* 0x0000002e2eaf7c23 */ /* 0x100fe20008010820 */
[----:B------:R-:W-:Y:S01]  /*10ef0*/  FFMA.FTZ R26, R47, UR46, -R32 ;  /* 0x0000002e2f1a7c23 */ /* 0x000fe20008010820 */
[----:B------:R-:W-:Y:S01]  /*10f00*/  FADD.FTZ R27, R13, R36 ;  /* 0x000000240d1b7221 */ /* 0x000fe20000010000 */
[--C-:B------:R-:W-:Y:S01]  /*10f10*/  FFMA.FTZ R169, R50, UR46, -R32.reuse ;  /* 0x0000002e32a97c23 */ /* 0x100fe20008010820 */
[--C-:B------:R-:W-:Y:S01]  /*10f20*/  FFMA.FTZ R28, R51, UR46, -R32.reuse ;  /* 0x0000002e331c7c23 */ /* 0x100fe20008010820 */
[----:B------:R-:W3:Y:S01]  /*10f30*/  MUFU.EX2 R183, R183 ;  /* 0x000000b700b77308 */ /* 0x000ee20000000800 */
[----:B-----5:R-:W-:Y:S01]  /*10f40*/  FADD.FTZ R36, R178, R27 ;  /* 0x0000001bb2247221 */ /* 0x020fe20000010000 */
[----:B------:R-:W-:Y:S01]  /*10f50*/  FFMA.FTZ R171, R54, UR46, -R32 ;  /* 0x0000002e36ab7c23 */ /* 0x000fe20008010820 */
[----:B------:R-:W-:-:S02]  /*10f60*/  IMAD.MOV.U32 R46, RZ, RZ, R192 ;  /* 0x000000ffff2e7224 */ /* 0x000fc400078e00c0 */
[----:B------:R-:W-:Y:S01]  /*10f70*/  FFMA.FTZ R30, R55, UR46, -R32 ;  /* 0x0000002e371e7c23 */ /* 0x000fe20008010820 */
[----:B------:R-:W-:Y:S01]  /*10f80*/  FADD.FTZ R31, R15, R36 ;  /* 0x000000240f1f7221 */ /* 0x000fe20000010000 */
[--C-:B------:R-:W-:Y:S01]  /*10f90*/  FFMA.FTZ R165, R58, UR46, -R32.reuse ;  /* 0x0000002e3aa57c23 */ /* 0x100fe20008010820 */
[----:B------:R-:W-:Y:S01]  /*10fa0*/  FFMA.FTZ R34, R59, UR46, -R32 ;  /* 0x0000002e3b227c23 */ /* 0x000fe20008010820 */
[----:B------:R-:W4:Y:S01]  /*10fb0*/  MUFU.EX2 R12, R12 ;  /* 0x0000000c000c7308 */ /* 0x000f220000000800 */
[----:B-1----:R-:W-:Y:S01]  /*10fc0*/  FADD.FTZ R38, R181, R4 ;  /* 0x00000004b5267221 */ /* 0x002fe20000010000 */
[----:B------:R-:W-:Y:S01]  /*10fd0*/  FADD.FTZ R40, R172, R31 ;  /* 0x0000001fac287221 */ /* 0x000fe20000010000 */
[--C-:B------:R-:W-:Y:S01]  /*10fe0*/  FFMA.FTZ R167, R62, UR46, -R32.reuse ;  /* 0x0000002e3ea77c23 */ /* 0x100fe20008010820 */
[--C-:B------:R-:W-:Y:S01]  /*10ff0*/  FFMA.FTZ R36, R63, UR46, -R32.reuse ;  /* 0x0000002e3f247c23 */ /* 0x100fe20008010820 */
[----:B------:R-:W-:Y:S01]  /*11000*/  FFMA.FTZ R161, R66, UR46, -R32 ;  /* 0x0000002e42a17c23 */ /* 0x000fe20008010820 */
[----:B------:R-:W-:Y:S01]  /*11010*/  FADD.FTZ R31, R21, R40 ;  /* 0x00000028151f7221 */ /* 0x000fe20000010000 */
[----:B0-----:R-:W-:Y:S01]  /*11020*/  @P2 IMAD.HI.U32 R35, R192, R35, RZ ;  /* 0x00000023c0232227 */ /* 0x001fe200078e00ff */
[----:B------:R-:W0:Y:S03]  /*11030*/  MUFU.EX2 R177, R177 ;  /* 0x000000b100b17308 */ /* 0x000e260000000800 */
[----:B---3--:R-:W-:Y:S01]  /*11040*/  FADD.FTZ R27, R183, R38 ;  /* 0x00000026b71b7221 */ /* 0x008fe20000010000 */
[----:B------:R-:W-:Y:S01]  /*11050*/  F2FP.F16.F32.PACK_AB R180, R5, R180 ;  /* 0x000000b405b4723e */ /* 0x000fe200000000ff */
[--C-:B------:R-:W-:Y:S01]  /*11060*/  FFMA.FTZ R163, R70, UR46, -R32.reuse ;  /* 0x0000002e46a37c23 */ /* 0x100fe20008010820 */
[----:B--2---:R-:W-:Y:S01]  /*11070*/  @P2 SHF.R.U32.HI R46, RZ, R44, R35 ;  /* 0x0000002cff2e2219 */ /* 0x004fe20000011623 */
[--C-:B------:R-:W-:Y:S01]  /*11080*/  FFMA.FTZ R74, R74, UR46, -R32.reuse ;  /* 0x0000002e4a4a7c23 */ /* 0x100fe20008010820 */
[----:B------:R-:W-:Y:S01]  /*11090*/  F2FP.F16.F32.PACK_AB R182, R9, R182 ;  /* 0x000000b609b6723e */ /* 0x000fe200000000ff */
[--C-:B------:R-:W-:Y:S01]  /*110a0*/  FFMA.FTZ R75, R75, UR46, -R32.reuse ;  /* 0x0000002e4b4b7c23 */ /* 0x100fe20008010820 */
[----:B------:R-:W1:Y:S01]  /*110b0*/  MUFU.EX2 R14, R14 ;  /* 0x0000000e000e7308 */ /* 0x000e620000000800 */
[----:B----4-:R-:W-:Y:S01]  /*110c0*/  FADD.FTZ R38, R12, R27 ;  /* 0x0000001b0c267221 */ /* 0x010fe20000010000 */
[--C-:B------:R-:W-:Y:S01]  /*110d0*/  FFMA.FTZ R78, R78, UR46, -R32.reuse ;  /* 0x0000002e4e4e7c23 */ /* 0x100fe20008010820 */
        /* <DEDUP_REMOVED lines=8> */
[----:B------:R-:W-:Y:S01]  /*11160*/  IMAD.IADD R125, R125, 0x1, R46 ;  /* 0x000000017d7d7824 */ /* 0x000fe200078e022e */
[----:B------:R-:W-:-:S02]  /*11170*/  F2FP.F16.F32.PACK_AB R176, R13, R176 ;  /* 0x000000b00db0723e */ /* 0x000fc400000000ff */
[----:B------:R-:W-:Y:S01]  /*11180*/  FADD.FTZ R31, R25, R38 ;  /* 0x00000026191f7221 */ /* 0x000fe20000010000 */
[----:B------:R-:W-:Y:S01]  /*11190*/  FFMA.FTZ R38, R67, UR46, -R32 ;  /* 0x0000002e43267c23 */ /* 0x000fe20008010820 */
[----:B------:R-:W0:Y:S01]  /*111a0*/  MUFU.EX2 R20, R20 ;  /* 0x0000001400147308 */ /* 0x000e220000000800 */
[----:B-1----:R-:W-:Y:S01]  /*111b0*/  FADD.FTZ R40, R14, R27 ;  /* 0x0000001b0e287221 */ /* 0x002fe20000010000 */
[----:B------:R-:W-:Y:S01]  /*111c0*/  FADD.FTZ R42, R168, R31 ;  /* 0x0000001fa82a7221 */ /* 0x000fe20000010000 */
[----:B------:R-:W-:Y:S01]  /*111d0*/  F2FP.F16.F32.PACK_AB R178, R15, R178 ;  /* 0x000000b20fb2723e */ /* 0x000fe200000000ff */
[----:B------:R-:W-:Y:S01]  /*111e0*/  IMAD.IADD R10, R125, 0x1, R10 ;  /* 0x000000017d0a7824 */ /* 0x000fe200078e020a */
[----:B------:R-:W-:Y:S01]  /*111f0*/  F2FP.F16.F32.PACK_AB R172, R21, R172 ;  /* 0x000000ac15ac723e */ /* 0x000fe200000000ff */
[----:B------:R-:W-:Y:S01]  /*11200*/  FADD.FTZ R31, R29, R42 ;  /* 0x0000002a1d1f7221 */ /* 0x000fe20000010000 */
[----:B------:R-:W-:Y:S01]  /*11210*/  F2FP.F16.F32.PACK_AB R174, R25, R174 ;  /* 0x000000ae19ae723e */ /* 0x000fe200000000ff */
[----:B------:R-:W1:Y:S01]  /*11220*/  MUFU.EX2 R173, R173 ;  /* 0x000000ad00ad7308 */ /* 0x000e620000000800 */
[----:B--2---:R-:W-:Y:S01]  /*11230*/  FADD.FTZ R27, R179, R40 ;  /* 0x00000028b31b7221 */ /* 0x004fe20000010000 */
[----:B------:R-:W-:Y:S01]  /*11240*/  FADD.FTZ R44, R170, R31 ;  /* 0x0000001faa2c7221 */ /* 0x000fe20000010000 */
[----:B------:R-:W-:-:S02]  /*11250*/  F2FP.F16.F32.PACK_AB R168, R29, R168 ;  /* 0x000000a81da8723e */ /* 0x000fc400000000ff */
[C---:B------:R-:W-:Y:S01]  /*11260*/  F2FP.F16.F32.PACK_AB R170, R33.reuse, R170 ;  /* 0x000000aa21aa723e */ /* 0x040fe200000000ff */
[----:B------:R-:W-:Y:S01]  /*11270*/  FADD.FTZ R31, R33, R44 ;  /* 0x0000002c211f7221 */ /* 0x000fe20000010000 */
[----:B------:R-:W-:Y:S01]  /*11280*/  F2FP.F16.F32.PACK_AB R183, R12, R183 ;  /* 0x000000b70cb7723e */ /* 0x000fe200000000ff */
[----:B------:R-:W2:Y:S01]  /*11290*/  MUFU.EX2 R24, R24 ;  /* 0x0000001800187308 */ /* 0x000ea20000000800 */
[----:B0-----:R-:W-:Y:S01]  /*112a0*/  FADD.FTZ R40, R20, R27 ;  /* 0x0000001b14287221 */ /* 0x001fe20000010000 */
[----:B------:R-:W-:Y:S01]  /*112b0*/  FADD.FTZ R44, R164, R31 ;  /* 0x0000001fa42c7221 */ /* 0x000fe20000010000 */
[C---:B------:R-:W-:Y:S02]  /*112c0*/  F2FP.F16.F32.PACK_AB R164, R3.reuse, R164 ;  /* 0x000000a403a4723e */ /* 0x040fe400000000ff */
[----:B------:R-:W-:Y:S01]  /*112d0*/  F2FP.F16.F32.PACK_AB R177, R14, R177 ;  /* 0x000000b10eb1723e */ /* 0x000fe200000000ff */
[----:B------:R-:W-:Y:S01]  /*112e0*/  FADD.FTZ R31, R3, R44 ;  /* 0x0000002c031f7221 */ /* 0x000fe20000010000 */
[----:B------:R-:W-:Y:S01]  /*112f0*/  F2FP.F16.F32.PACK_AB R179, R20, R179 ;  /* 0x000000b314b3723e */ /* 0x000fe200000000ff */
[----:B------:R-:W0:Y:S01]  /*11300*/  MUFU.EX2 R175, R175 ;  /* 0x000000af00af7308 */ /* 0x000e220000000800 */
[----:B-1----:R-:W-:Y:S01]  /*11310*/  FADD.FTZ R27, R173, R40 ;  /* 0x00000028ad1b7221 */ /* 0x002fe20000010000 */
[----:B------:R-:W-:Y:S01]  /*11320*/  FADD.FTZ R44, R166, R31 ;  /* 0x0000001fa62c7221 */ /* 0x000fe20000010000 */
[--C-:B------:R-:W-:Y:S01]  /*11330*/  FFMA.FTZ R40, R71, UR46, -R32.reuse ;  /* 0x0000002e47287c23 */ /* 0x100fe20008010820 */
[----:B------:R-:W-:Y:S01]  /*11340*/  FFMA.FTZ R32, R87, UR46, -R32 ;  /* 0x0000002e57207c23 */ /* 0x000fe20008010820 */
[C---:B------:R-:W-:Y:S01]  /*11350*/  F2FP.F16.F32.PACK_AB R166, R37.reuse, R166 ;  /* 0x000000a625a6723e */ /* 0x040fe200000000ff */
[----:B------:R-:W-:-:S02]  /*11360*/  FADD.FTZ R31, R37, R44 ;  /* 0x0000002c251f7221 */ /* 0x000fc40000010000 */
[----:B------:R-:W1:Y:S01]  /*11370*/  MUFU.EX2 R26, R26 ;  /* 0x0000001a001a7308 */ /* 0x000e620000000800 */
[----:B--2---:R-:W-:Y:S01]  /*11380*/  FADD.FTZ R42, R24, R27 ;  /* 0x0000001b182a7221 */ /* 0x004fe20000010000 */
[----:B------:R-:W-:Y:S01]  /*11390*/  FADD.FTZ R44, R160, R31 ;  /* 0x0000001fa02c7221 */ /* 0x000fe20000010000 */
[----:B------:R-:W-:Y:S02]  /*113a0*/  F2FP.F16.F32.PACK_AB R160, R41, R160 ;  /* 0x000000a029a0723e */ /* 0x000fe400000000ff */
[----:B------:R-:W-:-:S03]  /*113b0*/  F2FP.F16.F32.PACK_AB R173, R24, R173 ;  /* 0x000000ad18ad723e */ /* 0x000fc600000000ff */
        /* <DEDUP_REMOVED lines=14> */
[----:B------:R-:W-:Y:S01]  /*114a0*/  FADD.FTZ R27, R41, R44 ;  /* 0x0000002c291b7221 */ /* 0x000fe20000010000 */
[----:B------:R-:W-:-:S03]  /*114b0*/  F2FP.F16.F32.PACK_AB R171, R30, R171 ;  /* 0x000000ab1eab723e */ /* 0x000fc600000000ff */
[----:B------:R-:W-:Y:S01]  /*114c0*/  FADD.FTZ R44, R162, R27 ;  /* 0x0000001ba22c7221 */ /* 0x000fe20000010000 */
[----:B------:R-:W-:Y:S01]  /*114d0*/  F2FP.F16.F32.PACK_AB R162, R45, R162 ;  /* 0x000000a22da2723e */ /* 0x000fe200000000ff */
[----:B------:R-:W2:Y:S01]  /*114e0*/  MUFU.EX2 R167, R167 ;  /* 0x000000a700a77308 */ /* 0x000ea20000000800 */
[----:B0-----:R-:W-:Y:S01]  /*114f0*/  FADD.FTZ R5, R165, R42 ;  /* 0x0000002aa5057221 */ /* 0x001fe20000010000 */
[----:B------:R-:W-:-:S06]  /*11500*/  FADD.FTZ R9, R45, R44 ;  /* 0x0000002c2d097221 */ /* 0x000fcc0000010000 */
        /* <DEDUP_REMOVED lines=52> */
[C---:B-1----:R-:W-:Y:S01]  /*11850*/  FADD.FTZ R3, R155.reuse, R4 ;  /* 0x000000049b037221 */ /* 0x042fe20000010000 */
[----:B------:R-:W-:Y:S01]  /*11860*/  F2FP.F16.F32.PACK_AB R155, R155, R86 ;  /* 0x000000569b9b723e */ /* 0x000fe200000000ff */
[----:B------:R-:W-:Y:S02]  /*11870*/  VIADD R4, R88, 0xfffffffe ;  /* 0xfffffffe58047836 */ /* 0x000fe40000000000 */
[C---:B--2---:R-:W-:Y:S01]  /*11880*/  FADD.FTZ R5, R61.reuse, R44 ;  /* 0x0000002c3d057221 */ /* 0x044fe20000010000 */
[----:B------:R-:W-:Y:S01]  /*11890*/  F2FP.F16.F32.PACK_AB R154, R61, R154 ;  /* 0x0000009a3d9a723e */ /* 0x000fe200000000ff */
        /* <DEDUP_REMOVED lines=12> */
.L_x_1670:
[----:B------:R-:W-:-:S13]  /*11960*/  ISETP.NE.AND P4, PT, R11, 0x1, PT ;  /* 0x000000010b00780c */ /* 0x000fda0003f85270 */
[----:B------:R-:W0:Y:S02]  /*11970*/  @P4 LDC.64 R12, c[0x0][0x9e8] ;  /* 0x00027a00ff0c4b82 */ /* 0x000e240000000a00 */
[----:B0-----:R-:W-:-:S05]  /*11980*/  @P4 IMAD.HI.U32 R12, R9, R12, RZ ;  /* 0x0000000c090c4227 */ /* 0x001fca00078e00ff */
[----:B------:R-:W-:-:S07]  /*11990*/  @P4 SHF.R.U32.HI R9, RZ, R13, R12 ;  /* 0x0000000dff094219 */ /* 0x000fce000001160c */
.L_x_1671:
[----:B------:R-:W-:Y:S05]  /*119a0*/  BSYNC B0 ;  /* 0x0000000000007941 */ /* 0x000fea0003800000 */
.L_x_1669:
[----:B------:R-:W-:-:S05]  /*119b0*/  IMAD R9, R9, R11, R11 ;  /* 0x0000000b09097224 */ /* 0x000fca00078e020b */
[----:B------:R-:W-:-:S07]  /*119c0*/  VIMNMX R10, R10, R9, PT ;  /* 0x000000090a0a7248 */ /* 0x000fce0003fe0100 */
.L_x_1668:
[----:B------:R-:W-:Y:S01]  /*119d0*/  SHF.R.S32.HI R9, RZ, 0x1f, R10 ;  /* 0x0000001fff097819 */ /* 0x000fe2000001140a */
[----:B------:R-:W-:Y:S01]  /*119e0*/  ULDC UR51, c[0x0][0x9e4] ;  /* 0x0002790000337ab9 */ /* 0x000fe20000000800 */
[----:B------:R-:W-:Y:S01]  /*119f0*/  ULDC UR48, c[0x0][0x9e4] ;  /* 0x0002790000307ab9 */ /* 0x000fe20000000800 */
[----:B------:R-:W-:Y:S01]  /*11a00*/  ULDC UR52, c[0x0][0x9dc] ;  /* 0x0002770000347ab9 */ /* 0x000fe20000000800 */
[----:B------:R-:W-:Y:S01]  /*11a10*/  LEA.HI R9, R9, R10, RZ, 0x7 ;  /* 0x0000000a09097211 */ /* 0x000fe200078f38ff */
[----:B------:R-:W-:Y:S01]  /*11a20*/  ULDC UR54, c[0x0][0x9dc] ;  /* 0x0002770000367ab9 */ /* 0x000fe20000000800 */
[----:B------:R-:W-:Y:S01]  /*11a30*/  ULDC UR47, c[0x0][0x988] ;  /* 0x00026200002f7ab9 */ /* 0x000fe20000000800 */
[----:B------:R-:W-:Y:S01]  /*11a40*/  ULDC UR50, c[0x0][0x988] ;  /* 0x0002620000327ab9 */ /* 0x000fe20000000800 */
[----:B------:R-:W-:Y:S01]  /*11a50*/  SHF.R.S32.HI R9, RZ, 0x7, R9 ;  /* 0x00000007ff097819 */ /* 0x000fe20000011409 */
[----:B------:R-:W-:Y:S01]  /*11a60*/  ULDC UR49, c[0x0][0x988] ;  /* 0x0002620000317ab9 */ /* 0x000fe20000000800 */
[----:B------:R-:W-:Y:S01]  /*11a70*/  ULDC UR55, c[0x0][0x9e0] ;  /* 0x0002780000377ab9 */ /* 0x000fe20000000800 */
[----:B------:R-:W-:Y:S01]  /*11a80*/  ULDC UR53, c[0x0][0x9e0] ;  /* 0x0002780000357ab9 */ /* 0x000fe20000000800 */
[----:B------:R-:W-:-:S02]  /*11a90*/  VIMNMX R9, R194, R9, !PT ;  /* 0x00000009c2097248 */ /* 0x000fc40007fe0100 */
[----:B------:R-:W-:Y:S02]  /*11aa0*/  CS2R R150, SRZ ;  /* 0x0000000000967805 */ /* 0x000fe4000001ff00 */
[----:B------:R-:W-:Y:S02]  /*11ab0*/  CS2R R148, SRZ ;  /* 0x0000000000947805 */ /* 0x000fe4000001ff00 */
[----:B------:R-:W-:Y:S02]  /*11ac0*/  CS2R R146, SRZ ;  /* 0x0000000000927805 */ /* 0x000fe4000001ff00 */
[----:B------:R-:W-:Y:S02]  /*11ad0*/  ISETP.GE.AND P4, PT, R4, R9, PT ;  /* 0x000000090400720c */ /* 0x000fe40003f86270 */
        /* <DEDUP_REMOVED lines=29> */
[----:B------:R-:W-:Y:S06]  /*11cb0*/  @!P4 BRA `(.L_x_1672) ;  /* 0x000000300094c947 */ /* 0x000fec0003800000 */
[----:B------:R-:W-:-:S07]  /*11cc0*/  IMAD.MOV.U32 R151, RZ, RZ, RZ ;  /* 0x000000ffff977224 */ /* 0x000fce00078e00ff */
.L_x_1690:
[----:B------:R-:W-:Y:S01]  /*11cd0*/  VIADD R14, R22, 0x1 ;  /* 0x00000001160e7836 */ /* 0x000fe20000000000 */
[----:B------:R-:W-:Y:S05]  /*11ce0*/  YIELD ;  /* 0x0000000000007946 */ /* 0x000fea0003800000 */
[----:B------:R-:W-:-:S04]  /*11cf0*/  ISETP.NE.AND P4, PT, R14, 0x2, PT ;  /* 0x000000020e00780c */ /* 0x000fc80003f85270 */
[----:B------:R-:W-:Y:S02]  /*11d00*/  SEL R15, RZ, 0x1, P4 ;  /* 0x00000001ff0f7807 */ /* 0x000fe40002000000 */
[----:B------:R-:W-:Y:S02]  /*11d10*/  SEL R14, R14, RZ, P4 ;  /* 0x000000ff0e0e7207 */ /* 0x000fe40002000000 */
[----:B------:R-:W-:Y:S02]  /*11d20*/  ISETP.NE.AND P4, PT, R193, RZ, PT ;  /* 0x000000ffc100720c */ /* 0x000fe40003f85270 */
[----:B------:R-:W-:-:S11]  /*11d30*/  LOP3.LUT R15, R186, R15, RZ, 0x3c, !PT ;  /* 0x0000000fba0f7212 */ /* 0x000fd600078e3cff */
[----:B------:R-:W-:Y:S05]  /*11d40*/  @P4 BRA `(.L_x_1673) ;  /* 0x0000000000304947 */ /* 0x000fea0003800000 */
[----:B------:R-:W-:Y:S05]  /*11d50*/  @!P0 BRA `(.L_x_1674) ;  /* 0x0000000000048947 */ /* 0x000fea0003800000 */
[----:B------:R-:W-:Y:S01]  /*11d60*/  BPT.TRAP 0x1 ;  /* 0x000000040000795c */ /* 0x000fe20000300000 */
.L_x_1674:
[----:B------:R-:W-:Y:S01]  /*11d70*/  IMAD R11, R14, 0x8, R2 ;  /* 0x000000080e0b7824 */ /* 0x000fe200078e0202 */
[----:B------:R-:W-:-:S04]  /*11d80*/  SHF.L.U32 R6, R15, 0x1f, RZ ;  /* 0x0000001f0f067819 */ /* 0x000fc800000006ff */
[----:B------:R0:W1:Y:S01]  /*11d90*/  SYNCS.PHASECHK.TRANS64.TRYWAIT P5, [R11+URZ+0x28830], R6 ;  /* 0x028830060b0075a7 */ /* 0x00006200080a017f */
[----:B------:R-:W-:Y:S05]  /*11da0*/  @!P0 BRA `(.L_x_1675) ;  /* 0x0000000000048947 */ /* 0x000fea0003800000 */
[----:B------:R-:W-:Y:S01]  /*11db0*/  BPT.TRAP 0x1 ;  /* 0x000000040000795c */ /* 0x000fe20000300000 */
.L_x_1675:
[----:B------:R-:W-:Y:S04]  /*11dc0*/  BSSY B0, `(.L_x_1673) ;  /* 0x0000004000007945 */ /* 0x000fe80003800000 */
[----:B-1----:R-:W-:Y:S05]  /*11dd0*/  @P5 BRA `(.L_x_1676) ;  /* 0x0000000000085947 */ /* 0x002fea0003800000 */
[----:B------:R-:W1:Y:S02]  /*11de0*/  SYNCS.PHASECHK.TRANS64.TRYWAIT P5, [R11+URZ+0x28830], R6 ;  /* 0x028830060b0075a7 */ /* 0x000e6400080a017f */
[----:B-1----:R-:W-:Y:S05]  /*11df0*/  @!P5 BRA `(.L_x_1677) ;  /* 0x000001600060d947 */ /* 0x002fea0003800000 */
.L_x_1676:
[----:B------:R-:W-:Y:S05]  /*11e00*/  BSYNC B0 ;  /* 0x0000000000007941 */ /* 0x000fea0003800000 */
.L_x_1673:
[----:B01----:R-:W0:Y:S01]  /*11e10*/  S2R R6, SR_TID.X ;  /* 0x0000000000067919 */ /* 0x003e220000002100 */
[----:B------:R-:W-:Y:S05]  /*11e20*/  WARPSYNC.ALL ;  /* 0x0000000000007948 */ /* 0x000fea0003800000 */
[----:B------:R-:W-:Y:S01]  /*11e30*/  IMAD R10, R14, 0x800, R7 ;  /* 0x000008000e0a7824 */ /* 0x000fe200078e0207 */
[----:B------:R-:W-:Y:S01]  /*11e40*/  MOV R11, 0x40000040 ;  /* 0x40000040000b7802 */ /* 0x000fe20000000f00 */
[----:B------:R-:W-:Y:S02]  /*11e50*/  IMAD.MOV.U32 R25, RZ, RZ, 0x40000040 ;  /* 0x40000040ff197424 */ /* 0x000fe400078e00ff */
[C---:B------:R-:W-:Y:S01]  /*11e60*/  VIADD R24, R10.reuse, 0x4 ;  /* 0x000000040a187836 */ /* 0x040fe20000000000 */
[C---:B------:R-:W-:Y:S01]  /*11e70*/  R2UR UR14, R10.reuse ;  /* 0x000000000a0e72ca */ /* 0x040fe200000e0000 */
[----:B------:R-:W-:Y:S01]  /*11e80*/  VIADD R20, R10, 0x2 ;  /* 0x000000020a147836 */ /* 0x000fe20000000000 */
[----:B------:R-:W-:Y:S01]  /*11e90*/  R2UR UR15, R11 ;  /* 0x000000000b0f72ca */ /* 0x000fe200000e0000 */
[----:B------:R-:W-:Y:S01]  /*11ea0*/  IMAD.MOV.U32 R21, RZ, RZ, 0x40000040 ;  /* 0x40000040ff157424 */ /* 0x000fe200078e00ff */
[----:B------:R-:W-:Y:S01]  /*11eb0*/  R2UR UR6, R24 ;  /* 0x00000000180672ca */ /* 0x000fe200000e0000 */
[C---:B------:R-:W-:Y:S01]  /*11ec0*/  VIADD R24, R10.reuse, 0x404 ;  /* 0x000004040a187836 */ /* 0x040fe20000000000 */
[C---:B------:R-:W-:Y:S01]  /*11ed0*/  R2UR UR7, R25.reuse ;  /* 0x00000000190772ca */ /* 0x040fe200000e0000 */
[----:B------:R-:W-:Y:S01]  /*11ee0*/  VIADD R12, R10, 0x6 ;  /* 0x000000060a0c7836 */ /* 0x000fe20000000000 */
[----:B------:R-:W-:Y:S01]  /*11ef0*/  R2UR UR31, R25 ;  /* 0x00000000191f72ca */ /* 0x000fe200000e0000 */
[----:B------:R-:W-:Y:S01]  /*11f00*/  IMAD.MOV.U32 R13, RZ, RZ, 0x40000040 ;  /* 0x40000040ff0d7424 */ /* 0x000fe200078e00ff */
[----:B------:R-:W-:-:S02]  /*11f10*/  R2UR UR30, R24 ;  /* 0x00000000181e72ca */ /* 0x000fc400000e0000 */
[----:B------:R-:W-:Y:S01]  /*11f20*/  R2UR UR10, R20 ;  /* 0x00000000140a72ca */ /* 0x000fe200000e0000 */
[----:B------:R-:W-:Y:S01]  /*11f30*/  VIADD R20, R10, 0x400 ;  /* 0x000004000a147836 */ /* 0x000fe20000000000 */
[----:B------:R-:W-:Y:S02]  /*11f40*/  R2UR UR11, R21 ;  /* 0x00000000150b72ca */ /* 0x000fe400000e0000 */
[----:B------:R-:W-:Y:S01]  /*11f50*/  R2UR UR18, R12 ;  /* 0x000000000c1272ca */ /* 0x000fe200000e0000 */
[C---:B------:R-:W-:Y:S01]  /*11f60*/  VIADD R12, R10.reuse, 0x402 ;  /* 0x000004020a0c7836 */ /* 0x040fe20000000000 */
[----:B------:R-:W-:Y:S01]  /*11f70*/  R2UR UR19, R13 ;  /* 0x000000000d1372ca */ /* 0x000fe200000e0000 */
[----:B------:R-:W-:Y:S01]  /*11f80*/  VIADD R10, R10, 0x406 ;  /* 0x000004060a0a7836 */ /* 0x000fe20000000000 */
[----:B------:R-:W-:Y:S02]  /*11f90*/  R2UR UR22, R20 ;  /* 0x00000000141672ca */ /* 0x000fe400000e0000 */
[----:B0-----:R-:W-:-:S02]  /*11fa0*/  SHF.R.U32.HI R6, RZ, 0x7, R6 ;  /* 0x00000007ff067819 */ /* 0x001fc40000011606 */
[----:B------:R-:W-:Y:S02]  /*11fb0*/  R2UR UR23, R21 ;  /* 0x00000000151772ca */ /* 0x000fe400000e0000 */
[----:B------:R-:W-:Y:S01]  /*11fc0*/  R2UR UR26, R12 ;  /* 0x000000000c1a72ca */ /* 0x000fe200000e0000 */
[----:B------:R-:W-:Y:S01]  /*11fd0*/  VIADD R6, R6, 0x8 ;  /* 0x0000000806067836 */ /* 0x000fe20000000000 */
[----:B------:R-:W-:Y:S02]  /*11fe0*/  R2UR UR27, R13 ;  /* 0x000000000d1b72ca */ /* 0x000fe400000e0000 */
[----:B------:R-:W-:Y:S02]  /*11ff0*/  R2UR UR34, R10 ;  /* 0x000000000a2272ca */ /* 0x000fe400000e0000 */
[----:B------:R0:W-:Y:S01]  /*12000*/  BAR.SYNC.DEFER_BLOCKING R6, 0x100 ;  /* 0x000400060000751d */ /* 0x0001e20000010000 */
[----:B------:R-:W-:-:S05]  /*12010*/  R2UR UR35, R11 ;  /* 0x000000000b2372ca */ /* 0x000fca00000e0000 */
        /* <DEDUP_REMOVED lines=27> */
.L_x_1679:
[----:B------:R-:W-:Y:S01]  /*121d0*/  SHF.L.U32 R6, R186, 0x1f, RZ ;  /* 0x0000001fba067819 */ /* 0x000fe200000006ff */
[----:B------:R-:W-:-:S04]  /*121e0*/  IMAD R10, R22, 0x8, R2 ;  /* 0x00000008160a7824 */ /* 0x000fc800078e0202 */
[----:B------:R0:W1:Y:S01]  /*121f0*/  SYNCS.PHASECHK.TRANS64.TRYWAIT P4, [R10+URZ+0x28850], R6 ;  /* 0x028850060a0075a7 */ /* 0x000062000808017f */
[----:B------:R-:W-:Y:S05]  /*12200*/  @!P0 BRA `(.L_x_1680) ;  /* 0x0000000000048947 */ /* 0x000fea0003800000 */
[----:B------:R-:W-:Y:S01]  /*12210*/  BPT.TRAP 0x1 ;  /* 0x000000040000795c */ /* 0x000fe20000300000 */
.L_x_1680:
[----:B-1----:R-:W-:Y:S05]  /*12220*/  @P4 BRA `(.L_x_1678) ;  /* 0x0000000000084947 */ /* 0x002fea0003800000 */
[----:B------:R-:W1:Y:S02]  /*12230*/  SYNCS.PHASECHK.TRANS64.TRYWAIT P4, [R10+URZ+0x28850], R6 ;  /* 0x028850060a0075a7 */ /* 0x000e64000808017f */
[----:B-1----:R-:W-:Y:S05]  /*12240*/  @!P4 BRA `(.L_x_1681) ;  /* 0x0000015c0060c947 */ /* 0x002fea0003800000 */
.L_x_1678:
[----:B01----:R-:W-:Y:S01]  /*12250*/  VIADD R6, R2, 0x400 ;  /* 0x0000040002067836 */ /* 0x003fe20000000000 */
[----:B------:R-:W-:Y:S05]  /*12260*/  WARPSYNC.ALL ;  /* 0x0000000000007948 */ /* 0x000fea0003800000 */
[----:B------:R-:W-:Y:S01]  /*12270*/  SHF.R.U32.HI R6, RZ, 0x4, R6 ;  /* 0x00000004ff067819 */ /* 0x000fe20000011606 */
[----:B------:R-:W-:Y:S01]  /*12280*/  IMAD.MOV.U32 R11, RZ, RZ, 0x40000040 ;  /* 0x40000040ff0b7424 */ /* 0x000fe200078e00ff */
[----:B------:R-:W-:Y:S01]  /*12290*/  WARPGROUP.ARRIVE ;  /* 0x00000000000079c5 */ /* 0x000fe20000000000 */
[----:B------:R-:W-:Y:S01]  /*122a0*/  IMAD.MOV.U32 R13, RZ, RZ, 0x40000040 ;  /* 0x40000040ff0d7424 */ /* 0x000fe200078e00ff */
[----:B------:R-:W-:-:S04]  /*122b0*/  LOP3.LUT R6, R6, 0x3fff, RZ, 0xc0, !PT ;  /* 0x00003fff06067812 */ /* 0x000fc800078ec0ff */
[----:B------:R-:W0:Y:S01]  /*122c0*/  S2R R20, SR_TID.X ;  /* 0x0000000000147919 */ /* 0x000e220000002100 */
[----:B------:R-:W-:Y:S01]  /*122d0*/  R2UR UR7, R11 ;  /* 0x000000000b0772ca */ /* 0x000fe200000e0000 */
[----:B------:R-:W-:Y:S01]  /*122e0*/  IMAD.MOV.U32 R11, RZ, RZ, 0x40000040 ;  /* 0x40000040ff0b7424 */ /* 0x000fe200078e00ff */
[----:B------:R-:W-:-:S05]  /*122f0*/  LOP3.LUT R6, R6, 0x4000000, RZ, 0xfc, !PT ;  /* 0x0400000006067812 */ /* 0x000fca00078efcff */
[----:B------:R-:W-:Y:S02]  /*12300*/  IMAD R10, R22, 0x800, R6 ;  /* 0x00000800160a7824 */ /* 0x000fe400078e0206 */
[----:B------:R-:W-:Y:S02]  /*12310*/  @!P1 IMAD R6, R14, 0x8, R2 ;  /* 0x000000080e069824 */ /* 0x000fe400078e0202 */
[C---:B------:R-:W-:Y:S01]  /*12320*/  VIADD R12, R10.reuse, 0x80 ;  /* 0x000000800a0c7836 */ /* 0x040fe20000000000 */
[----:B------:R-:W-:Y:S01]  /*12330*/  R2UR UR6, R10 ;  /* 0x000000000a0672ca */ /* 0x000fe200000e0000 */
[----:B------:R-:W-:-:S05]  /*12340*/  @!P1 VIADD R6, R6, 0x28840 ;  /* 0x0002884006069836 */ /* 0x000fca0000000000 */
[----:B------:R-:W-:-:S07]  /*12350*/  @!P1 PRMT R6, RZ, 0x654, R6 ;  /* 0x00000654ff069816 */ /* 0x000fce0000000006 */
[----:B------:R-:W-:Y:S01]  /*12360*/  HGMMA.64x128x16.F32 R88, R180, gdesc[UR4].tnspB, R88, gsb0 ;  /* 0x41e00004b4587df0 */ /* 0x000fe20008000858 */
[----:B------:R-:W-:Y:S01]  /*12370*/  R2UR UR6, R12 ;  /* 0x000000000c0672ca */ /* 0x000fe200000e0000 */
[----:B------:R-:W-:Y:S01]  /*12380*/  VIADD R12, R10, 0x100 ;  /* 0x000001000a0c7836 */ /* 0x000fe20000000000 */
[----:B------:R-:W-:Y:S01]  /*12390*/  R2UR UR7, R13 ;  /* 0x000000000d0772ca */ /* 0x000fe200000e0000 */
[----:B------:R-:W-:Y:S01]  /*123a0*/  IMAD.MOV.U32 R13, RZ, RZ, 0x40000040 ;  /* 0x40000040ff0d7424 */ /* 0x000fe200078e00ff */
[----:B0-----:R-:W-:Y:S01]  /*123b0*/  SHF.R.U32.HI R20, RZ, 0x7, R20 ;  /* 0x00000007ff147819 */ /* 0x001fe20000011614 */
        /* <DEDUP_REMOVED lines=32> */
[----:B------:R-:W-:Y:S01]  /*125c0*/  R2UR UR6, R12 ;  /* 0x000000000c0672ca */ /* 0x000fe200000e0000 */
[----:B------:R-:W-:Y:S01]  /*125d0*/  IMAD.SHL.U32 R12, R4, 0x80, RZ ;  /* 0x00000080040c7824 */ /* 0x000fe200078e00ff */
[----:B------:R-:W-:Y:S01]  /*125e0*/  R2UR UR7, R13 ;  /* 0x000000000d0772ca */ /* 0x000fe200000e0000 */
[----:B------:R-:W-:Y:S02]  /*125f0*/  WARPGROUP.DEPBAR.LE gsb0, 0x0 ;  /* 0x00008000000079c5 */ /* 0x000fe40000010000 */
[----:B------:R-:W-:-:S10]  /*12600*/  WARPGROUP.ARRIVE ;  /* 0x00000000000079c5 */ /* 0x000fd40000000000 */
[----:B------:R-:W-:Y:S01]  /*12610*/  HGMMA.64x128x16.F32 R88, R156, gdesc[UR4].tnspB, R88, gsb0 ;  /* 0x41e000049c587df0 */ /* 0x000fe20008000858 */
[----:B------:R-:W-:Y:S02]  /*12620*/  R2UR UR6, R10 ;  /* 0x000000000a0672ca */ /* 0x000fe400000e0000 */
[----:B------:R-:W-:Y:S01]  /*12630*/  R2UR UR7, R11 ;  /* 0x000000000b0772ca */ /* 0x000fe200000e0000 */
[----:B------:R-:W0:Y:S08]  /*12640*/  @P2 LDC R10, c[0x0][0x44c] ;  /* 0x00011300ff0a2b82 */ /* 0x000e300000000800 */
[----:B------:R-:W1:Y:S01]  /*12650*/  @P2 LDC R11, c[0x0][0x450] ;  /* 0x00011400ff0b2b82 */ /* 0x000e620000000800 */
[----:B------:R-:W-:-:S02]  /*12660*/  WARPGROUP.DEPBAR.LE gsb0, 0x0 ;  /* 0x00008000000079c5 */ /* 0x000fc40000010000 */
[----:B------:R-:W-:-:S06]  /*12670*/  WARPGROUP.ARRIVE ;  /* 0x00000000000079c5 */ /* 0x000fcc0000000000 */
[----:B------:R-:W-:Y:S03]  /*12680*/  HGMMA.64x128x16.F32 R88, R152, gdesc[UR4].tnspB, R88, gsb0 ;  /* 0x41e0000498587df0 */ /* 0x000fe60008000858 */
[----:B------:R-:W-:Y:S02]  /*12690*/  WARPGROUP.DEPBAR.LE gsb0, 0x0 ;  /* 0x00008000000079c5 */ /* 0x000fe40000010000 */
[----:B------:R-:W-:-:S04]  /*126a0*/  IMAD.IADD R153, R195, 0x1, R192 ;  /* 0x00000001c3997824 */ /* 0x000fc800078e02c0 */
[----:B0-----:R-:W-:-:S05]  /*126b0*/  @P2 IMAD.HI.U32 R10, R153, R10, RZ ;  /* 0x0000000a990a2227 */ /* 0x001fca00078e00ff */
[----:B-1----:R-:W-:Y:S02]  /*126c0*/  @P2 SHF.R.U32.HI R153, RZ, R11, R10 ;  /* 0x0000000bff992219 */ /* 0x002fe4000001160a */
[----:B------:R-:W-:Y:S02]  /*126d0*/  IADD3 R10, -R20, 0xb, RZ ;  /* 0x0000000b140a7810 */ /* 0x000fe40007ffe1ff */
[----:B------:R-:W-:Y:S01]  /*126e0*/  IADD3 R20, -R188, 0x1, -R12 ;  /* 0x00000001bc147810 */ /* 0x000fe20007ffe90c */
[----:B------:R-:W0:Y:S03]  /*126f0*/  SHFL.IDX PT, R154, R153, RZ, 0x1c1f ;  /* 0x001c1fff999a7589 */ /* 0x000e2600000e0000 */
[----:B------:R-:W-:Y:S01]  /*12700*/  IADD3 R20, -R187, R20, R189 ;  /* 0x00000014bb147210 */ /* 0x000fe20007ffe1bd */
[----:B------:R1:W-:Y:S06]  /*12710*/  BAR.ARV R10, 0x100 ;  /* 0x0004000a0000751d */ /* 0x0003ec0000002000 */
[----:B------:R2:W-:Y:S01]  /*12720*/  @!P1 SYNCS.ARRIVE.TRANS64.RED.A1T0 RZ, [R6+URZ], RZ ;  /* 0x000000ff06ff99a7 */ /* 0x0005e2000810043f */
[----:B------:R-:W-:-:S02]  /*12730*/  VIADD R152, R20, UR55 ;  /* 0x0000003714987c36 */ /* 0x000fc40008000000 */
[----:B--2---:R-:W-:-:S05]  /*12740*/  IMAD.U32 R6, RZ, RZ, UR52 ;  /* 0x00000034ff067e24 */ /* 0x004fca000f8e00ff */
[----:B------:R-:W-:-:S05]  /*12750*/  LOP3.LUT R21, RZ, R6, RZ, 0x33, !PT ;  /* 0x00000006ff157212 */ /* 0x000fca00078e33ff */
[----:B------:R-:W-:Y:S02]  /*12760*/  IMAD.IADD R21, R21, 0x1, R20 ;  /* 0x0000000115157824 */ /* 0x000fe400078e0214 */
[--C-:B0-----:R-:W-:Y:S02]  /*12770*/  IMAD.IADD R20, R152, 0x1, R154.reuse ;  /* 0x0000000198147824 */ /* 0x101fe400078e029a */
[----:B------:R-:W-:Y:S01]  /*12780*/  IMAD.IADD R13, R21, 0x1, R154 ;  /* 0x00000001150d7824 */ /* 0x000fe200078e029a */
[----:B-1----:R-:W-:Y:S06]  /*12790*/  @!P3 BRA `(.L_x_1682) ;  /* 0x000000000058b947 */ /* 0x002fec0003800000 */
[----:B------:R-:W-:Y:S01]  /*127a0*/  IADD3 R157, -R187, R189, R154 ;  /* 0x000000bdbb9d7210 */ /* 0x000fe20007ffe19a */
[----:B------:R-:W-:Y:S03]  /*127b0*/  BSSY B0, `(.L_x_1683) ;  /* 0x0000010000007945 */ /* 0x000fe60003800000 */
[----:B------:R-:W-:-:S13]  /*127c0*/  ISETP.GT.AND P4, PT, R157, -0x1, PT ;  /* 0xffffffff9d00780c */ /* 0x000fda0003f84270 */
[----:B------:R-:W-:Y:S05]  /*127d0*/  @P4 BRA `(.L_x_1684) ;  /* 0x0000000000204947 */ /* 0x000fea0003800000 */
[----:B------:R-:W-:Y:S02]  /*127e0*/  MOV R155, UR51 ;  /* 0x00000033009b7c02 */ /* 0x000fe40008000f00 */
[----:B------:R-:W-:Y:S02]  /*127f0*/  LOP3.LUT R157, RZ, R157, RZ, 0x33, !PT ;  /* 0x0000009dff9d7212 */ /* 0x000fe400078e33ff */
[----:B------:R-:W-:-:S13]  /*12800*/  ISETP.NE.AND P4, PT, R155, 0x1, PT ;  /* 0x000000019b00780c */ /* 0x000fda0003f85270 */
[----:B------:R-:W0:Y:S02]  /*12810*/  @P4 LDC.64 R10, c[0x0][0x9e8] ;  /* 0x00027a00ff0a4b82 */ /* 0x000e240000000a00 */
[----:B0-----:R-:W-:-:S05]  /*12820*/  @P4 IMAD.HI.U32 R10, R157, R10, RZ ;  /* 0x0000000a9d0a4227 */ /* 0x001fca00078e00ff */
[----:B------:R-:W-:-:S04]  /*12830*/  @P4 SHF.R.U32.HI R157, RZ, R11, R10 ;  /* 0x0000000bff9d4219 */ /* 0x000fc8000001160a */
[----:B------:R-:W-:Y:S01]  /*12840*/  LOP3.LUT R157, RZ, R157, RZ, 0x33, !PT ;  /* 0x0000009dff9d7212 */ /* 0x000fe200078e33ff */
[----:B------:R-:W-:Y:S06]  /*12850*/  BRA `(.L_x_1685) ;  /* 0x0000000000147947 */ /* 0x000fec0003800000 */
.L_x_1684:
[----:B------:R-:W-:-:S05]  /*12860*/  IMAD.U32 R155, RZ, RZ, UR51 ;  /* 0x00000033ff9b7e24 */ /* 0x000fca000f8e00ff */
[----:B------:R-:W-:-:S13]  /*12870*/  ISETP.NE.AND P4, PT, R155, 0x1, PT ;  /* 0x000000019b00780c */ /* 0x000fda0003f85270 */
[----:B------:R-:W0:Y:S02]  /*12880*/  @P4 LDC.64 R10, c[0x0][0x9e8] ;  /* 0x00027a00ff0a4b82 */ /* 0x000e240000000a00 */
[----:B0-----:R-:W-:-:S05]  /*12890*/  @P4 IMAD.HI.U32 R10, R157, R10, RZ ;  /* 0x0000000a9d0a4227 */ /* 0x001fca00078e00ff */
[----:B------:R-:W-:-:S07]  /*128a0*/  @P4 SHF.R.U32.HI R157, RZ, R11, R10 ;  /* 0x0000000bff9d4219 */ /* 0x000fce000001160a */
.L_x_1685:
[----:B------:R-:W-:Y:S05]  /*128b0*/  BSYNC B0 ;  /* 0x0000000000007941 */ /* 0x000fea0003800000 */
.L_x_1683:
[----:B------:R-:W-:-:S04]  /*128c0*/  IMAD R157, R157, R155, -R12 ;  /* 0x0000009b9d9d7224 */ /* 0x000fc800078e0a0c */
[----:B------:R-:W-:-:S05]  /*128d0*/  IMAD.IADD R10, R157, 0x1, -R188 ;  /* 0x000000019d0a7824 */ /* 0x000fca00078e0abc */
[----:B------:R-:W-:Y:S02]  /*128e0*/  VIADDMNMX R20, R10, R155, R20, PT ;  /* 0x0000009b0a147246 */ /* 0x000fe40003800114 */
[----:B------:R-:W-:-:S07]  /*128f0*/  VIMNMX R13, R13, R10, !PT ;  /* 0x0000000a0d0d7248 */ /* 0x000fce0007fe0100 */
.L_x_1682:
[----:B------:R-:W-:Y:S01]  /*12900*/  ISETP.GT.AND P4, PT, R4, -0x1, PT ;  /* 0xffffffff0400780c */ /* 0x000fe20003f84270 */
[----:B------:R-:W0:Y:S03]  /*12910*/  SHFL.IDX PT, R10, R153, 0x1, 0x1c1f ;  /* 0x003c1f00990a7f89 */ /* 0x000e2600000e0000 */
[----:B------:R-:W-:-:S04]  /*12920*/  ISETP.GT.AND P5, PT, R13, RZ, P4 ;  /* 0x000000ff0d00720c */ /* 0x000fc800027a4270 */
[----:B------:R-:W-:-:S04]  /*12930*/  ISETP.LT.OR P5, PT, R20, 0x1, P5 ;  /* 0x000000011400780c */ /* 0x000fc80002fa1670 */
[----:B------:R-:W-:Y:S02]  /*12940*/  FSEL R24, R24, -INF , !P5 ;  /* 0xff80000018187808 */ /* 0x000fe40006800000 */
[----:B------:R-:W-:-:S04]  /*12950*/  ISETP.GT.AND P5, PT, R13, 0x1, P4 ;  /* 0x000000010d00780c */ /* 0x000fc800027a4270 */
[----:B------:R-:W-:-:S04]  /*12960*/  ISETP.LT.OR P5, PT, R20, 0x2, P5 ;  /* 0x000000021400780c */ /* 0x000fc80002fa1670 */
[----:B------:R-:W-:Y:S02]  /*12970*/  FSEL R25, R25, -INF , !P5 ;  /* 0xff80000019197808 */ /* 0x000fe40006800000 */
[----:B------:R-:W-:Y:S01]  /*12980*/  ISETP.GT.AND P5, PT, R13, 0x8, P4 ;  /* 0x000000080d00780c */ /* 0x000fe200027a4270 */
[--C-:B0-----:R-:W-:Y:S02]  /*12990*/  IMAD.IADD R152, R152, 0x1, R10.reuse ;  /* 0x0000000198987824 */ /* 0x101fe400078e020a */
[----:B------:R-:W-:Y:S01]  /*129a0*/  IMAD.IADD R21, R21, 0x1, R10 ;  /* 0x0000000115157824 */ /* 0x000fe200078e020a */
[----:B------:R-:W-:-:S04]  /*129b0*/  ISETP.LT.OR P5, PT, R20, 0x9, P5 ;  /* 0x000000091400780c */ /* 0x000fc80002fa1670 */
[----:B------:R-:W-:Y:S02]  /*129c0*/  FSEL R28, R28, -INF , !P5 ;  /* 0xff8000001c1c7808 */ /* 0x000fe40006800000 */
[----:B------:R-:W-:-:S04]  /*129d0*/  ISETP.GT.AND P5, PT, R13, 0x9, P4 ;  /* 0x000000090d00780c */ /* 0x000fc800027a4270 */
        /* <DEDUP_REMOVED lines=85> */
[----:B------:R-:W-:Y:S01]  /*12f30*/  FSEL R85, R85, -INF , !P5 ;  /* 0xff80000055557808 */ /* 0x000fe20006800000 */
[----:B------:R-:W-:Y:S08]  /*12f40*/  @!P3 BRA `(.L_x_1686) ;  /* 0x000000000058b947 */ /* 0x000ff00003800000 */
[----:B------:R-:W-:Y:S01]  /*12f50*/  IADD3 R153, -R187, R189, R10 ;  /* 0x000000bdbb997210 */ /* 0x000fe20007ffe10a */
[----:B------:R-:W-:Y:S03]  /*12f60*/  BSSY B0, `(.L_x_1687) ;  /* 0x0000010000007945 */ /* 0x000fe60003800000 */
        /* <DEDUP_REMOVED lines=10> */
.L_x_1688:
[----:B------:R-:W-:-:S05]  /*13010*/  IMAD.U32 R13, RZ, RZ, UR51 ;  /* 0x00000033ff0d7e24 */ /* 0x000fca000f8e00ff */
[----:B------:R-:W-:-:S13]  /*13020*/  ISETP.NE.AND P5, PT, R13, 0x1, PT ;  /* 0x000000010d00780c */ /* 0x000fda0003fa5270 */
[----:B------:R-:W0:Y:S02]  /*13030*/  @P5 LDC.64 R10, c[0x0][0x9e8] ;  /* 0x00027a00ff0a5b82 */ /* 0x000e240000000a00 */
[----:B0-----:R-:W-:-:S05]  /*13040*/  @P5 IMAD.HI.U32 R10, R153, R10, RZ ;  /* 0x0000000a990a5227 */ /* 0x001fca00078e00ff */
[----:B------:R-:W-:-:S07]  /*13050*/  @P5 SHF.R.U32.HI R153, RZ, R11, R10 ;  /* 0x0000000bff995219 */ /* 0x000fce000001160a */
.L_x_1689:
[----:B------:R-:W-:Y:S05]  /*13060*/  BSYNC B0 ;  /* 0x0000000000007941 */ /* 0x000fea0003800000 */
.L_x_1687:
[----:B------:R-:W-:-:S04]  /*13070*/  IMAD R153, R153, R13, -R12 ;  /* 0x0000000d99997224 */ /* 0x000fc800078e0a0c */
[----:B------:R-:W-:-:S05]  /*13080*/  IMAD.IADD R10, R153, 0x1, -R188 ;  /* 0x00000001990a7824 */ /* 0x000fca00078e0abc */
[----:B------:R-:W-:Y:S02]  /*13090*/  VIADDMNMX R152, R10, R13, R152, PT ;  /* 0x0000000d0a987246 */ /* 0x000fe40003800198 */
[----:B------:R-:W-:-:S07]  /*130a0*/  VIMNMX R21, R21, R10, !PT ;  /* 0x0000000a15157248 */ /* 0x000fce0007fe0100 */
.L_x_1686:
[----:B------:R-:W-:Y:S01]  /*130b0*/  ISETP.GT.AND P5, PT, R21, 0x1, P4 ;  /* 0x000000011500780c */ /* 0x000fe200027a4270 */
[----:B------:R-:W-:Y:S01]  /*130c0*/  UMOV UR46, UR50 ;  /* 0x00000032002e7c82 */ /* 0x000fe20008000000 */
[----:B------:R-:W-:Y:S01]  /*130d0*/  FMNMX.FTZ R10, R24, R0, !PT ;  /* 0x00000000180a7209 */ /* 0x000fe20007810000 */
[----:B------:R-:W-:Y:S01]  /*130e0*/  IMAD.MOV.U32 R186, RZ, RZ, R15 ;  /* 0x000000ffffba7224 */ /* 0x000fe200078e000f */
[----:B------:R-:W-:Y:S02]  /*130f0*/  ISETP.LT.OR P5, PT, R152, 0x2, P5 ;  /* 0x000000029800780c */ /* 0x000fe40002fa1670 */
[----:B------:R-:W-:Y:S02]  /*13100*/  FMNMX.FTZ R11, R25, R10, !PT ;  /* 0x0000000a190b7209 */ /* 0x000fe40007810000 */
[----:B------:R-:W-:Y:S02]  /*13110*/  FSEL R27, R27, -INF , !P5 ;  /* 0xff8000001b1b7808 */ /* 0x000fe40006800000 */
[----:B------:R-:W-:-:S02]  /*13120*/  ISETP.GT.AND P5, PT, R21, 0x8, P4 ;  /* 0x000000081500780c */ /* 0x000fc400027a4270 */
[----:B------:R-:W-:Y:S02]  /*13130*/  FMNMX.FTZ R10, R28, R11, !PT ;  /* 0x0000000b1c0a7209 */ /* 0x000fe40007810000 */
[----:B------:R-:W-:Y:S02]  /*13140*/  ISETP.LT.OR P5, PT, R152, 0x9, P5 ;  /* 0x000000099800780c */ /* 0x000fe40002fa1670 */
[----:B------:R-:W-:Y:S02]  /*13150*/  FMNMX.FTZ R11, R29, R10, !PT ;  /* 0x0000000a1d0b7209 */ /* 0x000fe40007810000 */
[----:B------:R-:W-:Y:S02]  /*13160*/  FSEL R30, R30, -INF , !P5 ;  /* 0xff8000001e1e7808 */ /* 0x000fe40006800000 */
[----:B------:R-:W-:Y:S02]  /*13170*/  ISETP.GT.AND P5, PT, R21, 0x9, P4 ;  /* 0x000000091500780c */ /* 0x000fe400027a4270 */
[----:B------:R-:W-:-:S02]  /*13180*/  FMNMX.FTZ R10, R32, R11, !PT ;  /* 0x0000000b200a7209 */ /* 0x000fc40007810000 */
[----:B------:R-:W-:Y:S02]  /*13190*/  ISETP.LT.OR P5, PT, R152, 0xa, P5 ;  /* 0x0000000a9800780c */ /* 0x000fe40002fa1670 */
[----:B------:R-:W-:Y:S02]  /*131a0*/  FMNMX.FTZ R11, R33, R10, !PT ;  /* 0x0000000a210b7209 */ /* 0x000fe40007810000 */
[----:B------:R-:W-:Y:S02]  /*131b0*/  FSEL R31, R31, -INF , !P5 ;  /* 0xff8000001f1f7808 */ /* 0x000fe40006800000 */
[----:B------:R-:W-:Y:S02]  /*131c0*/  ISETP.GT.AND P5, PT, R21, 0x10, P4 ;  /* 0x000000101500780c */ /* 0x000fe400027a4270 */
[----:B------:R-:W-:Y:S02]  /*131d0*/  FMNMX.FTZ R10, R36, R11, !PT ;  /* 0x0000000b240a7209 */ /* 0x000fe40007810000 */
[----:B------:R-:W-:-:S02]  /*131e0*/  ISETP.LT.OR P5, PT, R152, 0x11, P5 ;  /* 0x000000119800780c */ /* 0x000fc40002fa1670 */
[----:B------:R-:W-:Y:S02]  /*131f0*/  FMNMX.FTZ R11, R37, R10, !PT ;  /* 0x0000000a250b7209 */ /* 0x000fe40007810000 */
[----:B------:R-:W-:Y:S02]  /*13200*/  FSEL R34, R34, -INF , !P5 ;  /* 0xff80000022227808 */ /* 0x000fe40006800000 */
[----:B------:R-:W-:Y:S02]  /*13210*/  ISETP.GT.AND P5, PT, R21, 0x11, P4 ;  /* 0x000000111500780c */ /* 0x000fe400027a4270 */
[----:B------:R-:W-:Y:S02]  /*13220*/  FMNMX.FTZ R10, R40, R11, !PT ;  /* 0x0000000b280a7209 */ /* 0x000fe40007810000 */
[----:B------:R-:W-:Y:S02]  /*13230*/  ISETP.LT.OR P5, PT, R152, 0x12, P5 ;  /* 0x000000129800780c */ /* 0x000fe40002fa1670 */
[----:B------:R-:W-:-:S02]  /*13240*/  FMNMX.FTZ R11, R41, R10, !PT ;  /* 0x0000000a290b7209 */ /* 0x000fc40007810000 */
[----:B------:R-:W-:Y:S02]  /*13250*/  FSEL R35, R35, -INF , !P5 ;  /* 0xff80000023237808 */ /* 0x000fe40006800000 */
[----:B------:R-:W-:Y:S02]  /*13260*/  ISETP.GT.AND P5, PT, R21, 0x18, P4 ;  /* 0x000000181500780c */ /* 0x000fe400027a4270 */
[----:B------:R-:W-:Y:S02]  /*13270*/  FMNMX.FTZ R10, R44, R11, !PT ;  /* 0x0000000b2c0a7209 */ /* 0x000fe40007810000 */
[----:B------:R-:W-:Y:S02]  /*13280*/  ISETP.LT.OR P5, PT, R152, 0x19, P5 ;  /* 0x000000199800780c */ /* 0x000fe40002fa1670 */
[----:B------:R-:W-:Y:S02]  /*13290*/  FMNMX.FTZ R11, R45, R10, !PT ;  /* 0x0000000a2d0b7209 */ /* 0x000fe40007810000 */
[----:B------:R-:W-:-:S02]  /*132a0*/  FSEL R38, R38, -INF , !P5 ;  /* 0xff80000026267808 */ /* 0x000fc40006800000 */
[----:B------:R-:W-:Y:S02]  /*132b0*/  ISETP.GT.AND P5, PT, R21, 0x19, P4 ;  /* 0x000000191500780c */ /* 0x000fe400027a4270 */
[----:B------:R-:W-:Y:S02]  /*132c0*/  FMNMX.FTZ R10, R48, R11, !PT ;  /* 0x0000000b300a7209 */ /* 0x000fe40007810000 */
        /* <DEDUP_REMOVED lines=48> */
[----:B------:R-:W-:Y:S01]  /*135d0*/  ISETP.GT.AND P5, PT, R21, 0x41, P4 ;  /* 0x000000411500780c */ /* 0x000fe200027a4270 */
[----:B------:R-:W0:Y:S03]  /*135e0*/  SHFL.BFLY PT, R11, R10, 0x2, 0x1f ;  /* 0x0c401f000a0b7f89 */ /* 0x000e2600000e0000 */
[----:B------:R-:W-:-:S04]  /*135f0*/  ISETP.LT.OR P5, PT, R152, 0x42, P5 ;  /* 0x000000429800780c */ /* 0x000fc80002fa1670 */
[----:B------:R-:W-:Y:S02]  /*13600*/  FSEL R59, R59, -INF , !P5 ;  /* 0xff8000003b3b7808 */ /* 0x000fe40006800000 */
[----:B------:R-:W-:-:S04]  /*13610*/  ISETP.GT.AND P5, PT, R21, 0x48, P4 ;  /* 0x000000481500780c */ /* 0x000fc800027a4270 */
[----:B------:R-:W-:-:S04]  /*13620*/  ISETP.LT.OR P5, PT, R152, 0x49, P5 ;  /* 0x000000499800780c */ /* 0x000fc80002fa1670 */
[----:B------:R-:W-:Y:S02]  /*13630*/  FSEL R62, R62, -INF , !P5 ;  /* 0xff8000003e3e7808 */ /* 0x000fe40006800000 */
[----:B------:R-:W-:-:S04]  /*13640*/  ISETP.GT.AND P5, PT, R21, 0x49, P4 ;  /* 0x000000491500780c */ /* 0x000fc800027a4270 */
[----:B------:R-:W-:Y:S02]  /*13650*/  ISETP.LT.OR P5, PT, R152, 0x4a, P5 ;  /* 0x0000004a9800780c */ /* 0x000fe40002fa1670 */
[----:B0-----:R-:W-:Y:S02]  /*13660*/  FMNMX.FTZ R11, R10, R11, !PT ;  /* 0x0000000b0a0b7209 */ /* 0x001fe40007810000 */
        /* <DEDUP_REMOVED lines=13> */
[----:B------:R-:W-:-:S03]  /*13740*/  FMUL.FTZ R11, R10, UR46 ;  /* 0x0000002e0a0b7c20 */ /* 0x000fc60008410000 */
        /* <DEDUP_REMOVED lines=23> */
[C---:B------:R-:W-:Y:S02]  /*138c0*/  ISETP.GT.AND P5, PT, R21.reuse, RZ, P4 ;  /* 0x000000ff1500720c */ /* 0x040fe400027a4270 */
[----:B------:R-:W-:Y:S02]  /*138d0*/  ISETP.GT.AND P4, PT, R21, 0x79, P4 ;  /* 0x000000791500780c */ /* 0x000fe40002784270 */
[C---:B------:R-:W-:Y:S02]  /*138e0*/  ISETP.LT.OR P5, PT, R152.reuse, 0x1, P5 ;  /* 0x000000019800780c */ /* 0x040fe40002fa1670 */
[----:B------:R-:W-:Y:S02]  /*138f0*/  ISETP.LT.OR P4, PT, R152, 0x7a, P4 ;  /* 0x0000007a9800780c */ /* 0x000fe40002781670 */
[----:B------:R-:W-:-:S02]  /*13900*/  FSEL R26, R26, -INF , !P5 ;  /* 0xff8000001a1a7808 */ /* 0x000fc40006800000 */
[----:B------:R-:W-:Y:S02]  /*13910*/  FSETP.NEU.FTZ.AND P5, PT, R10, -INF , PT ;  /* 0xff8000000a00780b */ /* 0x000fe40003fbd000 */
[----:B------:R-:W-:Y:S02]  /*13920*/  FMNMX.FTZ R20, R26, R8, !PT ;  /* 0x000000081a147209 */ /* 0x000fe40007810000 */
[----:B------:R-:W-:Y:S02]  /*13930*/  FSEL R11, R11, RZ, P5 ;  /* 0x000000ff0b0b7208 */ /* 0x000fe40002800000 */
[----:B------:R-:W-:Y:S02]  /*13940*/  FMNMX.FTZ R21, R27, R20, !PT ;  /* 0x000000141b157209 */ /* 0x000fe40007810000 */
[----:B------:R-:W-:Y:S01]  /*13950*/  FSEL R87, R87, -INF , !P4 ;  /* 0xff80000057577808 */ /* 0x000fe20006000000 */
        /* <DEDUP_REMOVED lines=19> */
[----:B------:R0:W-:Y:S01]  /*13a90*/  MUFU.EX2 R21, R37 ;  /* 0x0000002500157308 */ /* 0x0001e20000000800 */
        /* <DEDUP_REMOVED lines=8> */
[--C-:B0-----:R-:W-:Y:S01]  /*13b20*/  FFMA.FTZ R37, R69, UR46, -R11.reuse ;  /* 0x0000002e45257c23 */ /* 0x101fe2000801080b */
        /* <DEDUP_REMOVED lines=19> */
[----:B------:R-:W-:Y:S01]  /*13c60*/  FMNMX.FTZ R29, R59, R28, !PT ;  /* 0x0000001c3b1d7209 */ /* 0x000fe20007810000 */
[----:B------:R-:W-:Y:S02]  /*13c70*/  FFMA.FTZ R28, R49, UR46, -R11 ;  /* 0x0000002e311c7c23 */ /* 0x000fe4000801080b */
        /* <DEDUP_REMOVED lines=23> */
[----:B------:R-:W-:Y:S02]  /*13df0*/  MUFU.EX2 R174, R174 ;  /* 0x000000ae00ae7308 */ /* 0x000fe40000000800 */
[----:B0-----:R-:W0:Y:S06]  /*13e00*/  SHFL.BFLY PT, R45, R40, 0x2, 0x1f ;  /* 0x0c401f00282d7f89 */ /* 0x001e2c00000e0000 */
[----:B------:R-:W-:Y:S08]  /*13e10*/  MUFU.EX2 R168, R168 ;  /* 0x000000a800a87308 */ /* 0x000ff00000000800 */
[----:B------:R-:W-:Y:S08]  /*13e20*/  MUFU.EX2 R28, R28 ;  /* 0x0000001c001c7308 */ /* 0x000ff00000000800 */
[----:B------:R-:W-:Y:S01]  /*13e30*/  MUFU.EX2 R170, R170 ;  /* 0x000000aa00aa7308 */ /* 0x000fe20000000800 */
[----:B0-----:R-:W-:-:S05]  /*13e40*/  FMNMX.FTZ R45, R40, R45, !PT ;  /* 0x0000002d282d7209 */ /* 0x001fca0007810000 */
[----:B------:R-:W0:Y:S02]  /*13e50*/  SHFL.BFLY PT, R48, R45, 0x1, 0x1f ;  /* 0x0c201f002d307f89 */ /* 0x000e2400000e0000 */
[----:B------:R-:W-:Y:S08]  /*13e60*/  MUFU.EX2 R29, R53 ;  /* 0x00000035001d7308 */ /* 0x000ff00000000800 */
[----:B------:R-:W-:Y:S08]  /*13e70*/  MUFU.EX2 R164, R164 ;  /* 0x000000a400a47308 */ /* 0x000ff00000000800 */
[----:B------:R-:W-:Y:S01]  /*13e80*/  MUFU.EX2 R32, R32 ;  /* 0x0000002000207308 */ /* 0x000fe20000000800 */
[----:B0-----:R-:W-:-:S07]  /*13e90*/  FMNMX.FTZ R11, R45, R48, !PT ;  /* 0x000000302d0b7209 */ /* 0x001fce0007810000 */
[----:B------:R-:W-:Y:S01]  /*13ea0*/  MUFU.EX2 R166, R166 ;  /* 0x000000a600a67308 */ /* 0x000fe20000000800 */
[----:B------:R-:W-:Y:S02]  /*13eb0*/  FSEL R45, R10, RZ, P5 ;  /* 0x000000ff0a2d7208 */ /* 0x000fe40002800000 */
[C---:B------:R-:W-:Y:S01]  /*13ec0*/  FSETP.NEU.FTZ.AND P4, PT, R11.reuse, -INF , PT ;  /* 0xff8000000b00780b */ /* 0x040fe20003f9d000 */
[----:B------:R-:W-:Y:S02]  /*13ed0*/  FMUL.FTZ R48, R11, UR46 ;  /* 0x0000002e0b307c20 */ /* 0x000fe40008410000 */
[----:B------:R-:W-:Y:S02]  /*13ee0*/  FADD.FTZ R0, -R45, R0 ;  /* 0x000000002d007221 */ /* 0x000fe40000010100 */
[----:B------:R-:W-:Y:S01]  /*13ef0*/  MUFU.EX2 R33, R61 ;  /* 0x0000003d00217308 */ /* 0x000fe20000000800 */
[----:B------:R-:W-:Y:S01]  /*13f00*/  FSEL R48, R48, RZ, P4 ;  /* 0x000000ff30307208 */ /* 0x000fe20002000000 */
[----:B------:R-:W-:-:S04]  /*13f10*/  FMUL.FTZ R0, R0, UR46 ;  /* 0x0000002e00007c20 */ /* 0x000fc80008410000 */
[--C-:B------:R-:W-:Y:S01]  /*13f20*/  FFMA.FTZ R179, R38, UR46, -R48.reuse ;  /* 0x0000002e26b37c23 */ /* 0x100fe20008010830 */
[--C-:B------:R-:W-:Y:S01]  /*13f30*/  FFMA.FTZ R181, R26, UR46, -R48.reuse ;  /* 0x0000002e1ab57c23 */ /* 0x100fe20008010830 */
[----:B------:R-:W0:Y:S01]  /*13f40*/  MUFU.EX2 R0, R0 ;  /* 0x0000000000007308 */ /* 0x000e220000000800 */
[--C-:B------:R-:W-:Y:S01]  /*13f50*/  FFMA.FTZ R26, R27, UR46, -R48.reuse ;  /* 0x0000002e1b1a7c23 */ /* 0x100fe20008010830 */
[--C-:B------:R-:W-:Y:S01]  /*13f60*/  FFMA.FTZ R183, R30, UR46, -R48.reuse ;  /* 0x0000002e1eb77c23 */ /* 0x100fe20008010830 */
[--C-:B------:R-:W-:Y:S01]  /*13f70*/  FFMA.FTZ R27, R31, UR46, -R48.reuse ;  /* 0x0000002e1f1b7c23 */ /* 0x100fe20008010830 */
[--C-:B------:R-:W-:Y:S01]  /*13f80*/  FFMA.FTZ R177, R34, UR46, -R48.reuse ;  /* 0x0000002e22b17c23 */ /* 0x100fe20008010830 */
[----:B------:R-:W-:Y:S01]  /*13f90*/  FFMA.FTZ R30, R35, UR46, -R48 ;  /* 0x0000002e231e7c23 */ /* 0x000fe20008010830 */
[----:B------:R-:W-:Y:S02]  /*13fa0*/  @!P1 IMAD R31, R22, 0x8, R2 ;  /* 0x00000008161f9824 */ /* 0x000fe400078e0202 */
[--C-:B------:R-:W-:Y:S01]  /*13fb0*/  FFMA.FTZ R22, R39, UR46, -R48.reuse ;  /* 0x0000002e27167c23 */ /* 0x100fe20008010830 */
[----:B------:R-:W-:Y:S01]  /*13fc0*/  MUFU.EX2 R181, R181 ;  /* 0x000000b500b57308 */ /* 0x000fe20000000800 */
[----:B------:R-:W-:Y:S01]  /*13fd0*/  FFMA.FTZ R173, R42, UR46, -R48 ;  /* 0x0000002e2aad7c23 */ /* 0x000fe20008010830 */
[----:B------:R-:W-:-:S02]  /*13fe0*/  @!P1 VIADD R31, R31, 0x28860 ;  /* 0x000288601f1f9836 */ /* 0x000fc40000000000 */
[--C-:B------:R-:W-:Y:S01]  /*13ff0*/  FFMA.FTZ R175, R46, UR46, -R48.reuse ;  /* 0x0000002e2eaf7c23 */ /* 0x100fe20008010830 */
[--C-:B------:R-:W-:Y:S01]  /*14000*/  FFMA.FTZ R34, R47, UR46, -R48.reuse ;  /* 0x0000002e2f227c23 */ /* 0x100fe20008010830 */
[--C-:B------:R-:W-:Y:S01]  /*14010*/  FFMA.FTZ R169, R50, UR46, -R48.reuse ;  /* 0x0000002e32a97c23 */ /* 0x100fe20008010830 */
[----:B------:R-:W-:Y:S01]  /*14020*/  FFMA.FTZ R51, R51, UR46, -R48 ;  /* 0x0000002e33337c23 */ /* 0x000fe20008010830 */
[----:B------:R-:W-:Y:S01]  /*14030*/  @!P1 PRMT R31, RZ, 0x654, R31 ;  /* 0x00000654ff1f9816 */ /* 0x000fe2000000001f */
[----:B------:R-:W-:Y:S01]  /*14040*/  MUFU.EX2 R26, R26 ;  /* 0x0000001a001a7308 */ /* 0x000fe20000000800 */
[----:B0-----:R-:W-:Y:S01]  /*14050*/  FFMA.FTZ R5, R0, R5, R180 ;  /* 0x0000000500057223 */ /* 0x001fe200000100b4 */
[--C-:B------:R-:W-:Y:S01]  /*14060*/  FFMA.FTZ R171, R54, UR46, -R48.reuse ;  /* 0x0000002e36ab7c23 */ /* 0x100fe20008010830 */
[----:B------:R0:W-:Y:S01]  /*14070*/  @!P1 SYNCS.ARRIVE.TRANS64.RED.A1T0 RZ, [R31+URZ], RZ ;  /* 0x000000ff1fff99a7 */ /* 0x0001e2000810043f */
[C---:B------:R-:W-:Y:S01]  /*14080*/  F2FP.F16.F32.PACK_AB R180, R12.reuse, R180 ;  /* 0x000000b40cb4723e */ /* 0x040fe200000000ff */
[----:B------:R-:W-:Y:S01]  /*14090*/  FADD.FTZ R5, R12, R5 ;  /* 0x000000050c057221 */ /* 0x000fe20000010000 */
[--C-:B------:R-:W-:Y:S01]  /*140a0*/  FFMA.FTZ R55, R55, UR46, -R48.reuse ;  /* 0x0000002e37377c23 */ /* 0x100fe20008010830 */
[--C-:B------:R-:W-:Y:S01]  /*140b0*/  FFMA.FTZ R58, R58, UR46, -R48.reuse ;  /* 0x0000002e3a3a7c23 */ /* 0x100fe20008010830 */
[----:B------:R-:W-:Y:S01]  /*140c0*/  MUFU.EX2 R160, R160 ;  /* 0x000000a000a07308 */ /* 0x000fe20000000800 */
[----:B------:R-:W-:Y:S01]  /*140d0*/  FADD.FTZ R38, R182, R5 ;  /* 0x00000005b6267221 */ /* 0x000fe20000010000 */
[----:B------:R-:W-:Y:S01]  /*140e0*/  F2FP.F16.F32.PACK_AB R182, R13, R182 ;  /* 0x000000b60db6723e */ /* 0x000fe200000000ff */
[--C-:B0-----:R-:W-:Y:S01]  /*140f0*/  FFMA.FTZ R31, R43, UR46, -R48.reuse ;  /* 0x0000002e2b1f7c23 */ /* 0x101fe20008010830 */
[----:B------:R-:W-:Y:S01]  /*14100*/  FFMA.FTZ R59, R59, UR46, -R48 ;  /* 0x0000002e3b3b7c23 */ /* 0x000fe20008010830 */
[----:B------:R-:W-:Y:S01]  /*14110*/  FADD.FTZ R5, R13, R38 ;  /* 0x000000260d057221 */ /* 0x000fe20000010000 */
[--C-:B------:R-:W-:Y:S01]  /*14120*/  FFMA.FTZ R62, R62, UR46, -R48.reuse ;  /* 0x0000002e3e3e7c23 */ /* 0x100fe20008010830 */
[--C-:B------:R-:W-:Y:S01]  /*14130*/  FFMA.FTZ R63, R63, UR46, -R48.reuse ;  /* 0x0000002e3f3f7c23 */ /* 0x100fe20008010830 */
[----:B------:R-:W-:Y:S01]  /*14140*/  MUFU.EX2 R183, R183 ;  /* 0x000000b700b77308 */ /* 0x000fe20000000800 */
[----:B------:R-:W-:Y:S01]  /*14150*/  FADD.FTZ R5, R176, R5 ;  /* 0x00000005b0057221 */ /* 0x000fe20000010000 */
[----:B------:R-:W-:Y:S01]  /*14160*/  F2FP.F16.F32.PACK_AB R176, R20, R176 ;  /* 0x000000b014b0723e */ /* 0x000fe200000000ff */
[--C-:B------:R-:W-:Y:S01]  /*14170*/  FFMA.FTZ R66, R66, UR46, -R48.reuse ;  /* 0x0000002e42427c23 */ /* 0x100fe20008010830 */
[--C-:B------:R-:W-:Y:S01]  /*14180*/  FFMA.FTZ R67, R67, UR46, -R48.reuse ;  /* 0x0000002e43437c23 */ /* 0x100fe20008010830 */
[----:B------:R-:W-:Y:S01]  /*14190*/  FADD.FTZ R5, R20, R5 ;  /* 0x0000000514057221 */ /* 0x000fe20000010000 */
[--C-:B------:R-:W-:Y:S01]  /*141a0*/  FFMA.FTZ R70, R70, UR46, -R48.reuse ;  /* 0x0000002e46467c23 */ /* 0x100fe20008010830 */
[--C-:B------:R-:W-:Y:S01]  /*141b0*/  FFMA.FTZ R71, R71, UR46, -R48.reuse ;  /* 0x0000002e47477c23 */ /* 0x100fe20008010830 */
[----:B------:R-:W-:Y:S01]  /*141c0*/  MUFU.EX2 R36, R36 ;  /* 0x0000002400247308 */ /* 0x000fe20000000800 */
[----:B------:R-:W-:Y:S01]  /*141d0*/  FADD.FTZ R38, R178, R5 ;  /* 0x00000005b2267221 */ /* 0x000fe20000010000 */
[--C-:B------:R-:W-:Y:S01]  /*141e0*/  FFMA.FTZ R74, R74, UR46, -R48.reuse ;  /* 0x0000002e4a4a7c23 */ /* 0x100fe20008010830 */
[--C-:B------:R-:W-:Y:S01]  /*141f0*/  FFMA.FTZ R75, R75, UR46, -R48.reuse ;  /* 0x0000002e4b4b7c23 */ /* 0x100fe20008010830 */
        /* <DEDUP_REMOVED lines=10> */
[----:B------:R-:W-:Y:S01]  /*142a0*/  FFMA.FTZ R48, R87, UR46, -R48 ;  /* 0x0000002e57307c23 */ /* 0x000fe20008010830 */
[-C--:B------:R-:W-:Y:S01]  /*142b0*/  FMUL.FTZ R88, R88, R0.reuse ;  /* 0x0000000058587220 */ /* 0x080fe20000410000 */
[----:B------:R-:W-:Y:S01]  /*142c0*/  MUFU.EX2 R162, R162 ;  /* 0x000000a200a27308 */ /* 0x000fe20000000800 */
[----:B------:R-:W-:Y:S01]  /*142d0*/  FADD.FTZ R38, R174, R5 ;  /* 0x00000005ae267221 */ /* 0x000fe20000010000 */
[----:B------:R-:W-:Y:S01]  /*142e0*/  FSEL R5, R11, RZ, P4 ;  /* 0x000000ff0b057208 */ /* 0x000fe20002000000 */
[-C--:B------:R-:W-:Y:S01]  /*142f0*/  FMUL.FTZ R89, R89, R0.reuse ;  /* 0x0000000059597220 */ /* 0x080fe20000410000 */
[-C--:B------:R-:W-:Y:S01]  /*14300*/  FMUL.FTZ R92, R92, R0.reuse ;  /* 0x000000005c5c7220 */ /* 0x080fe20000410000 */
[----:B------:R-:W-:Y:S01]  /*14310*/  FADD.FTZ R13, R25, R38 ;  /* 0x00000026190d7221 */ /* 0x000fe20000010000 */
[-C--:B------:R-:W-:Y:S01]  /*14320*/  FMUL.FTZ R93, R93, R0.reuse ;  /* 0x000000005d5d7220 */ /* 0x080fe20000410000 */
[----:B------:R-:W-:Y:S01]  /*14330*/  FADD.FTZ R5, -R5, R8 ;  /* 0x0000000805057221 */ /* 0x000fe20000010100 */
[----:B------:R-:W-:Y:S01]  /*14340*/  MUFU.EX2 R177, R177 ;  /* 0x000000b100b17308 */ /* 0x000fe20000000800 */
[----:B------:R-:W-:Y:S01]  /*14350*/  FADD.FTZ R13, R168, R13 ;  /* 0x0000000da80d7221 */ /* 0x000fe20000010000 */
[-C--:B------:R-:W-:Y:S01]  /*14360*/  FMUL.FTZ R96, R96, R0.reuse ;  /* 0x0000000060607220 */ /* 0x080fe20000410000 */
[----:B------:R-:W-:Y:S01]  /*14370*/  FMUL.FTZ R5, R5, UR46 ;  /* 0x0000002e05057c20 */ /* 0x000fe20008410000 */
[-C--:B------:R-:W-:Y:S01]  /*14380*/  FMUL.FTZ R97, R97, R0.reuse ;  /* 0x0000000061617220 */ /* 0x080fe20000410000 */
[----:B------:R-:W-:Y:S01]  /*14390*/  FADD.FTZ R13, R28, R13 ;  /* 0x0000000d1c0d7221 */ /* 0x000fe20000010000 */
[-C--:B------:R-:W-:Y:S01]  /*143a0*/  FMUL.FTZ R100, R100, R0.reuse ;  /* 0x0000000064647220 */ /* 0x080fe20000410000 */
[-C--:B------:R-:W-:Y:S01]  /*143b0*/  FMUL.FTZ R101, R101, R0.reuse ;  /* 0x0000000065657220 */ /* 0x080fe20000410000 */
[----:B------:R-:W0:Y:S01]  /*143c0*/  MUFU.EX2 R8, R5 ;  /* 0x0000000500087308 */ /* 0x000e220000000800 */
[----:B------:R-:W-:Y:S01]  /*143d0*/  FADD.FTZ R38, R170, R13 ;  /* 0x0000000daa267221 */ /* 0x000fe20000010000 */
[-C--:B------:R-:W-:Y:S01]  /*143e0*/  FMUL.FTZ R104, R104, R0.reuse ;  /* 0x0000000068687220 */ /* 0x080fe20000410000 */
[-C--:B------:R-:W-:Y:S01]  /*143f0*/  FMUL.FTZ R105, R105, R0.reuse ;  /* 0x0000000069697220 */ /* 0x080fe20000410000 */
[-C--:B------:R-:W-:Y:S01]  /*14400*/  FMUL.FTZ R108, R108, R0.reuse ;  /* 0x000000006c6c7220 */ /* 0x080fe20000410000 */
[----:B------:R-:W-:Y:S01]  /*14410*/  FADD.FTZ R13, R29, R38 ;  /* 0x000000261d0d7221 */ /* 0x000fe20000010000 */
[-C--:B------:R-:W-:Y:S01]  /*14420*/  FMUL.FTZ R109, R109, R0.reuse ;  /* 0x000000006d6d7220 */ /* 0x080fe20000410000 */
[-C--:B------:R-:W-:Y:S01]  /*14430*/  FMUL.FTZ R112, R112, R0.reuse ;  /* 0x0000000070707220 */ /* 0x080fe20000410000 */
[----:B------:R-:W1:Y:S01]  /*14440*/  MUFU.EX2 R37, R37 ;  /* 0x0000002500257308 */ /* 0x000e620000000800 */
[----:B------:R-:W-:Y:S01]  /*14450*/  FADD.FTZ R13, R164, R13 ;  /* 0x0000000da40d7221 */ /* 0x000fe20000010000 */
[-C--:B------:R-:W-:Y:S01]  /*14460*/  FMUL.FTZ R113, R113, R0.reuse ;  /* 0x0000000071717220 */ /* 0x080fe20000410000 */
[-C--:B------:R-:W-:Y:S01]  /*14470*/  FMUL.FTZ R116, R116, R0.reuse ;  /* 0x0000000074747220 */ /* 0x080fe20000410000 */
[-C--:B------:R-:W-:Y:S01]  /*14480*/  FMUL.FTZ R117, R117, R0.reuse ;  /* 0x0000000075757220 */ /* 0x080fe20000410000 */
[----:B------:R-:W-:Y:S01]  /*14490*/  FADD.FTZ R13, R32, R13 ;  /* 0x0000000d200d7221 */ /* 0x000fe20000010000 */
[-C--:B------:R-:W-:Y:S01]  /*144a0*/  FMUL.FTZ R120, R120, R0.reuse ;  /* 0x0000000078787220 */ /* 0x080fe20000410000 */
[-C--:B------:R-:W-:Y:S01]  /*144b0*/  FMUL.FTZ R121, R121, R0.reuse ;  /* 0x0000000079797220 */ /* 0x080fe20000410000 */
[----:B------:R-:W2:Y:S01]  /*144c0*/  MUFU.EX2 R30, R30 ;  /* 0x0000001e001e7308 */ /* 0x000ea20000000800 */
[----:B------:R-:W-:Y:S01]  /*144d0*/  FADD.FTZ R20, R166, R13 ;  /* 0x0000000da6147221 */ /* 0x000fe20000010000 */
[----:B0-----:R-:W-:Y:S01]  /*144e0*/  FFMA.FTZ R3, R8, R3, R181 ;  /* 0x0000000308037223 */ /* 0x001fe200000100b5 */
[-C--:B------:R-:W-:Y:S01]  /*144f0*/  FMUL.FTZ R124, R124, R0.reuse ;  /* 0x000000007c7c7220 */ /* 0x080fe20000410000 */
[-C--:B------:R-:W-:Y:S01]  /*14500*/  FMUL.FTZ R125, R125, R0.reuse ;  /* 0x000000007d7d7220 */ /* 0x080fe20000410000 */
[----:B------:R-:W-:Y:S01]  /*14510*/  FADD.FTZ R5, R33, R20 ;  /* 0x0000001421057221 */ /* 0x000fe20000010000 */
[----:B------:R-:W-:Y:S01]  /*14520*/  FADD.FTZ R20, R26, R3 ;  /* 0x000000031a147221 */ /* 0x000fe20000010000 */
[-C--:B------:R-:W-:Y:S01]  /*14530*/  FMUL.FTZ R128, R128, R0.reuse ;  /* 0x0000000080807220 */ /* 0x080fe20000410000 */
[----:B------:R-:W0:Y:S01]  /*14540*/  MUFU.EX2 R156, R156 ;  /* 0x0000009c009c7308 */ /* 0x000e220000000800 */
[----:B------:R-:W-:Y:S01]  /*14550*/  FADD.FTZ R5, R160, R5 ;  /* 0x00000005a0057221 */ /* 0x000fe20000010000 */
[----:B------:R-:W-:Y:S01]  /*14560*/  FADD.FTZ R20, R183, R20 ;  /* 0x00000014b7147221 */ /* 0x000fe20000010000 */
[-C--:B------:R-:W-:Y:S01]  /*14570*/  FMUL.FTZ R129, R129, R0.reuse ;  /* 0x0000000081817220 */ /* 0x080fe20000410000 */
[-C--:B------:R-:W-:Y:S01]  /*14580*/  FMUL.FTZ R132, R132, R0.reuse ;  /* 0x0000000084847220 */ /* 0x080fe20000410000 */
[----:B------:R-:W-:Y:S01]  /*14590*/  FADD.FTZ R5, R36, R5 ;  /* 0x0000000524057221 */ /* 0x000fe20000010000 */
[----:B------:R-:W-:Y:S01]  /*145a0*/  FADD.FTZ R20, R27, R20 ;  /* 0x000000141b147221 */ /* 0x000fe20000010000 */
[-C--:B------:R-:W-:Y:S01]  /*145b0*/  FMUL.FTZ R133, R133, R0.reuse ;  /* 0x0000000085857220 */ /* 0x080fe20000410000 */
[----:B------:R-:W3:Y:S01]  /*145c0*/  MUFU.EX2 R179, R179 ;  /* 0x000000b300b37308 */ /* 0x000ee20000000800 */
[----:B------:R-:W-:Y:S01]  /*145d0*/  FADD.FTZ R38, R162, R5 ;  /* 0x00000005a2267221 */ /* 0x000fe20000010000 */
[----:B------:R-:W-:Y:S01]  /*145e0*/  FADD.FTZ R3, R177, R20 ;  /* 0x00000014b1037221 */ /* 0x000fe20000010000 */
[-C--:B------:R-:W-:Y:S01]  /*145f0*/  FMUL.FTZ R136, R136, R0.reuse ;  /* 0x0000000088887220 */ /* 0x080fe20000410000 */
[-C--:B------:R-:W-:Y:S01]  /*14600*/  FMUL.FTZ R137, R137, R0.reuse ;  /* 0x0000000089897220 */ /* 0x080fe20000410000 */
[----:B-1----:R-:W-:Y:S01]  /*14610*/  FADD.FTZ R5, R37, R38 ;  /* 0x0000002625057221 */ /* 0x002fe20000010000 */
[----:B--2---:R-:W-:Y:S01]  /*14620*/  FADD.FTZ R20, R30, R3 ;  /* 0x000000031e147221 */ /* 0x004fe20000010000 */
[-C--:B------:R-:W-:Y:S01]  /*14630*/  FMUL.FTZ R140, R140, R0.reuse ;  /* 0x000000008c8c7220 */ /* 0x080fe20000410000 */
[----:B------:R-:W1:Y:S01]  /*14640*/  MUFU.EX2 R40, R73 ;  /* 0x0000004900287308 */ /* 0x000e620000000800 */
[----:B0-----:R-:W-:Y:S01]  /*14650*/  FADD.FTZ R5, R156, R5 ;  /* 0x000000059c057221 */ /* 0x001fe20000010000 */
[-C--:B------:R-:W-:Y:S01]  /*14660*/  FMUL.FTZ R141, R141, R0.reuse ;  /* 0x000000008d8d7220 */ /* 0x080fe20000410000 */
[-C--:B------:R-:W-:Y:S01]  /*14670*/  FMUL.FTZ R144, R144, R0.reuse ;  /* 0x0000000090907220 */ /* 0x080fe20000410000 */
[-C--:B------:R-:W-:Y:S01]  /*14680*/  FMUL.FTZ R145, R145, R0.reuse ;  /* 0x0000000091917220 */ /* 0x080fe20000410000 */
[-C--:B------:R-:W-:Y:S01]  /*14690*/  FMUL.FTZ R148, R148, R0.reuse ;  /* 0x0000000094947220 */ /* 0x080fe20000410000 */
[----:B------:R-:W-:Y:S01]  /*146a0*/  FMUL.FTZ R149, R149, R0 ;  /* 0x0000000095957220 */ /* 0x000fe20000410000 */
[----:B------:R-:W-:Y:S01]  /*146b0*/  ISETP.GT.AND P4, PT, R4, R9, PT ;  /* 0x000000090400720c */ /* 0x000fe20003f84270 */
[----:B------:R-:W0:Y:S01]  /*146c0*/  MUFU.EX2 R22, R22 ;  /* 0x0000001600167308 */ /* 0x000e220000000800 */
[----:B---3--:R-:W-:Y:S01]  /*146d0*/  FADD.FTZ R3, R179, R20 ;  /* 0x00000014b3037221 */ /* 0x008fe20000010000 */
[-C--:B------:R-:W-:Y:S01]  /*146e0*/  FMUL.FTZ R90, R90, R8.reuse ;  /* 0x000000085a5a7220 */ /* 0x080fe20000410000 */
[-C--:B------:R-:W-:Y:S01]  /*146f0*/  FMUL.FTZ R91, R91, R8.reuse ;  /* 0x000000085b5b7220 */ /* 0x080fe20000410000 */
[-C--:B------:R-:W-:Y:S01]  /*14700*/  FMUL.FTZ R94, R94, R8.reuse ;  /* 0x000000085e5e7220 */ /* 0x080fe20000410000 */
[-C--:B------:R-:W-:Y:S01]  /*14710*/  FMUL.FTZ R95, R95, R8.reuse ;  /* 0x000000085f5f7220 */ /* 0x080fe20000410000 */
[-C--:B------:R-:W-:Y:S01]  /*14720*/  FMUL.FTZ R98, R98, R8.reuse ;  /* 0x0000000862627220 */ /* 0x080fe20000410000 */
[-C--:B------:R-:W-:Y:S01]  /*14730*/  FMUL.FTZ R99, R99, R8.reuse ;  /* 0x0000000863637220 */ /* 0x080fe20000410000 */
[----:B------:R-:W2:Y:S01]  /*14740*/  MUFU.EX2 R158, R158 ;  /* 0x0000009e009e7308 */ /* 0x000ea20000000800 */
        /* <DEDUP_REMOVED lines=16> */
[----:B--2---:R-:W-:Y:S01]  /*14850*/  FADD.FTZ R24, R158, R5 ;  /* 0x000000059e187221 */ /* 0x004fe20000010000 */
        /* <DEDUP_REMOVED lines=18> */
[----:B------:R-:W-:Y:S01]  /*14980*/  FMUL.FTZ R151, R151, R8 ;  /* 0x0000000897977220 */ /* 0x000fe20000410000 */
[----:B------:R-:W-:Y:S01]  /*14990*/  F2FP.F16.F32.PACK_AB R178, R21, R178 ;  /* 0x000000b215b2723e */ /* 0x000fe200000000ff */
[----:B------:R-:W-:Y:S01]  /*149a0*/  VIADD R4, R4, 0xffffffff ;  /* 0xffffffff04047836 */ /* 0x000fe20000000000 */
[----:B------:R-:W-:Y:S01]  /*149b0*/  F2FP.F16.F32.PACK_AB R174, R25, R174 ;  /* 0x000000ae19ae723e */ /* 0x000fe200000000ff */
[----:B------:R-:W0:Y:S01]  /*149c0*/  MUFU.EX2 R175, R175 ;  /* 0x000000af00af7308 */ /* 0x000e220000000800 */
[----:B--2---:R-:W-:Y:S01]  /*149d0*/  FADD.FTZ R20, R31, R20 ;  /* 0x000000141f147221 */ /* 0x004fe20000010000 */
[----:B------:R-:W-:Y:S01]  /*149e0*/  F2FP.F16.F32.PACK_AB R168, R28, R168 ;  /* 0x000000a81ca8723e */ /* 0x000fe200000000ff */
[----:B------:R-:W-:Y:S01]  /*149f0*/  IMAD.MOV.U32 R22, RZ, RZ, R14 ;  /* 0x000000ffff167224 */ /* 0x000fe200078e000e */
[----:B------:R-:W-:Y:S01]  /*14a00*/  F2FP.F16.F32.PACK_AB R170, R29, R170 ;  /* 0x000000aa1daa723e */ /* 0x000fe200000000ff */
[----:B------:R-:W-:Y:S01]  /*14a10*/  IMAD.MOV.U32 R8, RZ, RZ, R11 ;  /* 0x000000ffff087224 */ /* 0x000fe200078e000b */
[----:B------:R-:W-:-:S02]  /*14a20*/  F2FP.F16.F32.PACK_AB R164, R32, R164 ;  /* 0x000000a420a4723e */ /* 0x000fc400000000ff */
[----:B------:R-:W2:Y:S01]  /*14a30*/  MUFU.EX2 R34, R34 ;  /* 0x0000002200227308 */ /* 0x000ea20000000800 */
[----:B-1----:R-:W-:Y:S01]  /*14a40*/  FADD.FTZ R5, R152, R3 ;  /* 0x0000000398057221 */ /* 0x002fe20000010000 */
[----:B------:R-:W-:Y:S02]  /*14a50*/  F2FP.F16.F32.PACK_AB R166, R33, R166 ;  /* 0x000000a621a6723e */ /* 0x000fe400000000ff */
[----:B------:R-:W-:Y:S02]  /*14a60*/  F2FP.F16.F32.PACK_AB R160, R36, R160 ;  /* 0x000000a024a0723e */ /* 0x000fe400000000ff */
[----:B------:R-:W-:Y:S02]  /*14a70*/  F2FP.F16.F32.PACK_AB R162, R37, R162 ;  /* 0x000000a225a2723e */ /* 0x000fe400000000ff */
[----:B------:R-:W1:Y:S01]  /*14a80*/  MUFU.EX2 R169, R169 ;  /* 0x000000a900a97308 */ /* 0x000e620000000800 */
[----:B0-----:R-:W-:Y:S01]  /*14a90*/  FADD.FTZ R3, R175, R20 ;  /* 0x00000014af037221 */ /* 0x001fe20000010000 */
[----:B------:R-:W-:-:S02]  /*14aa0*/  F2FP.F16.F32.PACK_AB R156, R40, R156 ;  /* 0x0000009c289c723e */ /* 0x000fc400000000ff */
[----:B------:R-:W-:Y:S02]  /*14ab0*/  F2FP.F16.F32.PACK_AB R158, R41, R158 ;  /* 0x0000009e299e723e */ /* 0x000fe400000000ff */
[----:B------:R-:W-:Y:S02]  /*14ac0*/  F2FP.F16.F32.PACK_AB R181, R26, R181 ;  /* 0x000000b51ab5723e */ /* 0x000fe400000000ff */
[----:B------:R-:W0:Y:S01]  /*14ad0*/  MUFU.EX2 R12, R51 ;  /* 0x00000033000c7308 */ /* 0x000e220000000800 */
[----:B--2---:R-:W-:Y:S01]  /*14ae0*/  FADD.FTZ R20, R34, R3 ;  /* 0x0000000322147221 */ /* 0x004fe20000010000 */
[----:B------:R-:W-:Y:S02]  /*14af0*/  F2FP.F16.F32.PACK_AB R183, R27, R183 ;  /* 0x000000b71bb7723e */ /* 0x000fe400000000ff */
[----:B------:R-:W-:Y:S02]  /*14b00*/  F2FP.F16.F32.PACK_AB R177, R30, R177 ;  /* 0x000000b11eb1723e */ /* 0x000fe400000000ff */
[----:B------:R-:W-:-:S02]  /*14b10*/  F2FP.F16.F32.PACK_AB R173, R31, R173 ;  /* 0x000000ad1fad723e */ /* 0x000fc400000000ff */
[----:B------:R-:W2:Y:S01]  /*14b20*/  MUFU.EX2 R171, R171 ;  /* 0x000000ab00ab7308 */ /* 0x000ea20000000800 */
[----:B-1----:R-:W-:Y:S01]  /*14b30*/  FADD.FTZ R3, R169, R20 ;  /* 0x00000014a9037221 */ /* 0x002fe20000010000 */
[----:B------:R-:W-:-:S06]  /*14b40*/  F2FP.F16.F32.PACK_AB R175, R34, R175 ;  /* 0x000000af22af723e */ /* 0x000fcc00000000ff */
        /* <DEDUP_REMOVED lines=44> */
[C---:B-1----:R-:W-:Y:S01]  /*14e10*/  FADD.FTZ R5, R44.reuse, R5 ;  /* 0x000000052c057221 */ /* 0x042fe20000010000 */
[----:B------:R-:W-:-:S06]  /*14e20*/  F2FP.F16.F32.PACK_AB R152, R44, R152 ;  /* 0x000000982c98723e */ /* 0x000fcc00000000ff */
[----:B------:R-:W1:Y:S01]  /*14e30*/  MUFU.EX2 R48, R48 ;  /* 0x0000003000307308 */ /* 0x000e620000000800 */
[----:B0-----:R-:W-:-:S07]  /*14e40*/  FADD.FTZ R0, R155, R0 ;  /* 0x000000009b007221 */ /* 0x001fce0000010000 */
[----:B------:R-:W0:Y:S01]  /*14e50*/  MUFU.EX2 R45, R85 ;  /* 0x00000055002d7308 */ /* 0x000e220000000800 */
[----:B--2---:R-:W-:Y:S01]  /*14e60*/  FADD.FTZ R24, R154, R5 ;  /* 0x000000059a187221 */ /* 0x004fe20000010000 */
[C---:B-1----:R-:W-:Y:S01]  /*14e70*/  FADD.FTZ R3, R48.reuse, R0 ;  /* 0x0000000030037221 */ /* 0x042fe20000010000 */
[----:B------:R-:W-:Y:S01]  /*14e80*/  F2FP.F16.F32.PACK_AB R155, R48, R155 ;  /* 0x0000009b309b723e */ /* 0x000fe200000000ff */
[----:B------:R-:W-:Y:S02]  /*14e90*/  IMAD.MOV.U32 R0, RZ, RZ, R10 ;  /* 0x000000ffff007224 */ /* 0x000fe400078e000a */
[C---:B0-----:R-:W-:Y:S01]  /*14ea0*/  FADD.FTZ R5, R45.reuse, R24 ;  /* 0x000000182d057221 */ /* 0x041fe20000010000 */
[----:B------:R-:W-:Y:S01]  /*14eb0*/  F2FP.F16.F32.PACK_AB R154, R45, R154 ;  /* 0x0000009a2d9a723e */ /* 0x000fe200000000ff */
[----:B------:R-:W-:Y:S06]  /*14ec0*/  @P4 BRA `(.L_x_1690) ;  /* 0xffffffcc00804947 */ /* 0x000fec000383ffff */
[----:B------:R-:W-:Y:S02]  /*14ed0*/  IMAD.MOV.U32 R8, RZ, RZ, R11 ;  /* 0x000000ffff087224 */ /* 0x000fe400078e000b */
[----:B------:R-:W-:Y:S02]  /*14ee0*/  IMAD.MOV.U32 R0, RZ, RZ, R10 ;  /* 0x000000ffff007224 */ /* 0x000fe400078e000a */
[----:B------:R-:W-:Y:S02]  /*14ef0*/  IMAD.MOV.U32 R22, RZ, RZ, R14 ;  /* 0x000000ffff167224 */ /* 0x000fe400078e000e */
[----:B------:R-:W-:-:S07]  /*14f00*/  IMAD.MOV.U32 R186, RZ, RZ, R15 ;  /* 0x000000ffffba7224 */ /* 0x000fce00078e000f */
.L_x_1672:
[----:B------:R-:W0:Y:S01]  /*14f10*/  LDC R9, c[0x0][0x448] ;  /* 0x00011200ff097b82 */ /* 0x000e220000000800 */
[----:B------:R-:W-:-:S07]  /*14f20*/  IADD3 R12, R189, 0x1, -R187 ;  /* 0x00000001bd0c7810 */ /* 0x000fce0007ffe8bb */
[----:B------:R-:W1:Y:S01]  /*14f30*/  LDC R14, c[0x0][0x9e4] ;  /* 0x00027900ff0e7b82 */ /* 0x000e620000000800 */
[----:B0-----:R-:W-:Y:S01]  /*14f40*/  ISETP.NE.AND P4, PT, R9, 0x1, PT ;  /* 0x000000010900780c */ /* 0x001fe20003f85270 */
[----:B------:R-:W-:Y:S01]  /*14f50*/  VIADD R9, R192, 0x7f ;  /* 0x0000007fc0097836 */ /* 0x000fe20000000000 */
[----:B-1----:R-:W-:-:S11]  /*14f60*/  ISETP.GE.AND P5, PT, R14, 0x1, PT ;  /* 0x000000010e00780c */ /* 0x002fd60003fa6270 */
[----:B------:R-:W0:Y:S08]  /*14f70*/  @P4 LDC R10, c[0x0][0x44c] ;  /* 0x00011300ff0a4b82 */ /* 0x000e300000000800 */
[----:B------:R-:W1:Y:S01]  /*14f80*/  @P4 LDC R11, c[0x0][0x450] ;  /* 0x00011400ff0b4b82 */ /* 0x000e620000000800 */
[----:B0-----:R-:W-:-:S05]  /*14f90*/  @P4 IMAD.HI.U32 R10, R9, R10, RZ ;  /* 0x0000000a090a4227 */ /* 0x001fca00078e00ff */
[----:B-1----:R-:W-:-:S05]  /*14fa0*/  @P4 SHF.R.U32.HI R9, RZ, R11, R10 ;  /* 0x0000000bff094219 */ /* 0x002fca000001160a */
[----:B------:R-:W-:-:S04]  /*14fb0*/  IMAD.IADD R9, R12, 0x1, R9 ;  /* 0x000000010c097824 */ /* 0x000fc800078e0209 */
[----:B------:R-:W-:Y:S01]  /*14fc0*/  IMAD.IADD R6, R9, 0x1, -R6 ;  /* 0x0000000109067824 */ /* 0x000fe200078e0a06 */
        /* <DEDUP_REMOVED lines=11> */
.L_x_1693:
[----:B------:R-:W-:-:S13]  /*15080*/  ISETP.NE.AND P2, PT, R14, 0x1, PT ;  /* 0x000000010e00780c */ /* 0x000fda0003f45270 */
[----:B------:R-:W0:Y:S02]  /*15090*/  @P2 LDC.64 R10, c[0x0][0x9e8] ;  /* 0x00027a00ff0a2b82 */ /* 0x000e240000000a00 */
[----:B0-----:R-:W-:-:S05]  /*150a0*/  @P2 IMAD.HI.U32 R10, R9, R10, RZ ;  /* 0x0000000a090a2227 */ /* 0x001fca00078e00ff */
[----:B------:R-:W-:-:S07]  /*150b0*/  @P2 SHF.R.U32.HI R9, RZ, R11, R10 ;  /* 0x0000000bff092219 */ /* 0x000fce000001160a */
.L_x_1694:
[----:B------:R-:W-:Y:S05]  /*150c0*/  BSYNC B0 ;  /* 0x0000000000007941 */ /* 0x000fea0003800000 */
.L_x_1692:
[----:B------:R-:W-:-:S05]  /*150d0*/  IMAD R9, R9, R14, RZ ;  /* 0x0000000e09097224 */ /* 0x000fca00078e02ff */
[----:B------:R-:W-:-:S07]  /*150e0*/  VIMNMX R6, R6, R9, !PT ;  /* 0x0000000906067248 */ /* 0x000fce0007fe0100 */
.L_x_1691:
[----:B------:R-:W-:-:S05]  /*150f0*/  VIADD R6, R6, 0x7f ;  /* 0x0000007f06067836 */ /* 0x000fca0000000000 */
[----:B------:R-:W-:-:S04]  /*15100*/  SHF.R.S32.HI R9, RZ, 0x1f, R6 ;  /* 0x0000001fff097819 */ /* 0x000fc80000011406 */
[----:B------:R-:W-:-:S04]  /*15110*/  LEA.HI R9, R9, R6, RZ, 0x7 ;  /* 0x0000000609097211 */ /* 0x000fc800078f38ff */
[----:B------:R-:W-:-:S04]  /*15120*/  SHF.R.S32.HI R9, RZ, 0x7, R9 ;  /* 0x00000007ff097819 */ /* 0x000fc80000011409 */
[----:B------:R-:W-:-:S04]  /*15130*/  VIMNMX R13, R194, R9, !PT ;  /* 0x00000009c20d7248 */ /* 0x000fc80007fe0100 */
[----:B------:R-:W-:-:S13]  /*15140*/  ISETP.GE.AND P2, PT, R4, R13, PT ;  /* 0x0000000d0400720c */ /* 0x000fda0003f46270 */
[----:B------:R-:W-:Y:S05]  /*15150*/  @!P2 BRA `(.L_x_1695) ;  /* 0x000000200074a947 */ /* 0x000fea0003800000 */
[----:B------:R-:W-:Y:S02]  /*15160*/  IMAD.MOV.U32 R12, RZ, RZ, R8 ;  /* 0x000000ffff0c7224 */ /* 0x000fe400078e0008 */
[----:B------:R-:W-:Y:S02]  /*15170*/  IMAD.MOV.U32 R6, RZ, RZ, R0 ;  /* 0x000000ffff067224 */ /* 0x000fe400078e0000 */
[----:B------:R-:W-:Y:S02]  /*15180*/  IMAD.MOV.U32 R9, RZ, RZ, R186 ;  /* 0x000000ffff097224 */ /* 0x000fe400078e00ba */
[----:B------:R-:W-:-:S07]  /*15190*/  IMAD.MOV.U32 R14, RZ, RZ, R22 ;  /* 0x000000ffff0e7224 */ /* 0x000fce00078e0016 */
.L_x_1705:
        /* <DEDUP_REMOVED lines=10> */
.L_x_1697:
[----:B------:R-:W-:Y:S01]  /*15240*/  IMAD R0, R22, 0x8, R2 ;  /* 0x0000000816007824 */ /* 0x000fe200078e0202 */
[----:B------:R-:W-:-:S04]  /*15250*/  SHF.L.U32 R11, R186, 0x1f, RZ ;  /* 0x0000001fba0b7819 */ /* 0x000fc800000006ff */
[----:B------:R0:W1:Y:S01]  /*15260*/  SYNCS.PHASECHK.TRANS64.TRYWAIT P3, [R0+URZ+0x28830], R11 ;  /* 0x0288300b000075a7 */ /* 0x000062000806017f */
[----:B------:R-:W-:Y:S05]  /*15270*/  @!P0 BRA `(.L_x_1698) ;  /* 0x0000000000048947 */ /* 0x000fea0003800000 */
[----:B------:R-:W-:Y:S01]  /*15280*/  BPT.TRAP 0x1 ;  /* 0x000000040000795c */ /* 0x000fe20000300000 */
.L_x_1698:
[----:B------:R-:W-:Y:S04]  /*15290*/  BSSY B0, `(.L_x_1696) ;  /* 0x0000004000007945 */ /* 0x000fe80003800000 */
[----:B-1----:R-:W-:Y:S05]  /*152a0*/  @P3 BRA `(.L_x_1699) ;  /* 0x0000000000083947 */ /* 0x002fea0003800000 */
[----:B------:R-:W1:Y:S02]  /*152b0*/  SYNCS.PHASECHK.TRANS64.TRYWAIT P3, [R0+URZ+0x28830], R11 ;  /* 0x0288300b000075a7 */ /* 0x000e64000806017f */
[----:B-1----:R-:W-:Y:S05]  /*152c0*/  @!P3 BRA `(.L_x_1700) ;  /* 0x0000012c0054b947 */ /* 0x002fea0003800000 */
.L_x_1699:
[----:B------:R-:W-:Y:S05]  /*152d0*/  BSYNC B0 ;  /* 0x0000000000007941 */ /* 0x000fea0003800000 */
.L_x_1696:
        /* <DEDUP_REMOVED lines=11> */
[----:B------:R-:W-:Y:S01]  /*15390*/  VIADD R24, R10, 0x400 ;  /* 0x000004000a187836 */ /* 0x000fe20000000000 */
[----:B------:R-:W-:Y:S01]  /*153a0*/  R2UR UR6, R26 ;  /* 0x000000001a0672ca */ /* 0x000fe200000e0000 */
[C---:B------:R-:W-:Y:S01]  /*153b0*/  VIADD R26, R10.reuse, 0x404 ;  /* 0x000004040a1a7836 */ /* 0x040fe20000000000 */
[----:B------:R-:W-:Y:S01]  /*153c0*/  R2UR UR11, R25 ;  /* 0x00000000190b72ca */ /* 0x000fe200000e0000 */
[----:B------:R-:W-:Y:S01]  /*153d0*/  VIADD R20, R10, 0x6 ;  /* 0x000000060a147836 */ /* 0x000fe20000000000 */
[----:B------:R-:W-:Y:S01]  /*153e0*/  R2UR UR7, R27 ;  /* 0x000000001b0772ca */ /* 0x000fe200000e0000 */
[----:B------:R-:W-:Y:S01]  /*153f0*/  IMAD.MOV.U32 R21, RZ, RZ, 0x40000040 ;  /* 0x40000040ff157424 */ /* 0x000fe200078e00ff */
[----:B------:R-:W-:-:S02]  /*15400*/  R2UR UR22, R24 ;  /* 0x00000000181672ca */ /* 0x000fc400000e0000 */
[----:B------:R-:W-:Y:S02]  /*15410*/  R2UR UR23, R25 ;  /* 0x00000000191772ca */ /* 0x000fe400000e0000 */
[----:B------:R-:W-:Y:S02]  /*15420*/  R2UR UR30, R26 ;  /* 0x000000001a1e72ca */ /* 0x000fe400000e0000 */
[----:B------:R-:W-:Y:S02]  /*15430*/  R2UR UR31, R27 ;  /* 0x000000001b1f72ca */ /* 0x000fe400000e0000 */
[----:B------:R-:W-:Y:S01]  /*15440*/  R2UR UR18, R20 ;  /* 0x00000000141272ca */ /* 0x000fe200000e0000 */
[C---:B------:R-:W-:Y:S01]  /*15450*/  VIADD R20, R10.reuse, 0x402 ;  /* 0x000004020a147836 */ /* 0x040fe20000000000 */
[----:B0-----:R-:W-:Y:S01]  /*15460*/  SHF.R.U32.HI R0, RZ, 0x7, R0 ;  /* 0x00000007ff007819 */ /* 0x001fe20000011600 */
[----:B------:R-:W-:Y:S01]  /*15470*/  VIADD R10, R10, 0x406 ;  /* 0x000004060a0a7836 */ /* 0x000fe20000000000 */
[----:B------:R-:W-:-:S02]  /*15480*/  R2UR UR19, R21 ;  /* 0x00000000151372ca */ /* 0x000fc400000e0000 */
        /* <DEDUP_REMOVED lines=33> */
.L_x_1702:
[----:B------:R-:W-:Y:S01]  /*156a0*/  SHF.L.U32 R0, R9, 0x1f, RZ ;  /* 0x0000001f09007819 */ /* 0x000fe200000006ff */
[----:B------:R-:W-:-:S04]  /*156b0*/  IMAD R8, R14, 0x8, R2 ;  /* 0x000000080e087824 */ /* 0x000fc800078e0202 */
[----:B------:R0:W1:Y:S01]  /*156c0*/  SYNCS.PHASECHK.TRANS64.TRYWAIT P2, [R8+URZ+0x28850], R0 ;  /* 0x02885000080075a7 */ /* 0x000062000804017f */
[----:B------:R-:W-:Y:S05]  /*156d0*/  @!P0 BRA `(.L_x_1703) ;  /* 0x0000000000048947 */ /* 0x000fea0003800000 */
[----:B------:R-:W-:Y:S01]  /*156e0*/  BPT.TRAP 0x1 ;  /* 0x000000040000795c */ /* 0x000fe20000300000 */
.L_x_1703:
[----:B-1----:R-:W-:Y:S05]  /*156f0*/  @P2 BRA `(.L_x_1701) ;  /* 0x0000000000082947 */ /* 0x002fea0003800000 */
[----:B------:R-:W1:Y:S02]  /*15700*/  SYNCS.PHASECHK.TRANS64.TRYWAIT P2, [R8+URZ+0x28850], R0 ;  /* 0x02885000080075a7 */ /* 0x000e64000804017f */
[----:B-1----:R-:W-:Y:S05]  /*15710*/  @!P2 BRA `(.L_x_1704) ;  /* 0x000001280054a947 */ /* 0x002fea0003800000 */
.L_x_1701:
[----:B01----:R-:W-:Y:S01]  /*15720*/  VIADD R0, R2, 0x400 ;  /* 0x0000040002007836 */ /* 0x003fe20000000000 */
[----:B------:R-:W-:Y:S05]  /*15730*/  WARPSYNC.ALL ;  /* 0x0000000000007948 */ /* 0x000fea0003800000 */
[----:B------:R-:W-:-:S04]  /*15740*/  SHF.R.U32.HI R0, RZ, 0x4, R0 ;  /* 0x00000004ff007819 */ /* 0x000fc80000011600 */
[----:B------:R-:W-:-:S04]  /*15750*/  LOP3.LUT R0, R0, 0x3fff, RZ, 0xc0, !PT ;  /* 0x00003fff00007812 */ /* 0x000fc800078ec0ff */
[----:B------:R-:W-:-:S05]  /*15760*/  LOP3.LUT R10, R0, 0x4000000, RZ, 0xfc, !PT ;  /* 0x04000000000a7812 */ /* 0x000fca00078efcff */
[----:B------:R-:W-:Y:S01]  /*15770*/  IMAD R10, R14, 0x800, R10 ;  /* 0x000008000e0a7824 */ /* 0x000fe200078e020a */
[----:B------:R-:W-:Y:S01]  /*15780*/  WARPGROUP.ARRIVE ;  /* 0x00000000000079c5 */ /* 0x000fe20000000000 */
[----:B------:R-:W-:Y:S01]  /*15790*/  IMAD.MOV.U32 R11, RZ, RZ, 0x40000040 ;  /* 0x40000040ff0b7424 */ /* 0x000fe200078e00ff */
[----:B------:R-:W-:Y:S01]  /*157a0*/  FMNMX.FTZ R0, R24, R6, !PT ;  /* 0x0000000618007209 */ /* 0x000fe20007810000 */
[C---:B------:R-:W-:Y:S01]  /*157b0*/  VIADD R8, R10.reuse, 0x80 ;  /* 0x000000800a087836 */ /* 0x040fe20000000000 */
[----:B------:R-:W-:Y:S01]  /*157c0*/  R2UR UR6, R10 ;  /* 0x000000000a0672ca */ /* 0x000fe200000e0000 */
[----:B------:R-:W-:Y:S01]  /*157d0*/  IMAD.MOV.U32 R9, RZ, RZ, 0x40000040 ;  /* 0x40000040ff097424 */ /* 0x000fe200078e00ff */
[----:B------:R-:W-:Y:S01]  /*157e0*/  R2UR UR7, R11 ;  /* 0x000000000b0772ca */ /* 0x000fe200000e0000 */
[----:B------:R-:W-:Y:S01]  /*157f0*/  UMOV UR46, UR49 ;  /* 0x00000031002e7c82 */ /* 0x000fe20008000000 */
[----:B------:R-:W-:Y:S02]  /*15800*/  FMNMX.FTZ R0, R25, R0, !PT ;  /* 0x0000000019007209 */ /* 0x000fe40007810000 */
[C---:B------:R-:W-:Y:S01]  /*15810*/  ISETP.GT.AND P2, PT, R4.reuse, R13, PT ;  /* 0x0000000d0400720c */ /* 0x040fe20003f44270 */
[----:B------:R-:W-:Y:S01]  /*15820*/  VIADD R4, R4, 0xffffffff ;  /* 0xffffffff04047836 */ /* 0x000fe20000000000 */
        /* <DEDUP_REMOVED lines=47> */
[----:B------:R-:W0:Y:S01]  /*15b20*/  SHFL.BFLY PT, R8, R0, 0x2, 0x1f ;  /* 0x0c401f0000087f89 */ /* 0x000e2200000e0000 */
[----:B------:R-:W-:Y:S01]  /*15b30*/  IMAD.MOV.U32 R9, RZ, RZ, 0x40000040 ;  /* 0x40000040ff097424 */ /* 0x000fe200078e00ff */
[----:B0-----:R-:W-:Y:S01]  /*15b40*/  FMNMX.FTZ R0, R0, R8, !PT ;  /* 0x0000000800007209 */ /* 0x001fe20007810000 */
[----:B------:R-:W-:-:S04]  /*15b50*/  VIADD R8, R10, 0x200 ;  /* 0x000002000a087836 */ /* 0x000fc80000000000 */
[----:B------:R-:W0:Y:S02]  /*15b60*/  SHFL.BFLY PT, R11, R0, 0x1, 0x1f ;  /* 0x0c201f00000b7f89 */ /* 0x000e2400000e0000 */
        /* <DEDUP_REMOVED lines=36> */
[----:B------:R-:W-:Y:S01]  /*15db0*/  MUFU.EX2 R25, R25 ;  /* 0x0000001900197308 */ /* 0x000fe20000000800 */
[----:B------:R-:W-:Y:S01]  /*15dc0*/  HGMMA.64x128x16.F32 R88, R168, gdesc[UR4].tnspB, R88, gsb0 ;  /* 0x41e00004a8587df0 */ /* 0x000fe20008000858 */
[----:B------:R-:W-:Y:S01]  /*15dd0*/  R2UR UR6, R8 ;  /* 0x00000000080672ca */ /* 0x000fe200000e0000 */
[----:B------:R-:W-:Y:S01]  /*15de0*/  VIADD R8, R10, 0x280 ;  /* 0x000002800a087836 */ /* 0x000fe20000000000 */
[----:B------:R-:W-:Y:S01]  /*15df0*/  R2UR UR7, R9 ;  /* 0x00000000090772ca */ /* 0x000fe200000e0000 */
[----:B------:R-:W-:-:S03]  /*15e00*/  IMAD.MOV.U32 R9, RZ, RZ, 0x40000040 ;  /* 0x40000040ff097424 */ /* 0x000fc600078e00ff */
        /* <DEDUP_REMOVED lines=18> */
[----:B------:R-:W-:Y:S02]  /*15f30*/  FFMA.FTZ R52, R81, UR46, -R11 ;  /* 0x0000002e51347c23 */ /* 0x000fe4000801080b */
[----:B------:R-:W-:Y:S01]  /*15f40*/  HGMMA.64x128x16.F32 R88, R164, gdesc[UR4].tnspB, R88, gsb0 ;  /* 0x41e00004a4587df0 */ /* 0x000fe20008000858 */
[----:B------:R-:W-:Y:S01]  /*15f50*/  R2UR UR6, R8 ;  /* 0x00000000080672ca */ /* 0x000fe200000e0000 */
[----:B------:R-:W-:Y:S01]  /*15f60*/  MUFU.EX2 R168, R168 ;  /* 0x000000a800a87308 */ /* 0x000fe20000000800 */
[----:B------:R-:W-:Y:S02]  /*15f70*/  FMNMX.FTZ R8, R26, R12, !PT ;  /* 0x0000000c1a087209 */ /* 0x000fe40007810000 */
[----:B------:R-:W-:-:S02]  /*15f80*/  R2UR UR7, R9 ;  /* 0x00000000090772ca */ /* 0x000fc400000e0000 */
        /* <DEDUP_REMOVED lines=33> */
[----:B------:R-:W-:Y:S01]  /*161a0*/  IMAD.MOV.U32 R9, RZ, RZ, 0x40000040 ;  /* 0x40000040ff097424 */ /* 0x000fe200078e00ff */
[----:B------:R-:W-:Y:S02]  /*161b0*/  WARPGROUP.DEPBAR.LE gsb0, 0x0 ;  /* 0x00008000000079c5 */ /* 0x000fe40000010000 */
[----:B------:R-:W-:Y:S01]  /*161c0*/  WARPGROUP.ARRIVE ;  /* 0x00000000000079c5 */ /* 0x000fe20000000000 */
[--C-:B------:R-:W-:Y:S01]  /*161d0*/  FFMA.FTZ R164, R29, UR46, -R11.reuse ;  /* 0x0000002e1da47c23 */ /* 0x100fe2000801080b */
[--C-:B------:R-:W-:Y:S01]  /*161e0*/  FFMA.FTZ R29, R53, UR46, -R11.reuse ;  /* 0x0000002e351d7c23 */ /* 0x100fe2000801080b */
[----:B------:R-:W-:Y:S01]  /*161f0*/  FMNMX.FTZ R53, R87, R8, !PT ;  /* 0x0000000857357209 */ /* 0x000fe20007810000 */
[--C-:B------:R-:W-:Y:S02]  /*16200*/  FFMA.FTZ R166, R60, UR46, -R11.reuse ;  /* 0x0000002e3ca67c23 */ /* 0x100fe4000801080b */
[----:B------:R-:W3:Y:S01]  /*16210*/  S2R R167, SR_TID.X ;  /* 0x0000000000a77919 */ /* 0x000ee20000002100 */
[----:B------:R-:W-:Y:S01]  /*16220*/  HGMMA.64x128x16.F32 R88, R160, gdesc[UR4].tnspB, R88, gsb0 ;  /* 0x41e00004a0587df0 */ /* 0x000fe20008000858 */
[----:B------:R-:W-:Y:S01]  /*16230*/  R2UR UR7, R9 ;  /* 0x00000000090772ca */ /* 0x000fe200000e0000 */
[----:B------:R-:W-:Y:S01]  /*16240*/  FFMA.FTZ R9, R84, UR46, -R11 ;  /* 0x0000002e54097c23 */ /* 0x000fe2000801080b */
[----:B------:R-:W4:Y:S01]  /*16250*/  SHFL.BFLY PT, R8, R53, 0x2, 0x1f ;  /* 0x0c401f0035087f89 */ /* 0x000f2200000e0000 */
[----:B------:R-:W5:Y:S08]  /*16260*/  MUFU.EX2 R164, R164 ;  /* 0x000000a400a47308 */ /* 0x000f700000000800 */
[----:B------:R-:W-:Y:S08]  /*16270*/  MUFU.EX2 R29, R29 ;  /* 0x0000001d001d7308 */ /* 0x000ff00000000800 */
[----:B------:R-:W-:Y:S01]  /*16280*/  MUFU.EX2 R166, R166 ;  /* 0x000000a600a67308 */ /* 0x000fe20000000800 */
[----:B----4-:R-:W-:Y:S01]  /*16290*/  FMNMX.FTZ R53, R53, R8, !PT ;  /* 0x0000000835357209 */ /* 0x010fe20007810000 */
[----:B------:R-:W-:-:S06]  /*162a0*/  VIADD R8, R10, 0x300 ;  /* 0x000003000a087836 */ /* 0x000fcc0000000000 */
[----:B------:R-:W-:Y:S01]  /*162b0*/  MUFU.EX2 R9, R9 ;  /* 0x0000000900097308 */ /* 0x000fe20000000800 */
[----:B------:R-:W-:Y:S01]  /*162c0*/  VIADD R10, R10, 0x380 ;  /* 0x000003800a0a7836 */ /* 0x000fe20000000000 */
[----:B---3--:R-:W-:Y:S01]  /*162d0*/  SHF.R.U32.HI R167, RZ, 0x7, R167 ;  /* 0x00000007ffa77819 */ /* 0x008fe200000116a7 */
[----:B------:R-:W3:Y:S01]  /*162e0*/  SHFL.BFLY PT, R56, R53, 0x1, 0x1f ;  /* 0x0c201f0035387f89 */ /* 0x000ee200000e0000 */
[----:B------:R-:W-:Y:S02]  /*162f0*/  R2UR UR6, R8 ;  /* 0x00000000080672ca */ /* 0x000fe400000e0000 */
[----:B---3--:R-:W-:-:S05]  /*16300*/  FMNMX.FTZ R8, R53, R56, !PT ;  /* 0x0000003835087209 */ /* 0x008fca0007810000 */
[----:B------:R-:W-:-:S04]  /*16310*/  FMUL.FTZ R56, R8, UR46 ;  /* 0x0000002e08387c20 */ /* 0x000fc80008410000 */
[--C-:B------:R-:W-:Y:S01]  /*16320*/  FFMA.FTZ R181, R26, UR46, -R56.reuse ;  /* 0x0000002e1ab57c23 */ /* 0x100fe20008010838 */
[--C-:B------:R-:W-:Y:S01]  /*16330*/  FFMA.FTZ R26, R27, UR46, -R56.reuse ;  /* 0x0000002e1b1a7c23 */ /* 0x100fe20008010838 */
[--C-:B------:R-:W-:Y:S01]  /*16340*/  FFMA.FTZ R183, R30, UR46, -R56.reuse ;  /* 0x0000002e1eb77c23 */ /* 0x100fe20008010838 */
[--C-:B------:R-:W-:Y:S01]  /*16350*/  FFMA.FTZ R27, R31, UR46, -R56.reuse ;  /* 0x0000002e1f1b7c23 */ /* 0x100fe20008010838 */
[--C-:B------:R-:W-:Y:S01]  /*16360*/  FFMA.FTZ R177, R34, UR46, -R56.reuse ;  /* 0x0000002e22b17c23 */ /* 0x100fe20008010838 */
[--C-:B------:R-:W-:Y:S01]  /*16370*/  FFMA.FTZ R31, R43, UR46, -R56.reuse ;  /* 0x0000002e2b1f7c23 */ /* 0x100fe20008010838 */
[----:B------:R-:W-:Y:S01]  /*16380*/  MUFU.EX2 R181, R181 ;  /* 0x000000b500b57308 */ /* 0x000fe20000000800 */
[--C-:B------:R-:W-:Y:S01]  /*16390*/  FFMA.FTZ R179, R38, UR46, -R56.reuse ;  /* 0x0000002e26b37c23 */ /* 0x100fe20008010838 */
[----:B------:R-:W-:Y:S01]  /*163a0*/  IADD3 R43, -R167, 0xb, RZ ;  /* 0x0000000ba72b7810 */ /* 0x000fe20007ffe1ff */
[--C-:B------:R-:W-:Y:S01]  /*163b0*/  FFMA.FTZ R38, R39, UR46, -R56.reuse ;  /* 0x0000002e27267c23 */ /* 0x100fe20008010838 */
[--C-:B------:R-:W-:Y:S01]  /*163c0*/  FFMA.FTZ R30, R35, UR46, -R56.reuse ;  /* 0x0000002e231e7c23 */ /* 0x100fe20008010838 */
[----:B------:R-:W-:Y:S01]  /*163d0*/  FFMA.FTZ R173, R42, UR46, -R56 ;  /* 0x0000002e2aad7c23 */ /* 0x000fe20008010838 */
[----:B0-----:R-:W-:Y:S01]  /*163e0*/  FFMA.FTZ R42, R6, R5, R180 ;  /* 0x00000005062a7223 */ /* 0x001fe200000100b4 */
[--C-:B------:R-:W-:Y:S01]  /*163f0*/  FFMA.FTZ R175, R46, UR46, -R56.reuse ;  /* 0x0000002e2eaf7c23 */ /* 0x100fe20008010838 */
[----:B------:R-:W-:Y:S01]  /*16400*/  MUFU.EX2 R26, R26 ;  /* 0x0000001a001a7308 */ /* 0x000fe20000000800 */
[----:B------:R-:W-:Y:S01]  /*16410*/  FFMA.FTZ R34, R47, UR46, -R56 ;  /* 0x0000002e2f227c23 */ /* 0x000fe20008010838 */
[----:B-1----:R-:W-:Y:S01]  /*16420*/  FADD.FTZ R5, R15, R42 ;  /* 0x0000002a0f057221 */ /* 0x002fe20000010000 */
[--C-:B------:R-:W-:Y:S01]  /*16430*/  FFMA.FTZ R169, R50, UR46, -R56.reuse ;  /* 0x0000002e32a97c23 */ /* 0x100fe20008010838 */
[--C-:B------:R-:W-:Y:S01]  /*16440*/  FFMA.FTZ R35, R51, UR46, -R56.reuse ;  /* 0x0000002e33237c23 */ /* 0x100fe20008010838 */
[--C-:B------:R-:W-:Y:S01]  /*16450*/  FFMA.FTZ R171, R54, UR46, -R56.reuse ;  /* 0x0000002e36ab7c23 */ /* 0x100fe20008010838 */
[----:B--2---:R-:W-:Y:S01]  /*16460*/  FADD.FTZ R5, R182, R5 ;  /* 0x00000005b6057221 */ /* 0x004fe20000010000 */
[--C-:B------:R-:W-:Y:S01]  /*16470*/  FFMA.FTZ R165, R58, UR46, -R56.reuse ;  /* 0x0000002e3aa57c23 */ /* 0x100fe20008010838 */
[----:B------:R-:W-:Y:S01]  /*16480*/  MUFU.EX2 R183, R183 ;  /* 0x000000b700b77308 */ /* 0x000fe20000000800 */
[--C-:B------:R-:W-:Y:S01]  /*16490*/  FFMA.FTZ R59, R59, UR46, -R56.reuse ;  /* 0x0000002e3b3b7c23 */ /* 0x100fe20008010838 */
[----:B-----5:R-:W-:Y:S01]  /*164a0*/  FADD.FTZ R5, R164, R5 ;  /* 0x00000005a4057221 */ /* 0x020fe20000010000 */
[--C-:B------:R-:W-:Y:S01]  /*164b0*/  FFMA.FTZ R167, R62, UR46, -R56.reuse ;  /* 0x0000002e3ea77c23 */ /* 0x100fe20008010838 */
[----:B------:R-:W-:Y:S01]  /*164c0*/  F2FP.F16.F32.PACK_AB R180, R15, R180 ;  /* 0x000000b40fb4723e */ /* 0x000fe200000000ff */
[--C-:B------:R-:W-:Y:S01]  /*164d0*/  FFMA.FTZ R75, R75, UR46, -R56.reuse ;  /* 0x0000002e4b4b7c23 */ /* 0x100fe20008010838 */
[--C-:B------:R-:W-:Y:S01]  /*164e0*/  FFMA.FTZ R78, R78, UR46, -R56.reuse ;  /* 0x0000002e4e4e7c23 */ /* 0x100fe20008010838 */
[--C-:B------:R-:W-:Y:S01]  /*164f0*/  FFMA.FTZ R79, R79, UR46, -R56.reuse ;  /* 0x0000002e4f4f7c23 */ /* 0x100fe20008010838 */
[----:B------:R-:W-:Y:S01]  /*16500*/  MUFU.EX2 R27, R27 ;  /* 0x0000001b001b7308 */ /* 0x000fe20000000800 */
[--C-:B------:R-:W-:Y:S01]  /*16510*/  FFMA.FTZ R82, R82, UR46, -R56.reuse ;  /* 0x0000002e52527c23 */ /* 0x100fe20008010838 */
[--C-:B------:R-:W-:Y:S01]  /*16520*/  FFMA.FTZ R83, R83, UR46, -R56.reuse ;  /* 0x0000002e53537c23 */ /* 0x100fe20008010838 */
[----:B------:R-:W-:Y:S01]  /*16530*/  FFMA.FTZ R86, R86, UR46, -R56 ;  /* 0x0000002e56567c23 */ /* 0x000fe20008010838 */
[----:B------:R-:W-:-:S02]  /*16540*/  F2FP.F16.F32.PACK_AB R182, R164, R182 ;  /* 0x000000b6a4b6723e */ /* 0x000fc400000000ff */
[----:B------:R-:W-:Y:S02]  /*16550*/  F2FP.F16.F32.PACK_AB R164, R36, R32 ;  /* 0x0000002024a4723e */ /* 0x000fe400000000ff */
        /* <DEDUP_REMOVED lines=9> */
[----:B------:R-:W-:Y:S02]  /*165f0*/  FADD.FTZ R11, -R8, R12 ;  /* 0x0000000c080b7221 */ /* 0x000fe40000010100 */
[----:B------:R-:W-:Y:S01]  /*16600*/  MUFU.EX2 R31, R31 ;  /* 0x0000001f001f7308 */ /* 0x000fe20000000800 */
[--C-:B------:R-:W-:Y:S01]  /*16610*/  FFMA.FTZ R161, R66, UR46, -R56.reuse ;  /* 0x0000002e42a17c23 */ /* 0x100fe20008010838 */
[----:B------:R-:W-:Y:S01]  /*16620*/  HGMMA.64x128x16.F32 R88, R156, gdesc[UR4].tnspB, R88, gsb0 ;  /* 0x41e000049c587df0 */ /* 0x000fe20008000858 */
[----:B------:R-:W-:Y:S01]  /*16630*/  FMUL.FTZ R11, R11, UR46 ;  /* 0x0000002e0b0b7c20 */ /* 0x000fe20008410000 */
[----:B------:R-:W-:Y:S01]  /*16640*/  R2UR UR6, R10 ;  /* 0x000000000a0672ca */ /* 0x000fe200000e0000 */
[--C-:B------:R-:W-:Y:S01]  /*16650*/  FFMA.FTZ R10, R55, UR46, -R56.reuse ;  /* 0x0000002e370a7c23 */ /* 0x100fe20008010838 */
[----:B------:R-:W-:-:S02]  /*16660*/  FFMA.FTZ R163, R70, UR46, -R56 ;  /* 0x0000002e46a37c23 */ /* 0x000fc40008010838 */
[----:B------:R0:W1:Y:S08]  /*16670*/  MUFU.EX2 R53, R11 ;  /* 0x0000000b00357308 */ /* 0x0000700000000800 */
[----:B------:R-:W-:Y:S01]  /*16680*/  MUFU.EX2 R175, R175 ;  /* 0x000000af00af7308 */ /* 0x000fe20000000800 */
[----:B0-----:R-:W-:-:S05]  /*16690*/  IMAD.MOV.U32 R11, RZ, RZ, 0x40000040 ;  /* 0x40000040ff0b7424 */ /* 0x001fca00078e00ff */
[----:B------:R-:W-:Y:S01]  /*166a0*/  R2UR UR7, R11 ;  /* 0x000000000b0772ca */ /* 0x000fe200000e0000 */
[----:B------:R-:W-:Y:S01]  /*166b0*/  @!P1 IMAD R11, R22, 0x8, R2 ;  /* 0x00000008160b9824 */ /* 0x000fe200078e0202 */
[----:B------:R-:W-:Y:S01]  /*166c0*/  MUFU.EX2 R34, R34 ;  /* 0x0000002200227308 */ /* 0x000fe20000000800 */
[----:B-1----:R-:W-:Y:S01]  /*166d0*/  FFMA.FTZ R3, R53, R3, R181 ;  /* 0x0000000335037223 */ /* 0x002fe200000100b5 */
[----:B------:R-:W-:Y:S01]  /*166e0*/  F2FP.F16.F32.PACK_AB R181, R26, R181 ;  /* 0x000000b51ab5723e */ /* 0x000fe200000000ff */
[----:B------:R-:W-:-:S05]  /*166f0*/  @!P1 VIADD R11, R11, 0x28840 ;  /* 0x000288400b0b9836 */ /* 0x000fca0000000000 */
[----:B------:R-:W-:Y:S01]  /*16700*/  @!P1 PRMT R39, RZ, 0x654, R11 ;  /* 0x00000654ff279816 */ /* 0x000fe2000000000b */
        /* <DEDUP_REMOVED lines=13> */
[----:B------:R-:W-:Y:S01]  /*167e0*/  MUFU.EX2 R82, R82 ;  /* 0x0000005200527308 */ /* 0x000fe20000000800 */
[----:B------:R-:W-:-:S02]  /*167f0*/  WARPGROUP.DEPBAR.LE gsb0, 0x0 ;  /* 0x00008000000079c5 */ /* 0x000fc40000010000 */
[----:B------:R-:W-:Y:S01]  /*16800*/  WARPGROUP.ARRIVE ;  /* 0x00000000000079c5 */ /* 0x000fe20000000000 */
[----:B------:R-:W-:-:S04]  /*16810*/  FFMA.FTZ R157, R74, UR46, -R56 ;  /* 0x0000002e4a9d7c23 */ /* 0x000fc80008010838 */
[----:B------:R-:W-:Y:S01]  /*16820*/  MUFU.EX2 R83, R83 ;  /* 0x0000005300537308 */ /* 0x000fe20000000800 */
[----:B------:R-:W-:Y:S02]  /*16830*/  F2FP.F16.F32.PACK_AB R156, R41, R33 ;  /* 0x00000021299c723e */ /* 0x000fe400000000ff */
[----:B------:R-:W-:Y:S01]  /*16840*/  F2FP.F16.F32.PACK_AB R158, R48, R45 ;  /* 0x0000002d309e723e */ /* 0x000fe200000000ff */
[----:B------:R-:W-:Y:S01]  /*16850*/  HGMMA.64x128x16.F32 R88, R152, gdesc[UR4].tnspB, R88, gsb0 ;  /* 0x41e0000498587df0 */ /* 0x000fe20008000858 */
[----:B0-----:R-:W-:-:S03]  /*16860*/  F2FP.F16.F32.PACK_AB R159, R79, R78 ;  /* 0x0000004e4f9f723e */ /* 0x001fc600000000ff */
[----:B------:R-:W-:Y:S08]  /*16870*/  MUFU.EX2 R157, R157 ;  /* 0x0000009d009d7308 */ /* 0x000ff00000000800 */
[----:B------:R-:W-:Y:S08]  /*16880*/  MUFU.EX2 R86, R86 ;  /* 0x0000005600567308 */ /* 0x000ff00000000800 */
[----:B------:R-:W0:Y:S01]  /*16890*/  MUFU.EX2 R12, R85 ;  /* 0x00000055000c7308 */ /* 0x000e220000000800 */
[----:B------:R-:W-:-:S02]  /*168a0*/  WARPGROUP.DEPBAR.LE gsb0, 0x0 ;  /* 0x00008000000079c5 */ /* 0x000fc40000010000 */
[----:B------:R1:W-:Y:S06]  /*168b0*/  BAR.ARV R43, 0x100 ;  /* 0x0004002b0000751d */ /* 0x0003ec0000002000 */
[----:B------:R2:W-:Y:S01]  /*168c0*/  @!P1 SYNCS.ARRIVE.TRANS64.RED.A1T0 RZ, [R39+URZ], RZ ;  /* 0x000000ff27ff99a7 */ /* 0x0005e2000810043f */
[----:B0-----:R-:W-:Y:S01]  /*168d0*/  F2FP.F16.F32.PACK_AB R154, R12, R9 ;  /* 0x000000090c9a723e */ /* 0x001fe200000000ff */
[-C--:B------:R-:W-:Y:S01]  /*168e0*/  FMUL.FTZ R88, R88, R6.reuse ;  /* 0x0000000658587220 */ /* 0x080fe20000410000 */
[-C--:B------:R-:W-:Y:S01]  /*168f0*/  FMUL.FTZ R89, R89, R6.reuse ;  /* 0x0000000659597220 */ /* 0x080fe20000410000 */
[-C--:B------:R-:W-:Y:S01]  /*16900*/  FMUL.FTZ R92, R92, R6.reuse ;  /* 0x000000065c5c7220 */ /* 0x080fe20000410000 */
[-C--:B------:R-:W-:Y:S01]  /*16910*/  FMUL.FTZ R93, R93, R6.reuse ;  /* 0x000000065d5d7220 */ /* 0x080fe20000410000 */
[-C--:B------:R-:W-:Y:S01]  /*16920*/  FMUL.FTZ R96, R96, R6.reuse ;  /* 0x0000000660607220 */ /* 0x080fe20000410000 */
[----:B------:R-:W-:Y:S01]  /*16930*/  FMUL.FTZ R97, R97, R6 ;  /* 0x0000000661617220 */ /* 0x000fe20000410000 */
[----:B--2---:R-:W-:-:S02]  /*16940*/  @!P1 IMAD R39, R14, 0x8, R2 ;  /* 0x000000080e279824 */ /* 0x004fc400078e0202 */
[----:B------:R-:W-:Y:S01]  /*16950*/  FADD.FTZ R14, R26, R3 ;  /* 0x000000031a0e7221 */ /* 0x000fe20000010000 */
[----:B------:R-:W-:Y:S01]  /*16960*/  FFMA.FTZ R3, R63, UR46, -R56 ;  /* 0x0000002e3f037c23 */ /* 0x000fe20008010838 */
[-C--:B------:R-:W-:Y:S01]  /*16970*/  FMUL.FTZ R100, R100, R6.reuse ;  /* 0x0000000664647220 */ /* 0x080fe20000410000 */
[----:B------:R-:W-:Y:S02]  /*16980*/  @!P1 VIADD R39, R39, 0x28860 ;  /* 0x0002886027279836 */ /* 0x000fe40000000000 */
[----:B------:R-:W-:Y:S01]  /*16990*/  FADD.FTZ R14, R183, R14 ;  /* 0x0000000eb70e7221 */ /* 0x000fe20000010000 */
[----:B------:R-:W-:Y:S01]  /*169a0*/  F2FP.F16.F32.PACK_AB R183, R27, R183 ;  /* 0x000000b71bb7723e */ /* 0x000fe200000000ff */
[-C--:B------:R-:W-:Y:S01]  /*169b0*/  FMUL.FTZ R101, R101, R6.reuse ;  /* 0x0000000665657220 */ /* 0x080fe20000410000 */
[----:B------:R-:W0:Y:S01]  /*169c0*/  MUFU.EX2 R3, R3 ;  /* 0x0000000300037308 */ /* 0x000e220000000800 */
[----:B------:R-:W-:Y:S01]  /*169d0*/  @!P1 PRMT R39, RZ, 0x654, R39 ;  /* 0x00000654ff279816 */ /* 0x000fe20000000027 */
[----:B------:R-:W-:Y:S01]  /*169e0*/  FADD.FTZ R14, R27, R14 ;  /* 0x0000000e1b0e7221 */ /* 0x000fe20000010000 */
[-C--:B------:R-:W-:Y:S01]  /*169f0*/  FMUL.FTZ R104, R104, R6.reuse ;  /* 0x0000000668687220 */ /* 0x080fe20000410000 */
[-C--:B------:R-:W-:Y:S01]  /*16a00*/  FMUL.FTZ R105, R105, R6.reuse ;  /* 0x0000000669697220 */ /* 0x080fe20000410000 */
[----:B------:R2:W-:Y:S01]  /*16a10*/  @!P1 SYNCS.ARRIVE.TRANS64.RED.A1T0 RZ, [R39+URZ], RZ ;  /* 0x000000ff27ff99a7 */ /* 0x0005e2000810043f */
[----:B-1----:R-:W-:Y:S01]  /*16a20*/  FADD.FTZ R43, R177, R14 ;  /* 0x0000000eb12b7221 */ /* 0x002fe20000010000 */
[----:B------:R-:W-:Y:S01]  /*16a30*/  FFMA.FTZ R14, R71, UR46, -R56 ;  /* 0x0000002e470e7c23 */ /* 0x000fe20008010838 */
[-C--:B------:R-:W-:Y:S01]  /*16a40*/  FMUL.FTZ R108, R108, R6.reuse ;  /* 0x000000066c6c7220 */ /* 0x080fe20000410000 */
[-C--:B------:R-:W-:Y:S01]  /*16a50*/  FMUL.FTZ R109, R109, R6.reuse ;  /* 0x000000066d6d7220 */ /* 0x080fe20000410000 */
[----:B------:R-:W-:Y:S01]  /*16a60*/  FADD.FTZ R42, R30, R43 ;  /* 0x0000002b1e2a7221 */ /* 0x000fe20000010000 */
[-C--:B------:R-:W-:Y:S01]  /*16a70*/  FMUL.FTZ R112, R112, R6.reuse ;  /* 0x0000000670707220 */ /* 0x080fe20000410000 */
[----:B------:R-:W-:Y:S01]  /*16a80*/  FMUL.FTZ R113, R113, R6 ;  /* 0x0000000671717220 */ /* 0x000fe20000410000 */
[----:B--2---:R-:W-:Y:S01]  /*16a90*/  FADD.FTZ R39, R176, R5 ;  /* 0x00000005b0277221 */ /* 0x004fe20000010000 */
[----:B------:R-:W-:Y:S01]  /*16aa0*/  FADD.FTZ R43, R179, R42 ;  /* 0x0000002ab32b7221 */ /* 0x000fe20000010000 */
[--C-:B------:R-:W-:Y:S01]  /*16ab0*/  FFMA.FTZ R5, R67, UR46, -R56.reuse ;  /* 0x0000002e43057c23 */ /* 0x100fe20008010838 */
[----:B------:R-:W-:Y:S01]  /*16ac0*/  MUFU.EX2 R14, R14 ;  /* 0x0000000e000e7308 */ /* 0x000fe20000000800 */
[----:B------:R-:W-:Y:S01]  /*16ad0*/  FADD.FTZ R39, R20, R39 ;  /* 0x0000002714277221 */ /* 0x000fe20000010000 */
[----:B------:R-:W-:Y:S01]  /*16ae0*/  FADD.FTZ R42, R38, R43 ;  /* 0x0000002b262a7221 */ /* 0x000fe20000010000 */
[----:B------:R-:W-:Y:S01]  /*16af0*/  F2FP.F16.F32.PACK_AB R176, R20, R176 ;  /* 0x000000b014b0723e */ /* 0x000fe200000000ff */
[----:B------:R-:W-:Y:S01]  /*16b00*/  FFMA.FTZ R56, R87, UR46, -R56 ;  /* 0x0000002e57387c23 */ /* 0x000fe20008010838 */
[----:B------:R-:W-:Y:S01]  /*16b10*/  FADD.FTZ R39, R178, R39 ;  /* 0x00000027b2277221 */ /* 0x000fe20000010000 */
[----:B------:R-:W-:Y:S01]  /*16b20*/  FADD.FTZ R42, R173, R42 ;  /* 0x0000002aad2a7221 */ /* 0x000fe20000010000 */
[C---:B------:R-:W-:Y:S01]  /*16b30*/  F2FP.F16.F32.PACK_AB R178, R24.reuse, R178 ;  /* 0x000000b218b2723e */ /* 0x040fe200000000ff */
[----:B------:R-:W1:Y:S01]  /*16b40*/  MUFU.EX2 R5, R5 ;  /* 0x0000000500057308 */ /* 0x000e620000000800 */
[----:B------:R-:W-:Y:S01]  /*16b50*/  FADD.FTZ R39, R24, R39 ;  /* 0x0000002718277221 */ /* 0x000fe20000010000 */
[----:B------:R-:W-:Y:S01]  /*16b60*/  FADD.FTZ R42, R31, R42 ;  /* 0x0000002a1f2a7221 */ /* 0x000fe20000010000 */
[-C--:B------:R-:W-:Y:S01]  /*16b70*/  FMUL.FTZ R116, R116, R6.reuse ;  /* 0x0000000674747220 */ /* 0x080fe20000410000 */
[-C--:B------:R-:W-:Y:S01]  /*16b80*/  FMUL.FTZ R117, R117, R6.reuse ;  /* 0x0000000675757220 */ /* 0x080fe20000410000 */
[----:B------:R-:W-:Y:S01]  /*16b90*/  FADD.FTZ R46, R172, R39 ;  /* 0x00000027ac2e7221 */ /* 0x000fe20000010000 */
[-C--:B------:R-:W-:Y:S01]  /*16ba0*/  FMUL.FTZ R120, R120, R6.reuse ;  /* 0x0000000678787220 */ /* 0x080fe20000410000 */
[-C--:B------:R-:W-:Y:S01]  /*16bb0*/  FMUL.FTZ R121, R121, R6.reuse ;  /* 0x0000000679797220 */ /* 0x080fe20000410000 */
[----:B------:R-:W2:Y:S01]  /*16bc0*/  MUFU.EX2 R20, R75 ;  /* 0x0000004b00147308 */ /* 0x000ea20000000800 */
[----:B------:R-:W-:Y:S01]  /*16bd0*/  FADD.FTZ R39, R25, R46 ;  /* 0x0000002e19277221 */ /* 0x000fe20000010000 */
[-C--:B------:R-:W-:Y:S01]  /*16be0*/  FMUL.FTZ R124, R124, R6.reuse ;  /* 0x000000067c7c7220 */ /* 0x080fe20000410000 */
[-C--:B------:R-:W-:Y:S01]  /*16bf0*/  FMUL.FTZ R125, R125, R6.reuse ;  /* 0x000000067d7d7220 */ /* 0x080fe20000410000 */
[----:B------:R-:W-:Y:S01]  /*16c00*/  FMUL.FTZ R128, R128, R6 ;  /* 0x0000000680807220 */ /* 0x000fe20000410000 */
[----:B------:R-:W-:Y:S01]  /*16c10*/  FADD.FTZ R46, R174, R39 ;  /* 0x00000027ae2e7221 */ /* 0x000fe20000010000 */
[----:B------:R-:W-:Y:S01]  /*16c20*/  FADD.FTZ R39, R175, R42 ;  /* 0x0000002aaf277221 */ /* 0x000fe20000010000 */
[C---:B------:R-:W-:Y:S01]  /*16c30*/  F2FP.F16.F32.PACK_AB R174, R21.reuse, R174 ;  /* 0x000000ae15ae723e */ /* 0x040fe200000000ff */
[----:B------:R-:W3:Y:S01]  /*16c40*/  MUFU.EX2 R56, R56 ;  /* 0x0000003800387308 */ /* 0x000ee20000000800 */
        /* <DEDUP_REMOVED lines=26> */
[----:B------:R-:W-:Y:S01]  /*16df0*/  FMUL.FTZ R149, R149, R6 ;  /* 0x0000000695957220 */ /* 0x000fe20000410000 */
[----:B------:R-:W-:Y:S01]  /*16e00*/  F2FP.F16.F32.PACK_AB R177, R30, R177 ;  /* 0x000000b11eb1723e */ /* 0x000fe200000000ff */
[----:B------:R-:W-:Y:S01]  /*16e10*/  FADD.FTZ R24, R166, R27 ;  /* 0x0000001ba6187221 */ /* 0x000fe20000010000 */
[----:B------:R-:W-:Y:S01]  /*16e20*/  FADD.FTZ R26, R167, R26 ;  /* 0x0000001aa71a7221 */ /* 0x000fe20000010000 */
[----:B0-----:R-:W-:Y:S01]  /*16e30*/  F2FP.F16.F32.PACK_AB R167, R3, R167 ;  /* 0x000000a703a7723e */ /* 0x001fe200000000ff */
[----:B------:R-:W-:Y:S01]  /*16e40*/  FMUL.FTZ R90, R90, R53 ;  /* 0x000000355a5a7220 */ /* 0x000fe20000410000 */
[----:B------:R-:W-:Y:S01]  /*16e50*/  FADD.FTZ R15, R37, R24 ;  /* 0x00000018250f7221 */ /* 0x000fe20000010000 */
[----:B------:R-:W-:Y:S01]  /*16e60*/  FADD.FTZ R26, R3, R26 ;  /* 0x0000001a031a7221 */ /* 0x000fe20000010000 */
[----:B------:R-:W-:Y:S01]  /*16e70*/  F2FP.F16.F32.PACK_AB R179, R38, R179 ;  /* 0x000000b326b3723e */ /* 0x000fe200000000ff */
[----:B------:R-:W-:Y:S01]  /*16e80*/  FMUL.FTZ R91, R91, R53 ;  /* 0x000000355b5b7220 */ /* 0x000fe20000410000 */
[----:B------:R-:W-:Y:S01]  /*16e90*/  FADD.FTZ R15, R160, R15 ;  /* 0x0000000fa00f7221 */ /* 0x000fe20000010000 */
[----:B------:R-:W-:Y:S01]  /*16ea0*/  FADD.FTZ R26, R161, R26 ;  /* 0x0000001aa11a7221 */ /* 0x000fe20000010000 */
[C---:B-1----:R-:W-:Y:S01]  /*16eb0*/  F2FP.F16.F32.PACK_AB R161, R5.reuse, R161 ;  /* 0x000000a105a1723e */ /* 0x042fe200000000ff */
        /* <DEDUP_REMOVED lines=18> */
[----:B--2---:R-:W-:Y:S01]  /*16fe0*/  FADD.FTZ R11, R20, R11 ;  /* 0x0000000b140b7221 */ /* 0x004fe20000010000 */
        /* <DEDUP_REMOVED lines=23> */
[----:B------:R-:W-:Y:S01]  /*17160*/  F2FP.F16.F32.PACK_AB R157, R20, R157 ;  /* 0x0000009d149d723e */ /* 0x000fe200000000ff */
[----:B---3--:R-:W-:Y:S01]  /*17170*/  FADD.FTZ R3, R56, R3 ;  /* 0x0000000338037221 */ /* 0x008fe20000010000 */
[----:B------:R-:W-:Y:S01]  /*17180*/  F2FP.F16.F32.PACK_AB R152, R52, R49 ;  /* 0x000000313498723e */ /* 0x000fe200000000ff */
[-C--:B------:R-:W-:Y:S01]  /*17190*/  FMUL.FTZ R115, R115, R53.reuse ;  /* 0x0000003573737220 */ /* 0x080fe20000410000 */
[----:B------:R-:W-:Y:S01]  /*171a0*/  F2FP.F16.F32.PACK_AB R153, R83, R82 ;  /* 0x000000525399723e */ /* 0x000fe200000000ff */
[-C--:B------:R-:W-:Y:S01]  /*171b0*/  FMUL.FTZ R118, R118, R53.reuse ;  /* 0x0000003576767220 */ /* 0x080fe20000410000 */
[----:B------:R-:W-:Y:S01]  /*171c0*/  F2FP.F16.F32.PACK_AB R155, R56, R86 ;  /* 0x00000056389b723e */ /* 0x000fe200000000ff */
        /* <DEDUP_REMOVED lines=18> */
[----:B------:R-:W-:Y:S02]  /*172f0*/  IMAD.MOV.U32 R14, RZ, RZ, R22 ;  /* 0x000000ffff0e7224 */ /* 0x000fe400078e0016 */
[----:B------:R-:W-:Y:S02]  /*17300*/  IMAD.MOV.U32 R12, RZ, RZ, R8 ;  /* 0x000000ffff0c7224 */ /* 0x000fe400078e0008 */
[----:B------:R-:W-:Y:S01]  /*17310*/  IMAD.MOV.U32 R6, RZ, RZ, R0 ;  /* 0x000000ffff067224 */ /* 0x000fe200078e0000 */
[----:B------:R-:W-:Y:S06]  /*17320*/  @P2 BRA `(.L_x_1705) ;  /* 0xffffffdc009c2947 */ /* 0x000fec000383ffff */
.L_x_1695:
[----:B------:R-:W-:-:S13]  /*17330*/  ISETP.GE.AND P2, PT, R4, R194, PT ;  /* 0x000000c20400720c */ /* 0x000fda0003f46270 */
[----:B------:R-:W-:Y:S05]  /*17340*/  @!P2 BRA `(.L_x_1706) ;  /* 0x00000030008ca947 */ /* 0x000fea0003800000 */
[----:B------:R-:W-:Y:S01]  /*17350*/  IMAD.MOV.U32 R6, RZ, RZ, R8 ;  /* 0x000000ffff067224 */ /* 0x000fe200078e0008 */
[----:B------:R-:W-:Y:S01]  /*17360*/  MOV R13, R22 ;  /* 0x00000016000d7202 */ /* 0x000fe20000000f00 */
[----:B------:R-:W-:Y:S02]  /*17370*/  IMAD.MOV.U32 R12, RZ, RZ, R0 ;  /* 0x000000ffff0c7224 */ /* 0x000fe400078e0000 */
[----:B------:R-:W-:-:S07]  /*17380*/  IMAD.MOV.U32 R9, RZ, RZ, R186 ;  /* 0x000000ffff097224 */ /* 0x000fce00078e00ba */
.L_x_1724:
        /* <DEDUP_REMOVED lines=10> */
.L_x_1708:
[----:B------:R-:W-:Y:S01]  /*17430*/  IMAD R0, R22, 0x8, R2 ;  /* 0x0000000816007824 */ /* 0x000fe200078e0202 */
[----:B------:R-:W-:-:S04]  /*17440*/  SHF.L.U32 R11, R186, 0x1f, RZ ;  /* 0x0000001fba0b7819 */ /* 0x000fc800000006ff */
[----:B------:R0:W1:Y:S01]  /*17450*/  SYNCS.PHASECHK.TRANS64.TRYWAIT P3, [R0+URZ+0x28830], R11 ;  /* 0x0288300b000075a7 */ /* 0x000062000806017f */
[----:B------:R-:W-:Y:S05]  /*17460*/  @!P0 BRA `(.L_x_1709) ;  /* 0x0000000000048947 */ /* 0x000fea0003800000 */
[----:B------:R-:W-:Y:S01]  /*17470*/  BPT.TRAP 0x1 ;  /* 0x000000040000795c */ /* 0x000fe20000300000 */
.L_x_1709:
[----:B------:R-:W-:Y:S04]  /*17480*/  BSSY B0, `(.L_x_1707) ;  /* 0x0000004000007945 */ /* 0x000fe80003800000 */
[----:B-1----:R-:W-:Y:S05]  /*17490*/  @P3 BRA `(.L_x_1710) ;  /* 0x0000000000083947 */ /* 0x002fea0003800000 */
[----:B------:R-:W1:Y:S02]  /*174a0*/  SYNCS.PHASECHK.TRANS64.TRYWAIT P3, [R0+URZ+0x28830], R11 ;  /* 0x0288300b000075a7 */ /* 0x000e64000806017f */
[----:B-1----:R-:W-:Y:S05]  /*174b0*/  @!P3 BRA `(.L_x_1711) ;  /* 0x0000010c0000b947 */ /* 0x002fea0003800000 */
.L_x_1710:
[----:B------:R-:W-:Y:S05]  /*174c0*/  BSYNC B0 ;  /* 0x0000000000007941 */ /* 0x000fea0003800000 */
.L_x_1707:
[----:B01----:R-:W0:Y:S01]  /*174d0*/  S2R R0, SR_TID.X ;  /* 0x0000000000007919 */ /* 0x003e220000002100 */
[----:B------:R-:W-:Y:S05]  /*174e0*/  WARPSYNC.ALL ;  /* 0x0000000000007948 */ /* 0x000fea0003800000 */
[----:B------:R-:W-:Y:S02]  /*174f0*/  IMAD R10, R22, 0x800, R7 ;  /* 0x00000800160a7824 */ /* 0x000fe400078e0207 */
[----:B------:R-:W-:Y:S02]  /*17500*/  IMAD.MOV.U32 R11, RZ, RZ, 0x40000040 ;  /* 0x40000040ff0b7424 */ /* 0x000fe400078e00ff */
[C---:B------:R-:W-:Y:S01]  /*17510*/  VIADD R24, R10.reuse, 0x4 ;  /* 0x000000040a187836 */ /* 0x040fe20000000000 */
[C---:B------:R-:W-:Y:S01]  /*17520*/  R2UR UR14, R10.reuse ;  /* 0x000000000a0e72ca */ /* 0x040fe200000e0000 */
[----:B------:R-:W-:Y:S01]  /*17530*/  IMAD.MOV.U32 R25, RZ, RZ, 0x40000040 ;  /* 0x40000040ff197424 */ /* 0x000fe200078e00ff */
[----:B------:R-:W-:Y:S01]  /*17540*/  R2UR UR15, R11 ;  /* 0x000000000b0f72ca */ /* 0x000fe200000e0000 */
[----:B------:R-:W-:Y:S01]  /*17550*/  VIADD R20, R10, 0x2 ;  /* 0x000000020a147836 */ /* 0x000fe20000000000 */
[----:B------:R-:W-:Y:S01]  /*17560*/  R2UR UR6, R24 ;  /* 0x00000000180672ca */ /* 0x000fe200000e0000 */
[C---:B------:R-:W-:Y:S01]  /*17570*/  VIADD R24, R10.reuse, 0x404 ;  /* 0x000004040a187836 */ /* 0x040fe20000000000 */
[C---:B------:R-:W-:Y:S01]  /*17580*/  R2UR UR7, R25.reuse ;  /* 0x00000000190772ca */ /* 0x040fe200000e0000 */
[----:B------:R-:W-:Y:S01]  /*17590*/  IMAD.MOV.U32 R21, RZ, RZ, 0x40000040 ;  /* 0x40000040ff157424 */ /* 0x000fe200078e00ff */
[----:B------:R-:W-:Y:S01]  /*175a0*/  R2UR UR31, R25 ;  /* 0x00000000191f72ca */ /* 0x000fe200000e0000 */
[----:B------:R-:W-:Y:S01]  /*175b0*/  VIADD R14, R10, 0x6 ;  /* 0x000000060a0e7836 */ /* 0x000fe20000000000 */
[----:B------:R-:W-:Y:S01]  /*175c0*/  R2UR UR30, R24 ;  /* 0x00000000181e72ca */ /* 0x000fe200000e0000 */
[----:B------:R-:W-:Y:S01]  /*175d0*/  IMAD.MOV.U32 R15, RZ, RZ, 0x40000040 ;  /* 0x40000040ff0f7424 */ /* 0x000fe200078e00ff */
[----:B------:R-:W-:Y:S01]  /*175e0*/  R2UR UR10, R20 ;  /* 0x00000000140a72ca */ /* 0x000fe200000e0000 */
[----:B------:R-:W-:Y:S01]  /*175f0*/  VIADD R20, R10, 0x400 ;  /* 0x000004000a147836 */ /* 0x000fe20000000000 */
[----:B------:R-:W-:-:S02]  /*17600*/  R2UR UR11, R21 ;  /* 0x00000000150b72ca */ /* 0x000fc400000e0000 */
[----:B------:R-:W-:Y:S01]  /*17610*/  R2UR UR18, R14 ;  /* 0x000000000e1272ca */ /* 0x000fe200000e0000 */
[C---:B------:R-:W-:Y:S01]  /*17620*/  VIADD R14, R10.reuse, 0x402 ;  /* 0x000004020a0e7836 */ /* 0x040fe20000000000 */
[----:B------:R-:W-:Y:S01]  /*17630*/  R2UR UR19, R15 ;  /* 0x000000000f1372ca */ /* 0x000fe200000e0000 */
[----:B------:R-:W-:Y:S01]  /*17640*/  VIADD R10, R10, 0x406 ;  /* 0x000004060a0a7836 */ /* 0x000fe20000000000 */
[----:B------:R-:W-:Y:S02]  /*17650*/  R2UR UR22, R20 ;  /* 0x00000000141672ca */ /* 0x000fe400000e0000 */
[----:B0-----:R-:W-:Y:S02]  /*17660*/  SHF.R.U32.HI R0, RZ, 0x7, R0 ;  /* 0x00000007ff007819 */ /* 0x001fe40000011600 */
[----:B------:R-:W-:Y:S02]  /*17670*/  R2UR UR23, R21 ;  /* 0x00000000151772ca */ /* 0x000fe400000e0000 */
[----:B------:R-:W-:Y:S01]  /*17680*/  R2UR UR26, R14 ;  /* 0x000000000e1a72ca */ /* 0x000fe200000e0000 */
[----:B------:R-:W-:Y:S01]  /*17690*/  VIADD R0, R0, 0x8 ;  /* 0x0000000800007836 */ /* 0x000fe20000000000 */
[----:B------:R-:W-:-:S02]  /*176a0*/  R2UR UR27, R15 ;  /* 0x000000000f1b72ca */ /* 0x000fc400000e0000 */
        /* <DEDUP_REMOVED lines=30> */
.L_x_1713:
[----:B------:R-:W-:Y:S01]  /*17890*/  SHF.L.U32 R0, R9, 0x1f, RZ ;  /* 0x0000001f09007819 */ /* 0x000fe200000006ff */
[----:B------:R-:W-:-:S04]  /*178a0*/  IMAD R8, R13, 0x8, R2 ;  /* 0x000000080d087824 */ /* 0x000fc800078e0202 */
[----:B------:R0:W1:Y:S01]  /*178b0*/  SYNCS.PHASECHK.TRANS64.TRYWAIT P2, [R8+URZ+0x28850], R0 ;  /* 0x02885000080075a7 */ /* 0x000062000804017f */
[----:B------:R-:W-:Y:S05]  /*178c0*/  @!P0 BRA `(.L_x_1714) ;  /* 0x0000000000048947 */ /* 0x000fea0003800000 */
[----:B------:R-:W-:Y:S01]  /*178d0*/  BPT.TRAP 0x1 ;  /* 0x000000040000795c */ /* 0x000fe20000300000 */
.L_x_1714:
[----:B-1----:R-:W-:Y:S05]  /*178e0*/  @P2 BRA `(.L_x_1712) ;  /* 0x0000000000082947 */ /* 0x002fea0003800000 */
[----:B------:R-:W1:Y:S02]  /*178f0*/  SYNCS.PHASECHK.TRANS64.TRYWAIT P2, [R8+URZ+0x28850], R0 ;  /* 0x02885000080075a7 */ /* 0x000e64000804017f */
[----:B-1----:R-:W-:Y:S05]  /*17900*/  @!P2 BRA `(.L_x_1715) ;  /* 0x000001080000a947 */ /* 0x002fea0003800000 */
.L_x_1712:
        /* <DEDUP_REMOVED lines=10> */
[----:B------:R-:W-:Y:S01]  /*179b0*/  LOP3.LUT R0, R0, 0x4000000, RZ, 0xfc, !PT ;  /* 0x0400000000007812 */ /* 0x000fe200078efcff */
[----:B------:R-:W-:-:S04]  /*179c0*/  IMAD.IADD R20, R195, 0x1, R192 ;  /* 0x00000001c3147824 */ /* 0x000fc800078e02c0 */
[----:B------:R-:W-:Y:S02]  /*179d0*/  IMAD R8, R13, 0x800, R0 ;  /* 0x000008000d087824 */ /* 0x000fe400078e0200 */
[----:B------:R-:W1:Y:S02]  /*179e0*/  @P4 LDC R0, c[0x0][0x450] ;  /* 0x00011400ff004b82 */ /* 0x000e640000000800 */
[C---:B------:R-:W-:Y:S01]  /*179f0*/  VIADD R10, R8.reuse, 0x80 ;  /* 0x00000080080a7836 */ /* 0x040fe20000000000 */
[----:B------:R-:W-:-:S13]  /*17a00*/  R2UR UR6, R8 ;  /* 0x00000000080672ca */ /* 0x000fda00000e0000 */
        /* <DEDUP_REMOVED lines=44> */
[----:B------:R-:W-:Y:S01]  /*17cd0*/  @!P1 IMAD R8, R22, 0x8, R2 ;  /* 0x0000000816089824 */ /* 0x000fe200078e0202 */
[----:B------:R-:W-:Y:S02]  /*17ce0*/  R2UR UR7, R9 ;  /* 0x00000000090772ca */ /* 0x000fe400000e0000 */
[----:B------:R-:W0:Y:S01]  /*17cf0*/  @P4 LDC R9, c[0x0][0x44c] ;  /* 0x00011300ff094b82 */ /* 0x000e220000000800 */
[----:B------:R-:W-:-:S05]  /*17d00*/  @!P1 VIADD R10, R8, 0x28840 ;  /* 0x00028840080a9836 */ /* 0x000fca0000000000 */
[----:B------:R-:W-:Y:S01]  /*17d10*/  @!P1 PRMT R10, RZ, 0x654, R10 ;  /* 0x00000654ff0a9816 */ /* 0x000fe2000000000a */
[----:B0-----:R-:W-:-:S05]  /*17d20*/  @P4 IMAD.HI.U32 R9, R20, R9, RZ ;  /* 0x0000000914094227 */ /* 0x001fca00078e00ff */
[----:B-1----:R-:W-:Y:S02]  /*17d30*/  @P4 SHF.R.U32.HI R20, RZ, R0, R9 ;  /* 0x00000000ff144219 */ /* 0x002fe40000011609 */
[----:B------:R-:W-:Y:S02]  /*17d40*/  SHF.L.U32 R0, R4, 0x7, RZ ;  /* 0x0000000704007819 */ /* 0x000fe400000006ff */
[----:B------:R-:W-:Y:S02]  /*17d50*/  IADD3 R9, -R14, 0xb, RZ ;  /* 0x0000000b0e097810 */ /* 0x000fe40007ffe1ff */
[----:B------:R-:W-:-:S04]  /*17d60*/  IADD3 R8, -R188, 0x1, -R0 ;  /* 0x00000001bc087810 */ /* 0x000fc80007ffe900 */
[----:B------:R-:W-:-:S05]  /*17d70*/  IADD3 R8, -R187, R8, R189 ;  /* 0x00000008bb087210 */ /* 0x000fca0007ffe1bd */
[----:B------:R-:W-:Y:S01]  /*17d80*/  VIADD R15, R8, UR53 ;  /* 0x00000035080f7c36 */ /* 0x000fe20008000000 */
[----:B------:R-:W-:Y:S02]  /*17d90*/  WARPGROUP.DEPBAR.LE gsb0, 0x0 ;  /* 0x00008000000079c5 */ /* 0x000fe40000010000 */
[----:B------:R-:W-:-:S06]  /*17da0*/  WARPGROUP.ARRIVE ;  /* 0x00000000000079c5 */ /* 0x000fcc0000000000 */
[----:B------:R-:W-:Y:S01]  /*17db0*/  HGMMA.64x128x16.F32 R88, R152, gdesc[UR4].tnspB, R88, gsb0 ;  /* 0x41e0000498587df0 */ /* 0x000fe20008000858 */
[----:B------:R-:W-:-:S06]  /*17dc0*/  ULOP3.LUT UR6, URZ, UR54, URZ, 0x33, !UPT ;  /* 0x000000363f067292 */ /* 0x000fcc000f8e333f */
[----:B------:R-:W-:Y:S01]  /*17dd0*/  VIADD R14, R8, UR6 ;  /* 0x00000006080e7c36 */ /* 0x000fe20008000000 */
[----:B------:R-:W-:Y:S02]  /*17de0*/  WARPGROUP.DEPBAR.LE gsb0, 0x0 ;  /* 0x00008000000079c5 */ /* 0x000fe40000010000 */
[----:B------:R-:W0:Y:S01]  /*17df0*/  SHFL.IDX PT, R152, R20, RZ, 0x1c1f ;  /* 0x001c1fff14987589 */ /* 0x000e2200000e0000 */
[----:B------:R1:W-:Y:S06]  /*17e00*/  BAR.ARV R9, 0x100 ;  /* 0x000400090000751d */ /* 0x0003ec0000002000 */
[----:B------:R2:W-:Y:S01]  /*17e10*/  @!P1 SYNCS.ARRIVE.TRANS64.RED.A1T0 RZ, [R10+URZ], RZ ;  /* 0x000000ff0aff99a7 */ /* 0x0005e2000810043f */
[----:B0-----:R-:W-:-:S02]  /*17e20*/  IMAD.IADD R11, R15, 0x1, R152 ;  /* 0x000000010f0b7824 */ /* 0x001fc400078e0298 */
[----:B--2---:R-:W-:Y:S01]  /*17e30*/  IMAD.IADD R10, R14, 0x1, R152 ;  /* 0x000000010e0a7824 */ /* 0x004fe200078e0298 */
[----:B-1----:R-:W-:Y:S06]  /*17e40*/  @!P5 BRA `(.L_x_1716) ;  /* 0x000000000058d947 */ /* 0x002fec0003800000 */
        /* <DEDUP_REMOVED lines=12> */
.L_x_1718:
[----:B------:R-:W-:-:S05]  /*17f10*/  IMAD.U32 R21, RZ, RZ, UR48 ;  /* 0x00000030ff157e24 */ /* 0x000fca000f8e00ff */
[----:B------:R-:W-:-:S13]  /*17f20*/  ISETP.NE.AND P2, PT, R21, 0x1, PT ;  /* 0x000000011500780c */ /* 0x000fda0003f45270 */
[----:B------:R-:W0:Y:S02]  /*17f30*/  @P2 LDC.64 R8, c[0x0][0x9e8] ;  /* 0x00027a00ff082b82 */ /* 0x000e240000000a00 */
[----:B0-----:R-:W-:-:S05]  /*17f40*/  @P2 IMAD.HI.U32 R8, R153, R8, RZ ;  /* 0x0000000899082227 */ /* 0x001fca00078e00ff */
[----:B------:R-:W-:-:S07]  /*17f50*/  @P2 SHF.R.U32.HI R153, RZ, R9, R8 ;  /* 0x00000009ff992219 */ /* 0x000fce0000011608 */
.L_x_1719:
[----:B------:R-:W-:Y:S05]  /*17f60*/  BSYNC B0 ;  /* 0x0000000000007941 */ /* 0x000fea0003800000 */
.L_x_1717:
[----:B------:R-:W-:-:S04]  /*17f70*/  IMAD R153, R153, R21, -R0 ;  /* 0x0000001599997224 */ /* 0x000fc800078e0a00 */
[----:B------:R-:W-:-:S05]  /*17f80*/  IMAD.IADD R8, R153, 0x1, -R188 ;  /* 0x0000000199087824 */ /* 0x000fca00078e0abc */
[----:B------:R-:W-:Y:S02]  /*17f90*/  VIADDMNMX R11, R8, R21, R11, PT ;  /* 0x00000015080b7246 */ /* 0x000fe4000380010b */
[----:B------:R-:W-:-:S07]  /*17fa0*/  VIMNMX R10, R10, R8, !PT ;  /* 0x000000080a0a7248 */ /* 0x000fce0007fe0100 */
.L_x_1716:
        /* <DEDUP_REMOVED lines=113> */
.L_x_1722:
[----:B------:R-:W-:-:S05]  /*186c0*/  IMAD.U32 R10, RZ, RZ, UR48 ;  /* 0x00000030ff0a7e24 */ /* 0x000fca000f8e00ff */
[----:B------:R-:W-:-:S13]  /*186d0*/  ISETP.NE.AND P3, PT, R10, 0x1, PT ;  /* 0x000000010a00780c */ /* 0x000fda0003f65270 */
[----:B------:R-:W0:Y:S02]  /*186e0*/  @P3 LDC.64 R8, c[0x0][0x9e8] ;  /* 0x00027a00ff083b82 */ /* 0x000e240000000a00 */
[----:B0-----:R-:W-:-:S05]  /*186f0*/  @P3 IMAD.HI.U32 R8, R11, R8, RZ ;  /* 0x000000080b083227 */ /* 0x001fca00078e00ff */
[----:B------:R-:W-:-:S07]  /*18700*/  @P3 SHF.R.U32.HI R11, RZ, R9, R8 ;  /* 0x00000009ff0b3219 */ /* 0x000fce0000011608 */
.L_x_1723:
[----:B------:R-:W-:Y:S05]  /*18710*/  BSYNC B0 ;  /* 0x0000000000007941 */ /* 0x000fea0003800000 */
.L_x_1721:
[----:B------:R-:W-:-:S04]  /*18720*/  IMAD R11, R11, R10, -R0 ;  /* 0x0000000a0b0b7224 */ /* 0x000fc800078e0a00 */
[----:B------:R-:W-:-:S05]  /*18730*/  IMAD.IADD R11, R11, 0x1, -R188 ;  /* 0x000000010b0b7824 */ /* 0x000fca00078e0abc */
[----:B------:R-:W-:Y:S02]  /*18740*/  VIADDMNMX R15, R11, R10, R15, PT ;  /* 0x0000000a0b0f7246 */ /* 0x000fe4000380010f */
[----:B------:R-:W-:-:S07]  /*18750*/  VIMNMX R14, R14, R11, !PT ;  /* 0x0000000b0e0e7248 */ /* 0x000fce0007fe0100 */
.L_x_1720:
[----:B------:R-:W-:Y:S01]  /*18760*/  ISETP.GT.AND P3, PT, R14, 0x1, P2 ;  /* 0x000000010e00780c */ /* 0x000fe20001764270 */
[----:B------:R-:W-:Y:S01]  /*18770*/  UMOV UR46, UR47 ;  /* 0x0000002f002e7c82 */ /* 0x000fe20008000000 */
[----:B------:R-:W-:Y:S01]  /*18780*/  FMNMX.FTZ R0, R24, R12, !PT ;  /* 0x0000000c18007209 */ /* 0x000fe20007810000 */
[----:B------:R-:W-:Y:S01]  /*18790*/  @!P1 IMAD R13, R13, 0x8, R2 ;  /* 0x000000080d0d9824 */ /* 0x000fe200078e0202 */
[----:B------:R-:W-:Y:S02]  /*187a0*/  ISETP.LT.OR P3, PT, R15, 0x2, P3 ;  /* 0x000000020f00780c */ /* 0x000fe40001f61670 */
[----:B------:R-:W-:Y:S01]  /*187b0*/  FMNMX.FTZ R9, R25, R0, !PT ;  /* 0x0000000019097209 */ /* 0x000fe20007810000 */
[----:B------:R-:W-:Y:S01]  /*187c0*/  @!P1 VIADD R13, R13, 0x28860 ;  /* 0x000288600d0d9836 */ /* 0x000fe20000000000 */
        /* <DEDUP_REMOVED lines=171> */
[----:B------:R-:W-:-:S03]  /*19280*/  FFMA.FTZ R85, R85, UR46, -R8 ;  /* 0x0000002e55557c23 */ /* 0x000fc60008010808 */
[----:B------:R-:W-:Y:S02]  /*19290*/  FMNMX.FTZ R20, R50, R21, !PT ;  /* 0x0000001532147209 */ /* 0x000fe40007810000 */
[----:B------:R-:W-:Y:S02]  /*192a0*/  MUFU.EX2 R180, R180 ;  /* 0x000000b400b47308 */ /* 0x000fe40000000800 */
[----:B------:R-:W-:Y:S01]  /*192b0*/  FMNMX.FTZ R21, R51, R20, !PT ;  /* 0x0000001433157209 */ /* 0x000fe20007810000 */
[----:B------:R-:W-:-:S03]  /*192c0*/  FFMA.FTZ R20, R45, UR46, -R8 ;  /* 0x0000002e2d147c23 */ /* 0x000fc60008010808 */
        /* <DEDUP_REMOVED lines=26> */
[----:B------:R-:W-:Y:S01]  /*19470*/  FMNMX.FTZ R32, R86, R29, !PT ;  /* 0x0000001d56207209 */ /* 0x000fe20007810000 */
[--C-:B------:R-:W-:Y:S01]  /*19480*/  FFMA.FTZ R29, R65, UR46, -R8.reuse ;  /* 0x0000002e411d7c23 */ /* 0x100fe20008010808 */
[----:B------:R-:W-:Y:S02]  /*19490*/  MUFU.EX2 R20, R20 ;  /* 0x0000001400147308 */ /* 0x000fe40000000800 */
[----:B0-----:R-:W-:Y:S01]  /*194a0*/  FMNMX.FTZ R33, R87, R32, !PT ;  /* 0x0000002057217209 */ /* 0x001fe20007810000 */
[----:B------:R-:W-:-:S04]  /*194b0*/  FFMA.FTZ R32, R69, UR46, -R8 ;  /* 0x0000002e45207c23 */ /* 0x000fc80008010808 */
[----:B------:R-:W0:Y:S01]  /*194c0*/  SHFL.BFLY PT, R40, R33, 0x2, 0x1f ;  /* 0x0c401f0021287f89 */ /* 0x000e2200000e0000 */
[----:B------:R-:W-:Y:S08]  /*194d0*/  MUFU.EX2 R168, R168 ;  /* 0x000000a800a87308 */ /* 0x000ff00000000800 */
[----:B------:R-:W-:Y:S08]  /*194e0*/  MUFU.EX2 R21, R49 ;  /* 0x0000003100157308 */ /* 0x000ff00000000800 */
[----:B------:R-:W-:Y:S01]  /*194f0*/  MUFU.EX2 R170, R170 ;  /* 0x000000aa00aa7308 */ /* 0x000fe20000000800 */
[----:B0-----:R-:W-:-:S07]  /*19500*/  FMNMX.FTZ R40, R33, R40, !PT ;  /* 0x0000002821287209 */ /* 0x001fce0007810000 */
[----:B------:R-:W-:Y:S01]  /*19510*/  MUFU.EX2 R24, R24 ;  /* 0x0000001800187308 */ /* 0x000fe20000000800 */
[----:B-1----:R-:W0:Y:S07]  /*19520*/  SHFL.BFLY PT, R41, R40, 0x1, 0x1f ;  /* 0x0c201f0028297f89 */ /* 0x002e2e00000e0000 */
[----:B------:R-:W-:Y:S08]  /*19530*/  MUFU.EX2 R164, R164 ;  /* 0x000000a400a47308 */ /* 0x000ff00000000800 */
[----:B------:R-:W-:Y:S08]  /*19540*/  MUFU.EX2 R25, R57 ;  /* 0x0000003900197308 */ /* 0x000ff00000000800 */
[----:B------:R-:W-:Y:S01]  /*19550*/  MUFU.EX2 R166, R166 ;  /* 0x000000a600a67308 */ /* 0x000fe20000000800 */
[----:B0-----:R-:W-:-:S02]  /*19560*/  FMNMX.FTZ R8, R40, R41, !PT ;  /* 0x0000002928087209 */ /* 0x001fc40007810000 */
[----:B------:R-:W-:Y:S02]  /*19570*/  FSEL R41, R0, RZ, P3 ;  /* 0x000000ff00297208 */ /* 0x000fe40001800000 */
[C---:B------:R-:W-:Y:S01]  /*19580*/  FSETP.NEU.FTZ.AND P2, PT, R8.reuse, -INF , PT ;  /* 0xff8000000800780b */ /* 0x040fe20003f5d000 */
[----:B------:R-:W-:Y:S02]  /*19590*/  FMUL.FTZ R44, R8, UR46 ;  /* 0x0000002e082c7c20 */ /* 0x000fe40008410000 */
[----:B------:R-:W-:Y:S01]  /*195a0*/  MUFU.EX2 R28, R28 ;  /* 0x0000001c001c7308 */ /* 0x000fe20000000800 */
[----:B------:R-:W-:-:S04]  /*195b0*/  FADD.FTZ R41, -R41, R12 ;  /* 0x0000000c29297221 */ /* 0x000fc80000010100 */
[----:B------:R-:W-:Y:S01]  /*195c0*/  FMUL.FTZ R12, R41, UR46 ;  /* 0x0000002e290c7c20 */ /* 0x000fe20008410000 */
[----:B------:R-:W-:Y:S02]  /*195d0*/  FSEL R41, R44, RZ, P2 ;  /* 0x000000ff2c297208 */ /* 0x000fe40001000000 */
[----:B------:R-:W-:Y:S03]  /*195e0*/  MUFU.EX2 R160, R160 ;  /* 0x000000a000a07308 */ /* 0x000fe60000000800 */
        /* <DEDUP_REMOVED lines=8> */
[--C-:B------:R-:W-:Y:S01]  /*19670*/  FFMA.FTZ R177, R34, UR46, -R41.reuse ;  /* 0x0000002e22b17c23 */ /* 0x100fe20008010829 */
[----:B------:R-:W-:Y:S01]  /*19680*/  FFMA.FTZ R30, R35, UR46, -R41 ;  /* 0x0000002e231e7c23 */ /* 0x000fe20008010829 */
[----:B------:R-:W-:Y:S01]  /*19690*/  @!P1 PRMT R34, RZ, 0x654, R13 ;  /* 0x00000654ff229816 */ /* 0x000fe2000000000d */
[--C-:B------:R-:W-:Y:S01]  /*196a0*/  FFMA.FTZ R13, R43, UR46, -R41.reuse ;  /* 0x0000002e2b0d7c23 */ /* 0x100fe20008010829 */
[--C-:B------:R-:W-:Y:S01]  /*196b0*/  FFMA.FTZ R175, R46, UR46, -R41.reuse ;  /* 0x0000002e2eaf7c23 */ /* 0x100fe20008010829 */
[----:B------:R-:W-:Y:S01]  /*196c0*/  MUFU.EX2 R181, R181 ;  /* 0x000000b500b57308 */ /* 0x000fe20000000800 */
[----:B------:R1:W-:Y:S01]  /*196d0*/  @!P1 SYNCS.ARRIVE.TRANS64.RED.A1T0 RZ, [R34+URZ], RZ ;  /* 0x000000ff22ff99a7 */ /* 0x0003e2000810043f */
[--C-:B------:R-:W-:Y:S01]  /*196e0*/  FFMA.FTZ R169, R50, UR46, -R41.reuse ;  /* 0x0000002e32a97c23 */ /* 0x100fe20008010829 */
[--C-:B------:R-:W-:Y:S01]  /*196f0*/  FFMA.FTZ R35, R51, UR46, -R41.reuse ;  /* 0x0000002e33237c23 */ /* 0x100fe20008010829 */
[--C-:B------:R-:W-:Y:S01]  /*19700*/  FFMA.FTZ R171, R54, UR46, -R41.reuse ;  /* 0x0000002e36ab7c23 */ /* 0x100fe20008010829 */
[--C-:B------:R-:W-:Y:S01]  /*19710*/  FFMA.FTZ R165, R58, UR46, -R41.reuse ;  /* 0x0000002e3aa57c23 */ /* 0x100fe20008010829 */
[--C-:B------:R-:W-:Y:S01]  /*19720*/  FFMA.FTZ R59, R59, UR46, -R41.reuse ;  /* 0x0000002e3b3b7c23 */ /* 0x100fe20008010829 */
[--C-:B------:R-:W-:Y:S01]  /*19730*/  FFMA.FTZ R167, R62, UR46, -R41.reuse ;  /* 0x0000002e3ea77c23 */ /* 0x100fe20008010829 */
[----:B------:R-:W-:Y:S01]  /*19740*/  MUFU.EX2 R26, R26 ;  /* 0x0000001a001a7308 */ /* 0x000fe20000000800 */
[----:B0-----:R-:W-:Y:S01]  /*19750*/  FFMA.FTZ R38, R12, R5, R180 ;  /* 0x000000050c267223 */ /* 0x001fe200000100b4 */
[--C-:B-1----:R-:W-:Y:S01]  /*19760*/  FFMA.FTZ R34, R47, UR46, -R41.reuse ;  /* 0x0000002e2f227c23 */ /* 0x102fe20008010829 */
[----:B------:R-:W-:Y:S01]  /*19770*/  F2FP.F16.F32.PACK_AB R180, R9, R180 ;  /* 0x000000b409b4723e */ /* 0x000fe200000000ff */
[--C-:B------:R-:W-:Y:S01]  /*19780*/  FFMA.FTZ R63, R63, UR46, -R41.reuse ;  /* 0x0000002e3f3f7c23 */ /* 0x100fe20008010829 */
[----:B------:R-:W-:Y:S01]  /*19790*/  FADD.FTZ R5, R9, R38 ;  /* 0x0000002609057221 */ /* 0x000fe20000010000 */
[--C-:B------:R-:W-:Y:S01]  /*197a0*/  FFMA.FTZ R38, R55, UR46, -R41.reuse ;  /* 0x0000002e37267c23 */ /* 0x100fe20008010829 */
[----:B------:R-:W-:Y:S01]  /*197b0*/  FFMA.FTZ R66, R66, UR46, -R41 ;  /* 0x0000002e42427c23 */ /* 0x000fe20008010829 */
[----:B------:R-:W-:Y:S01]  /*197c0*/  MUFU.EX2 R183, R183 ;  /* 0x000000b700b77308 */ /* 0x000fe20000000800 */
[----:B------:R-:W-:Y:S01]  /*197d0*/  FADD.FTZ R5, R182, R5 ;  /* 0x00000005b6057221 */ /* 0x000fe20000010000 */
[----:B------:R-:W-:Y:S01]  /*197e0*/  F2FP.F16.F32.PACK_AB R182, R10, R182 ;  /* 0x000000b60ab6723e */ /* 0x000fe200000000ff */
[--C-:B------:R-:W-:Y:S01]  /*197f0*/  FFMA.FTZ R67, R67, UR46, -R41.reuse ;  /* 0x0000002e43437c23 */ /* 0x100fe20008010829 */
[----:B------:R-:W-:Y:S01]  /*19800*/  FFMA.FTZ R70, R70, UR46, -R41 ;  /* 0x0000002e46467c23 */ /* 0x000fe20008010829 */
[----:B------:R-:W-:Y:S01]  /*19810*/  FADD.FTZ R5, R10, R5 ;  /* 0x000000050a057221 */ /* 0x000fe20000010000 */
[--C-:B------:R-:W-:Y:S01]  /*19820*/  FFMA.FTZ R71, R71, UR46, -R41.reuse ;  /* 0x0000002e47477c23 */ /* 0x100fe20008010829 */
[----:B------:R-:W-:Y:S01]  /*19830*/  FFMA.FTZ R74, R74, UR46, -R41 ;  /* 0x0000002e4a4a7c23 */ /* 0x000fe20008010829 */
[----:B------:R-:W-:Y:S01]  /*19840*/  MUFU.EX2 R29, R29 ;  /* 0x0000001d001d7308 */ /* 0x000fe20000000800 */
[----:B------:R-:W-:Y:S01]  /*19850*/  FADD.FTZ R42, R176, R5 ;  /* 0x00000005b02a7221 */ /* 0x000fe20000010000 */
[----:B------:R-:W-:Y:S01]  /*19860*/  F2FP.F16.F32.PACK_AB R176, R11, R176 ;  /* 0x000000b00bb0723e */ /* 0x000fe200000000ff */
[--C-:B------:R-:W-:Y:S01]  /*19870*/  FFMA.FTZ R75, R75, UR46, -R41.reuse ;  /* 0x0000002e4b4b7c23 */ /* 0x100fe20008010829 */
        /* <DEDUP_REMOVED lines=10> */
[----:B------:R-:W-:Y:S01]  /*19920*/  FFMA.FTZ R41, R87, UR46, -R41 ;  /* 0x0000002e57297c23 */ /* 0x000fe20008010829 */
[-C--:B------:R-:W-:Y:S01]  /*19930*/  FMUL.FTZ R88, R88, R12.reuse ;  /* 0x0000000c58587220 */ /* 0x080fe20000410000 */
[----:B------:R-:W-:Y:S01]  /*19940*/  MUFU.EX2 R162, R162 ;  /* 0x000000a200a27308 */ /* 0x000fe20000000800 */
        /* <DEDUP_REMOVED lines=9> */
[----:B------:R-:W-:Y:S01]  /*199e0*/  FSEL R5, R8, RZ, P2 ;  /* 0x000000ff08057208 */ /* 0x000fe20001000000 */
[----:B------:R-:W-:Y:S01]  /*199f0*/  FMUL.FTZ R100, R100, R12 ;  /* 0x0000000c64647220 */ /* 0x000fe20000410000 */
[----:B------:R-:W-:Y:S01]  /*19a00*/  ISETP.GT.AND P2, PT, R4, R194, PT ;  /* 0x000000c20400720c */ /* 0x000fe20003f44270 */
        /* <DEDUP_REMOVED lines=48> */
[----:B------:R-:W-:Y:S01]  /*19d10*/  FADD.FTZ R39, R32, R39 ;  /* 0x0000002720277221 */ /* 0x000fe20000010000 */
[----:B-1----:R-:W-:Y:S01]  /*19d20*/  FADD.FTZ R10, R30, R5 ;  /* 0x000000051e0a7221 */ /* 0x002fe20000010000 */
[-C--:B------:R-:W-:Y:S01]  /*19d30*/  FMUL.FTZ R148, R148, R12.reuse ;  /* 0x0000000c94947220 */ /* 0x080fe20000410000 */
[----:B------:R-:W1:Y:S01]  /*19d40*/  MUFU.EX2 R31, R31 ;  /* 0x0000001f001f7308 */ /* 0x000e620000000800 */
[----:B--2---:R-:W-:Y:S01]  /*19d50*/  FADD.FTZ R14, R156, R39 ;  /* 0x000000279c0e7221 */ /* 0x004fe20000010000 */
[----:B0-----:R-:W-:Y:S01]  /*19d60*/  FADD.FTZ R10, R179, R10 ;  /* 0x0000000ab30a7221 */ /* 0x001fe20000010000 */
[----:B------:R-:W-:Y:S01]  /*19d70*/  FMUL.FTZ R149, R149, R12 ;  /* 0x0000000c95957220 */ /* 0x000fe20000410000 */
[-C--:B------:R-:W-:Y:S01]  /*19d80*/  FMUL.FTZ R90, R90, R6.reuse ;  /* 0x000000065a5a7220 */ /* 0x080fe20000410000 */
[-C--:B------:R-:W-:Y:S01]  /*19d90*/  FMUL.FTZ R91, R91, R6.reuse ;  /* 0x000000065b5b7220 */ /* 0x080fe20000410000 */
[-C--:B------:R-:W-:Y:S01]  /*19da0*/  FMUL.FTZ R94, R94, R6.reuse ;  /* 0x000000065e5e7220 */ /* 0x080fe20000410000 */
[-C--:B------:R-:W-:Y:S01]  /*19db0*/  FMUL.FTZ R95, R95, R6.reuse ;  /* 0x000000065f5f7220 */ /* 0x080fe20000410000 */
        /* <DEDUP_REMOVED lines=37> */
[----:B------:R-:W-:Y:S01]  /*1a010*/  FMUL.FTZ R151, R151, R6 ;  /* 0x0000000697977220 */ /* 0x000fe20000410000 */
[----:B------:R-:W-:Y:S01]  /*1a020*/  F2FP.F16.F32.PACK_AB R172, R15, R172 ;  /* 0x000000ac0fac723e */ /* 0x000fe200000000ff */
[----:B------:R-:W-:Y:S01]  /*1a030*/  VIADD R4, R4, 0xffffffff ;  /* 0xffffffff04047836 */ /* 0x000fe20000000000 */
[----:B------:R-:W1:Y:S01]  /*1a040*/  MUFU.EX2 R175, R175 ;  /* 0x000000af00af7308 */ /* 0x000e620000000800 */
[C---:B0-----:R-:W-:Y:S01]  /*1a050*/  FADD.FTZ R10, R13.reuse, R10 ;  /* 0x0000000a0d0a7221 */ /* 0x041fe20000010000 */
[----:B------:R-:W-:Y:S01]  /*1a060*/  F2FP.F16.F32.PACK_AB R173, R13, R173 ;  /* 0x000000ad0dad723e */ /* 0x000fe200000000ff */
[----:B------:R-:W-:Y:S01]  /*1a070*/  IMAD.MOV.U32 R13, RZ, RZ, R22 ;  /* 0x000000ffff0d7224 */ /* 0x000fe200078e0016 */
[----:B------:R-:W-:Y:S01]  /*1a080*/  F2FP.F16.F32.PACK_AB R174, R20, R174 ;  /* 0x000000ae14ae723e */ /* 0x000fe200000000ff */
[----:B------:R-:W-:Y:S01]  /*1a090*/  IMAD.MOV.U32 R12, RZ, RZ, R0 ;  /* 0x000000ffff0c7224 */ /* 0x000fe200078e0000 */
[----:B------:R-:W-:Y:S01]  /*1a0a0*/  F2FP.F16.F32.PACK_AB R168, R21, R168 ;  /* 0x000000a815a8723e */ /* 0x000fe200000000ff */
[----:B------:R-:W-:Y:S01]  /*1a0b0*/  IMAD.MOV.U32 R6, RZ, RZ, R8 ;  /* 0x000000ffff067224 */ /* 0x000fe200078e0008 */
[----:B------:R-:W0:Y:S01]  /*1a0c0*/  MUFU.EX2 R34, R34 ;  /* 0x0000002200227308 */ /* 0x000e220000000800 */
[----:B--2---:R-:W-:Y:S01]  /*1a0d0*/  FADD.FTZ R14, R152, R5 ;  /* 0x00000005980e7221 */ /* 0x004fe20000010000 */
[----:B------:R-:W-:-:S02]  /*1a0e0*/  F2FP.F16.F32.PACK_AB R170, R24, R170 ;  /* 0x000000aa18aa723e */ /* 0x000fc400000000ff */
[----:B------:R-:W-:Y:S02]  /*1a0f0*/  F2FP.F16.F32.PACK_AB R164, R25, R164 ;  /* 0x000000a419a4723e */ /* 0x000fe400000000ff */
[----:B------:R-:W-:Y:S02]  /*1a100*/  F2FP.F16.F32.PACK_AB R166, R28, R166 ;  /* 0x000000a61ca6723e */ /* 0x000fe400000000ff */
[----:B------:R-:W2:Y:S01]  /*1a110*/  MUFU.EX2 R37, R37 ;  /* 0x0000002500257308 */ /* 0x000ea20000000800 */
[----:B-1----:R-:W-:Y:S01]  /*1a120*/  FADD.FTZ R5, R175, R10 ;  /* 0x0000000aaf057221 */ /* 0x002fe20000010000 */
[----:B------:R-:W-:Y:S02]  /*1a130*/  F2FP.F16.F32.PACK_AB R160, R29, R160 ;  /* 0x000000a01da0723e */ /* 0x000fe400000000ff */
[----:B------:R-:W-:Y:S02]  /*1a140*/  F2FP.F16.F32.PACK_AB R162, R32, R162 ;  /* 0x000000a220a2723e */ /* 0x000fe400000000ff */
[----:B------:R-:W-:-:S02]  /*1a150*/  F2FP.F16.F32.PACK_AB R156, R33, R156 ;  /* 0x0000009c219c723e */ /* 0x000fc400000000ff */
[----:B------:R-:W1:Y:S01]  /*1a160*/  MUFU.EX2 R169, R169 ;  /* 0x000000a900a97308 */ /* 0x000e620000000800 */
[----:B0-----:R-:W-:Y:S01]  /*1a170*/  FADD.FTZ R10, R34, R5 ;  /* 0x00000005220a7221 */ /* 0x001fe20000010000 */
[----:B------:R-:W-:Y:S02]  /*1a180*/  F2FP.F16.F32.PACK_AB R158, R36, R158 ;  /* 0x0000009e249e723e */ /* 0x000fe400000000ff */
[----:B------:R-:W-:Y:S02]  /*1a190*/  F2FP.F16.F32.PACK_AB R181, R26, R181 ;  /* 0x000000b51ab5723e */ /* 0x000fe400000000ff */
[----:B------:R-:W-:Y:S02]  /*1a1a0*/  F2FP.F16.F32.PACK_AB R183, R27, R183 ;  /* 0x000000b71bb7723e */ /* 0x000fe400000000ff */
[----:B------:R-:W0:Y:S01]  /*1a1b0*/  MUFU.EX2 R154, R154 ;  /* 0x0000009a009a7308 */ /* 0x000e220000000800 */
[C---:B--2---:R-:W-:Y:S01]  /*1a1c0*/  FADD.FTZ R11, R37.reuse, R14 ;  /* 0x0000000e250b7221 */ /* 0x044fe20000010000 */
[----:B------:R-:W-:-:S02]  /*1a1d0*/  F2FP.F16.F32.PACK_AB R152, R37, R152 ;  /* 0x000000982598723e */ /* 0x000fc400000000ff */
[----:B------:R-:W-:Y:S02]  /*1a1e0*/  F2FP.F16.F32.PACK_AB R177, R30, R177 ;  /* 0x000000b11eb1723e */ /* 0x000fe400000000ff */
[----:B------:R-:W-:Y:S02]  /*1a1f0*/  F2FP.F16.F32.PACK_AB R179, R31, R179 ;  /* 0x000000b31fb3723e */ /* 0x000fe400000000ff */
[----:B------:R-:W2:Y:S01]  /*1a200*/  MUFU.EX2 R35, R35 ;  /* 0x0000002300237308 */ /* 0x000ea20000000800 */
[----:B-1----:R-:W-:Y:S01]  /*1a210*/  FADD.FTZ R10, R169, R10 ;  /* 0x0000000aa90a7221 */ /* 0x002fe20000010000 */
        /* <DEDUP_REMOVED lines=18> */
[----:B------:R-:W-:Y:S01]  /*1a340*/  F2FP.F16.F32.PACK_AB R165, R9, R165 ;  /* 0x000000a509a5723e */ /* 0x000fe200000000ff */
[----:B------:R-:W-:-:S05]  /*1a350*/  IMAD.MOV.U32 R9, RZ, RZ, R186 ;  /* 0x000000ffff097224 */ /* 0x000fca00078e00ba */
        /* <DEDUP_REMOVED lines=29> */
[----:B------:R-:W-:-:S03]  /*1a530*/  F2FP.F16.F32.PACK_AB R153, R83, R82 ;  /* 0x000000525399723e */ /* 0x000fc600000000ff */
[----:B--2---:R-:W-:-:S04]  /*1a540*/  FADD.FTZ R11, R86, R11 ;  /* 0x0000000b560b7221 */ /* 0x004fc80000010000 */
[C---:B-1----:R-:W-:Y:S01]  /*1a550*/  FADD.FTZ R3, R41.reuse, R11 ;  /* 0x0000000b29037221 */ /* 0x042fe20000010000 */
[----:B------:R-:W-:Y:S01]  /*1a560*/  F2FP.F16.F32.PACK_AB R155, R41, R86 ;  /* 0x00000056299b723e */ /* 0x000fe200000000ff */
[----:B------:R-:W-:Y:S06]  /*1a570*/  @P2 BRA `(.L_x_1724) ;  /* 0xffffffcc00842947 */ /* 0x000fec000383ffff */
.L_x_1706:
[----:B------:R-:W-:Y:S05]  /*1a580*/  WARPSYNC.ALL ;  /* 0x0000000000007948 */ /* 0x000fea0003800000 */
[----:B------:R-:W-:Y:S06]  /*1a590*/  BAR.ARV 0x8, 0x180 ;  /* 0x0206000000007b1d */ /* 0x000fec0000002000 */
[----:B------:R-:W-:Y:S05]  /*1a5a0*/  @!P0 BRA `(.L_x_1725) ;  /* 0x0000000000048947 */ /* 0x000fea0003800000 */
[----:B------:R-:W-:Y:S01]  /*1a5b0*/  BPT.TRAP 0x1 ;  /* 0x000000040000795c */ /* 0x000fe20000300000 */
.L_x_1725:
[----:B------:R-:W-:Y:S01]  /*1a5c0*/  IMAD R13, R22, 0x8, R2 ;  /* 0x00000008160d7824 */ /* 0x000fe200078e0202 */
[----:B------:R-:W-:-:S04]  /*1a5d0*/  SHF.L.U32 R4, R186, 0x1f, RZ ;  /* 0x0000001fba047819 */ /* 0x000fc800000006ff */
[----:B------:R0:W1:Y:S01]  /*1a5e0*/  SYNCS.PHASECHK.TRANS64.TRYWAIT P2, [R13+URZ+0x28850], R4 ;  /* 0x028850040d0075a7 */ /* 0x000062000804017f */
[----:B------:R-:W-:Y:S05]  /*1a5f0*/  @!P0 BRA `(.L_x_1726) ;  /* 0x0000000000048947 */ /* 0x000fea0003800000 */
[----:B------:R-:W-:Y:S01]  /*1a600*/  BPT.TRAP 0x1 ;  /* 0x000000040000795c */ /* 0x000fe20000300000 */
.L_x_1726:
[----:B------:R-:W-:-:S05]  /*1a610*/  VIADD R2, R2, 0x400 ;  /* 0x0000040002027836 */ /* 0x000fca0000000000 */
[----:B------:R-:W-:-:S04]  /*1a620*/  SHF.R.U32.HI R2, RZ, 0x4, R2 ;  /* 0x00000004ff027819 */ /* 0x000fc80000011602 */
[----:B------:R-:W-:-:S04]  /*1a630*/  LOP3.LUT R2, R2, 0x3fff, RZ, 0xc0, !PT ;  /* 0x00003fff02027812 */ /* 0x000fc800078ec0ff */
[----:B------:R-:W-:Y:S01]  /*1a640*/  LOP3.LUT R7, R2, 0x4000000, RZ, 0xfc, !PT ;  /* 0x0400000002077812 */ /* 0x000fe200078efcff */
[----:B-1----:R-:W-:Y:S06]  /*1a650*/  @P2 BRA `(.L_x_1727) ;  /* 0x0000000000082947 */ /* 0x002fec0003800000 */
[----:B------:R-:W1:Y:S02]  /*1a660*/  SYNCS.PHASECHK.TRANS64.TRYWAIT P0, [R13+URZ+0x28850], R4 ;  /* 0x028850040d0075a7 */ /* 0x000e64000800017f */
[----:B-1----:R-:W-:Y:S05]  /*1a670*/  @!P0 BRA `(.L_x_1728) ;  /* 0x000000d800b88947 */ /* 0x002fea0003800000 */
.L_x_1727:
[----:B------:R-:W-:Y:S01]  /*1a680*/  IMAD R6, R22, 0x800, R7 ;  /* 0x0000080016067824 */ /* 0x000fe200078e0207 */
[----:B------:R-:W-:Y:S05]  /*1a690*/  WARPSYNC.ALL ;  /* 0x0000000000007948 */ /* 0x000fea0003800000 */
[----:B------:R-:W-:Y:S01]  /*1a6a0*/  IMAD.MOV.U32 R7, RZ, RZ, 0x40000040 ;  /* 0x40000040ff077424 */ /* 0x000fe200078e00ff */
[C---:B------:R-:W-:Y:S01]  /*1a6b0*/  R2UR UR6, R6.reuse ;  /* 0x00000000060672ca */ /* 0x040fe200000e0000 */
[----:B------:R-:W-:Y:S01]  /*1a6c0*/  WARPGROUP.ARRIVE ;  /* 0x00000000000079c5 */ /* 0x000fe20000000000 */
[----:B------:R-:W-:Y:S01]  /*1a6d0*/  VIADD R10, R6, 0x80 ;  /* 0x00000080060a7836 */ /* 0x000fe20000000000 */
[----:B------:R-:W2:Y:S01]  /*1a6e0*/  SHFL.BFLY PT, R2, R5, 0x2, 0x1f ;  /* 0x0c401f0005027f89 */ /* 0x000ea200000e0000 */
[----:B------:R-:W-:Y:S01]  /*1a6f0*/  R2UR UR7, R7 ;  /* 0x00000000070772ca */ /* 0x000fe200000e0000 */
[----:B------:R-:W-:-:S02]  /*1a700*/  IMAD.MOV.U32 R11, RZ, RZ, 0x40000040 ;  /* 0x40000040ff0b7424 */ /* 0x000fc400078e00ff */
[----:B------:R-:W-:Y:S01]  /*1a710*/  IMAD.MOV.U32 R7, RZ, RZ, 0x40000040 ;  /* 0x40000040ff077424 */ /* 0x000fe200078e00ff */
[----:B01----:R-:W0:Y:S01]  /*1a720*/  SHFL.BFLY PT, R4, R3, 0x2, 0x1f ;  /* 0x0c401f0003047f89 */ /* 0x003e2200000e0000 */
[----:B------:R-:W-:Y:S02]  /*1a730*/  VIADD R22, R22, 0x1 ;  /* 0x0000000116167836 */ /* 0x000fe40000000000 */
[----:B------:R-:W-:Y:S02]  /*1a740*/  IMAD.U32 R12, RZ, RZ, UR46 ;  /* 0x0000002eff0c7e24 */ /* 0x000fe4000f8e00ff */
[----:B------:R-:W-:Y:S01]  /*1a750*/  IMAD.MOV.U32 R40, RZ, RZ, -0x800000 ;  /* 0xff800000ff287424 */ /* 0x000fe200078e00ff */
[----:B------:R-:W-:Y:S01]  /*1a760*/  ISETP.NE.AND P2, PT, R22, 0x2, PT ;  /* 0x000000021600780c */ /* 0x000fe20003f45270 */
[----:B------:R-:W-:Y:S02]  /*1a770*/  VIADD R213, R213, 0x1 ;  /* 0x00000001d5d57836 */ /* 0x000fe40000000000 */
[----:B------:R-:W-:Y:S01]  /*1a780*/  HGMMA.64x128x16.F32 R88, R180, gdesc[UR4].tnspB, R88, gsb0 ;  /* 0x41e00004b4587df0 */ /* 0x000fe20008000858 */
[----:B------:R-:W-:Y:S01]  /*1a790*/  R2UR UR6, R10 ;  /* 0x000000000a0672ca */ /* 0x000fe200000e0000 */
[----:B------:R-:W-:Y:S01]  /*1a7a0*/  VIADD R10, R6, 0x100 ;  /* 0x00000100060a7836 */ /* 0x000fe20000000000 */
[----:B------:R-:W-:Y:S01]  /*1a7b0*/  R2UR UR7, R11 ;  /* 0x000000000b0772ca */ /* 0x000fe200000e0000 */
[----:B------:R-:W-:Y:S01]  /*1a7c0*/  IMAD.MOV.U32 R11, RZ, RZ, 0x40000040 ;  /* 0x40000040ff0b7424 */ /* 0x000fe200078e00ff */
[----:B------:R-:W-:Y:S01]  /*1a7d0*/  SEL R22, R22, RZ, P2 ;  /* 0x000000ff16167207 */ /* 0x000fe20001000000 */
[----:B--2---:R-:W-:Y:S01]  /*1a7e0*/  FADD.FTZ R2, R2, R5 ;  /* 0x0000000502027221 */ /* 0x004fe20000010000 */
[----:B------:R-:W-:-:S02]  /*1a7f0*/  IMAD.MOV.U32 R5, RZ, RZ, RZ ;  /* 0x000000ffff057224 */ /* 0x000fc400078e00ff */
[----:B0-----:R-:W-:Y:S01]  /*1a800*/  FADD.FTZ R4, R4, R3 ;  /* 0x0000000304047221 */ /* 0x001fe20000010000 */
[----:B------:R-:W-:-:S04]  /*1a810*/  SEL R3, RZ, 0x1, P2 ;  /* 0x00000001ff037807 */ /* 0x000fc80001000000 */
[----:B------:R-:W0:Y:S01]  /*1a820*/  SHFL.BFLY PT, R9, R4, 0x1, 0x1f ;  /* 0x0c201f0004097f89 */ /* 0x000e2200000e0000 */
[----:B------:R-:W-:Y:S01]  /*1a830*/  LOP3.LUT R186, R186, R3, RZ, 0x3c, !PT ;  /* 0x00000003baba7212 */ /* 0x000fe200078e3cff */
[----:B------:R-:W-:Y:S01]  /*1a840*/  IMAD.MOV.U32 R3, RZ, RZ, -0x800000 ;  /* 0xff800000ff037424 */ /* 0x000fe200078e00ff */
        /* <DEDUP_REMOVED lines=27> */
[----:B------:R-:W-:Y:S01]  /*1aa00*/  VIADD R6, R6, 0x380 ;  /* 0x0000038006067836 */ /* 0x000fe20000000000 */
[----:B------:R-:W-:Y:S01]  /*1aa10*/  MOV R11, 0x40000040 ;  /* 0x40000040000b7802 */ /* 0x000fe20000000f00 */
[----:B------:R-:W-:Y:S02]  /*1aa20*/  WARPGROUP.DEPBAR.LE gsb0, 0x0 ;  /* 0x00008000000079c5 */ /* 0x000fe40000010000 */
[----:B------:R-:W-:-:S08]  /*1aa30*/  WARPGROUP.ARRIVE ;  /* 0x00000000000079c5 */ /* 0x000fd00000000000 */
[----:B------:R-:W-:Y:S01]  /*1aa40*/  HGMMA.64x128x16.F32 R88, R160, gdesc[UR4].tnspB, R88, gsb0 ;  /* 0x41e00004a0587df0 */ /* 0x000fe20008000858 */
[----:B------:R-:W-:Y:S02]  /*1aa50*/  R2UR UR6, R10 ;  /* 0x000000000a0672ca */ /* 0x000fe400000e0000 */
[----:B------:R-:W-:Y:S01]  /*1aa60*/  R2UR UR7, R11 ;  /* 0x000000000b0772ca */ /* 0x000fe200000e0000 */
[----:B0-----:R-:W-:Y:S01]  /*1aa70*/  FADD.FTZ R11, R4, R9 ;  /* 0x00000009040b7221 */ /* 0x001fe20000010000 */
[----:B------:R-:W-:-:S04]  /*1aa80*/  @!P1 VIADD R4, R13, 0x28860 ;  /* 0x000288600d049836 */ /* 0x000fc80000000000 */
[----:B------:R-:W-:Y:S02]  /*1aa90*/  FSETP.NE.FTZ.AND P3, PT, R11, RZ, PT ;  /* 0x000000ff0b00720b */ /* 0x000fe40003f75000 */
[----:B------:R-:W-:-:S11]  /*1aaa0*/  @!P1 PRMT R4, RZ, 0x654, R4 ;  /* 0x00000654ff049816 */ /* 0x000fd60000000004 */
[----:B------:R-:W0:Y:S01]  /*1aab0*/  @P3 MUFU.LG2 R9, R11 ;  /* 0x0000000b00093308 */ /* 0x000e220000000c00 */
[----:B------:R-:W-:Y:S01]  /*1aac0*/  @P3 FMUL.FTZ R12, R12, 0.69314718246459960938 ;  /* 0x3f3172180c0c3820 */ /* 0x000fe20000410000 */
[----:B0-----:R-:W-:-:S04]  /*1aad0*/  @P3 FMUL.FTZ R9, R9, 0.69314718246459960938 ;  /* 0x3f31721809093820 */ /* 0x001fc80000410000 */
[----:B------:R-:W-:Y:S01]  /*1aae0*/  @P3 FFMA.FTZ R3, R12, R8, R9 ;  /* 0x000000080c033223 */ /* 0x000fe20000010009 */
[----:B------:R-:W-:Y:S02]  /*1aaf0*/  WARPGROUP.DEPBAR.LE gsb0, 0x0 ;  /* 0x00008000000079c5 */ /* 0x000fe40000010000 */
[----:B------:R-:W-:-:S06]  /*1ab00*/  WARPGROUP.ARRIVE ;  /* 0x00000000000079c5 */ /* 0x000fcc0000000000 */
[----:B------:R-:W-:Y:S01]  /*1ab10*/  HGMMA.64x128x16.F32 R88, R156, gdesc[UR4].tnspB, R88, gsb0 ;  /* 0x41e000049c587df0 */ /* 0x000fe20008000858 */
[----:B------:R-:W-:Y:S02]  /*1ab20*/  R2UR UR6, R6 ;  /* 0x00000000060672ca */ /* 0x000fe400000e0000 */
[----:B------:R-:W-:Y:S02]  /*1ab30*/  R2UR UR7, R7 ;  /* 0x00000000070772ca */ /* 0x000fe400000e0000 */
[----:B------:R-:W0:Y:S02]  /*1ab40*/  SHFL.BFLY PT, R7, R2, 0x1, 0x1f ;  /* 0x0c201f0002077f89 */ /* 0x000e2400000e0000 */
[----:B0-----:R-:W-:Y:S01]  /*1ab50*/  FADD.FTZ R10, R2, R7 ;  /* 0x00000007020a7221 */ /* 0x001fe20000010000 */
[----:B------:R-:W-:Y:S02]  /*1ab60*/  IMAD.MOV.U32 R2, RZ, RZ, RZ ;  /* 0x000000ffff027224 */ /* 0x000fe400078e00ff */
[----:B------:R-:W-:-:S02]  /*1ab70*/  IMAD.U32 R7, RZ, RZ, UR46 ;  /* 0x0000002eff077e24 */ /* 0x000fc4000f8e00ff */
[----:B------:R-:W-:Y:S02]  /*1ab80*/  FSETP.NE.FTZ.AND P0, PT, R10, RZ, PT ;  /* 0x000000ff0a00720b */ /* 0x000fe40003f15000 */
[----:B------:R-:W-:Y:S11]  /*1ab90*/  @P3 MUFU.RCP R2, R11 ;  /* 0x0000000b00023308 */ /* 0x000ff60000001000 */
[----:B------:R-:W0:Y:S01]  /*1aba0*/  @P0 MUFU.LG2 R6, R10 ;  /* 0x0000000a00060308 */ /* 0x000e220000000c00 */
[----:B------:R-:W-:-:S07]  /*1abb0*/  @P0 FMUL.FTZ R7, R7, 0.69314718246459960938 ;  /* 0x3f31721807070820 */ /* 0x000fce0000410000 */
        /* <DEDUP_REMOVED lines=73> */
.L_x_1602:
        /* <DEDUP_REMOVED lines=11> */
[----:B------:R-:W-:Y:S01]  /*1b100*/  ULDC UR4, c[0x0][0xad4] ;  /* 0x0002b50000047ab9 */ /* 0x000fe20000000800 */
[----:B------:R-:W-:Y:S01]  /*1b110*/  F2FP.F16.F32.PACK_AB R34, R133, R132 ;  /* 0x000000848522723e */ /* 0x000fe200000000ff */
[----:B------:R-:W3:Y:S01]  /*1b120*/  S2R R5, SR_SWINHI ;  /* 0x0000000000057919 */ /* 0x000ee20000002f00 */
[----:B------:R-:W-:Y:S02]  /*1b130*/  MOV R42, R2 ;  /* 0x00000002002a7202 */ /* 0x000fe40000000f00 */
[----:B---3--:R-:W-:-:S03]  /*1b140*/  MOV R43, R5 ;  /* 0x00000005002b7202 */ /* 0x008fc60000000f00 */
[----:B--2---:R-:W-:-:S03]  /*1b150*/  IMAD.WIDE R4, R0, 0x2, R42 ;  /* 0x0000000200047825 */ /* 0x004fc600078e022a */
[C---:B------:R-:W-:Y:S02]  /*1b160*/  IADD3 R41, P0, R4.reuse, 0x40, RZ ;  /* 0x0000004004297810 */ /* 0x040fe40007f1e0ff */
[C---:B------:R-:W-:Y:S02]  /*1b170*/  LOP3.LUT R7, R4.reuse, 0x380, RZ, 0xc0, !PT ;  /* 0x0000038004077812 */ /* 0x040fe400078ec0ff */
[----:B------:R-:W-:Y:S01]  /*1b180*/  IADD3 R35, P5, R4, 0x20, RZ ;  /* 0x0000002004237810 */ /* 0x000fe20007fbe0ff */
[--C-:B------:R-:W-:Y:S01]  /*1b190*/  IMAD.X R11, RZ, RZ, R5.reuse, P0 ;  /* 0x000000ffff0b7224 */ /* 0x100fe200000e0605 */
[----:B------:R-:W-:Y:S02]  /*1b1a0*/  ISETP.NE.AND P0, PT, R208, RZ, PT ;  /* 0x000000ffd000720c */ /* 0x000fe40003f05270 */
[----:B------:R-:W-:Y:S01]  /*1b1b0*/  IADD3 R12, P1, R4, 0x60, RZ ;  /* 0x00000060040c7810 */ /* 0x000fe20007f3e0ff */
[--C-:B------:R-:W-:Y:S01]  /*1b1c0*/  IMAD.X R9, RZ, RZ, R5.reuse, P5 ;  /* 0x000000ffff097224 */ /* 0x100fe200028e0605 */
[----:B------:R-:W-:Y:S01]  /*1b1d0*/  SEL R208, R208, UR4, P0 ;  /* 0x00000004d0d07c07 */ /* 0x000fe20008000000 */
[----:B------:R-:W-:Y:S05]  /*1b1e0*/  WARPSYNC.ALL ;  /* 0x0000000000007948 */ /* 0x000fea0003800000 */
[----:B------:R-:W-:Y:S01]  /*1b1f0*/  SHF.R.U64 R7, R7, 0x3, RZ ;  /* 0x0000000307077819 */ /* 0x000fe200000012ff */
[----:B------:R-:W-:Y:S01]  /*1b200*/  IMAD.X R13, RZ, RZ, R5, P1 ;  /* 0x000000ffff0d7224 */ /* 0x000fe200008e0605 */
[----:B------:R-:W-:Y:S01]  /*1b210*/  LOP3.LUT R0, R35, 0x380, RZ, 0xc0, !PT ;  /* 0x0000038023007812 */ /* 0x000fe200078ec0ff */
[----:B------:R-:W-:Y:S01]  /*1b220*/  ULDC.64 UR4, c[0x0][0xc00] ;  /* 0x0003000000047ab9 */ /* 0x000fe20000000a00 */
[----:B------:R-:W-:Y:S01]  /*1b230*/  LOP3.LUT R6, R41, 0x380, RZ, 0xc0, !PT ;  /* 0x0000038029067812 */ /* 0x000fe200078ec0ff */
[----:B------:R-:W-:Y:S01]  /*1b240*/  ULDC.64 UR6, c[0x0][0xc08] ;  /* 0x0003020000067ab9 */ /* 0x000fe20000000a00 */
[----:B------:R-:W-:-:S02]  /*1b250*/  LOP3.LUT R8, R12, 0x380, RZ, 0xc0, !PT ;  /* 0x000003800c087812 */ /* 0x000fc400078ec0ff */
[C---:B------:R-:W-:Y:S02]  /*1b260*/  IADD3 R45, P2, R4.reuse, 0x4000, RZ ;  /* 0x00004000042d7810 */ /* 0x040fe40007f5e0ff */
[C---:B------:R-:W-:Y:S02]  /*1b270*/  IADD3 R47, P3, R4.reuse, 0x4020, RZ ;  /* 0x00004020042f7810 */ /* 0x040fe40007f7e0ff */
[C---:B-1----:R-:W-:Y:S01]  /*1b280*/  IADD3 R24, P4, R4.reuse, 0x4040, RZ ;  /* 0x0000404004187810 */ /* 0x042fe20007f9e0ff */
[--C-:B------:R-:W-:Y:S01]  /*1b290*/  IMAD.X R15, RZ, RZ, R5.reuse, P2 ;  /* 0x000000ffff0f7224 */ /* 0x100fe200010e0605 */
[----:B------:R-:W-:Y:S01]  /*1b2a0*/  BAR.SYNC.DEFER_BLOCKING 0x1, 0x100 ;  /* 0x0044000000007b1d */ /* 0x000fe20000010000 */
[----:B------:R-:W-:Y:S01]  /*1b2b0*/  IADD3 R49, P5, R4, 0x4060, RZ ;  /* 0x0000406004317810 */ /* 0x000fe20007fbe0ff */
[--C-:B------:R-:W-:Y:S01]  /*1b2c0*/  IMAD.X R29, RZ, RZ, R5.reuse, P3 ;  /* 0x000000ffff1d7224 */ /* 0x100fe200018e0605 */
[----:B------:R-:W-:Y:S01]  /*1b2d0*/  LOP3.LUT R4, R7, R4, RZ, 0x3c, !PT ;  /* 0x0000000407047212 */ /* 0x000fe200078e3cff */
[--C-:B------:R-:W-:Y:S01]  /*1b2e0*/  IMAD.X R31, RZ, RZ, R5.reuse, P4 ;  /* 0x000000ffff1f7224 */ /* 0x100fe200020e0605 */
[----:B------:R-:W-:Y:S01]  /*1b2f0*/  SHF.R.U64 R0, R0, 0x3, RZ ;  /* 0x0000000300007819 */ /* 0x000fe200000012ff */
[----:B------:R-:W-:Y:S01]  /*1b300*/  IMAD.X R33, RZ, RZ, R5, P5 ;  /* 0x000000ffff217224 */ /* 0x000fe200028e0605 */
[----:B------:R-:W-:-:S02]  /*1b310*/  SHF.R.U64 R6, R6, 0x3, RZ ;  /* 0x0000000306067819 */ /* 0x000fc400000012ff */
[----:B------:R-:W-:Y:S02]  /*1b320*/  SHF.R.U64 R7, R8, 0x3, RZ ;  /* 0x0000000308077819 */ /* 0x000fe400000012ff */
[----:B------:R-:W-:Y:S02]  /*1b330*/  LOP3.LUT R8, R0, R35, RZ, 0x3c, !PT ;  /* 0x0000002300087212 */ /* 0x000fe400078e3cff */
[----:B------:R-:W-:Y:S02]  /*1b340*/  LOP3.LUT R10, R6, R41, RZ, 0x3c, !PT ;  /* 0x00000029060a7212 */ /* 0x000fe400078e3cff */
[----:B------:R-:W-:Y:S02]  /*1b350*/  LOP3.LUT R12, R7, R12, RZ, 0x3c, !PT ;  /* 0x0000000c070c7212 */ /* 0x000fe400078e3cff */
[----:B------:R-:W-:Y:S02]  /*1b360*/  LOP3.LUT R0, R45, 0x380, RZ, 0xc0, !PT ;  /* 0x000003802d007812 */ /* 0x000fe400078ec0ff */
[----:B------:R-:W-:-:S02]  /*1b370*/  LOP3.LUT R6, R47, 0x380, RZ, 0xc0, !PT ;  /* 0x000003802f067812 */ /* 0x000fc400078ec0ff */
[----:B------:R-:W-:Y:S02]  /*1b380*/  LOP3.LUT R7, R24, 0x380, RZ, 0xc0, !PT ;  /* 0x0000038018077812 */ /* 0x000fe400078ec0ff */
[----:B------:R-:W-:Y:S02]  /*1b390*/  SHF.R.U64 R0, R0, 0x3, RZ ;  /* 0x0000000300007819 */ /* 0x000fe400000012ff */
[----:B------:R-:W-:Y:S02]  /*1b3a0*/  SHF.R.U64 R6, R6, 0x3, RZ ;  /* 0x0000000306067819 */ /* 0x000fe400000012ff */
[----:B------:R-:W-:Y:S02]  /*1b3b0*/  SHF.R.U64 R7, R7, 0x3, RZ ;  /* 0x0000000307077819 */ /* 0x000fe400000012ff */
[----:B------:R-:W-:Y:S02]  /*1b3c0*/  LOP3.LUT R32, R49, 0x380, RZ, 0xc0, !PT ;  /* 0x0000038031207812 */ /* 0x000fe400078ec0ff */
[----:B------:R-:W-:-:S02]  /*1b3d0*/  LOP3.LUT R14, R0, R45, RZ, 0x3c, !PT ;  /* 0x0000002d000e7212 */ /* 0x000fc400078e3cff */
[----:B------:R-:W-:Y:S01]  /*1b3e0*/  LOP3.LUT R28, R6, R47, RZ, 0x3c, !PT ;  /* 0x0000002f061c7212 */ /* 0x000fe200078e3cff */
[----:B------:R-:W1:Y:S01]  /*1b3f0*/  LDC.64 R44, c[0x0][0xc00] ;  /* 0x00030000ff2c7b82 */ /* 0x000e620000000a00 */
[----:B------:R-:W-:Y:S02]  /*1b400*/  LOP3.LUT R30, R7, R24, RZ, 0x3c, !PT ;  /* 0x00000018071e7212 */ /* 0x000fe400078e3cff */
[----:B------:R-:W-:Y:S02]  /*1b410*/  MOV R0, R4 ;  /* 0x0000000400007202 */ /* 0x000fe40000000f00 */
[----:B------:R-:W-:Y:S02]  /*1b420*/  F2FP.F16.F32.PACK_AB R4, R21, R20 ;  /* 0x000000141504723e */ /* 0x000fe400000000ff */
[----:B------:R-:W-:Y:S02]  /*1b430*/  F2FP.F16.F32.PACK_AB R5, R91, R90 ;  /* 0x0000005a5b05723e */ /* 0x000fe400000000ff */
[----:B------:R-:W-:-:S02]  /*1b440*/  F2FP.F16.F32.PACK_AB R6, R93, R92 ;  /* 0x0000005c5d06723e */ /* 0x000fc400000000ff */
[----:B------:R-:W-:Y:S02]  /*1b450*/  F2FP.F16.F32.PACK_AB R7, R95, R94 ;  /* 0x0000005e5f07723e */ /* 0x000fe400000000ff */
[----:B------:R-:W-:Y:S02]  /*1b460*/  SHF.R.U64 R32, R32, 0x3, RZ ;  /* 0x0000000320207819 */ /* 0x000fe400000012ff */
[----:B------:R-:W-:Y:S01]  /*1b470*/  MOV R48, R10 ;  /* 0x0000000a00307202 */ /* 0x000fe20000000f00 */
[----:B------:R2:W-:Y:S01]  /*1b480*/  STSM.16.M88.4 [R0], R4 ;  /* 0x0000000400007844 */ /* 0x0005e20000000200 */
[----:B------:R-:W-:Y:S02]  /*1b490*/  LOP3.LUT R32, R32, R49, RZ, 0x3c, !PT ;  /* 0x0000003120207212 */ /* 0x000fe400078e3cff */
[----:B------:R-:W-:Y:S02]  /*1b4a0*/  MOV R49, R8 ;  /* 0x0000000800317202 */ /* 0x000fe40000000f00 */
[----:B------:R-:W-:-:S02]  /*1b4b0*/  F2FP.F16.F32.PACK_AB R8, R105, R104 ;  /* 0x000000686908723e */ /* 0x000fc400000000ff */
[----:B------:R-:W-:Y:S02]  /*1b4c0*/  F2FP.F16.F32.PACK_AB R9, R107, R106 ;  /* 0x0000006a6b09723e */ /* 0x000fe400000000ff */
[----:B------:R-:W-:Y:S02]  /*1b4d0*/  F2FP.F16.F32.PACK_AB R10, R109, R108 ;  /* 0x0000006c6d0a723e */ /* 0x000fe400000000ff */
[----:B------:R-:W-:Y:S02]  /*1b4e0*/  F2FP.F16.F32.PACK_AB R11, R111, R110 ;  /* 0x0000006e6f0b723e */ /* 0x000fe400000000ff */
[----:B------:R-:W-:Y:S02]  /*1b4f0*/  MOV R47, R12 ;  /* 0x0000000c002f7202 */ /* 0x000fe40000000f00 */
[----:B------:R-:W-:Y:S02]  /*1b500*/  MOV R46, R14 ;  /* 0x0000000e002e7202 */ /* 0x000fe40000000f00 */
[----:B--2---:R-:W-:-:S02]  /*1b510*/  F2FP.F16.F32.PACK_AB R4, R97, R96 ;  /* 0x000000606104723e */ /* 0x004fc400000000ff */
[----:B------:R-:W-:Y:S02]  /*1b520*/  F2FP.F16.F32.PACK_AB R5, R99, R98 ;  /* 0x000000626305723e */ /* 0x000fe400000000ff */
[----:B------:R-:W-:Y:S02]  /*1b530*/  F2FP.F16.F32.PACK_AB R6, R101, R100 ;  /* 0x000000646506723e */ /* 0x000fe400000000ff */
[----:B------:R-:W-:Y:S02]  /*1b540*/  F2FP.F16.F32.PACK_AB R7, R103, R102 ;  /* 0x000000666707723e */ /* 0x000fe400000000ff */
[----:B------:R-:W-:Y:S02]  /*1b550*/  MOV R41, R28 ;  /* 0x0000001c00297202 */ /* 0x000fe40000000f00 */
[----:B------:R-:W-:Y:S01]  /*1b560*/  MOV R24, R30 ;  /* 0x0000001e00187202 */ /* 0x000fe20000000f00 */
[----:B------:R2:W-:Y:S01]  /*1b570*/  STSM.16.M88.4 [R49], R4 ;  /* 0x0000000431007844 */ /* 0x0005e20000000200 */
[----:B------:R-:W-:-:S02]  /*1b580*/  F2FP.F16.F32.PACK_AB R12, R37, R36 ;  /* 0x00000024250c723e */ /* 0x000fc400000000ff */
[----:B------:R-:W-:Y:S01]  /*1b590*/  F2FP.F16.F32.PACK_AB R13, R115, R114 ;  /* 0x00000072730d723e */ /* 0x000fe200000000ff */
[----:B------:R-:W-:Y:S01]  /*1b5a0*/  STSM.16.M88.4 [R48], R8 ;  /* 0x0000000830007844 */ /* 0x000fe20000000200 */
[----:B------:R-:W-:Y:S02]  /*1b5b0*/  F2FP.F16.F32.PACK_AB R14, R117, R116 ;  /* 0x00000074750e723e */ /* 0x000fe400000000ff */
[----:B------:R-:W-:Y:S02]  /*1b5c0*/  F2FP.F16.F32.PACK_AB R15, R119, R118 ;  /* 0x00000076770f723e */ /* 0x000fe400000000ff */
[----:B------:R-:W-:Y:S02]  /*1b5d0*/  F2FP.F16.F32.PACK_AB R28, R121, R120 ;  /* 0x00000078791c723e */ /* 0x000fe400000000ff */
[----:B------:R-:W-:Y:S01]  /*1b5e0*/  F2FP.F16.F32.PACK_AB R29, R123, R122 ;  /* 0x0000007a7b1d723e */ /* 0x000fe200000000ff */
[----:B------:R3:W-:Y:S01]  /*1b5f0*/  STSM.16.M88.4 [R47], R12 ;  /* 0x0000000c2f007844 */ /* 0x0007e20000000200 */
[----:B------:R-:W-:-:S02]  /*1b600*/  F2FP.F16.F32.PACK_AB R30, R39, R38 ;  /* 0x00000026271e723e */ /* 0x000fc400000000ff */
[----:B------:R-:W-:Y:S02]  /*1b610*/  F2FP.F16.F32.PACK_AB R31, R127, R126 ;  /* 0x0000007e7f1f723e */ /* 0x000fe400000000ff */
[----:B------:R-:W-:Y:S02]  /*1b620*/  MOV R0, R32 ;  /* 0x0000002000007202 */ /* 0x000fe40000000f00 */
[----:B------:R-:W-:Y:S01]  /*1b630*/  F2FP.F16.F32.PACK_AB R32, R129, R128 ;  /* 0x000000808120723e */ /* 0x000fe200000000ff */
[----:B------:R-:W-:Y:S01]  /*1b640*/  STSM.16.M88.4 [R46], R28 ;  /* 0x0000001c2e007844 */ /* 0x000fe20000000200 */
[----:B------:R-:W-:Y:S02]  /*1b650*/  F2FP.F16.F32.PACK_AB R33, R131, R130 ;  /* 0x000000828321723e */ /* 0x000fe400000000ff */
[----:B------:R-:W-:Y:S02]  /*1b660*/  F2FP.F16.F32.PACK_AB R35, R135, R134 ;  /* 0x000000868723723e */ /* 0x000fe400000000ff */
[----:B--2---:R-:W-:-:S02]  /*1b670*/  F2FP.F16.F32.PACK_AB R4, R137, R136 ;  /* 0x000000888904723e */ /* 0x004fc400000000ff */
[----:B------:R-:W-:Y:S01]  /*1b680*/  F2FP.F16.F32.PACK_AB R5, R139, R138 ;  /* 0x0000008a8b05723e */ /* 0x000fe200000000ff */
[----:B------:R-:W-:Y:S01]  /*1b690*/  STSM.16.M88.4 [R41], R32 ;  /* 0x0000002029007844 */ /* 0x000fe20000000200 */
[----:B------:R-:W-:Y:S01]  /*1b6a0*/  F2FP.F16.F32.PACK_AB R6, R141, R140 ;  /* 0x0000008c8d06723e */ /* 0x000fe200000000ff */
[----:B---3--:R-:W-:Y:S01]  /*1b6b0*/  IMAD.MOV.U32 R15, RZ, RZ, RZ ;  /* 0x000000ffff0f7224 */ /* 0x008fe200078e00ff */
[----:B------:R-:W-:Y:S01]  /*1b6c0*/  F2FP.F16.F32.PACK_AB R7, R143, R142 ;  /* 0x0000008e8f07723e */ /* 0x000fe200000000ff */
[----:B-1----:R-:W-:Y:S01]  /*1b6d0*/  IMAD.WIDE R12, R209, 0x4, R44 ;  /* 0x00000004d10c7825 */ /* 0x002fe200078e022c */
[----:B------:R-:W-:Y:S02]  /*1b6e0*/  F2FP.F16.F32.PACK_AB R8, R145, R144 ;  /* 0x000000909108723e */ /* 0x000fe400000000ff */
[----:B------:R-:W-:Y:S01]  /*1b6f0*/  F2FP.F16.F32.PACK_AB R9, R147, R146 ;  /* 0x000000929309723e */ /* 0x000fe200000000ff */
[----:B------:R-:W-:Y:S01]  /*1b700*/  STSM.16.M88.4 [R24], R4 ;  /* 0x0000000418007844 */ /* 0x000fe20000000200 */
[----:B------:R-:W-:-:S02]  /*1b710*/  F2FP.F16.F32.PACK_AB R10, R149, R148 ;  /* 0x00000094950a723e */ /* 0x000fc400000000ff */
[----:B------:R-:W-:Y:S02]  /*1b720*/  F2FP.F16.F32.PACK_AB R11, R151, R150 ;  /* 0x00000096970b723e */ /* 0x000fe400000000ff */
[----:B------:R-:W-:-:S03]  /*1b730*/  ISETP.NE.U32.AND P3, PT, RZ, UR4, PT ;  /* 0x00000004ff007c0c */ /* 0x000fc6000bf65070 */
[----:B------:R1:W-:Y:S01]  /*1b740*/  STSM.16.M88.4 [R0], R8 ;  /* 0x0000000800007844 */ /* 0x0003e20000000200 */
[----:B------:R-:W-:Y:S01]  /*1b750*/  BAR.SYNC.DEFER_BLOCKING 0x1, 0x100 ;  /* 0x0044000000007b1d */ /* 0x000fe20000010000 */
[----:B------:R-:W-:Y:S02]  /*1b760*/  ISETP.NE.AND.EX P3, PT, RZ, UR5, PT, P3 ;  /* 0x00000005ff007c0c */ /* 0x000fe4000bf65330 */
[----:B------:R-:W-:Y:S02]  /*1b770*/  ISETP.NE.U32.AND P0, PT, RZ, UR6, PT ;  /* 0x00000006ff007c0c */ /* 0x000fe4000bf05070 */
[----:B------:R-:W-:Y:S01]  /*1b780*/  ISETP.GT.AND P1, PT, R208, 0x1, PT ;  /* 0x00000001d000780c */ /* 0x000fe20003f24270 */
[----:B-1----:R-:W-:Y:S02]  /*1b790*/  IMAD.MOV.U32 R10, RZ, RZ, 0x9b8 ;  /* 0x000009b8ff0a7424 */ /* 0x002fe400078e00ff */
[----:B------:R-:W1:Y:S06]  /*1b7a0*/  LDC R0, c[0x0][0xbe8] ;  /* 0x0002fa00ff007b82 */ /* 0x000e6c0000000800 */
[----:B------:R-:W5:Y:S01]  /*1b7b0*/  @P3 LDG.E R15, desc[UR42][R12.64] ;  /* 0x0000002a0c0f3981 */ /* 0x000f62000c1e1900 */
[----:B------:R-:W-:Y:S01]  /*1b7c0*/  ISETP.NE.AND.EX P0, PT, RZ, UR7, PT, P0 ;  /* 0x00000007ff007c0c */ /* 0x000fe2000bf05300 */
[----:B------:R-:W-:-:S02]  /*1b7d0*/  ULDC UR6, c[0x0][0xa88] ;  /* 0x0002a20000067ab9 */ /* 0x000fc40000000800 */
[----:B------:R-:W-:-:S10]  /*1b7e0*/  IMAD.U32 R29, RZ, RZ, UR6 ;  /* 0x00000006ff1d7e24 */ /* 0x000fd4000f8e00ff */
[----:B------:R-:W2:Y:S01]  /*1b7f0*/  @P0 LDC.64 R4, c[0x0][0xc08] ;  /* 0x00030200ff040b82 */ /* 0x000ea20000000a00 */
[----:B------:R-:W-:-:S07]  /*1b800*/  SEL R10, R10, 0x978, P1 ;  /* 0x000009780a0a7807 */ /* 0x000fce0000800000 */
[----:B------:R3:W4:Y:S08]  /*1b810*/  LDC.64 R6, c[0x0][R10+0x218] ;  /* 0x000086000a067b82 */ /* 0x0007300000000a00 */
[----:B------:R3:W0:Y:S01]  /*1b820*/  LDC.64 R8, c[0x0][R10+0x228] ;  /* 0x00008a000a087b82 */ /* 0x0006220000000a00 */
[----:B--2---:R-:W-:-:S05]  /*1b830*/  @P0 IMAD.WIDE R4, R209, 0x4, R4 ;  /* 0x00000004d1040825 */ /* 0x004fca00078e0204 */
[----:B------:R2:W5:Y:S01]  /*1b840*/  @P0 LDG.E R29, desc[UR42][R4.64] ;  /* 0x0000002a041d0981 */ /* 0x000562000c1e1900 */
[----:B-1----:R-:W-:Y:S01]  /*1b850*/  ISETP.NE.AND P2, PT, R0, 0x1, PT ;  /* 0x000000010000780c */ /* 0x002fe20003f45270 */
[----:B--2---:R3:W1:Y:S01]  /*1b860*/  LDC.64 R4, c[0x0][R10+0x220] ;  /* 0x000088000a047b82 */ /* 0x0046620000000a00 */
[----:B0---4-:R-:W-:Y:S11]  /*1b870*/  @P0 BRA `(.L_x_1731) ;  /* 0x0000000000100947 */ /* 0x011ff60003800000 */
[----:B------:R-:W-:Y:S05]  /*1b880*/  @!P3 BRA `(.L_x_1731) ;  /* 0x00000000000cb947 */ /* 0x000fea0003800000 */
[----:B------:R-:W2:Y:S04]  /*1b890*/  LDG.E R14, desc[UR42][R12.64] ;  /* 0x0000002a0c0e7981 */ /* 0x000ea8000c1e1900 */
[----:B-----5:R-:W2:Y:S02]  /*1b8a0*/  LDG.E R29, desc[UR42][R12.64+0x4] ;  /* 0x0000042a0c1d7981 */ /* 0x020ea4000c1e1900 */
[----:B--2---:R-:W-:-:S07]  /*1b8b0*/  IMAD.IADD R29, R29, 0x1, -R14 ;  /* 0x000000011d1d7824 */ /* 0x004fce00078e0a0e */
.L_x_1731:
[----:B------:R-:W2:Y:S01]  /*1b8c0*/  LDL R28, [R1+0x48] ;  /* 0x00004800011c7983 */ /* 0x000ea20000100800 */
[----:B---3--:R-:W0:Y:S01]  /*1b8d0*/  LDC.64 R10, c[0x0][R10+0x210] ;  /* 0x000084000a0a7b82 */ /* 0x008e220000000a00 */
[----:B------:R-:W-:Y:S01]  /*1b8e0*/  ISETP.NE.U32.AND P0, PT, RZ, UR4, PT ;  /* 0x00000004ff007c0c */ /* 0x000fe2000bf05070 */
[-C--:B------:R-:W-:Y:S01]  /*1b8f0*/  IMAD R33, R7, R206.reuse, RZ ;  /* 0x000000ce07217224 */ /* 0x080fe200078e02ff */
[----:B------:R-:W-:Y:S01]  /*1b900*/  SHF.R.S32.HI R14, RZ, 0x1f, R209 ;  /* 0x0000001fff0e7819 */ /* 0x000fe200000114d1 */
[----:B------:R-:W-:Y:S01]  /*1b910*/  IMAD.WIDE.U32 R6, R6, R206, RZ ;  /* 0x000000ce06067225 */ /* 0x000fe200078e00ff */
[----:B------:R-:W-:-:S03]  /*1b920*/  ISETP.NE.AND.EX P0, PT, RZ, UR5, PT, P0 ;  /* 0x00000005ff007c0c */ /* 0x000fc6000bf05300 */
[----:B------:R-:W3:Y:S01]  /*1b930*/  @P2 LDC R24, c[0x0][0xbec] ;  /* 0x0002fb00ff182b82 */ /* 0x000ee20000000800 */
[----:B------:R-:W-:Y:S01]  /*1b940*/  SEL R57, R209, RZ, !P0 ;  /* 0x000000ffd1397207 */ /* 0x000fe20004000000 */
[----:B------:R-:W-:Y:S01]  /*1b950*/  IMAD.IADD R45, R195, 0x1, R192 ;  /* 0x00000001c32d7824 */ /* 0x000fe200078e02c0 */
[----:B------:R-:W-:Y:S01]  /*1b960*/  SEL R31, R14, RZ, !P0 ;  /* 0x000000ff0e1f7207 */ /* 0x000fe20004000000 */
[----:B------:R-:W-:Y:S01]  /*1b970*/  IMAD.IADD R7, R7, 0x1, R33 ;  /* 0x0000000107077824 */ /* 0x000fe200078e0221 */
[----:B-----5:R-:W-:Y:S01]  /*1b980*/  SHF.R.S32.HI R14, RZ, 0x1f, R15 ;  /* 0x0000001fff0e7819 */ /* 0x020fe2000001140f */
[----:B-1----:R-:W-:Y:S02]  /*1b990*/  IMAD R5, R5, R57, RZ ;  /* 0x0000003905057224 */ /* 0x002fe400078e02ff */
[----:B------:R-:W1:Y:S02]  /*1b9a0*/  @P2 LDC R41, c[0x0][0xbf0] ;  /* 0x0002fc00ff292b82 */ /* 0x000e640000000800 */
[C---:B------:R-:W-:Y:S01]  /*1b9b0*/  IMAD R35, R4.reuse, R31, R5 ;  /* 0x0000001f04237224 */ /* 0x040fe200078e0205 */
[----:B------:R-:W-:Y:S01]  /*1b9c0*/  SEL R31, R215, RZ, P1 ;  /* 0x000000ffd71f7207 */ /* 0x000fe20000800000 */
[----:B------:R-:W-:-:S04]  /*1b9d0*/  IMAD.WIDE.U32 R4, R4, R57, RZ ;  /* 0x0000003904047225 */ /* 0x000fc800078e00ff */
[----:B------:R-:W4:Y:S01]  /*1b9e0*/  LDC.64 R12, c[0x0][0xba8] ;  /* 0x0002ea00ff0c7b82 */ /* 0x000f220000000a00 */
[----:B------:R-:W-:Y:S01]  /*1b9f0*/  IADD3 R6, P0, P3, R4, R6, R15 ;  /* 0x0000000604067210 */ /* 0x000fe20007b1e00f */
[----:B------:R-:W-:Y:S02]  /*1ba00*/  IMAD.IADD R35, R5, 0x1, R35 ;  /* 0x0000000105237824 */ /* 0x000fe400078e0223 */
[----:B------:R-:W-:Y:S02]  /*1ba10*/  IMAD.MOV.U32 R5, RZ, RZ, R45 ;  /* 0x000000ffff057224 */ /* 0x000fe400078e002d */
[----:B------:R-:W-:Y:S01]  /*1ba20*/  IMAD R33, R9, R31, RZ ;  /* 0x0000001f09217224 */ /* 0x000fe200078e02ff */
[----:B------:R-:W-:Y:S01]  /*1ba30*/  IADD3.X R7, R35, R7, R14, P0, P3 ;  /* 0x0000000723077210 */ /* 0x000fe200007e640e */
[----:B---3--:R-:W-:-:S04]  /*1ba40*/  @P2 IMAD.HI.U32 R4, R45, R24, RZ ;  /* 0x000000182d042227 */ /* 0x008fc800078e00ff */
[----:B------:R-:W-:Y:S01]  /*1ba50*/  IMAD.WIDE.U32 R8, R8, R31, RZ ;  /* 0x0000001f08087225 */ /* 0x000fe200078e00ff */
[----:B-1----:R-:W-:-:S03]  /*1ba60*/  @P2 SHF.R.U32.HI R5, RZ, R41, R4 ;  /* 0x00000029ff052219 */ /* 0x002fc60000011604 */
[----:B------:R-:W-:Y:S01]  /*1ba70*/  IMAD.IADD R33, R9, 0x1, R33 ;  /* 0x0000000109217824 */ /* 0x000fe200078e0221 */
[----:B------:R-:W-:Y:S01]  /*1ba80*/  IADD3 R8, P0, P3, R5, R6, R8 ;  /* 0x0000000605087210 */ /* 0x000fe20007b1e008 */
[--C-:B------:R-:W-:Y:S01]  /*1ba90*/  IMAD.MOV R31, RZ, RZ, -R5.reuse ;  /* 0x000000ffff1f7224 */ /* 0x100fe200078e0a05 */
[----:B------:R-:W-:Y:S01]  /*1baa0*/  SHF.R.S32.HI R4, RZ, 0x1f, R5 ;  /* 0x0000001fff047819 */ /* 0x000fe20000011405 */
[----:B----4-:R-:W1:Y:S02]  /*1bab0*/  @!P1 LDC R12, c[0x0][0xb50] ;  /* 0x0002d400ff0c9b82 */ /* 0x010e640000000800 */
[----:B------:R-:W-:Y:S01]  /*1bac0*/  IMAD R5, R0, R31, R45 ;  /* 0x0000001f00057224 */ /* 0x000fe200078e022d */
[----:B------:R-:W-:-:S03]  /*1bad0*/  IADD3.X R9, R4, R7, R33, P0, P3 ;  /* 0x0000000704097210 */ /* 0x000fc600007e6421 */
[-C--:B0-----:R-:W-:Y:S01]  /*1bae0*/  IMAD R4, R11, R5.reuse, RZ ;  /* 0x000000050b047224 */ /* 0x081fe200078e02ff */
[----:B------:R-:W-:Y:S01]  /*1baf0*/  SHF.R.S32.HI R7, RZ, 0x1f, R5 ;  /* 0x0000001fff077819 */ /* 0x000fe20000011405 */
[C---:B------:R-:W-:Y:S01]  /*1bb00*/  IMAD.WIDE.U32 R8, R10.reuse, R5, R8 ;  /* 0x000000050a087225 */ /* 0x040fe200078e0008 */
[----:B------:R-:W0:Y:S03]  /*1bb10*/  @!P1 LDC R13, c[0x0][0xb54] ;  /* 0x0002d500ff0d9b82 */ /* 0x000e260000000800 */
[----:B------:R-:W-:-:S04]  /*1bb20*/  IMAD R7, R10, R7, R4 ;  /* 0x000000070a077224 */ /* 0x000fc800078e0204 */
[----:B------:R-:W-:Y:S02]  /*1bb30*/  IMAD.IADD R4, R9, 0x1, R7 ;  /* 0x0000000109047824 */ /* 0x000fe400078e0207 */
[----:B------:R-:W-:Y:S01]  /*1bb40*/  IMAD R9, R29, R0, RZ ;  /* 0x000000001d097224 */ /* 0x000fe200078e02ff */
[----:B-1----:R-:W-:-:S05]  /*1bb50*/  LEA R12, P0, R8, R12, 0x2 ;  /* 0x0000000c080c7211 */ /* 0x002fca00078010ff */
[----:B------:R-:W-:Y:S01]  /*1bb60*/  SHFL.IDX PT, R6, R12, 0x1, 0x1c1f ;  /* 0x003c1f000c067f89 */ /* 0x000fe200000e0000 */
[----:B0-----:R-:W-:-:S03]  /*1bb70*/  LEA.HI.X R13, R8, R13, R4, 0x2, P0 ;  /* 0x0000000d080d7211 */ /* 0x001fc600000f1404 */
[----:B------:R-:W-:Y:S01]  /*1bb80*/  SHFL.IDX PT, R4, R12, RZ, 0x1c1f ;  /* 0x001c1fff0c047589 */ /* 0x000fe200000e0000 */
[----:B------:R-:W-:-:S03]  /*1bb90*/  LOP3.LUT P0, RZ, R233, 0x3, RZ, 0xc0, !PT ;  /* 0x00000003e9ff7812 */ /* 0x000fc6000780c0ff */
[----:B------:R-:W0:Y:S04]  /*1bba0*/  SHFL.IDX PT, R5, R13, RZ, 0x1c1f ;  /* 0x001c1fff0d057589 */ /* 0x000e2800000e0000 */
[----:B------:R-:W1:Y:S01]  /*1bbb0*/  SHFL.IDX PT, R7, R13, 0x1, 0x1c1f ;  /* 0x003c1f000d077f89 */ /* 0x000e6200000e0000 */
[----:B--2---:R-:W-:-:S04]  /*1bbc0*/  IMAD.IADD R10, R28, 0x1, R192 ;  /* 0x000000011c0a7824 */ /* 0x004fc800078e02c0 */
[C---:B------:R-:W-:Y:S01]  /*1bbd0*/  VIADD R8, R10.reuse, 0x8 ;  /* 0x000000080a087836 */ /* 0x040fe20000000000 */
[----:B------:R-:W-:-:S04]  /*1bbe0*/  ISETP.GE.OR P3, PT, R10, R9, P0 ;  /* 0x000000090a00720c */ /* 0x000fc80000766670 */
[----:B------:R-:W-:-:S09]  /*1bbf0*/  ISETP.GE.OR P0, PT, R8, R9, P0 ;  /* 0x000000090800720c */ /* 0x000fd20000706670 */
[----:B0-----:R0:W-:Y:S04]  /*1bc00*/  @!P3 ST.E desc[UR42][R4.64], R40 ;  /* 0x000000280400b985 */ /* 0x0011e8000c10192a */
[----:B-1----:R0:W-:Y:S01]  /*1bc10*/  @!P0 ST.E desc[UR42][R6.64], R3 ;  /* 0x0000000306008985 */ /* 0x0021e2000c10192a */
[----:B------:R-:W-:Y:S05]  /*1bc20*/  @P1 BRA `(.L_x_1732) ;  /* 0x0000000800a41947 */ /* 0x000fea0003800000 */
[----:B------:R-:W-:Y:S01]  /*1bc30*/  IMAD.SHL.U32 R28, R23, 0x40, RZ ;  /* 0x00000040171c7824 */ /* 0x000fe200078e00ff */
[----:B------:R-:W-:Y:S01]  /*1bc40*/  ULDC.64 UR4, c[0x0][0xaa0] ;  /* 0x0002a80000047ab9 */ /* 0x000fe20000000a00 */
[----:B------:R-:W1:Y:S02]  /*1bc50*/  @P2 LDC R13, c[0x0][0xbec] ;  /* 0x0002fb00ff0d2b82 */ /* 0x000e640000000800 */
[----:B0-----:R-:W-:-:S04]  /*1bc60*/  IMAD.IADD R3, R16, 0x1, R28 ;  /* 0x0000000110037824 */ /* 0x001fc800078e021c */
[----:B------:R-:W-:-:S03]  /*1bc70*/  IMAD.WIDE R42, R3, 0x2, R42 ;  /* 0x00000002032a7825 */ /* 0x000fc600078e022a */
[C---:B------:R-:W-:Y:S02]  /*1bc80*/  IADD3 R33, P0, R42.reuse, 0x2000, RZ ;  /* 0x000020002a217810 */ /* 0x040fe40007f1e0ff */
[----:B------:R-:W-:Y:S02]  /*1bc90*/  IADD3 R29, P5, R42, 0x1000, RZ ;  /* 0x000010002a1d7810 */ /* 0x000fe40007fbe0ff */
[----:B------:R-:W-:Y:S02]  /*1bca0*/  LOP3.LUT R32, R33, 0x380, RZ, 0xc0, !PT ;  /* 0x0000038021207812 */ /* 0x000fe400078ec0ff */
[----:B------:R-:W-:Y:S02]  /*1bcb0*/  LOP3.LUT R28, R29, 0x380, RZ, 0xc0, !PT ;  /* 0x000003801d1c7812 */ /* 0x000fe400078ec0ff */
[----:B------:R-:W-:Y:S01]  /*1bcc0*/  SHF.R.U64 R32, R32, 0x3, RZ ;  /* 0x0000000320207819 */ /* 0x000fe200000012ff */
[----:B------:R-:W-:Y:S01]  /*1bcd0*/  IMAD R14, R14, UR4, RZ ;  /* 0x000000040e0e7c24 */ /* 0x000fe2000f8e02ff */
[----:B------:R-:W-:-:S02]  /*1bce0*/  SHF.R.U64 R28, R28, 0x3, RZ ;  /* 0x000000031c1c7819 */ /* 0x000fc400000012ff */
[----:B------:R-:W-:Y:S02]  /*1bcf0*/  LOP3.LUT R32, R32, R33, RZ, 0x3c, !PT ;  /* 0x0000002120207212 */ /* 0x000fe400078e3cff */
[----:B------:R-:W-:Y:S02]  /*1bd00*/  IADD3.X R33, RZ, R43, RZ, P0, !PT ;  /* 0x0000002bff217210 */ /* 0x000fe400007fe4ff */
[----:B------:R-:W-:Y:S02]  /*1bd10*/  IADD3 R6, P0, R42, 0x7000, RZ ;  /* 0x000070002a067810 */ /* 0x000fe40007f1e0ff */
[----:B------:R-:W-:Y:S01]  /*1bd20*/  LOP3.LUT R28, R28, R29, RZ, 0x3c, !PT ;  /* 0x0000001d1c1c7212 */ /* 0x000fe200078e3cff */
[--C-:B------:R-:W-:Y:S01]  /*1bd30*/  IMAD.X R29, RZ, RZ, R43.reuse, P5 ;  /* 0x000000ffff1d7224 */ /* 0x100fe200028e062b */
[----:B------:R-:W-:Y:S01]  /*1bd40*/  LOP3.LUT R3, R6, 0x380, RZ, 0xc0, !PT ;  /* 0x0000038006037812 */ /* 0x000fe200078ec0ff */
[----:B------:R-:W-:Y:S01]  /*1bd50*/  IMAD.WIDE.U32 R10, R15, UR4, RZ ;  /* 0x000000040f0a7c25 */ /* 0x000fe2000f8e00ff */
[C---:B------:R-:W-:Y:S01]  /*1bd60*/  IADD3 R37, P1, R42.reuse, 0x3000, RZ ;  /* 0x000030002a257810 */ /* 0x040fe20007f3e0ff */
[----:B------:R-:W5:Y:S01]  /*1bd70*/  LD.E.128 R32, desc[UR42][R32.64] ;  /* 0x0000002a20207980 */ /* 0x000f62000c101d00 */
[----:B------:R-:W-:Y:S01]  /*1bd80*/  SHF.R.U64 R3, R3, 0x3, RZ ;  /* 0x0000000303037819 */ /* 0x000fe200000012ff */
[----:B------:R-:W-:Y:S01]  /*1bd90*/  IMAD.X R53, RZ, RZ, R43, P0 ;  /* 0x000000ffff357224 */ /* 0x000fe200000e062b */
[C---:B------:R-:W-:Y:S01]  /*1bda0*/  IADD3 R41, P3, R42.reuse, 0x4000, RZ ;  /* 0x000040002a297810 */ /* 0x040fe20007f7e0ff */
[----:B------:R-:W5:Y:S01]  /*1bdb0*/  LD.E.128 R28, desc[UR42][R28.64] ;  /* 0x0000002a1c1c7980 */ /* 0x000f62000c101d00 */
[----:B------:R-:W-:Y:S01]  /*1bdc0*/  LOP3.LUT R52, R3, R6, RZ, 0x3c, !PT ;  /* 0x0000000603347212 */ /* 0x000fe200078e3cff */
[----:B------:R-:W-:Y:S01]  /*1bdd0*/  IMAD R3, R15, UR5, R14 ;  /* 0x000000050f037c24 */ /* 0x000fe2000f8e020e */
[C---:B------:R-:W-:Y:S01]  /*1bde0*/  IADD3 R45, P4, R42.reuse, 0x5000, RZ ;  /* 0x000050002a2d7810 */ /* 0x040fe20007f9e0ff */
[----:B------:R-:W0:Y:S01]  /*1bdf0*/  @P2 LDC R14, c[0x0][0xbf0] ;  /* 0x0002fc00ff0e2b82 */ /* 0x000e220000000800 */
[----:B------:R-:W-:Y:S01]  /*1be00*/  IADD3 R49, P5, R42, 0x6000, RZ ;  /* 0x000060002a317810 */ /* 0x000fe20007fbe0ff */
[----:B------:R-:W-:Y:S01]  /*1be10*/  ULDC.64 UR4, c[0x0][0xae8] ;  /* 0x0002ba0000047ab9 */ /* 0x000fe20000000a00 */
[----:B------:R-:W-:Y:S01]  /*1be20*/  LOP3.LUT R36, R37, 0x380, RZ, 0xc0, !PT ;  /* 0x0000038025247812 */ /* 0x000fe200078ec0ff */
[----:B------:R-:W5:Y:S01]  /*1be30*/  LD.E.128 R52, desc[UR42][R52.64] ;  /* 0x0000002a34347980 */ /* 0x000f62000c101d00 */
[----:B------:R-:W-:-:S02]  /*1be40*/  LOP3.LUT R40, R41, 0x380, RZ, 0xc0, !PT ;  /* 0x0000038029287812 */ /* 0x000fc400078ec0ff */
[----:B------:R-:W-:Y:S02]  /*1be50*/  LOP3.LUT R44, R45, 0x380, RZ, 0xc0, !PT ;  /* 0x000003802d2c7812 */ /* 0x000fe400078ec0ff */
[----:B------:R-:W-:Y:S02]  /*1be60*/  LOP3.LUT R48, R49, 0x380, RZ, 0xc0, !PT ;  /* 0x0000038031307812 */ /* 0x000fe400078ec0ff */
[----:B------:R-:W-:Y:S01]  /*1be70*/  LOP3.LUT R5, R42, 0x380, RZ, 0xc0, !PT ;  /* 0x000003802a057812 */ /* 0x000fe200078ec0ff */
[----:B------:R-:W-:Y:S01]  /*1be80*/  IMAD.IADD R11, R11, 0x1, R3 ;  /* 0x000000010b0b7824 */ /* 0x000fe200078e0203 */
[----:B------:R-:W-:Y:S01]  /*1be90*/  SHF.R.U64 R36, R36, 0x3, RZ ;  /* 0x0000000324247819 */ /* 0x000fe200000012ff */
[----:B------:R-:W-:Y:S01]  /*1bea0*/  IMAD R3, R207, 0x20, R23 ;  /* 0x00000020cf037824 */ /* 0x000fe200078e0217 */
[----:B------:R-:W-:Y:S02]  /*1beb0*/  SHF.R.U64 R40, R40, 0x3, RZ ;  /* 0x0000000328287819 */ /* 0x000fe400000012ff */
[----:B------:R-:W-:-:S02]  /*1bec0*/  SHF.R.U64 R44, R44, 0x3, RZ ;  /* 0x000000032c2c7819 */ /* 0x000fc400000012ff */
[----:B------:R-:W-:Y:S02]  /*1bed0*/  SHF.R.U64 R48, R48, 0x3, RZ ;  /* 0x0000000330307819 */ /* 0x000fe400000012ff */
[----:B------:R-:W-:Y:S01]  /*1bee0*/  SHF.R.U64 R5, R5, 0x3, RZ ;  /* 0x0000000305057819 */ /* 0x000fe200000012ff */
[----:B------:R-:W-:Y:S01]  /*1bef0*/  IMAD.WIDE.U32 R10, R206, UR4, R10 ;  /* 0x00000004ce0a7c25 */ /* 0x000fe2000f8e000a */
        /* <DEDUP_REMOVED lines=9> */
[----:B------:R-:W-:Y:S01]  /*1bf90*/  SHF.R.S32.HI R8, RZ, 0x1f, R57 ;  /* 0x0000001fff087819 */ /* 0x000fe20000011439 */
[----:B------:R-:W-:Y:S01]  /*1bfa0*/  IMAD.MOV.U32 R5, RZ, RZ, R43 ;  /* 0x000000ffff057224 */ /* 0x000fe200078e002b */
[----:B------:R-:W5:Y:S01]  /*1bfb0*/  LD.E.128 R36, desc[UR42][R36.64] ;  /* 0x0000002a24247980 */ /* 0x000f62000c101d00 */
[----:B------:R-:W-:-:S02]  /*1bfc0*/  IMAD.IADD R12, R192, 0x1, R3 ;  /* 0x00000001c00c7824 */ /* 0x000fc400078e0203 */
[----:B------:R-:W-:Y:S01]  /*1bfd0*/  IMAD R11, R206, UR5, R11 ;  /* 0x00000005ce0b7c24 */ /* 0x000fe2000f8e020b */
[----:B------:R-:W-:Y:S01]  /*1bfe0*/  ULDC.64 UR4, c[0x0][0xaf0] ;  /* 0x0002bc0000047ab9 */ /* 0x000fe20000000a00 */
[----:B-1----:R-:W-:Y:S01]  /*1bff0*/  @P2 IMAD.HI.U32 R3, R12, R13, RZ ;  /* 0x0000000d0c032227 */ /* 0x002fe200078e00ff */
[----:B------:R-:W5:Y:S03]  /*1c000*/  LD.E.128 R4, desc[UR42][R4.64] ;  /* 0x0000002a04047980 */ /* 0x000f66000c101d00 */
[----:B------:R-:W-:Y:S01]  /*1c010*/  IMAD R8, R8, UR4, RZ ;  /* 0x0000000408087c24 */ /* 0x000fe2000f8e02ff */
[----:B------:R-:W5:Y:S01]  /*1c020*/  LD.E.128 R40, desc[UR42][R40.64] ;  /* 0x0000002a28287980 */ /* 0x000f62000c101d00 */
[----:B------:R-:W-:-:S03]  /*1c030*/  IMAD.MOV.U32 R13, RZ, RZ, R12 ;  /* 0x000000ffff0d7224 */ /* 0x000fc600078e000c */
[----:B------:R-:W5:Y:S01]  /*1c040*/  LD.E.128 R44, desc[UR42][R44.64] ;  /* 0x0000002a2c2c7980 */ /* 0x000f62000c101d00 */
[----:B------:R-:W-:-:S03]  /*1c050*/  IMAD R15, R57, UR5, R8 ;  /* 0x00000005390f7c24 */ /* 0x000fc6000f8e0208 */
[----:B------:R-:W5:Y:S01]  /*1c060*/  LD.E.128 R48, desc[UR42][R48.64] ;  /* 0x0000002a30307980 */ /* 0x000f62000c101d00 */
[----:B------:R-:W-:Y:S01]  /*1c070*/  IMAD.WIDE.U32 R10, R57, UR4, R10 ;  /* 0x00000004390a7c25 */ /* 0x000fe2000f8e000a */
[----:B0-----:R-:W-:Y:S01]  /*1c080*/  @P2 SHF.R.U32.HI R13, RZ, R14, R3 ;  /* 0x0000000eff0d2219 */ /* 0x001fe20000011603 */
[----:B------:R-:W-:Y:S01]  /*1c090*/  ULDC.64 UR4, c[0x0][0xae0] ;  /* 0x0002b80000047ab9 */ /* 0x000fe20000000a00 */
[----:B------:R-:W-:Y:S01]  /*1c0a0*/  @!PT LDS RZ, [RZ] ;  /* 0x00000000fffff984 */ /* 0x000fe20000000800 */
[----:B------:R-:W-:Y:S01]  /*1c0b0*/  @!PT LDS RZ, [RZ] ;  /* 0x00000000fffff984 */ /* 0x000fe20000000800 */
[----:B------:R-:W-:Y:S01]  /*1c0c0*/  @!PT LDS RZ, [RZ] ;  /* 0x00000000fffff984 */ /* 0x000fe20000000800 */
[----:B------:R-:W-:Y:S01]  /*1c0d0*/  @!PT LDS RZ, [RZ] ;  /* 0x00000000fffff984 */ /* 0x000fe20000000800 */
[----:B------:R0:W-:Y:S06]  /*1c0e0*/  MEMBAR.ALL.CTA ;  /* 0x0000000000007992 */ /* 0x0001ec0000008000 */
[----:B0-----:R-:W0:Y:S01]  /*1c0f0*/  FENCE.VIEW.ASYNC.S ;  /* 0x00000000000073c6 */ /* 0x001e220000000000 */
[----:B------:R-:W-:Y:S01]  /*1c100*/  IMAD.IADD R11, R11, 0x1, R15 ;  /* 0x000000010b0b7824 */ /* 0x000fe200078e020f */
[--C-:B------:R-:W-:Y:S01]  /*1c110*/  SHF.R.S32.HI R8, RZ, 0x1f, R13.reuse ;  /* 0x0000001fff087819 */ /* 0x100fe2000001140d */
[----:B------:R-:W-:-:S04]  /*1c120*/  IMAD.MOV R15, RZ, RZ, -R13 ;  /* 0x000000ffff0f7224 */ /* 0x000fc800078e0a0d */
[----:B------:R-:W-:Y:S02]  /*1c130*/  IMAD R15, R0, R15, R12 ;  /* 0x0000000f000f7224 */ /* 0x000fe400078e020c */
[----:B------:R-:W-:Y:S02]  /*1c140*/  IMAD R8, R8, UR4, RZ ;  /* 0x0000000408087c24 */ /* 0x000fe4000f8e02ff */
[----:B------:R-:W-:Y:S01]  /*1c150*/  VIADD R3, R2, 0x28820 ;  /* 0x0002882002037836 */ /* 0x000fe20000000000 */
[----:B------:R-:W-:Y:S01]  /*1c160*/  SHF.R.S32.HI R0, RZ, 0x1f, R15 ;  /* 0x0000001fff007819 */ /* 0x000fe2000001140f */
[C---:B------:R-:W-:Y:S02]  /*1c170*/  IMAD R21, R13.reuse, UR5, R8 ;  /* 0x000000050d157c24 */ /* 0x040fe4000f8e0208 */
[----:B------:R-:W-:Y:S01]  /*1c180*/  IMAD.WIDE.U32 R10, R13, UR4, R10 ;  /* 0x000000040d0a7c25 */ /* 0x000fe2000f8e000a */
[----:B------:R-:W-:Y:S01]  /*1c190*/  ULDC.64 UR4, c[0x0][0xad8] ;  /* 0x0002b60000047ab9 */ /* 0x000fe20000000a00 */
[----:B------:R-:W-:-:S02]  /*1c1a0*/  PRMT R3, RZ, 0x654, R3 ;  /* 0x00000654ff037816 */ /* 0x000fc40000000003 */
[----:B------:R-:W-:Y:S02]  /*1c1b0*/  IMAD.IADD R11, R11, 0x1, R21 ;  /* 0x000000010b0b7824 */ /* 0x000fe400078e0215 */
[----:B------:R-:W-:Y:S02]  /*1c1c0*/  IMAD R0, R0, UR4, RZ ;  /* 0x0000000400007c24 */ /* 0x000fe4000f8e02ff */
[C---:B------:R-:W-:Y:S01]  /*1c1d0*/  IMAD.WIDE.U32 R10, R15.reuse, UR4, R10 ;  /* 0x000000040f0a7c25 */ /* 0x040fe2000f8e000a */
[----:B0-----:R0:W-:Y:S03]  /*1c1e0*/  SYNCS.ARRIVE.TRANS64.RED.A1T0 RZ, [R3+URZ], RZ ;  /* 0x000000ff03ff79a7 */ /* 0x0011e6000810043f */
[----:B0-----:R-:W-:Y:S01]  /*1c1f0*/  IMAD R3, R15, UR5, R0 ;  /* 0x000000050f037c24 */ /* 0x001fe2000f8e0200 */
[----:B------:R-:W-:Y:S02]  /*1c200*/  ULDC.64 UR4, c[0x0][0xa80] ;  /* 0x0002a00000047ab9 */ /* 0x000fe40000000a00 */
[----:B------:R-:W-:Y:S01]  /*1c210*/  LEA R0, P0, R10, UR4, 0x1 ;  /* 0x000000040a007c11 */ /* 0x000fe2000f8008ff */
[----:B------:R-:W-:Y:S01]  /*1c220*/  IMAD.IADD R3, R11, 0x1, R3 ;  /* 0x000000010b037824 */ /* 0x000fe200078e0203 */
[----:B------:R-:W-:Y:S01]  /*1c230*/  UMOV UR4, 0xffffffff ;  /* 0xffffffff00047882 */ /* 0x000fe20000000000 */
[----:B------:R-:W-:-:S03]  /*1c240*/  IMAD.IADD R192, R23, 0x1, R192 ;  /* 0x0000000117c07824 */ /* 0x000fc600078e02c0 */
[----:B------:R-:W-:Y:S01]  /*1c250*/  LEA.HI.X R8, R10, UR5, R3, 0x1, P0 ;  /* 0x000000050a087c11 */ /* 0x000fe200080f0c03 */
[----:B------:R-:W-:Y:S06]  /*1c260*/  BRA.DIV UR4, `(.L_x_1733) ;  /* 0x000000be04d07947 */ /* 0x000fec000b800000 */
[----:B------:R0:W1:Y:S04]  /*1c270*/  SHFL.IDX PT, R3, R8, RZ, 0x181f ;  /* 0x00181fff08037589 */ /* 0x00006800000e0000 */
[----:B------:R0:W2:Y:S02]  /*1c280*/  SHFL.IDX PT, R14, R0, RZ, 0x181f ;  /* 0x00181fff000e7589 */ /* 0x0000a400000e0000 */
.L_x_1992:
[----:B------:R-:W-:Y:S01]  /*1c290*/  ISETP.GE.AND P0, PT, R192, R9, PT ;  /* 0x00000009c000720c */ /* 0x000fe20003f06270 */
[----:B------:R-:W-:-:S12]  /*1c2a0*/  BSSY B1, `(.L_x_1734) ;  /* 0x000000b000017945 */ /* 0x000fd80003800000 */
[----:B------:R-:W-:Y:S05]  /*1c2b0*/  @P0 BRA `(.L_x_1735) ;  /* 0x0000000000240947 */ /* 0x000fea0003800000 */
[----:B------:R-:W-:Y:S02]  /*1c2c0*/  ULDC UR4, c[0x0][0xac8] ;  /* 0x0002b20000047ab9 */ /* 0x000fe40000000800 */
[----:B------:R-:W-:Y:S02]  /*1c2d0*/  ISETP.GE.AND P0, PT, R16, UR4, PT ;  /* 0x0000000410007c0c */ /* 0x000fe4000bf06270 */
[----:B------:R-:W-:-:S11]  /*1c2e0*/  ISETP.GE.AND P1, PT, R190, UR4, PT ;  /* 0x00000004be007c0c */ /* 0x000fd6000bf26270 */
[-C--:B--2---:R-:W-:Y:S02]  /*1c2f0*/  @!P0 LEA R10, P2, R16, R14.reuse, 0x1 ;  /* 0x0000000e100a8211 */ /* 0x084fe400078408ff */
[----:B------:R-:W-:Y:S02]  /*1c300*/  @!P1 LEA R14, P3, R190, R14, 0x1 ;  /* 0x0000000ebe0e9211 */ /* 0x000fe400078608ff */
[-C--:B-1----:R-:W-:Y:S02]  /*1c310*/  @!P0 LEA.HI.X R11, R16, R3.reuse, R17, 0x1, P2 ;  /* 0x00000003100b8211 */ /* 0x082fe400010f0c11 */
[----:B------:R-:W-:-:S03]  /*1c320*/  @!P1 LEA.HI.X R15, R190, R3, R214, 0x1, P3 ;  /* 0x00000003be0f9211 */ /* 0x000fc600018f0cd6 */
[----:B-----5:R3:W-:Y:S04]  /*1c330*/  @!P0 ST.E.128 desc[UR42][R10.64], R4 ;  /* 0x000000040a008985 */ /* 0x0207e8000c101d2a */
[----:B------:R3:W-:Y:S02]  /*1c340*/  @!P1 ST.E.128 desc[UR42][R14.64], R40 ;  /* 0x000000280e009985 */ /* 0x0007e4000c101d2a */
.L_x_1735:
[----:B------:R-:W-:Y:S05]  /*1c350*/  BSYNC B1 ;  /* 0x0000000000017941 */ /* 0x000fea0003800000 */
.L_x_1734:
[----:B------:R-:W-:-:S03]  /*1c360*/  UMOV UR4, 0xffffffff ;  /* 0xffffffff00047882 */ /* 0x000fc60000000000 */
[----:B------:R-:W-:Y:S05]  /*1c370*/  BRA.DIV UR4, `(.L_x_1736) ;  /* 0x000000be04c07947 */ /* 0x000fea000b800000 */
[----:B-1----:R1:W4:Y:S04]  /*1c380*/  SHFL.IDX PT, R3, R8, 0x1, 0x181f ;  /* 0x00381f0008037f89 */ /* 0x00232800000e0000 */
[----:B--23--:R1:W2:Y:S02]  /*1c390*/  SHFL.IDX PT, R14, R0, 0x1, 0x181f ;  /* 0x00381f00000e7f89 */ /* 0x00c2a400000e0000 */
.L_x_1996:
[----:B-----5:R-:W-:Y:S01]  /*1c3a0*/  VIADD R4, R192, 0x20 ;  /* 0x00000020c0047836 */ /* 0x020fe20000000000 */
[----:B------:R-:W-:Y:S04]  /*1c3b0*/  BSSY B1, `(.L_x_1737) ;  /* 0x000000c000017945 */ /* 0x000fe80003800000 */
[----:B------:R-:W-:-:S13]  /*1c3c0*/  ISETP.GE.AND P0, PT, R4, R9, PT ;  /* 0x000000090400720c */ /* 0x000fda0003f06270 */
[----:B------:R-:W-:Y:S05]  /*1c3d0*/  @P0 BRA `(.L_x_1738) ;  /* 0x0000000000240947 */ /* 0x000fea0003800000 */
[----:B------:R-:W-:Y:S02]  /*1c3e0*/  ULDC UR4, c[0x0][0xac8] ;  /* 0x0002b20000047ab9 */ /* 0x000fe40000000800 */
[----:B------:R-:W-:Y:S02]  /*1c3f0*/  ISETP.GE.AND P2, PT, R16, UR4, PT ;  /* 0x0000000410007c0c */ /* 0x000fe4000bf46270 */
[----:B------:R-:W-:-:S11]  /*1c400*/  ISETP.GE.AND P3, PT, R190, UR4, PT ;  /* 0x00000004be007c0c */ /* 0x000fd6000bf66270 */
[-C--:B--2---:R-:W-:Y:S02]  /*1c410*/  @!P2 LEA R4, P0, R16, R14.reuse, 0x1 ;  /* 0x0000000e1004a211 */ /* 0x084fe400078008ff */
[----:B------:R-:W-:Y:S02]  /*1c420*/  @!P3 LEA R14, P1, R190, R14, 0x1 ;  /* 0x0000000ebe0eb211 */ /* 0x000fe400078208ff */
[-C--:B----4-:R-:W-:Y:S02]  /*1c430*/  @!P2 LEA.HI.X R5, R16, R3.reuse, R17, 0x1, P0 ;  /* 0x000000031005a211 */ /* 0x090fe400000f0c11 */
[----:B------:R-:W-:-:S03]  /*1c440*/  @!P3 LEA.HI.X R15, R190, R3, R214, 0x1, P1 ;  /* 0x00000003be0fb211 */ /* 0x000fc600008f0cd6 */
[----:B------:R3:W-:Y:S04]  /*1c450*/  @!P2 ST.E.128 desc[UR42][R4.64], R28 ;  /* 0x0000001c0400a985 */ /* 0x0007e8000c101d2a */
[----:B------:R3:W-:Y:S02]  /*1c460*/  @!P3 ST.E.128 desc[UR42][R14.64], R44 ;  /* 0x0000002c0e00b985 */ /* 0x0007e4000c101d2a */
.L_x_1738:
[----:B------:R-:W-:Y:S05]  /*1c470*/  BSYNC B1 ;  /* 0x0000000000017941 */ /* 0x000fea0003800000 */
.L_x_1737:
[----:B------:R-:W-:-:S03]  /*1c480*/  UMOV UR4, 0xffffffff ;  /* 0xffffffff00047882 */ /* 0x000fc60000000000 */
[----:B------:R-:W-:Y:S05]  /*1c490*/  BRA.DIV UR4, `(.L_x_1739) ;  /* 0x000000be04c07947 */ /* 0x000fea000b800000 */
[----:B----4-:R4:W0:Y:S04]  /*1c4a0*/  SHFL.IDX PT, R3, R8, 0x2, 0x181f ;  /* 0x00581f0008037f89 */ /* 0x01082800000e0000 */
[----:B--23--:R4:W2:Y:S02]  /*1c4b0*/  SHFL.IDX PT, R14, R0, 0x2, 0x181f ;  /* 0x00581f00000e7f89 */ /* 0x00c8a400000e0000 */
.L_x_2000:
[----:B------:R-:W-:Y:S01]  /*1c4c0*/  VIADD R4, R192, 0x40 ;  /* 0x00000040c0047836 */ /* 0x000fe20000000000 */
        /* <DEDUP_REMOVED lines=8> */
[-C--:B0-----:R-:W-:Y:S02]  /*1c550*/  @!P2 LEA.HI.X R5, R16, R3.reuse, R17, 0x1, P0 ;  /* 0x000000031005a211 */ /* 0x081fe400000f0c11 */
[----:B------:R-:W-:-:S03]  /*1c560*/  @!P3 LEA.HI.X R15, R190, R3, R214, 0x1, P1 ;  /* 0x00000003be0fb211 */ /* 0x000fc600008f0cd6 */
[----:B------:R3:W-:Y:S04]  /*1c570*/  @!P2 ST.E.128 desc[UR42][R4.64], R32 ;  /* 0x000000200400a985 */ /* 0x0007e8000c101d2a */
[----:B------:R3:W-:Y:S02]  /*1c580*/  @!P3 ST.E.128 desc[UR42][R14.64], R48 ;  /* 0x000000300e00b985 */ /* 0x0007e4000c101d2a */
.L_x_1741:
[----:B------:R-:W-:Y:S05]  /*1c590*/  BSYNC B1 ;  /* 0x0000000000017941 */ /* 0x000fea0003800000 */
.L_x_1740:
[----:B------:R-:W-:-:S03]  /*1c5a0*/  UMOV UR4, 0xffffffff ;  /* 0xffffffff00047882 */ /* 0x000fc60000000000 */
[----:B------:R-:W-:Y:S05]  /*1c5b0*/  BRA.DIV UR4, `(.L_x_1742) ;  /* 0x000000be04c07947 */ /* 0x000fea000b800000 */
[----:B0-----:R0:W0:Y:S04]  /*1c5c0*/  SHFL.IDX PT, R3, R8, 0x3, 0x181f ;  /* 0x00781f0008037f89 */ /* 0x00102800000e0000 */
[----:B--23--:R2:W3:Y:S02]  /*1c5d0*/  SHFL.IDX PT, R14, R0, 0x3, 0x181f ;  /* 0x00781f00000e7f89 */ /* 0x00c4e400000e0000 */
.L_x_2004:
[----:B-12-4-:R-:W-:-:S05]  /*1c5e0*/  VIADD R0, R192, 0x60 ;  /* 0x00000060c0007836 */ /* 0x016fca0000000000 */
[----:B------:R-:W-:-:S13]  /*1c5f0*/  ISETP.GE.AND P0, PT, R0, R9, PT ;  /* 0x000000090000720c */ /* 0x000fda0003f06270 */
[----:B------:R-:W-:Y:S05]  /*1c600*/  @P0 BRA `(.L_x_1743) ;  /* 0x0000001800800947 */ /* 0x000fea0003800000 */
[----:B------:R-:W-:Y:S02]  /*1c610*/  ULDC UR4, c[0x0][0xac8] ;  /* 0x0002b20000047ab9 */ /* 0x000fe40000000800 */
[----:B------:R-:W-:-:S13]  /*1c620*/  ISETP.GE.AND P1, PT, R16, UR4, PT ;  /* 0x0000000410007c0c */ /* 0x000fda000bf26270 */
[----:B---3--:R-:W-:-:S04]  /*1c630*/  @!P1 LEA R4, P0, R16, R14, 0x1 ;  /* 0x0000000e10049211 */ /* 0x008fc800078008ff */
[----:B0-----:R-:W-:Y:S02]  /*1c640*/  @!P1 LEA.HI.X R5, R16, R3, R17, 0x1, P0 ;  /* 0x0000000310059211 */ /* 0x001fe400000f0c11 */
[----:B------:R-:W-:-:S03]  /*1c650*/  ISETP.GE.AND P0, PT, R190, UR4, PT ;  /* 0x00000004be007c0c */ /* 0x000fc6000bf06270 */
[----:B------:R0:W-:Y:S10]  /*1c660*/  @!P1 ST.E.128 desc[UR42][R4.64], R36 ;  /* 0x0000002404009985 */ /* 0x0001f4000c101d2a */
[----:B------:R-:W-:Y:S05]  /*1c670*/  @P0 BRA `(.L_x_1743) ;  /* 0x0000001800640947 */ /* 0x000fea0003800000 */
[----:B------:R-:W-:-:S04]  /*1c680*/  LEA R14, P0, R190, R14, 0x1 ;  /* 0x0000000ebe0e7211 */ /* 0x000fc800078008ff */
[----:B------:R-:W-:-:S05]  /*1c690*/  LEA.HI.X R15, R190, R3, R214, 0x1, P0 ;  /* 0x00000003be0f7211 */ /* 0x000fca00000f0cd6 */
[----:B------:R1:W-:Y:S01]  /*1c6a0*/  ST.E.128 desc[UR42][R14.64], R52 ;  /* 0x000000340e007985 */ /* 0x0003e2000c101d2a */
[----:B------:R-:W-:Y:S05]  /*1c6b0*/  BRA `(.L_x_1743) ;  /* 0x0000001800547947 */ /* 0x000fea0003800000 */
.L_x_1732:
[----:B------:R-:W-:Y:S01]  /*1c6c0*/  ULDC.64 UR4, c[0x0][0xb08] ;  /* 0x0002c20000047ab9 */ /* 0x000fe20000000a00 */
[----:B------:R-:W1:Y:S01]  /*1c6d0*/  @P2 LDC R12, c[0x0][0xbec] ;  /* 0x0002fb00ff0c2b82 */ /* 0x000e620000000800 */
[----:B------:R-:W-:Y:S01]  /*1c6e0*/  IMAD R14, R14, UR4, RZ ;  /* 0x000000040e0e7c24 */ /* 0x000fe2000f8e02ff */
[----:B0-----:R-:W-:Y:S01]  /*1c6f0*/  SHF.R.S32.HI R6, RZ, 0x1f, R57 ;  /* 0x0000001fff067819 */ /* 0x001fe20000011439 */
[----:B------:R-:W-:-:S04]  /*1c700*/  IMAD.WIDE.U32 R4, R15, UR4, RZ ;  /* 0x000000040f047c25 */ /* 0x000fc8000f8e00ff */
[----:B------:R-:W-:Y:S01]  /*1c710*/  IMAD R15, R15, UR5, R14 ;  /* 0x000000050f0f7c24 */ /* 0x000fe2000f8e020e */
[----:B------:R-:W0:Y:S01]  /*1c720*/  @P2 LDC R11, c[0x0][0xbf0] ;  /* 0x0002fc00ff0b2b82 */ /* 0x000e220000000800 */
[----:B------:R-:W-:Y:S01]  /*1c730*/  ULDC.64 UR4, c[0x0][0xb38] ;  /* 0x0002ce0000047ab9 */ /* 0x000fe20000000a00 */
[----:B------:R-:W-:Y:S02]  /*1c740*/  IMAD.MOV.U32 R3, RZ, RZ, R45 ;  /* 0x000000ffff037224 */ /* 0x000fe400078e002d */
[----:B------:R-:W-:Y:S02]  /*1c750*/  IMAD.IADD R5, R5, 0x1, R15 ;  /* 0x0000000105057824 */ /* 0x000fe400078e020f */
[----:B------:R-:W-:-:S04]  /*1c760*/  IMAD.WIDE.U32 R4, R206, UR4, R4 ;  /* 0x00000004ce047c25 */ /* 0x000fc8000f8e0004 */
[----:B------:R-:W-:Y:S01]  /*1c770*/  IMAD R5, R206, UR5, R5 ;  /* 0x00000005ce057c24 */ /* 0x000fe2000f8e0205 */
[----:B------:R-:W-:Y:S02]  /*1c780*/  ULDC.64 UR4, c[0x0][0xb40] ;  /* 0x0002d00000047ab9 */ /* 0x000fe40000000a00 */
[----:B------:R-:W-:Y:S02]  /*1c790*/  IMAD R6, R6, UR4, RZ ;  /* 0x0000000406067c24 */ /* 0x000fe4000f8e02ff */
[----:B-1----:R-:W-:-:S04]  /*1c7a0*/  @P2 IMAD.HI.U32 R12, R45, R12, RZ ;  /* 0x0000000c2d0c2227 */ /* 0x002fc800078e00ff */
[C---:B------:R-:W-:Y:S02]  /*1c7b0*/  IMAD R7, R57.reuse, UR5, R6 ;  /* 0x0000000539077c24 */ /* 0x040fe4000f8e0206 */
[----:B------:R-:W-:Y:S01]  /*1c7c0*/  IMAD.WIDE.U32 R4, R57, UR4, R4 ;  /* 0x0000000439047c25 */ /* 0x000fe2000f8e0004 */
[----:B0-----:R-:W-:Y:S01]  /*1c7d0*/  @P2 SHF.R.U32.HI R3, RZ, R11, R12 ;  /* 0x0000000bff032219 */ /* 0x001fe2000001160c */
[----:B------:R-:W-:Y:S02]  /*1c7e0*/  ULDC.64 UR4, c[0x0][0xb48] ;  /* 0x0002d20000047ab9 */ /* 0x000fe40000000a00 */
[----:B------:R-:W-:Y:S01]  /*1c7f0*/  IMAD.IADD R5, R5, 0x1, R7 ;  /* 0x0000000105057824 */ /* 0x000fe200078e0207 */
[--C-:B------:R-:W-:Y:S01]  /*1c800*/  SHF.R.S32.HI R6, RZ, 0x1f, R3.reuse ;  /* 0x0000001fff067819 */ /* 0x100fe20000011403 */
[----:B------:R-:W-:Y:S02]  /*1c810*/  IMAD.MOV R7, RZ, RZ, -R3 ;  /* 0x000000ffff077224 */ /* 0x000fe400078e0a03 */
[----:B------:R-:W-:-:S04]  /*1c820*/  IMAD.WIDE.U32 R4, R215, UR4, R4 ;  /* 0x00000004d7047c25 */ /* 0x000fc8000f8e0004 */
[----:B------:R-:W-:Y:S02]  /*1c830*/  VIADD R11, R2, 0x28820 ;  /* 0x00028820020b7836 */ /* 0x000fe40000000000 */
[----:B------:R-:W-:Y:S01]  /*1c840*/  IMAD R5, R215, UR5, R5 ;  /* 0x00000005d7057c24 */ /* 0x000fe2000f8e0205 */
[----:B------:R-:W-:Y:S01]  /*1c850*/  ULDC.64 UR4, c[0x0][0xb30] ;  /* 0x0002cc0000047ab9 */ /* 0x000fe20000000a00 */
[----:B------:R-:W-:Y:S01]  /*1c860*/  IMAD R7, R0, R7, R45 ;  /* 0x0000000700077224 */ /* 0x000fe200078e022d */
[----:B------:R-:W-:Y:S01]  /*1c870*/  PRMT R0, RZ, 0x654, R11 ;  /* 0x00000654ff007816 */ /* 0x000fe2000000000b */
[----:B------:R-:W-:Y:S02]  /*1c880*/  IMAD R6, R6, UR4, RZ ;  /* 0x0000000406067c24 */ /* 0x000fe4000f8e02ff */
[C---:B------:R-:W-:Y:S01]  /*1c890*/  IMAD.WIDE.U32 R4, R3.reuse, UR4, R4 ;  /* 0x0000000403047c25 */ /* 0x040fe2000f8e0004 */
[----:B------:R0:W-:Y:S03]  /*1c8a0*/  SYNCS.ARRIVE.TRANS64.RED.A1T0 RZ, [R0+URZ], RZ ;  /* 0x000000ff00ff79a7 */ /* 0x0001e6000810043f */
[----:B------:R-:W-:Y:S01]  /*1c8b0*/  IMAD R11, R3, UR5, R6 ;  /* 0x00000005030b7c24 */ /* 0x000fe2000f8e0206 */
[----:B------:R-:W-:-:S03]  /*1c8c0*/  ULDC.64 UR4, c[0x0][0xb28] ;  /* 0x0002ca0000047ab9 */ /* 0x000fc60000000a00 */
[----:B------:R-:W-:Y:S01]  /*1c8d0*/  IMAD.IADD R5, R5, 0x1, R11 ;  /* 0x0000000105057824 */ /* 0x000fe200078e020b */
[----:B0-----:R-:W-:Y:S01]  /*1c8e0*/  SHF.R.S32.HI R0, RZ, 0x1f, R7 ;  /* 0x0000001fff007819 */ /* 0x001fe20000011407 */
[----:B------:R-:W-:-:S04]  /*1c8f0*/  IMAD.WIDE.U32 R4, R7, UR4, R4 ;  /* 0x0000000407047c25 */ /* 0x000fc8000f8e0004 */
[----:B------:R-:W-:-:S04]  /*1c900*/  IMAD R0, R0, UR4, RZ ;  /* 0x0000000400007c24 */ /* 0x000fc8000f8e02ff */
[----:B------:R-:W-:Y:S01]  /*1c910*/  IMAD R7, R7, UR5, R0 ;  /* 0x0000000507077c24 */ /* 0x000fe2000f8e0200 */
[----:B------:R-:W-:Y:S02]  /*1c920*/  ULDC.64 UR4, c[0x0][0xb00] ;  /* 0x0002c00000047ab9 */ /* 0x000fe40000000a00 */
[----:B------:R-:W-:Y:S01]  /*1c930*/  LEA R3, P0, R4, UR4, 0x2 ;  /* 0x0000000404037c11 */ /* 0x000fe2000f8010ff */
[----:B------:R-:W-:Y:S01]  /*1c940*/  IMAD.IADD R5, R5, 0x1, R7 ;  /* 0x0000000105057824 */ /* 0x000fe200078e0207 */
[----:B------:R-:W-:-:S04]  /*1c950*/  UMOV UR4, 0xffffffff ;  /* 0xffffffff00047882 */ /* 0x000fc80000000000 */
[----:B------:R-:W-:Y:S01]  /*1c960*/  LEA.HI.X R4, R4, UR5, R5, 0x2, P0 ;  /* 0x0000000504047c11 */ /* 0x000fe200080f1405 */
[----:B------:R-:W-:Y:S06]  /*1c970*/  BRA.DIV UR4, `(.L_x_1744) ;  /* 0x000000be04187947 */ /* 0x000fec000b800000 */
[----:B------:R0:W1:Y:S04]  /*1c980*/  SHFL.IDX PT, R0, R4, RZ, 0x1c1f ;  /* 0x001c1fff04007589 */ /* 0x00006800000e0000 */
[----:B------:R0:W2:Y:S02]  /*1c990*/  SHFL.IDX PT, R14, R3, RZ, 0x1c1f ;  /* 0x001c1fff030e7589 */ /* 0x0000a400000e0000 */
.L_x_2007:
[----:B------:R-:W-:Y:S01]  /*1c9a0*/  ISETP.GE.AND P0, PT, R10, R9, PT ;  /* 0x000000090a00720c */ /* 0x000fe20003f06270 */
[----:B------:R-:W-:-:S12]  /*1c9b0*/  BSSY B1, `(.L_x_1745) ;  /* 0x000004f000017945 */ /* 0x000fd80003800000 */
[----:B------:R-:W-:Y:S05]  /*1c9c0*/  @P0 BRA `(.L_x_1746) ;  /* 0x0000000400340947 */ /* 0x000fea0003800000 */
[----:B------:R-:W-:Y:S01]  /*1c9d0*/  ULDC UR4, c[0x0][0xac8] ;  /* 0x0002b20000047ab9 */ /* 0x000fe20000000800 */
[----:B------:R-:W-:Y:S02]  /*1c9e0*/  SHF.R.S32.HI R12, RZ, 0x1f, R188 ;  /* 0x0000001fff0c7819 */ /* 0x000fe400000114bc */
[----:B------:R-:W-:Y:S02]  /*1c9f0*/  ISETP.GE.AND P0, PT, R188, UR4, PT ;  /* 0x00000004bc007c0c */ /* 0x000fe4000bf06270 */
[----:B------:R-:W-:Y:S02]  /*1ca00*/  ISETP.GE.AND P2, PT, R231, UR4, PT ;  /* 0x00000004e7007c0c */ /* 0x000fe4000bf46270 */
[----:B------:R-:W-:Y:S02]  /*1ca10*/  ISETP.GE.AND P3, PT, R230, UR4, PT ;  /* 0x00000004e6007c0c */ /* 0x000fe4000bf66270 */
[----:B------:R-:W-:Y:S02]  /*1ca20*/  ISETP.GE.AND P1, PT, R229, UR4, PT ;  /* 0x00000004e5007c0c */ /* 0x000fe4000bf26270 */
[----:B------:R-:W-:-:S02]  /*1ca30*/  SHF.R.S32.HI R5, RZ, 0x1f, R231 ;  /* 0x0000001fff057819 */ /* 0x000fc400000114e7 */
[----:B------:R-:W-:-:S03]  /*1ca40*/  SHF.R.S32.HI R15, RZ, 0x1f, R230 ;  /* 0x0000001fff0f7819 */ /* 0x000fc600000114e6 */
[CC--:B--2---:R-:W-:Y:S02]  /*1ca50*/  @!P0 LEA R10, P4, R188.reuse, R14.reuse, 0x2 ;  /* 0x0000000ebc0a8211 */ /* 0x0c4fe400078810ff */
[C---:B------:R-:W-:Y:S02]  /*1ca60*/  @!P2 LEA R6, P5, R231.reuse, R14, 0x2 ;  /* 0x0000000ee706a211 */ /* 0x040fe400078a10ff */
[-C--:B-1----:R-:W-:Y:S02]  /*1ca70*/  @!P0 LEA.HI.X R11, R188, R0.reuse, R12, 0x2, P4 ;  /* 0x00000000bc0b8211 */ /* 0x082fe400020f140c */
[----:B------:R-:W-:Y:S02]  /*1ca80*/  @!P2 LEA.HI.X R7, R231, R0, R5, 0x2, P5 ;  /* 0x00000000e707a211 */ /* 0x000fe400028f1405 */
[----:B------:R-:W-:Y:S01]  /*1ca90*/  @!P3 LEA R12, P4, R230, R14, 0x2 ;  /* 0x0000000ee60cb211 */ /* 0x000fe200078810ff */
[----:B------:R1:W-:Y:S01]  /*1caa0*/  @!P0 ST.E.64 desc[UR42][R10.64], R20 ;  /* 0x000000140a008985 */ /* 0x0003e2000c101b2a */
[----:B------:R-:W-:-:S02]  /*1cab0*/  ISETP.GE.AND P0, PT, R228, UR4, PT ;  /* 0x00000004e4007c0c */ /* 0x000fc4000bf06270 */
[----:B------:R-:W-:Y:S01]  /*1cac0*/  SHF.R.S32.HI R5, RZ, 0x1f, R229 ;  /* 0x0000001fff057819 */ /* 0x000fe200000114e5 */
[----:B------:R2:W-:Y:S01]  /*1cad0*/  @!P2 ST.E.64 desc[UR42][R6.64], R92 ;  /* 0x0000005c0600a985 */ /* 0x0005e2000c101b2a */
[----:B------:R-:W-:Y:S02]  /*1cae0*/  @!P1 LEA R28, P5, R229, R14, 0x2 ;  /* 0x0000000ee51c9211 */ /* 0x000fe400078a10ff */
[----:B------:R-:W-:Y:S02]  /*1caf0*/  ISETP.GE.AND P2, PT, R227, UR4, PT ;  /* 0x00000004e3007c0c */ /* 0x000fe4000bf46270 */
[-C--:B------:R-:W-:Y:S02]  /*1cb00*/  @!P3 LEA.HI.X R13, R230, R0.reuse, R15, 0x2, P4 ;  /* 0x00000000e60db211 */ /* 0x080fe400020f140f */
[----:B------:R-:W-:Y:S02]  /*1cb10*/  @!P1 LEA.HI.X R29, R229, R0, R5, 0x2, P5 ;  /* 0x00000000e51d9211 */ /* 0x000fe400028f1405 */
[----:B------:R-:W-:Y:S01]  /*1cb20*/  ISETP.GE.AND P4, PT, R226, UR4, PT ;  /* 0x00000004e2007c0c */ /* 0x000fe2000bf86270 */
[----:B------:R3:W-:Y:S01]  /*1cb30*/  @!P3 ST.E.64 desc[UR42][R12.64], R96 ;  /* 0x000000600c00b985 */ /* 0x0007e2000c101b2a */
[----:B------:R-:W-:-:S02]  /*1cb40*/  @!P0 LEA R30, P3, R228, R14, 0x2 ;  /* 0x0000000ee41e8211 */ /* 0x000fc400078610ff */
[----:B------:R-:W-:Y:S01]  /*1cb50*/  SHF.R.S32.HI R15, RZ, 0x1f, R228 ;  /* 0x0000001fff0f7819 */ /* 0x000fe200000114e4 */
[----:B------:R4:W-:Y:S01]  /*1cb60*/  @!P1 ST.E.64 desc[UR42][R28.64], R100 ;  /* 0x000000641c009985 */ /* 0x0009e2000c101b2a */
[----:B------:R-:W-:Y:S02]  /*1cb70*/  ISETP.GE.AND P1, PT, R225, UR4, PT ;  /* 0x00000004e1007c0c */ /* 0x000fe4000bf26270 */
[----:B------:R-:W-:Y:S02]  /*1cb80*/  SHF.R.S32.HI R5, RZ, 0x1f, R227 ;  /* 0x0000001fff057819 */ /* 0x000fe400000114e3 */
[C---:B-1----:R-:W-:Y:S02]  /*1cb90*/  @!P2 LEA R10, P5, R227.reuse, R14, 0x2 ;  /* 0x0000000ee30aa211 */ /* 0x042fe400078a10ff */
[-C--:B------:R-:W-:Y:S02]  /*1cba0*/  @!P0 LEA.HI.X R31, R228, R0.reuse, R15, 0x2, P3 ;  /* 0x00000000e41f8211 */ /* 0x080fe400018f140f */
[----:B------:R-:W-:-:S02]  /*1cbb0*/  @!P2 LEA.HI.X R11, R227, R0, R5, 0x2, P5 ;  /* 0x00000000e30ba211 */ /* 0x000fc400028f1405 */
[----:B------:R-:W-:Y:S01]  /*1cbc0*/  ISETP.GE.AND P3, PT, R224, UR4, PT ;  /* 0x00000004e0007c0c */ /* 0x000fe2000bf66270 */
[----:B------:R-:W-:Y:S01]  /*1cbd0*/  @!P0 ST.E.64 desc[UR42][R30.64], R104 ;  /* 0x000000681e008985 */ /* 0x000fe2000c101b2a */
[-C--:B--2---:R-:W-:Y:S02]  /*1cbe0*/  @!P4 LEA R6, P0, R226, R14.reuse, 0x2 ;  /* 0x0000000ee206c211 */ /* 0x084fe400078010ff */
[----:B------:R-:W-:Y:S01]  /*1cbf0*/  SHF.R.S32.HI R15, RZ, 0x1f, R226 ;  /* 0x0000001fff0f7819 */ /* 0x000fe200000114e2 */
[----:B------:R1:W-:Y:S01]  /*1cc00*/  @!P2 ST.E.64 desc[UR42][R10.64], R108 ;  /* 0x0000006c0a00a985 */ /* 0x0003e2000c101b2a */
[----:B------:R-:W-:Y:S02]  /*1cc10*/  SHF.R.S32.HI R5, RZ, 0x1f, R225 ;  /* 0x0000001fff057819 */ /* 0x000fe400000114e1 */
[----:B---3--:R-:W-:Y:S02]  /*1cc20*/  @!P1 LEA R12, P5, R225, R14, 0x2 ;  /* 0x0000000ee10c9211 */ /* 0x008fe400078a10ff */
[----:B------:R-:W-:-:S02]  /*1cc30*/  ISETP.GE.AND P2, PT, R223, UR4, PT ;  /* 0x00000004df007c0c */ /* 0x000fc4000bf46270 */
[-C--:B------:R-:W-:Y:S02]  /*1cc40*/  @!P4 LEA.HI.X R7, R226, R0.reuse, R15, 0x2, P0 ;  /* 0x00000000e207c211 */ /* 0x080fe400000f140f */
[----:B------:R-:W-:Y:S02]  /*1cc50*/  ISETP.GE.AND P0, PT, R222, UR4, PT ;  /* 0x00000004de007c0c */ /* 0x000fe4000bf06270 */
[----:B------:R-:W-:Y:S01]  /*1cc60*/  @!P1 LEA.HI.X R13, R225, R0, R5, 0x2, P5 ;  /* 0x00000000e10d9211 */ /* 0x000fe200028f1405 */
[----:B------:R2:W-:Y:S01]  /*1cc70*/  @!P4 ST.E.64 desc[UR42][R6.64], R36 ;  /* 0x000000240600c985 */ /* 0x0005e2000c101b2a */
[----:B------:R-:W-:Y:S02]  /*1cc80*/  @!P3 LEA R20, P5, R224, R14, 0x2 ;  /* 0x0000000ee014b211 */ /* 0x000fe400078a10ff */
[----:B------:R-:W-:Y:S01]  /*1cc90*/  SHF.R.S32.HI R5, RZ, 0x1f, R224 ;  /* 0x0000001fff057819 */ /* 0x000fe200000114e0 */
[----:B------:R3:W-:Y:S01]  /*1cca0*/  @!P1 ST.E.64 desc[UR42][R12.64], R116 ;  /* 0x000000740c009985 */ /* 0x0007e2000c101b2a */
[----:B------:R-:W-:-:S02]  /*1ccb0*/  ISETP.GE.AND P1, PT, R221, UR4, PT ;  /* 0x00000004dd007c0c */ /* 0x000fc4000bf26270 */
[----:B------:R-:W-:Y:S02]  /*1ccc0*/  @!P3 LEA.HI.X R21, R224, R0, R5, 0x2, P5 ;  /* 0x00000000e015b211 */ /* 0x000fe400028f1405 */
[CC--:B----4-:R-:W-:Y:S02]  /*1ccd0*/  @!P2 LEA R28, P4, R223.reuse, R14.reuse, 0x2 ;  /* 0x0000000edf1ca211 */ /* 0x0d0fe400078810ff */
[----:B------:R-:W-:Y:S01]  /*1cce0*/  SHF.R.S32.HI R15, RZ, 0x1f, R223 ;  /* 0x0000001fff0f7819 */ /* 0x000fe200000114df */
[----:B------:R4:W-:Y:S01]  /*1ccf0*/  @!P3 ST.E.64 desc[UR42][R20.64], R120 ;  /* 0x000000781400b985 */ /* 0x0009e2000c101b2a */
[----:B-1----:R-:W-:Y:S02]  /*1cd00*/  @!P0 LEA R10, P5, R222, R14, 0x2 ;  /* 0x0000000ede0a8211 */ /* 0x002fe400078a10ff */
[----:B------:R-:W-:Y:S02]  /*1cd10*/  SHF.R.S32.HI R5, RZ, 0x1f, R222 ;  /* 0x0000001fff057819 */ /* 0x000fe400000114de */
[----:B------:R-:W-:-:S02]  /*1cd20*/  @!P2 LEA.HI.X R29, R223, R0, R15, 0x2, P4 ;  /* 0x00000000df1da211 */ /* 0x000fc400020f140f */
[----:B------:R-:W-:Y:S02]  /*1cd30*/  ISETP.GE.AND P3, PT, R220, UR4, PT ;  /* 0x00000004dc007c0c */ /* 0x000fe4000bf66270 */
[----:B------:R-:W-:Y:S01]  /*1cd40*/  @!P0 LEA.HI.X R11, R222, R0, R5, 0x2, P5 ;  /* 0x00000000de0b8211 */ /* 0x000fe200028f1405 */
[----:B------:R1:W-:Y:S01]  /*1cd50*/  @!P2 ST.E.64 desc[UR42][R28.64], R38 ;  /* 0x000000261c00a985 */ /* 0x0003e2000c101b2a */
[----:B------:R-:W-:Y:S02]  /*1cd60*/  ISETP.GE.AND P4, PT, R219, UR4, PT ;  /* 0x00000004db007c0c */ /* 0x000fe4000bf86270 */
[----:B------:R-:W-:Y:S01]  /*1cd70*/  SHF.R.S32.HI R5, RZ, 0x1f, R221 ;  /* 0x0000001fff057819 */ /* 0x000fe200000114dd */
[----:B------:R0:W-:Y:S01]  /*1cd80*/  @!P0 ST.E.64 desc[UR42][R10.64], R128 ;  /* 0x000000800a008985 */ /* 0x0001e2000c101b2a */
[----:B--2---:R-:W-:Y:S02]  /*1cd90*/  @!P1 LEA R6, P5, R221, R14, 0x2 ;  /* 0x0000000edd069211 */ /* 0x004fe400078a10ff */
[----:B------:R-:W-:-:S02]  /*1cda0*/  ISETP.GE.AND P2, PT, R218, UR4, PT ;  /* 0x00000004da007c0c */ /* 0x000fc4000bf46270 */
[----:B------:R-:W-:Y:S02]  /*1cdb0*/  ISETP.GE.AND P0, PT, R217, UR4, PT ;  /* 0x00000004d9007c0c */ /* 0x000fe4000bf06270 */
[----:B------:R-:W-:Y:S02]  /*1cdc0*/  @!P1 LEA.HI.X R7, R221, R0, R5, 0x2, P5 ;  /* 0x00000000dd079211 */ /* 0x000fe400028f1405 */
[----:B---3--:R-:W-:-:S03]  /*1cdd0*/  @!P3 LEA R12, P5, R220, R14, 0x2 ;  /* 0x0000000edc0cb211 */ /* 0x008fc600078a10ff */
[----:B------:R0:W-:Y:S01]  /*1cde0*/  @!P1 ST.E.64 desc[UR42][R6.64], R132 ;  /* 0x0000008406009985 */ /* 0x0001e2000c101b2a */
[C---:B----4-:R-:W-:Y:S02]  /*1cdf0*/  @!P4 LEA R20, P1, R219.reuse, R14, 0x2 ;  /* 0x0000000edb14c211 */ /* 0x050fe400078210ff */
[----:B------:R-:W-:Y:S02]  /*1ce00*/  @!P3 LEA.HI.X R13, R220, R0, R237, 0x2, P5 ;  /* 0x00000000dc0db211 */ /* 0x000fe400028f14ed */
[C---:B-1----:R-:W-:Y:S02]  /*1ce10*/  @!P2 LEA R28, P5, R218.reuse, R14, 0x2 ;  /* 0x0000000eda1ca211 */ /* 0x042fe400078a10ff */
[----:B------:R-:W-:Y:S01]  /*1ce20*/  @!P4 LEA.HI.X R21, R219, R0, R236, 0x2, P1 ;  /* 0x00000000db15c211 */ /* 0x000fe200008f14ec */
[----:B------:R0:W-:Y:S01]  /*1ce30*/  @!P3 ST.E.64 desc[UR42][R12.64], R136 ;  /* 0x000000880c00b985 */ /* 0x0001e2000c101b2a */
[C---:B------:R-:W-:Y:S02]  /*1ce40*/  @!P0 LEA R14, P1, R217.reuse, R14, 0x2 ;  /* 0x0000000ed90e8211 */ /* 0x040fe400078210ff */
[-C--:B------:R-:W-:Y:S01]  /*1ce50*/  @!P2 LEA.HI.X R29, R218, R0.reuse, R235, 0x2, P5 ;  /* 0x00000000da1da211 */ /* 0x080fe200028f14eb */
[----:B------:R0:W-:Y:S01]  /*1ce60*/  @!P4 ST.E.64 desc[UR42][R20.64], R140 ;  /* 0x0000008c1400c985 */ /* 0x0001e2000c101b2a */
[----:B------:R-:W-:-:S03]  /*1ce70*/  @!P0 LEA.HI.X R15, R217, R0, R234, 0x2, P1 ;  /* 0x00000000d90f8211 */ /* 0x000fc600008f14ea */
[----:B------:R0:W-:Y:S04]  /*1ce80*/  @!P2 ST.E.64 desc[UR42][R28.64], R144 ;  /* 0x000000901c00a985 */ /* 0x0001e8000c101b2a */
[----:B------:R0:W-:Y:S02]  /*1ce90*/  @!P0 ST.E.64 desc[UR42][R14.64], R148 ;  /* 0x000000940e008985 */ /* 0x0001e4000c101b2a */
.L_x_1746:
[----:B------:R-:W-:Y:S05]  /*1cea0*/  BSYNC B1 ;  /* 0x0000000000017941 */ /* 0x000fea0003800000 */
.L_x_1745:
[----:B------:R-:W-:-:S03]  /*1ceb0*/  UMOV UR4, 0xffffffff ;  /* 0xffffffff00047882 */ /* 0x000fc60000000000 */
[----:B------:R-:W-:Y:S05]  /*1cec0*/  BRA.DIV UR4, `(.L_x_1747) ;  /* 0x000000b604f87947 */ /* 0x000fea000b800000 */
[----:B-1----:R1:W3:Y:S04]  /*1ced0*/  SHFL.IDX PT, R0, R4, 0x1, 0x1c1f ;  /* 0x003c1f0004007f89 */ /* 0x0022e800000e0000 */
[----:B0-2---:R1:W0:Y:S02]  /*1cee0*/  SHFL.IDX PT, R14, R3, 0x1, 0x1c1f ;  /* 0x003c1f00030e7f89 */ /* 0x00522400000e0000 */
.L_x_2011:
[----:B------:R-:W-:-:S13]  /*1cef0*/  ISETP.GE.AND P0, PT, R8, R9, PT ;  /* 0x000000090800720c */ /* 0x000fda0003f06270 */
[----:B------:R-:W-:Y:S05]  /*1cf00*/  @P0 BRA `(.L_x_1743) ;  /* 0x0000001000400947 */ /* 0x000fea0003800000 */
[----:B------:R-:W-:Y:S01]  /*1cf10*/  ULDC UR4, c[0x0][0xac8] ;  /* 0x0002b20000047ab9 */ /* 0x000fe20000000800 */
[----:B-1----:R-:W-:Y:S02]  /*1cf20*/  SHF.R.S32.HI R3, RZ, 0x1f, R188 ;  /* 0x0000001fff037819 */ /* 0x002fe400000114bc */
[----:B------:R-:W-:Y:S02]  /*1cf30*/  ISETP.GE.AND P2, PT, R188, UR4, PT ;  /* 0x00000004bc007c0c */ /* 0x000fe4000bf46270 */
[----:B------:R-:W-:Y:S02]  /*1cf40*/  ISETP.GE.AND P3, PT, R231, UR4, PT ;  /* 0x00000004e7007c0c */ /* 0x000fe4000bf66270 */
[----:B------:R-:W-:Y:S02]  /*1cf50*/  ISETP.GE.AND P1, PT, R230, UR4, PT ;  /* 0x00000004e6007c0c */ /* 0x000fe4000bf26270 */
[----:B------:R-:W-:Y:S02]  /*1cf60*/  SHF.R.S32.HI R10, RZ, 0x1f, R231 ;  /* 0x0000001fff0a7819 */ /* 0x000fe400000114e7 */
[----:B------:R-:W-:-:S05]  /*1cf70*/  SHF.R.S32.HI R15, RZ, 0x1f, R229 ;  /* 0x0000001fff0f7819 */ /* 0x000fca00000114e5 */
[CC--:B0-----:R-:W-:Y:S02]  /*1cf80*/  @!P2 LEA R4, P0, R188.reuse, R14.reuse, 0x2 ;  /* 0x0000000ebc04a211 */ /* 0x0c1fe400078010ff */
[----:B------:R-:W-:Y:S02]  /*1cf90*/  @!P3 LEA R6, P4, R231, R14, 0x2 ;  /* 0x0000000ee706b211 */ /* 0x000fe400078810ff */
[----:B---3--:R-:W-:Y:S02]  /*1cfa0*/  @!P2 LEA.HI.X R5, R188, R0, R3, 0x2, P0 ;  /* 0x00000000bc05a211 */ /* 0x008fe400000f1403 */
[----:B------:R-:W-:Y:S02]  /*1cfb0*/  ISETP.GE.AND P0, PT, R229, UR4, PT ;  /* 0x00000004e5007c0c */ /* 0x000fe4000bf06270 */
[----:B------:R-:W-:Y:S01]  /*1cfc0*/  SHF.R.S32.HI R3, RZ, 0x1f, R230 ;  /* 0x0000001fff037819 */ /* 0x000fe200000114e6 */
[----:B------:R0:W-:Y:S01]  /*1cfd0*/  @!P2 ST.E.64 desc[UR42][R4.64], R90 ;  /* 0x0000005a0400a985 */ /* 0x0001e2000c101b2a */
[----:B------:R-:W-:-:S02]  /*1cfe0*/  ISETP.GE.AND P2, PT, R228, UR4, PT ;  /* 0x00000004e4007c0c */ /* 0x000fc4000bf46270 */
[C---:B------:R-:W-:Y:S02]  /*1cff0*/  @!P1 LEA R8, P5, R230.reuse, R14, 0x2 ;  /* 0x0000000ee6089211 */ /* 0x040fe400078a10ff */
[-C--:B------:R-:W-:Y:S02]  /*1d000*/  @!P3 LEA.HI.X R7, R231, R0.reuse, R10, 0x2, P4 ;  /* 0x00000000e707b211 */ /* 0x080fe400020f140a */
[----:B------:R-:W-:Y:S02]  /*1d010*/  ISETP.GE.AND P4, PT, R227, UR4, PT ;  /* 0x00000004e3007c0c */ /* 0x000fe4000bf86270 */
[----:B------:R-:W-:Y:S01]  /*1d020*/  @!P1 LEA.HI.X R9, R230, R0, R3, 0x2, P5 ;  /* 0x00000000e6099211 */ /* 0x000fe200028f1403 */
[----:B------:R1:W-:Y:S01]  /*1d030*/  @!P3 ST.E.64 desc[UR42][R6.64], R94 ;  /* 0x0000005e0600b985 */ /* 0x0003e2000c101b2a */
[----:B------:R-:W-:Y:S02]  /*1d040*/  @!P0 LEA R10, P5, R229, R14, 0x2 ;  /* 0x0000000ee50a8211 */ /* 0x000fe400078a10ff */
[----:B------:R-:W-:Y:S01]  /*1d050*/  ISETP.GE.AND P3, PT, R226, UR4, PT ;  /* 0x00000004e2007c0c */ /* 0x000fe2000bf66270 */
[----:B------:R2:W-:Y:S01]  /*1d060*/  @!P1 ST.E.64 desc[UR42][R8.64], R98 ;  /* 0x0000006208009985 */ /* 0x0005e2000c101b2a */
[----:B------:R-:W-:-:S02]  /*1d070*/  SHF.R.S32.HI R3, RZ, 0x1f, R228 ;  /* 0x0000001fff037819 */ /* 0x000fc400000114e4 */
[C---:B------:R-:W-:Y:S02]  /*1d080*/  @!P2 LEA R12, P1, R228.reuse, R14, 0x2 ;  /* 0x0000000ee40ca211 */ /* 0x040fe400078210ff */
[-C--:B------:R-:W-:Y:S02]  /*1d090*/  @!P0 LEA.HI.X R11, R229, R0.reuse, R15, 0x2, P5 ;  /* 0x00000000e50b8211 */ /* 0x080fe400028f140f */
[----:B------:R-:W-:Y:S02]  /*1d0a0*/  @!P2 LEA.HI.X R13, R228, R0, R3, 0x2, P1 ;  /* 0x00000000e40da211 */ /* 0x000fe400008f1403 */
[----:B------:R-:W-:Y:S01]  /*1d0b0*/  ISETP.GE.AND P1, PT, R225, UR4, PT ;  /* 0x00000004e1007c0c */ /* 0x000fe2000bf26270 */
[----:B------:R3:W-:Y:S01]  /*1d0c0*/  @!P0 ST.E.64 desc[UR42][R10.64], R102 ;  /* 0x000000660a008985 */ /* 0x0007e2000c101b2a */
[----:B0-----:R-:W-:Y:S02]  /*1d0d0*/  @!P4 LEA R4, P0, R227, R14, 0x2 ;  /* 0x0000000ee304c211 */ /* 0x001fe400078010ff */
[----:B------:R-:W-:Y:S01]  /*1d0e0*/  SHF.R.S32.HI R15, RZ, 0x1f, R227 ;  /* 0x0000001fff0f7819 */ /* 0x000fe200000114e3 */
[----:B------:R0:W-:Y:S01]  /*1d0f0*/  @!P2 ST.E.64 desc[UR42][R12.64], R106 ;  /* 0x0000006a0c00a985 */ /* 0x0001e2000c101b2a */
[----:B------:R-:W-:-:S02]  /*1d100*/  SHF.R.S32.HI R3, RZ, 0x1f, R226 ;  /* 0x0000001fff037819 */ /* 0x000fc400000114e2 */
[----:B-1----:R-:W-:Y:S02]  /*1d110*/  @!P3 LEA R6, P5, R226, R14, 0x2 ;  /* 0x0000000ee206b211 */ /* 0x002fe400078a10ff */
[----:B------:R-:W-:Y:S02]  /*1d120*/  ISETP.GE.AND P2, PT, R224, UR4, PT ;  /* 0x00000004e0007c0c */ /* 0x000fe4000bf46270 */
[-C--:B------:R-:W-:Y:S02]  /*1d130*/  @!P4 LEA.HI.X R5, R227, R0.reuse, R15, 0x2, P0 ;  /* 0x00000000e305c211 */ /* 0x080fe400000f140f */
[----:B------:R-:W-:Y:S02]  /*1d140*/  ISETP.GE.AND P0, PT, R223, UR4, PT ;  /* 0x00000004df007c0c */ /* 0x000fe4000bf06270 */
[----:B------:R-:W-:Y:S01]  /*1d150*/  @!P3 LEA.HI.X R7, R226, R0, R3, 0x2, P5 ;  /* 0x00000000e207b211 */ /* 0x000fe200028f1403 */
[----:B------:R1:W-:Y:S01]  /*1d160*/  @!P4 ST.E.64 desc[UR42][R4.64], R110 ;  /* 0x0000006e0400c985 */ /* 0x0003e2000c101b2a */
[----:B--2---:R-:W-:-:S02]  /*1d170*/  @!P1 LEA R8, P5, R225, R14, 0x2 ;  /* 0x0000000ee1089211 */ /* 0x004fc400078a10ff */
[----:B------:R-:W-:Y:S01]  /*1d180*/  SHF.R.S32.HI R3, RZ, 0x1f, R225 ;  /* 0x0000001fff037819 */ /* 0x000fe200000114e1 */
[----:B------:R2:W-:Y:S01]  /*1d190*/  @!P3 ST.E.64 desc[UR42][R6.64], R114 ;  /* 0x000000720600b985 */ /* 0x0005e2000c101b2a */
[----:B------:R-:W-:Y:S02]  /*1d1a0*/  ISETP.GE.AND P3, PT, R222, UR4, PT ;  /* 0x00000004de007c0c */ /* 0x000fe4000bf66270 */
[----:B------:R-:W-:Y:S02]  /*1d1b0*/  @!P1 LEA.HI.X R9, R225, R0, R3, 0x2, P5 ;  /* 0x00000000e1099211 */ /* 0x000fe400028f1403 */
[-C--:B---3--:R-:W-:Y:S02]  /*1d1c0*/  @!P2 LEA R10, P4, R224, R14.reuse, 0x2 ;  /* 0x0000000ee00aa211 */ /* 0x088fe400078810ff */
[----:B------:R-:W-:Y:S01]  /*1d1d0*/  SHF.R.S32.HI R15, RZ, 0x1f, R224 ;  /* 0x0000001fff0f7819 */ /* 0x000fe200000114e0 */
[----:B------:R3:W-:Y:S01]  /*1d1e0*/  @!P1 ST.E.64 desc[UR42][R8.64], R118 ;  /* 0x0000007608009985 */ /* 0x0007e2000c101b2a */
[----:B0-----:R-:W-:-:S02]  /*1d1f0*/  @!P0 LEA R12, P5, R223, R14, 0x2 ;  /* 0x0000000edf0c8211 */ /* 0x001fc400078a10ff */
[----:B------:R-:W-:Y:S02]  /*1d200*/  SHF.R.S32.HI R3, RZ, 0x1f, R223 ;  /* 0x0000001fff037819 */ /* 0x000fe400000114df */
[-C--:B------:R-:W-:Y:S02]  /*1d210*/  @!P2 LEA.HI.X R11, R224, R0.reuse, R15, 0x2, P4 ;  /* 0x00000000e00ba211 */ /* 0x080fe400020f140f */
[----:B------:R-:W-:Y:S02]  /*1d220*/  ISETP.GE.AND P1, PT, R221, UR4, PT ;  /* 0x00000004dd007c0c */ /* 0x000fe4000bf26270 */
[----:B------:R-:W-:Y:S01]  /*1d230*/  @!P0 LEA.HI.X R13, R223, R0, R3, 0x2, P5 ;  /* 0x00000000df0d8211 */ /* 0x000fe200028f1403 */
[----:B------:R0:W-:Y:S01]  /*1d240*/  @!P2 ST.E.64 desc[UR42][R10.64], R122 ;  /* 0x0000007a0a00a985 */ /* 0x0001e2000c101b2a */
[----:B------:R-:W-:Y:S02]  /*1d250*/  ISETP.GE.AND P4, PT, R220, UR4, PT ;  /* 0x00000004dc007c0c */ /* 0x000fe4000bf86270 */
[----:B------:R-:W-:Y:S01]  /*1d260*/  SHF.R.S32.HI R3, RZ, 0x1f, R222 ;  /* 0x0000001fff037819 */ /* 0x000fe200000114de */
[----:B------:R4:W-:Y:S01]  /*1d270*/  @!P0 ST.E.64 desc[UR42][R12.64], R126 ;  /* 0x0000007e0c008985 */ /* 0x0009e2000c101b2a */
[----:B-1----:R-:W-:-:S02]  /*1d280*/  @!P3 LEA R4, P5, R222, R14, 0x2 ;  /* 0x0000000ede04b211 */ /* 0x002fc400078a10ff */
[----:B------:R-:W-:Y:S02]  /*1d290*/  ISETP.GE.AND P2, PT, R219, UR4, PT ;  /* 0x00000004db007c0c */ /* 0x000fe4000bf46270 */
[----:B------:R-:W-:Y:S02]  /*1d2a0*/  ISETP.GE.AND P0, PT, R218, UR4, PT ;  /* 0x00000004da007c0c */ /* 0x000fe4000bf06270 */
[----:B------:R-:W-:Y:S02]  /*1d2b0*/  @!P3 LEA.HI.X R5, R222, R0, R3, 0x2, P5 ;  /* 0x00000000de05b211 */ /* 0x000fe400028f1403 */
[----:B------:R-:W-:Y:S02]  /*1d2c0*/  SHF.R.S32.HI R3, RZ, 0x1f, R221 ;  /* 0x0000001fff037819 */ /* 0x000fe400000114dd */
[-C--:B--2---:R-:W-:Y:S01]  /*1d2d0*/  @!P1 LEA R6, P5, R221, R14.reuse, 0x2 ;  /* 0x0000000edd069211 */ /* 0x084fe200078a10ff */
[----:B------:R4:W-:Y:S01]  /*1d2e0*/  @!P3 ST.E.64 desc[UR42][R4.64], R130 ;  /* 0x000000820400b985 */ /* 0x0009e2000c101b2a */
[----:B---3--:R-:W-:-:S02]  /*1d2f0*/  @!P4 LEA R8, P3, R220, R14, 0x2 ;  /* 0x0000000edc08c211 */ /* 0x008fc400078610ff */
[----:B------:R-:W-:Y:S02]  /*1d300*/  @!P1 LEA.HI.X R7, R221, R0, R3, 0x2, P5 ;  /* 0x00000000dd079211 */ /* 0x000fe400028f1403 */
[C---:B0-----:R-:W-:Y:S02]  /*1d310*/  @!P2 LEA R10, P5, R219.reuse, R14, 0x2 ;  /* 0x0000000edb0aa211 */ /* 0x041fe400078a10ff */
[----:B------:R-:W-:Y:S01]  /*1d320*/  @!P4 LEA.HI.X R9, R220, R0, R237, 0x2, P3 ;  /* 0x00000000dc09c211 */ /* 0x000fe200018f14ed */
[----:B------:R4:W-:Y:S01]  /*1d330*/  @!P1 ST.E.64 desc[UR42][R6.64], R134 ;  /* 0x0000008606009985 */ /* 0x0009e2000c101b2a */
[C---:B------:R-:W-:Y:S02]  /*1d340*/  @!P0 LEA R20, P3, R218.reuse, R14, 0x2 ;  /* 0x0000000eda148211 */ /* 0x040fe400078610ff */
[-C--:B------:R-:W-:Y:S01]  /*1d350*/  @!P2 LEA.HI.X R11, R219, R0.reuse, R236, 0x2, P5 ;  /* 0x00000000db0ba211 */ /* 0x080fe200028f14ec */
[----:B------:R4:W-:Y:S01]  /*1d360*/  @!P4 ST.E.64 desc[UR42][R8.64], R138 ;  /* 0x0000008a0800c985 */ /* 0x0009e2000c101b2a */
[----:B------:R-:W-:-:S03]  /*1d370*/  @!P0 LEA.HI.X R21, R218, R0, R235, 0x2, P3 ;  /* 0x00000000da158211 */ /* 0x000fc600018f14eb */
[----:B------:R4:W-:Y:S04]  /*1d380*/  @!P2 ST.E.64 desc[UR42][R10.64], R142 ;  /* 0x0000008e0a00a985 */ /* 0x0009e8000c101b2a */
[----:B------:R4:W-:Y:S01]  /*1d390*/  @!P0 ST.E.64 desc[UR42][R20.64], R146 ;  /* 0x0000009214008985 */ /* 0x0009e2000c101b2a */
[----:B------:R-:W-:-:S13]  /*1d3a0*/  ISETP.GE.AND P0, PT, R217, UR4, PT ;  /* 0x00000004d9007c0c */ /* 0x000fda000bf06270 */
[----:B----4-:R-:W-:Y:S05]  /*1d3b0*/  @P0 BRA `(.L_x_1743) ;  /* 0x0000000c00140947 */ /* 0x010fea0003800000 */
[----:B------:R-:W-:-:S04]  /*1d3c0*/  LEA R14, P0, R217, R14, 0x2 ;  /* 0x0000000ed90e7211 */ /* 0x000fc800078010ff */
[----:B------:R-:W-:-:S05]  /*1d3d0*/  LEA.HI.X R15, R217, R0, R234, 0x2, P0 ;  /* 0x00000000d90f7211 */ /* 0x000fca00000f14ea */
[----:B------:R4:W-:Y:S01]  /*1d3e0*/  ST.E.64 desc[UR42][R14.64], R150 ;  /* 0x000000960e007985 */ /* 0x0009e2000c101b2a */
[----:B------:R-:W-:Y:S05]  /*1d3f0*/  BRA `(.L_x_1743) ;  /* 0x0000000c00047947 */ /* 0x000fea0003800000 */
.L_x_1730:
[----:B------:R-:W-:Y:S01]  /*1d400*/  ULDC.64 UR4, c[0x0][0xc08] ;  /* 0x0003020000047ab9 */ /* 0x000fe20000000a00 */
[----:B------:R-:W2:Y:S01]  /*1d410*/  LDC.64 R4, c[0x0][0xc00] ;  /* 0x00030000ff047b82 */ /* 0x000ea20000000a00 */
[----:B------:R-:W-:Y:S01]  /*1d420*/  ISETP.NE.U32.AND P0, PT, RZ, UR4, PT ;  /* 0x00000004ff007c0c */ /* 0x000fe2000bf05070 */
[----:B------:R-:W-:-:S03]  /*1d430*/  IMAD.MOV.U32 R3, RZ, RZ, RZ ;  /* 0x000000ffff037224 */ /* 0x000fc600078e00ff */
[----:B------:R-:W-:Y:S01]  /*1d440*/  ISETP.NE.AND.EX P1, PT, RZ, UR5, PT, P0 ;  /* 0x00000005ff007c0c */ /* 0x000fe2000bf25300 */
[----:B------:R-:W-:Y:S02]  /*1d450*/  ULDC.64 UR4, c[0x0][0xc00] ;  /* 0x0003000000047ab9 */ /* 0x000fe40000000a00 */
[----:B------:R-:W-:-:S04]  /*1d460*/  ISETP.NE.U32.AND P0, PT, RZ, UR4, PT ;  /* 0x00000004ff007c0c */ /* 0x000fc8000bf05070 */
[----:B------:R-:W-:-:S06]  /*1d470*/  ISETP.NE.AND.EX P0, PT, RZ, UR5, PT, P0 ;  /* 0x00000005ff007c0c */ /* 0x000fcc000bf05300 */
[----:B------:R-:W3:Y:S01]  /*1d480*/  @P1 LDC.64 R6, c[0x0][0xc08] ;  /* 0x00030200ff061b82 */ /* 0x000ee20000000a00 */
[----:B------:R-:W-:Y:S02]  /*1d490*/  ULDC UR4, c[0x0][0xa88] ;  /* 0x0002a20000047ab9 */ /* 0x000fe40000000800 */
[----:B------:R-:W-:Y:S02]  /*1d4a0*/  IMAD.U32 R20, RZ, RZ, UR4 ;  /* 0x00000004ff147e24 */ /* 0x000fe4000f8e00ff */
[----:B--2---:R-:W-:-:S05]  /*1d4b0*/  IMAD.WIDE R4, R209, 0x4, R4 ;  /* 0x00000004d1047825 */ /* 0x004fca00078e0204 */
[----:B------:R2:W5:Y:S01]  /*1d4c0*/  @P0 LDG.E R3, desc[UR42][R4.64] ;  /* 0x0000002a04030981 */ /* 0x000562000c1e1900 */
[----:B------:R-:W4:Y:S01]  /*1d4d0*/  S2R R0, SR_TID.X ;  /* 0x0000000000007919 */ /* 0x000f220000002100 */
[----:B---3--:R-:W-:-:S05]  /*1d4e0*/  @P1 IMAD.WIDE R6, R209, 0x4, R6 ;  /* 0x00000004d1061825 */ /* 0x008fca00078e0206 */
[----:B------:R2:W5:Y:S01]  /*1d4f0*/  @P1 LDG.E R20, desc[UR42][R6.64] ;  /* 0x0000002a06141981 */ /* 0x000562000c1e1900 */
[----:B------:R-:W-:-:S13]  /*1d500*/  ISETP.NE.AND P2, PT, R208, RZ, PT ;  /* 0x000000ffd000720c */ /* 0x000fda0003f45270 */
[----:B------:R-:W3:Y:S01]  /*1d510*/  @!P2 LDC R208, c[0x0][0xad4] ;  /* 0x0002b500ffd0ab82 */ /* 0x000ee20000000800 */
[----:B----4-:R-:W-:Y:S01]  /*1d520*/  VIADD R0, R0, 0xffffff80 ;  /* 0xffffff8000007836 */ /* 0x010fe20000000000 */
[----:B------:R-:W-:-:S04]  /*1d530*/  SHF.R.S32.HI R30, RZ, 0x1f, R209 ;  /* 0x0000001fff1e7819 */ /* 0x000fc800000114d1 */
[----:B------:R-:W-:Y:S02]  /*1d540*/  ISETP.GT.AND P3, PT, R0, 0x7f, PT ;  /* 0x0000007f0000780c */ /* 0x000fe40003f64270 */
[----:B---3--:R-:W-:Y:S01]  /*1d550*/  ISETP.GT.AND P2, PT, R208, 0x1, PT ;  /* 0x00000001d000780c */ /* 0x008fe20003f44270 */
[----:B--2---:R-:W-:-:S12]  /*1d560*/  @P1 BRA `(.L_x_1748) ;  /* 0x0000000000101947 */ /* 0x004fd80003800000 */
[----:B------:R-:W-:Y:S05]  /*1d570*/  @!P0 BRA `(.L_x_1748) ;  /* 0x00000000000c8947 */ /* 0x000fea0003800000 */
[----:B------:R-:W2:Y:S04]  /*1d580*/  LDG.E R7, desc[UR42][R4.64] ;  /* 0x0000002a04077981 */ /* 0x000ea8000c1e1900 */
[----:B-----5:R-:W2:Y:S02]  /*1d590*/  LDG.E R20, desc[UR42][R4.64+0x4] ;  /* 0x0000042a04147981 */ /* 0x020ea4000c1e1900 */
[----:B--2---:R-:W-:-:S07]  /*1d5a0*/  IMAD.IADD R20, R20, 0x1, -R7 ;  /* 0x0000000114147824 */ /* 0x004fce00078e0a07 */
.L_x_1748:
[----:B------:R-:W-:Y:S01]  /*1d5b0*/  BSSY B1, `(.L_x_1749) ;  /* 0x0000036000017945 */ /* 0x000fe20003800000 */
[----:B------:R-:W-:Y:S02]  /*1d5c0*/  SEL R31, R209, RZ, !P0 ;  /* 0x000000ffd11f7207 */ /* 0x000fe40004000000 */
[----:B------:R-:W-:Y:S02]  /*1d5d0*/  SEL R30, R30, RZ, !P0 ;  /* 0x000000ff1e1e7207 */ /* 0x000fe40004000000 */
[----:B-----5:R-:W-:Y:S01]  /*1d5e0*/  SHF.R.S32.HI R28, RZ, 0x1f, R3 ;  /* 0x0000001fff1c7819 */ /* 0x020fe20000011403 */
[----:B------:R-:W-:Y:S06]  /*1d5f0*/  @P3 BRA `(.L_x_1750) ;  /* 0x0000000000c43947 */ /* 0x000fec0003800000 */
[----:B------:R-:W2:Y:S01]  /*1d600*/  S2R R33, SR_TID.X ;  /* 0x0000000000217919 */ /* 0x000ea20000002100 */
[----:B------:R-:W3:Y:S02]  /*1d610*/  LDC R35, c[0x0][0xbe8] ;  /* 0x0002fa00ff237b82 */ /* 0x000ee40000000800 */
[----:B---3--:R-:W-:Y:S01]  /*1d620*/  IMAD R0, R20, R35, RZ ;  /* 0x0000002314007224 */ /* 0x008fe200078e02ff */
[----:B--2---:R-:W-:-:S04]  /*1d630*/  IADD3 R33, R192, -0x80, R33 ;  /* 0xffffff80c0217810 */ /* 0x004fc80007ffe021 */
[----:B------:R-:W-:-:S13]  /*1d640*/  ISETP.GE.AND P0, PT, R33, R0, PT ;  /* 0x000000002100720c */ /* 0x000fda0003f06270 */
[----:B------:R-:W-:Y:S05]  /*1d650*/  @P0 BRA `(.L_x_1750) ;  /* 0x0000000000ac0947 */ /* 0x000fea0003800000 */
[----:B-1----:R-:W-:Y:S01]  /*1d660*/  IMAD.MOV.U32 R24, RZ, RZ, 0x9b8 ;  /* 0x000009b8ff187424 */ /* 0x002fe200078e00ff */
[----:B------:R-:W-:Y:S01]  /*1d670*/  ISETP.GT.AND P0, PT, R208, 0x1, PT ;  /* 0x00000001d000780c */ /* 0x000fe20003f04270 */
[----:B------:R-:W1:Y:S01]  /*1d680*/  LDC.64 R4, c[0x0][0xba8] ;  /* 0x0002ea00ff047b82 */ /* 0x000e620000000a00 */
[----:B------:R-:W-:Y:S01]  /*1d690*/  ISETP.NE.AND P1, PT, R35, 0x1, PT ;  /* 0x000000012300780c */ /* 0x000fe20003f25270 */
[----:B------:R-:W-:Y:S01]  /*1d6a0*/  IMAD.MOV.U32 R21, RZ, RZ, R33 ;  /* 0x000000ffff157224 */ /* 0x000fe200078e0021 */
[----:B------:R-:W-:Y:S02]  /*1d6b0*/  SEL R24, R24, 0x978, P0 ;  /* 0x0000097818187807 */ /* 0x000fe40000000000 */
[----:B------:R-:W-:-:S03]  /*1d6c0*/  SEL R215, R215, RZ, P0 ;  /* 0x000000ffd7d77207 */ /* 0x000fc60000000000 */
[----:B------:R-:W2:Y:S08]  /*1d6d0*/  LDC.64 R8, c[0x0][R24+0x220] ;  /* 0x0000880018087b82 */ /* 0x000eb00000000a00 */
[----:B------:R-:W3:Y:S08]  /*1d6e0*/  LDC.64 R6, c[0x0][R24+0x218] ;  /* 0x0000860018067b82 */ /* 0x000ef00000000a00 */
[----:B------:R-:W4:Y:S08]  /*1d6f0*/  LDC.64 R10, c[0x0][R24+0x228] ;  /* 0x00008a00180a7b82 */ /* 0x000f300000000a00 */
[----:B------:R-:W5:Y:S08]  /*1d700*/  LDC.64 R12, c[0x0][R24+0x210] ;  /* 0x00008400180c7b82 */ /* 0x000f700000000a00 */
[----:B------:R-:W0:Y:S08]  /*1d710*/  @P1 LDC R0, c[0x0][0xbec] ;  /* 0x0002fb00ff001b82 */ /* 0x000e300000000800 */
[----:B------:R-:W4:Y:S01]  /*1d720*/  @P1 LDC R37, c[0x0][0xbf0] ;  /* 0x0002fc00ff251b82 */ /* 0x000f220000000800 */
[----:B--2---:R-:W-:-:S07]  /*1d730*/  IMAD R9, R9, R31, RZ ;  /* 0x0000001f09097224 */ /* 0x004fce00078e02ff */
[----:B-1----:R-:W1:Y:S01]  /*1d740*/  @!P0 LDC R4, c[0x0][0xb50] ;  /* 0x0002d400ff048b82 */ /* 0x002e620000000800 */
[----:B------:R-:W-:-:S04]  /*1d750*/  IMAD.WIDE.U32 R14, R8, R31, RZ ;  /* 0x0000001f080e7225 */ /* 0x000fc800078e00ff */
[----:B------:R-:W-:Y:S02]  /*1d760*/  IMAD R9, R8, R30, R9 ;  /* 0x0000001e08097224 */ /* 0x000fe400078e0209 */
[----:B0-----:R-:W-:Y:S01]  /*1d770*/  @P1 IMAD.HI.U32 R0, R33, R0, RZ ;  /* 0x0000000021001227 */ /* 0x001fe200078e00ff */
[----:B------:R-:W0:Y:S03]  /*1d780*/  @!P0 LDC R5, c[0x0][0xb54] ;  /* 0x0002d500ff058b82 */ /* 0x000e260000000800 */
[-C--:B---3--:R-:W-:Y:S02]  /*1d790*/  IMAD R29, R7, R206.reuse, RZ ;  /* 0x000000ce071d7224 */ /* 0x088fe400078e02ff */
[----:B------:R-:W-:Y:S01]  /*1d7a0*/  IMAD.WIDE.U32 R6, R6, R206, RZ ;  /* 0x000000ce06067225 */ /* 0x000fe200078e00ff */
[----:B----4-:R-:W-:-:S03]  /*1d7b0*/  @P1 SHF.R.U32.HI R21, RZ, R37, R0 ;  /* 0x00000025ff151219 */ /* 0x010fc60000011600 */
[----:B------:R-:W-:Y:S01]  /*1d7c0*/  IMAD.IADD R29, R7, 0x1, R29 ;  /* 0x00000001071d7824 */ /* 0x000fe200078e021d */
[----:B------:R-:W-:Y:S01]  /*1d7d0*/  IADD3 R0, P1, P3, R14, R6, R3 ;  /* 0x000000060e007210 */ /* 0x000fe20007b3e003 */
[----:B------:R-:W-:Y:S02]  /*1d7e0*/  IMAD.IADD R14, R15, 0x1, R9 ;  /* 0x000000010f0e7824 */ /* 0x000fe400078e0209 */
[----:B------:R-:W-:Y:S02]  /*1d7f0*/  IMAD.MOV R8, RZ, RZ, -R21 ;  /* 0x000000ffff087224 */ /* 0x000fe400078e0a15 */
[----:B------:R-:W-:-:S04]  /*1d800*/  IMAD.WIDE.U32 R6, R10, R215, RZ ;  /* 0x000000d70a067225 */ /* 0x000fc800078e00ff */
[----:B------:R-:W-:Y:S02]  /*1d810*/  IMAD R11, R11, R215, RZ ;  /* 0x000000d70b0b7224 */ /* 0x000fe400078e02ff */
[----:B------:R-:W-:Y:S01]  /*1d820*/  IMAD R9, R35, R8, R33 ;  /* 0x0000000823097224 */ /* 0x000fe200078e0221 */
[----:B------:R-:W-:Y:S02]  /*1d830*/  IADD3.X R8, R14, R29, R28, P1, P3 ;  /* 0x0000001d0e087210 */ /* 0x000fe40000fe641c */
[----:B------:R-:W-:Y:S01]  /*1d840*/  IADD3 R6, P0, P1, R21, R0, R6 ;  /* 0x0000000015067210 */ /* 0x000fe2000791e006 */
[----:B-----5:R-:W-:Y:S01]  /*1d850*/  IMAD R0, R13, R9, RZ ;  /* 0x000000090d007224 */ /* 0x020fe200078e02ff */
[----:B------:R-:W-:Y:S02]  /*1d860*/  IADD3 R11, R7, R11, RZ ;  /* 0x0000000b070b7210 */ /* 0x000fe40007ffe0ff */
        /* <DEDUP_REMOVED lines=8> */
[----:B0-----:R-:W-:-:S05]  /*1d8f0*/  LEA.HI.X R5, R6, R5, R0, 0x2, P0 ;  /* 0x0000000506057211 */ /* 0x001fca00000f1400 */
[----:B------:R2:W-:Y:S02]  /*1d900*/  STG.E desc[UR42][R4.64], R7 ;  /* 0x0000000704007986 */ /* 0x0005e4000c10192a */
.L_x_1750:
[----:B------:R-:W-:Y:S05]  /*1d910*/  BSYNC B1 ;  /* 0x0000000000017941 */ /* 0x000fea0003800000 */
.L_x_1749:
[----:B------:R-:W-:Y:S05]  /*1d920*/  @P2 BRA `(.L_x_1743) ;  /* 0x0000000400b82947 */ /* 0x000fea0003800000 */
[----:B------:R-:W3:Y:S01]  /*1d930*/  LDC R21, c[0x0][0xbe8] ;  /* 0x0002fa00ff157b82 */ /* 0x000ee20000000800 */
[----:B------:R-:W-:Y:S01]  /*1d940*/  ULDC.64 UR4, c[0x0][0xaa0] ;  /* 0x0002a80000047ab9 */ /* 0x000fe20000000a00 */
[----:B------:R-:W-:Y:S01]  /*1d950*/  ULDC.64 UR6, c[0x0][0xaf0] ;  /* 0x0002bc0000067ab9 */ /* 0x000fe20000000a00 */
[----:B------:R-:W-:Y:S02]  /*1d960*/  IMAD R0, R28, UR4, RZ ;  /* 0x000000041c007c24 */ /* 0x000fe4000f8e02ff */
[----:B--2---:R-:W-:-:S04]  /*1d970*/  IMAD.WIDE.U32 R4, R3, UR4, RZ ;  /* 0x0000000403047c25 */ /* 0x004fc8000f8e00ff */
[----:B------:R-:W-:Y:S01]  /*1d980*/  IMAD R7, R3, UR5, R0 ;  /* 0x0000000503077c24 */ /* 0x000fe2000f8e0200 */
[----:B------:R-:W-:Y:S01]  /*1d990*/  ULDC.64 UR4, c[0x0][0xae8] ;  /* 0x0002ba0000047ab9 */ /* 0x000fe20000000a00 */
[----:B------:R-:W-:Y:S02]  /*1d9a0*/  IMAD R3, R207, 0x20, R23 ;  /* 0x00000020cf037824 */ /* 0x000fe400078e0217 */
[----:B------:R-:W-:Y:S02]  /*1d9b0*/  IMAD.IADD R5, R5, 0x1, R7 ;  /* 0x0000000105057824 */ /* 0x000fe400078e0207 */
[----:B------:R-:W-:Y:S02]  /*1d9c0*/  IMAD.IADD R8, R192, 0x1, R3 ;  /* 0x00000001c0087824 */ /* 0x000fe400078e0203 */
[----:B------:R-:W-:-:S04]  /*1d9d0*/  IMAD.WIDE.U32 R4, R206, UR4, R4 ;  /* 0x00000004ce047c25 */ /* 0x000fc8000f8e0004 */
[----:B------:R-:W-:Y:S02]  /*1d9e0*/  IMAD.MOV.U32 R3, RZ, RZ, R8 ;  /* 0x000000ffff037224 */ /* 0x000fe400078e0008 */
[----:B------:R-:W-:Y:S01]  /*1d9f0*/  IMAD R6, R30, UR6, RZ ;  /* 0x000000061e067c24 */ /* 0x000fe2000f8e02ff */
[----:B---3--:R-:W-:Y:S01]  /*1da00*/  ISETP.NE.AND P0, PT, R21, 0x1, PT ;  /* 0x000000011500780c */ /* 0x008fe20003f05270 */
[----:B------:R-:W-:Y:S01]  /*1da10*/  IMAD R5, R206, UR5, R5 ;  /* 0x00000005ce057c24 */ /* 0x000fe2000f8e0205 */
[----:B------:R-:W-:Y:S01]  /*1da20*/  ULDC.64 UR4, c[0x0][0xae0] ;  /* 0x0002b80000047ab9 */ /* 0x000fe20000000a00 */
[----:B------:R-:W-:Y:S02]  /*1da30*/  IMAD.IADD R192, R23, 0x1, R192 ;  /* 0x0000000117c07824 */ /* 0x000fe400078e02c0 */
[----:B------:R-:W-:-:S08]  /*1da40*/  IMAD.WIDE.U32 R4, R31, UR6, R4 ;  /* 0x000000061f047c25 */ /* 0x000fd0000f8e0004 */
[----:B------:R-:W2:Y:S08]  /*1da50*/  @P0 LDC R9, c[0x0][0xbec] ;  /* 0x0002fb00ff090b82 */ /* 0x000eb00000000800 */
[----:B------:R-:W3:Y:S01]  /*1da60*/  @P0 LDC R11, c[0x0][0xbf0] ;  /* 0x0002fc00ff0b0b82 */ /* 0x000ee20000000800 */
[----:B--2---:R-:W-:-:S04]  /*1da70*/  @P0 IMAD.HI.U32 R0, R8, R9, RZ ;  /* 0x0000000908000227 */ /* 0x004fc800078e00ff */
[----:B------:R-:W-:Y:S01]  /*1da80*/  IMAD R9, R31, UR7, R6 ;  /* 0x000000071f097c24 */ /* 0x000fe2000f8e0206 */
[----:B---3--:R-:W-:-:S03]  /*1da90*/  @P0 SHF.R.U32.HI R3, RZ, R11, R0 ;  /* 0x0000000bff030219 */ /* 0x008fc60000011600 */
[----:B------:R-:W-:Y:S01]  /*1daa0*/  IMAD.IADD R5, R5, 0x1, R9 ;  /* 0x0000000105057824 */ /* 0x000fe200078e0209 */
[--C-:B------:R-:W-:Y:S01]  /*1dab0*/  SHF.R.S32.HI R0, RZ, 0x1f, R3.reuse ;  /* 0x0000001fff007819 */ /* 0x100fe20000011403 */
[----:B------:R-:W-:Y:S02]  /*1dac0*/  IMAD.MOV R7, RZ, RZ, -R3 ;  /* 0x000000ffff077224 */ /* 0x000fe400078e0a03 */
[----:B------:R-:W-:-:S04]  /*1dad0*/  IMAD.WIDE.U32 R4, R3, UR4, R4 ;  /* 0x0000000403047c25 */ /* 0x000fc8000f8e0004 */
[----:B------:R-:W-:Y:S02]  /*1dae0*/  IMAD R7, R21, R7, R8 ;  /* 0x0000000715077224 */ /* 0x000fe400078e0208 */
[----:B------:R-:W-:-:S04]  /*1daf0*/  IMAD R0, R0, UR4, RZ ;  /* 0x0000000400007c24 */ /* 0x000fc8000f8e02ff */
[----:B------:R-:W-:Y:S01]  /*1db00*/  IMAD R9, R3, UR5, R0 ;  /* 0x0000000503097c24 */ /* 0x000fe2000f8e0200 */
[----:B------:R-:W-:Y:S01]  /*1db10*/  SHF.R.S32.HI R0, RZ, 0x1f, R7 ;  /* 0x0000001fff007819 */ /* 0x000fe20000011407 */
[----:B------:R-:W-:Y:S02]  /*1db20*/  ULDC.64 UR4, c[0x0][0xad8] ;  /* 0x0002b60000047ab9 */ /* 0x000fe40000000a00 */
[----:B------:R-:W-:Y:S02]  /*1db30*/  IMAD.IADD R5, R5, 0x1, R9 ;  /* 0x0000000105057824 */ /* 0x000fe400078e0209 */
[----:B------:R-:W-:Y:S02]  /*1db40*/  IMAD R0, R0, UR4, RZ ;  /* 0x0000000400007c24 */ /* 0x000fe4000f8e02ff */
[----:B------:R-:W-:-:S04]  /*1db50*/  IMAD.WIDE.U32 R4, R7, UR4, R4 ;  /* 0x0000000407047c25 */ /* 0x000fc8000f8e0004 */
[----:B------:R-:W-:Y:S01]  /*1db60*/  IMAD R3, R7, UR5, R0 ;  /* 0x0000000507037c24 */ /* 0x000fe2000f8e0200 */
[----:B------:R-:W-:Y:S02]  /*1db70*/  ULDC.64 UR4, c[0x0][0xa80] ;  /* 0x0002a00000047ab9 */ /* 0x000fe40000000a00 */
[----:B------:R-:W-:Y:S01]  /*1db80*/  LEA R0, P0, R4, UR4, 0x1 ;  /* 0x0000000404007c11 */ /* 0x000fe2000f8008ff */
[----:B------:R-:W-:Y:S01]  /*1db90*/  IMAD.IADD R3, R5, 0x1, R3 ;  /* 0x0000000105037824 */ /* 0x000fe200078e0203 */
[----:B------:R-:W-:-:S04]  /*1dba0*/  UMOV UR4, 0xffffffff ;  /* 0xffffffff00047882 */ /* 0x000fc80000000000 */
[----:B------:R-:W-:Y:S01]  /*1dbb0*/  LEA.HI.X R4, R4, UR5, R3, 0x1, P0 ;  /* 0x0000000504047c11 */ /* 0x000fe200080f0c03 */
[----:B------:R-:W-:Y:S06]  /*1dbc0*/  BRA.DIV UR4, `(.L_x_1751) ;  /* 0x000000ae04007947 */ /* 0x000fec000b800000 */
[----:B------:R2:W3:Y:S04]  /*1dbd0*/  SHFL.IDX PT, R3, R4, RZ, 0x181f ;  /* 0x00181fff04037589 */ /* 0x0004e800000e0000 */
[----:B------:R2:W4:Y:S02]  /*1dbe0*/  SHFL.IDX PT, R14, R0, RZ, 0x181f ;  /* 0x00181fff000e7589 */ /* 0x00052400000e0000 */
.L_x_2014:
[----:B------:R-:W-:Y:S01]  /*1dbf0*/  IMAD R20, R20, R21, RZ ;  /* 0x0000001514147224 */ /* 0x000fe200078e02ff */
[----:B------:R-:W-:Y:S04]  /*1dc00*/  BSSY B1, `(.L_x_1752) ;  /* 0x000000c000017945 */ /* 0x000fe80003800000 */
[----:B------:R-:W-:-:S13]  /*1dc10*/  ISETP.GE.AND P0, PT, R192, R20, PT ;  /* 0x00000014c000720c */ /* 0x000fda0003f06270 */
[----:B------:R-:W-:Y:S05]  /*1dc20*/  @P0 BRA `(.L_x_1753) ;  /* 0x0000000000240947 */ /* 0x000fea0003800000 */
[----:B------:R-:W-:Y:S02]  /*1dc30*/  ULDC UR4, c[0x0][0xac8] ;  /* 0x0002b20000047ab9 */ /* 0x000fe40000000800 */
[----:B------:R-:W-:Y:S02]  /*1dc40*/  ISETP.GE.AND P2, PT, R16, UR4, PT ;  /* 0x0000000410007c0c */ /* 0x000fe4000bf46270 */
[----:B------:R-:W-:-:S11]  /*1dc50*/  ISETP.GE.AND P3, PT, R190, UR4, PT ;  /* 0x00000004be007c0c */ /* 0x000fd6000bf66270 */
[-C--:B----4-:R-:W-:Y:S02]  /*1dc60*/  @!P2 LEA R6, P0, R16, R14.reuse, 0x1 ;  /* 0x0000000e1006a211 */ /* 0x090fe400078008ff */
[----:B------:R-:W-:Y:S02]  /*1dc70*/  @!P3 LEA R14, P1, R190, R14, 0x1 ;  /* 0x0000000ebe0eb211 */ /* 0x000fe400078208ff */
[-C--:B---3--:R-:W-:Y:S02]  /*1dc80*/  @!P2 LEA.HI.X R7, R16, R3.reuse, R17, 0x1, P0 ;  /* 0x000000031007a211 */ /* 0x088fe400000f0c11 */
[----:B------:R-:W-:-:S03]  /*1dc90*/  @!P3 LEA.HI.X R15, R190, R3, R214, 0x1, P1 ;  /* 0x00000003be0fb211 */ /* 0x000fc600008f0cd6 */
[----:B------:R3:W-:Y:S04]  /*1dca0*/  @!P2 ST.E.128 desc[UR42][R6.64], RZ ;  /* 0x000000ff0600a985 */ /* 0x0007e8000c101d2a */
[----:B------:R3:W-:Y:S02]  /*1dcb0*/  @!P3 ST.E.128 desc[UR42][R14.64], RZ ;  /* 0x000000ff0e00b985 */ /* 0x0007e4000c101d2a */
.L_x_1753:
[----:B------:R-:W-:Y:S05]  /*1dcc0*/  BSYNC B1 ;  /* 0x0000000000017941 */ /* 0x000fea0003800000 */
.L_x_1752:
[----:B------:R-:W-:-:S03]  /*1dcd0*/  UMOV UR4, 0xffffffff ;  /* 0xffffffff00047882 */ /* 0x000fc60000000000 */
[----:B------:R-:W-:Y:S05]  /*1dce0*/  BRA.DIV UR4, `(.L_x_1754) ;  /* 0x000000aa04ec7947 */ /* 0x000fea000b800000 */
[----:B---3--:R3:W0:Y:S04]  /*1dcf0*/  SHFL.IDX PT, R3, R4, 0x1, 0x181f ;  /* 0x00381f0004037f89 */ /* 0x00862800000e0000 */
[----:B----4-:R3:W4:Y:S02]  /*1dd00*/  SHFL.IDX PT, R14, R0, 0x1, 0x181f ;  /* 0x00381f00000e7f89 */ /* 0x01072400000e0000 */
.L_x_2018:
[----:B------:R-:W-:Y:S01]  /*1dd10*/  VIADD R5, R192, 0x20 ;  /* 0x00000020c0057836 */ /* 0x000fe20000000000 */
        /* <DEDUP_REMOVED lines=8> */
[-C--:B0-----:R-:W-:Y:S02]  /*1dda0*/  @!P2 LEA.HI.X R7, R16, R3.reuse, R17, 0x1, P0 ;  /* 0x000000031007a211 */ /* 0x081fe400000f0c11 */
[----:B------:R-:W-:-:S03]  /*1ddb0*/  @!P3 LEA.HI.X R15, R190, R3, R214, 0x1, P1 ;  /* 0x00000003be0fb211 */ /* 0x000fc600008f0cd6 */
[----:B------:R0:W-:Y:S04]  /*1ddc0*/  @!P2 ST.E.128 desc[UR42][R6.64], RZ ;  /* 0x000000ff0600a985 */ /* 0x0001e8000c101d2a */
[----:B------:R0:W-:Y:S02]  /*1ddd0*/  @!P3 ST.E.128 desc[UR42][R14.64], RZ ;  /* 0x000000ff0e00b985 */ /* 0x0001e4000c101d2a */
.L_x_1756:
[----:B------:R-:W-:Y:S05]  /*1dde0*/  BSYNC B1 ;  /* 0x0000000000017941 */ /* 0x000fea0003800000 */
.L_x_1755:
[----:B------:R-:W-:-:S03]  /*1ddf0*/  UMOV UR4, 0xffffffff ;  /* 0xffffffff00047882 */ /* 0x000fc60000000000 */
[----:B------:R-:W-:Y:S05]  /*1de00*/  BRA.DIV UR4, `(.L_x_1757) ;  /* 0x000000aa04ec7947 */ /* 0x000fea000b800000 */
[----:B0-----:R0:W0:Y:S04]  /*1de10*/  SHFL.IDX PT, R3, R4, 0x2, 0x181f ;  /* 0x00581f0004037f89 */ /* 0x00102800000e0000 */
[----:B----4-:R4:W0:Y:S02]  /*1de20*/  SHFL.IDX PT, R14, R0, 0x2, 0x181f ;  /* 0x00581f00000e7f89 */ /* 0x01082400000e0000 */
.L_x_2022:
[----:B------:R-:W-:Y:S01]  /*1de30*/  VIADD R5, R192, 0x40 ;  /* 0x00000040c0057836 */ /* 0x000fe20000000000 */
[----:B------:R-:W-:Y:S04]  /*1de40*/  BSSY B1, `(.L_x_1758) ;  /* 0x000000c000017945 */ /* 0x000fe80003800000 */
[----:B------:R-:W-:-:S13]  /*1de50*/  ISETP.GE.AND P0, PT, R5, R20, PT ;  /* 0x000000140500720c */ /* 0x000fda0003f06270 */
[----:B------:R-:W-:Y:S05]  /*1de60*/  @P0 BRA `(.L_x_1759) ;  /* 0x0000000000240947 */ /* 0x000fea0003800000 */
[----:B------:R-:W-:Y:S02]  /*1de70*/  ULDC UR4, c[0x0][0xac8] ;  /* 0x0002b20000047ab9 */ /* 0x000fe40000000800 */
[----:B------:R-:W-:Y:S02]  /*1de80*/  ISETP.GE.AND P2, PT, R16, UR4, PT ;  /* 0x0000000410007c0c */ /* 0x000fe4000bf46270 */
[----:B------:R-:W-:-:S11]  /*1de90*/  ISETP.GE.AND P3, PT, R190, UR4, PT ;  /* 0x00000004be007c0c */ /* 0x000fd6000bf66270 */
[-C--:B0-----:R-:W-:Y:S02]  /*1dea0*/  @!P2 LEA R6, P0, R16, R14.reuse, 0x1 ;  /* 0x0000000e1006a211 */ /* 0x081fe400078008ff */
[----:B------:R-:W-:Y:S02]  /*1deb0*/  @!P3 LEA R14, P1, R190, R14, 0x1 ;  /* 0x0000000ebe0eb211 */ /* 0x000fe400078208ff */
[-C--:B------:R-:W-:Y:S02]  /*1dec0*/  @!P2 LEA.HI.X R7, R16, R3.reuse, R17, 0x1, P0 ;  /* 0x000000031007a211 */ /* 0x080fe400000f0c11 */
[----:B------:R-:W-:-:S03]  /*1ded0*/  @!P3 LEA.HI.X R15, R190, R3, R214, 0x1, P1 ;  /* 0x00000003be0fb211 */ /* 0x000fc600008f0cd6 */
[----:B------:R0:W-:Y:S04]  /*1dee0*/  @!P2 ST.E.128 desc[UR42][R6.64], RZ ;  /* 0x000000ff0600a985 */ /* 0x0001e8000c101d2a */
[----:B------:R0:W-:Y:S02]  /*1def0*/  @!P3 ST.E.128 desc[UR42][R14.64], RZ ;  /* 0x000000ff0e00b985 */ /* 0x0001e4000c101d2a */
.L_x_1759:
[----:B------:R-:W-:Y:S05]  /*1df00*/  BSYNC B1 ;  /* 0x0000000000017941 */ /* 0x000fea0003800000 */
.L_x_1758:
[----:B------:R-:W-:-:S03]  /*1df10*/  UMOV UR4, 0xffffffff ;  /* 0xffffffff00047882 */ /* 0x000fc60000000000 */
[----:B------:R-:W-:Y:S05]  /*1df20*/  BRA.DIV UR4, `(.L_x_1760) ;  /* 0x000000aa04ec7947 */ /* 0x000fea000b800000 */
[----:B0-----:R0:W0:Y:S04]  /*1df30*/  SHFL.IDX PT, R3, R4, 0x3, 0x181f ;  /* 0x00781f0004037f89 */ /* 0x00102800000e0000 */
[----:B------:R0:W0:Y:S02]  /*1df40*/  SHFL.IDX PT, R14, R0, 0x3, 0x181f ;  /* 0x00781f00000e7f89 */ /* 0x00002400000e0000 */
.L_x_2026:
[----:B0-234-:R-:W-:-:S05]  /*1df50*/  VIADD R0, R192, 0x60 ;  /* 0x00000060c0007836 */ /* 0x01dfca0000000000 */
[----:B------:R-:W-:-:S13]  /*1df60*/  ISETP.GE.AND P0, PT, R0, R20, PT ;  /* 0x000000140000720c */ /* 0x000fda0003f06270 */
[----:B------:R-:W-:Y:S05]  /*1df70*/  @P0 BRA `(.L_x_1743) ;  /* 0x0000000000240947 */ /* 0x000fea0003800000 */
[----:B------:R-:W-:Y:S02]  /*1df80*/  ULDC UR4, c[0x0][0xac8] ;  /* 0x0002b20000047ab9 */ /* 0x000fe40000000800 */
[----:B------:R-:W-:Y:S02]  /*1df90*/  ISETP.GE.AND P2, PT, R16, UR4, PT ;  /* 0x0000000410007c0c */ /* 0x000fe4000bf46270 */
[----:B------:R-:W-:-:S11]  /*1dfa0*/  ISETP.GE.AND P3, PT, R190, UR4, PT ;  /* 0x00000004be007c0c */ /* 0x000fd6000bf66270 */
[-C--:B------:R-:W-:Y:S02]  /*1dfb0*/  @!P2 LEA R4, P0, R16, R14.reuse, 0x1 ;  /* 0x0000000e1004a211 */ /* 0x080fe400078008ff */
[----:B------:R-:W-:Y:S02]  /*1dfc0*/  @!P3 LEA R14, P1, R190, R14, 0x1 ;  /* 0x0000000ebe0eb211 */ /* 0x000fe400078208ff */
[-C--:B------:R-:W-:Y:S02]  /*1dfd0*/  @!P2 LEA.HI.X R5, R16, R3.reuse, R17, 0x1, P0 ;  /* 0x000000031005a211 */ /* 0x080fe400000f0c11 */
[----:B------:R-:W-:-:S03]  /*1dfe0*/  @!P3 LEA.HI.X R15, R190, R3, R214, 0x1, P1 ;  /* 0x00000003be0fb211 */ /* 0x000fc600008f0cd6 */
[----:B------:R3:W-:Y:S04]  /*1dff0*/  @!P2 ST.E.128 desc[UR42][R4.64], RZ ;  /* 0x000000ff0400a985 */ /* 0x0007e8000c101d2a */
[----:B------:R3:W-:Y:S02]  /*1e000*/  @!P3 ST.E.128 desc[UR42][R14.64], RZ ;  /* 0x000000ff0e00b985 */ /* 0x0007e4000c101d2a */
.L_x_1743:
[----:B------:R-:W-:Y:S05]  /*1e010*/  BSYNC B0 ;  /* 0x0000000000007941 */ /* 0x000fea0003800000 */
.L_x_1729:
[----:B------:R-:W-:Y:S02]  /*1e020*/  ULDC UR4, c[0x0][0xc3c] ;  /* 0x00030f0000047ab9 */ /* 0x000fe40000000800 */
[----:B-1----:R-:W-:-:S13]  /*1e030*/  ISETP.GE.AND P0, PT, R27, UR4, PT ;  /* 0x000000041b007c0c */ /* 0x002fda000bf06270 */
[----:B------:R-:W-:Y:S05]  /*1e040*/  @!P0 BRA `(.L_x_1761) ;  /* 0xfffffe3000f08947 */ /* 0x000fea000383ffff */
[----:B------:R-:W-:Y:S05]  /*1e050*/  BRA `(.L_x_1486) ;  /* 0x0000008800707947 */ /* 0x000fea0003800000 */
.L_x_1484:
        /* <DEDUP_REMOVED lines=20> */
.L_x_1762:
        /* <DEDUP_REMOVED lines=43> */
.L_x_1766:
        /* <DEDUP_REMOVED lines=39> */
.L_x_1764:
[----:B------:R-:W-:Y:S01]  /*1e6c0*/  IMAD.IADD R10, R9, 0x1, -R4 ;  /* 0x00000001090a7824 */ /* 0x000fe200078e0a04 */
[----:B------:R-:W-:-:S03]  /*1e6d0*/  MOV R3, RZ ;  /* 0x000000ff00037202 */ /* 0x000fc60000000f00 */
        /* <DEDUP_REMOVED lines=10> */
.L_x_1767:
        /* <DEDUP_REMOVED lines=63> */
.L_x_1768:
        /* <DEDUP_REMOVED lines=44> */
[----:B------:R-:W-:Y:S02]  /*1ee30*/  IABS R5, R8 ;  /* 0x0000000800057213 */ /* 0x000fe40000000000 */
[----:B------:R-:W-:-:S03]  /*1ee40*/  IADD3 R3, RZ, -R11, RZ ;  /* 0x8000000bff037210 */ /* 0x000fc60007ffe0ff */
        /* <DEDUP_REMOVED lines=15> */
.L_x_1769:
[----:B01----:R-:W-:-:S05]  /*1ef40*/  LOP3.LUT R3, RZ, R2, RZ, 0x33, !PT ;  /* 0x00000002ff037212 */ /* 0x003fca00078e33ff */
[----:B------:R-:W-:-:S05]  /*1ef50*/  IMAD.IADD R2, R4, 0x1, R3 ;  /* 0x0000000104027824 */ /* 0x000fca00078e0203 */
[----:B------:R1:W-:Y:S01]  /*1ef60*/  STL [R1+0x4], R2 ;  /* 0x0000040201007387 */ /* 0x0003e20000100800 */
[----:B------:R-:W-:Y:S05]  /*1ef70*/  BRA `(.L_x_1770) ;  /* 0x0000000000107947 */ /* 0x000fea0003800000 */
.L_x_1765:
[----:B------:R-:W-:Y:S01]  /*1ef80*/  IMAD.U32 R2, RZ, RZ, UR6 ;  /* 0x00000006ff027e24 */ /* 0x000fe2000f8e00ff */
[----:B------:R0:W-:Y:S04]  /*1ef90*/  STL [R1+0x4], RZ ;  /* 0x000004ff01007387 */ /* 0x0001e80000100800 */
[----:B------:R0:W-:Y:S04]  /*1efa0*/  STL [R1+0x8], RZ ;  /* 0x000008ff01007387 */ /* 0x0001e80000100800 */
[----:B------:R0:W-:Y:S02]  /*1efb0*/  STL [R1], R2 ;  /* 0x0000000201007387 */ /* 0x0001e40000100800 */
.L_x_1770:
        /* <DEDUP_REMOVED lines=10> */
.L_x_1763:
        /* <DEDUP_REMOVED lines=31> */
[----:B------:R0:W-:Y:S04]  /*1f250*/  STL [R1+0x20], R2 ;  /* 0x0000200201007387 */ /* 0x0001e80000100800 */
[----:B------:R0:W-:Y:S04]  /*1f260*/  STL [R1+0x1c], RZ ;  /* 0x00001cff01007387 */ /* 0x0001e80000100800 */
[----:B------:R0:W-:Y:S02]  /*1f270*/  STL [R1+0x14], R2 ;  /* 0x0000140201007387 */ /* 0x0001e40000100800 */
.L_x_1926:
[----:B------:R-:W2:Y:S01]  /*1f280*/  LDL R14, [R1+0xc] ;  /* 0x00000c00010e7983 */ /* 0x000ea20000100800 */
[----:B------:R-:W-:Y:S05]  /*1f290*/  YIELD ;  /* 0x0000000000007946 */ /* 0x000fea0003800000 */
[----:B------:R-:W-:Y:S01]  /*1f2a0*/  ULDC.64 UR4, c[0x0][0xa28] ;  /* 0x00028a0000047ab9 */ /* 0x000fe20000000a00 */
[----:B01----:R-:W-:Y:S02]  /*1f2b0*/  CS2R R6, SRZ ;  /* 0x0000000000067805 */ /* 0x003fe4000001ff00 */
[----:B------:R-:W-:Y:S01]  /*1f2c0*/  ISETP.NE.U32.AND P0, PT, RZ, UR4, PT ;  /* 0x00000004ff007c0c */ /* 0x000fe2000bf05070 */
[----:B------:R-:W1:Y:S01]  /*1f2d0*/  LDC.64 R12, c[0x0][0xa00] ;  /* 0x00028000ff0c7b82 */ /* 0x000e620000000a00 */
[----:B------:R-:W-:Y:S01]  /*1f2e0*/  ULDC.64 UR6, c[0x0][0xa08] ;  /* 0x0002820000067ab9 */ /* 0x000fe20000000a00 */
[----:B------:R-:W-:Y:S01]  /*1f2f0*/  ULDC.64 UR8, c[0x0][0xa10] ;  /* 0x0002840000087ab9 */ /* 0x000fe20000000a00 */
[----:B------:R-:W-:Y:S01]  /*1f300*/  ISETP.NE.AND.EX P0, PT, RZ, UR5, PT, P0 ;  /* 0x00000005ff007c0c */ /* 0x000fe2000bf05300 */
[----:B------:R-:W-:-:S04]  /*1f310*/  ULDC.64 UR4, c[0x0][0xa18] ;  /* 0x0002860000047ab9 */ /* 0x000fc80000000a00 */
[----:B------:R-:W4:Y:S08]  /*1f320*/  LDC.64 R4, c[0x0][0xa08] ;  /* 0x00028200ff047b82 */ /* 0x000f300000000a00 */
        /* <DEDUP_REMOVED lines=8> */
[----:B------:R-:W-:Y:S01]  /*1f3b0*/  ISETP.NE.U32.AND P4, PT, RZ, UR8, PT ;  /* 0x00000008ff007c0c */ /* 0x000fe2000bf85070 */
[----:B---3--:R-:W-:Y:S01]  /*1f3c0*/  IMAD.MOV.U32 R8, RZ, RZ, RZ ;  /* 0x000000ffff087224 */ /* 0x008fe200078e00ff */
[----:B------:R-:W-:Y:S01]  /*1f3d0*/  ISETP.NE.U32.AND P1, PT, RZ, UR4, PT ;  /* 0x00000004ff007c0c */ /* 0x000fe2000bf25070 */
[----:B0-----:R-:W0:Y:S01]  /*1f3e0*/  LDC.64 R2, c[0x0][0xa10] ;  /* 0x00028400ff027b82 */ /* 0x001e220000000a00 */
[----:B------:R-:W-:-:S02]  /*1f3f0*/  IMAD.MOV.U32 R0, RZ, RZ, RZ ;  /* 0x000000ffff007224 */ /* 0x000fc400078e00ff */
[----:B------:R-:W-:Y:S01]  /*1f400*/  ISETP.NE.AND.EX P3, PT, RZ, UR5, PT, P1 ;  /* 0x00000005ff007c0c */ /* 0x000fe2000bf65310 */
[----:B----4-:R-:W-:-:S04]  /*1f410*/  IMAD.WIDE R4, R14, 0x4, R4 ;  /* 0x000000040e047825 */ /* 0x010fc800078e0204 */
[----:B------:R-:W1:Y:S01]  /*1f420*/  @P0 LDC.64 R10, c[0x0][0xa18] ;  /* 0x00028600ff0a0b82 */ /* 0x000e620000000a00 */
[----:B------:R-:W-:Y:S01]  /*1f430*/  ULDC UR4, c[0x0][0x288] ;  /* 0x0000a20000047ab9 */ /* 0x000fe20000000800 */
[----:B------:R-:W-:Y:S02]  /*1f440*/  ISETP.NE.AND.EX P1, PT, RZ, UR7, PT, P2 ;  /* 0x00000007ff007c0c */ /* 0x000fe4000bf25320 */
[----:B------:R-:W-:-:S04]  /*1f450*/  ISETP.NE.AND.EX P2, PT, RZ, UR9, PT, P4 ;  /* 0x00000009ff007c0c */ /* 0x000fc8000bf45340 */
[----:B------:R-:W2:Y:S07]  /*1f460*/  @P3 LDG.E R7, desc[UR42][R12.64] ;  /* 0x0000002a0c073981 */ /* 0x000eae000c1e1900 */
[----:B------:R3:W5:Y:S01]  /*1f470*/  @P1 LDG.E R8, desc[UR42][R4.64] ;  /* 0x0000002a04081981 */ /* 0x000762000c1e1900 */
[----:B0-----:R-:W-:-:S05]  /*1f480*/  IMAD.WIDE R2, R14, 0x4, R2 ;  /* 0x000000040e027825 */ /* 0x001fca00078e0202 */
[----:B------:R3:W5:Y:S01]  /*1f490*/  @P2 LDG.E R0, desc[UR42][R2.64] ;  /* 0x0000002a02002981 */ /* 0x000762000c1e1900 */
[----:B-1----:R-:W-:-:S03]  /*1f4a0*/  @P0 IMAD.WIDE R10, R14, 0x4, R10 ;  /* 0x000000040e0a0825 */ /* 0x002fc600078e020a */
[----:B--2---:R0:W-:Y:S02]  /*1f4b0*/  STL [R1+0x48], R7 ;  /* 0x0000480701007387 */ /* 0x0041e40000100800 */
[----:B0-----:R-:W-:Y:S01]  /*1f4c0*/  IMAD.U32 R7, RZ, RZ, UR4 ;  /* 0x00000004ff077e24 */ /* 0x001fe2000f8e00ff */
[----:B------:R-:W-:-:S05]  /*1f4d0*/  ULDC.64 UR4, c[0x0][0x418] ;  /* 0x0001060000047ab9 */ /* 0x000fca0000000a00 */
[----:B------:R-:W2:Y:S01]  /*1f4e0*/  @P0 LDG.E R7, desc[UR42][R10.64] ;  /* 0x0000002a0a070981 */ /* 0x000ea2000c1e1900 */
[----:B------:R-:W-:-:S03]  /*1f4f0*/  UISETP.NE.U32.AND UP0, UPT, UR4, URZ, UPT ;  /* 0x0000003f0400728c */ /* 0x000fc6000bf05070 */
[----:B------:R-:W-:Y:S01]  /*1f500*/  ULDC UR4, c[0x0][0x424] ;  /* 0x0001090000047ab9 */ /* 0x000fe20000000800 */
[----:B------:R-:W-:-:S03]  /*1f510*/  UISETP.NE.AND.EX UP0, UPT, UR5, URZ, UPT, UP0 ;  /* 0x0000003f0500728c */ /* 0x000fc6000bf05300 */
[----:B------:R-:W-:Y:S01]  /*1f520*/  ULDC UR5, c[0x0][0x2f0] ;  /* 0x0000bc0000057ab9 */ /* 0x000fe20000000800 */
[----:B------:R-:W-:Y:S01]  /*1f530*/  USEL UR4, UR4, 0x1, UP0 ;  /* 0x0000000104047887 */ /* 0x000fe20008000000 */
[----:B--2---:R0:W-:Y:S04]  /*1f540*/  STL [R1+0x38], R7 ;  /* 0x0000380701007387 */ /* 0x0041e80000100800 */
[----:B------:R3:W5:Y:S01]  /*1f550*/  LDL R15, [R1+0x38] ;  /* 0x00003800010f7983 */ /* 0x0007620000100800 */
[----:B------:R-:W-:-:S03]  /*1f560*/  UIMAD UR4, UR4, UR5, URZ ;  /* 0x00000005040472a4 */ /* 0x000fc6000f8e023f */
[----:B------:R-:W-:Y:S02]  /*1f570*/  ULDC UR5, c[0x0][0x348] ;  /* 0x0000d20000057ab9 */ /* 0x000fe40000000800 */
[----:B------:R-:W-:Y:S02]  /*1f580*/  IMAD.U32 R10, RZ, RZ, UR5 ;  /* 0x00000005ff0a7e24 */ /* 0x000fe4000f8e00ff */
[----:B0-----:R-:W-:Y:S01]  /*1f590*/  IMAD.U32 R7, RZ, RZ, UR4 ;  /* 0x00000004ff077e24 */ /* 0x001fe2000f8e00ff */
[----:B---3--:R-:W-:Y:S06]  /*1f5a0*/  @P0 BRA `(.L_x_1772) ;  /* 0x0000000000140947 */ /* 0x008fec0003800000 */
[----:B------:R-:W-:Y:S05]  /*1f5b0*/  @!P3 BRA `(.L_x_1772) ;  /* 0x000000000010b947 */ /* 0x000fea0003800000 */
[----:B------:R-:W2:Y:S04]  /*1f5c0*/  LDG.E R9, desc[UR42][R12.64] ;  /* 0x0000002a0c097981 */ /* 0x000ea8000c1e1900 */
[----:B------:R-:W2:Y:S02]  /*1f5d0*/  LDG.E R12, desc[UR42][R12.64+0x4] ;  /* 0x0000042a0c0c7981 */ /* 0x000ea4000c1e1900 */
[----:B--2--5:R-:W-:-:S05]  /*1f5e0*/  IMAD.IADD R15, R12, 0x1, -R9 ;  /* 0x000000010c0f7824 */ /* 0x024fca00078e0a09 */
[----:B------:R0:W-:Y:S02]  /*1f5f0*/  STL [R1+0x38], R15 ;  /* 0x0000380f01007387 */ /* 0x0001e40000100800 */
.L_x_1772:
[----:B------:R-:W2:Y:S01]  /*1f600*/  LDL.LU R12, [R1+0x8] ;  /* 0x00000800010c7983 */ /* 0x000ea20000300800 */
[----:B-----5:R-:W-:Y:S01]  /*1f610*/  IMAD.IADD R8, R8, 0x1, R6 ;  /* 0x0000000108087824 */ /* 0x020fe200078e0206 */
[----:B------:R-:W-:Y:S02]  /*1f620*/  ULDC.64 UR4, c[0x0][0xa20] ;  /* 0x0002880000047ab9 */ /* 0x000fe40000000a00 */
[----:B------:R-:W-:Y:S02]  /*1f630*/  ISETP.NE.U32.AND P0, PT, RZ, UR4, PT ;  /* 0x00000004ff007c0c */ /* 0x000fe4000bf05070 */
[----:B------:R1:W-:Y:S02]  /*1f640*/  STL [R1+0x18], R8 ;  /* 0x0000180801007387 */ /* 0x0003e40000100800 */
[----:B------:R-:W-:Y:S02]  /*1f650*/  ISETP.NE.AND.EX P0, PT, RZ, UR5, PT, P0 ;  /* 0x00000005ff007c0c */ /* 0x000fe4000bf05300 */
[----:B--2---:R-:W-:-:S02]  /*1f660*/  LOP3.LUT R11, R12, 0xff000000, RZ, 0xc0, !PT ;  /* 0xff0000000c0b7812 */ /* 0x004fc400078ec0ff */
[C---:B------:R-:W-:Y:S02]  /*1f670*/  LOP3.LUT R9, R12.reuse, 0xff0000, RZ, 0xc0, !PT ;  /* 0x00ff00000c097812 */ /* 0x040fe400078ec0ff */
[----:B------:R-:W-:Y:S02]  /*1f680*/  SHF.R.U32.HI R11, RZ, 0x8, R11 ;  /* 0x00000008ff0b7819 */ /* 0x000fe4000001160b */
[----:B------:R-:W-:Y:S02]  /*1f690*/  LOP3.LUT R16, R12, 0xffff, RZ, 0xc0, !PT ;  /* 0x0000ffff0c107812 */ /* 0x000fe400078ec0ff */
[----:B------:R-:W-:-:S03]  /*1f6a0*/  LEA.HI R11, R9, R11, RZ, 0x10 ;  /* 0x0000000b090b7211 */ /* 0x000fc600078f80ff */
[----:B-1----:R-:W-:Y:S05]  /*1f6b0*/  @!P0 BRA `(.L_x_1773) ;  /* 0x0000000000108947 */ /* 0x002fea0003800000 */
[----:B------:R-:W1:Y:S02]  /*1f6c0*/  LDC.64 R4, c[0x0][0xa20] ;  /* 0x00028800ff047b82 */ /* 0x000e640000000a00 */
[----:B-1----:R-:W-:-:S05]  /*1f6d0*/  IMAD.WIDE R4, R14, 0x4, R4 ;  /* 0x000000040e047825 */ /* 0x002fca00078e0204 */
[----:B------:R1:W5:Y:S01]  /*1f6e0*/  LDG.E R7, desc[UR42][R4.64] ;  /* 0x0000002a04077981 */ /* 0x000362000c1e1900 */
[----:B------:R-:W-:Y:S05]  /*1f6f0*/  BRA `(.L_x_1774) ;  /* 0x0000000000107947 */ /* 0x000fea0003800000 */
.L_x_1773:
[----:B------:R-:W-:Y:S05]  /*1f700*/  @!P1 BRA `(.L_x_1774) ;  /* 0x00000000000c9947 */ /* 0x000fea0003800000 */
[----:B------:R-:W2:Y:S04]  /*1f710*/  LDG.E R7, desc[UR42][R4.64] ;  /* 0x0000002a04077981 */ /* 0x000ea8000c1e1900 */
[----:B------:R-:W2:Y:S02]  /*1f720*/  LDG.E R4, desc[UR42][R4.64+0x4] ;  /* 0x0000042a04047981 */ /* 0x000ea4000c1e1900 */
[----:B--2---:R-:W-:-:S07]  /*1f730*/  IMAD.IADD R7, R4, 0x1, -R7 ;  /* 0x0000000104077824 */ /* 0x004fce00078e0a07 */
.L_x_1774:
[----:B------:R-:W2:Y:S04]  /*1f740*/  LDL.LU R8, [R1+0x4] ;  /* 0x0000040001087983 */ /* 0x000ea80000300800 */
[----:B-1----:R-:W3:Y:S04]  /*1f750*/  @P2 LDG.E R4, desc[UR42][R2.64] ;  /* 0x0000002a02042981 */ /* 0x002ee8000c1e1900 */
[----:B------:R1:W3:Y:S01]  /*1f760*/  @P2 LDG.E R2, desc[UR42][R2.64+0x4] ;  /* 0x0000042a02022981 */ /* 0x0002e2000c1e1900 */
[----:B-----5:R-:W-:Y:S01]  /*1f770*/  IMAD.IADD R9, R7, 0x1, -R6 ;  /* 0x0000000107097824 */ /* 0x020fe200078e0a06 */
[----:B-1----:R-:W1:Y:S02]  /*1f780*/  LDC R3, c[0x0][0x448] ;  /* 0x00011200ff037b82 */ /* 0x002e640000000800 */
[----:B-1----:R-:W-:-:S13]  /*1f790*/  ISETP.NE.AND P1, PT, R3, 0x1, PT ;  /* 0x000000010300780c */ /* 0x002fda0003f25270 */
[----:B------:R-:W1:Y:S08]  /*1f7a0*/  @P1 LDC R3, c[0x0][0x44c] ;  /* 0x00011300ff031b82 */ /* 0x000e700000000800 */
[----:B------:R-:W4:Y:S01]  /*1f7b0*/  @P1 LDC R5, c[0x0][0x450] ;  /* 0x00011400ff051b82 */ /* 0x000f220000000800 */
[----:B--2---:R-:W-:-:S04]  /*1f7c0*/  IMAD.SHL.U32 R13, R8, 0x80, RZ ;  /* 0x00000080080d7824 */ /* 0x004fc800078e00ff */
[----:B------:R-:W-:Y:S01]  /*1f7d0*/  VIADD R7, R13, 0x7f ;  /* 0x0000007f0d077836 */ /* 0x000fe20000000000 */
[----:B------:R2:W-:Y:S01]  /*1f7e0*/  STL [R1+0x30], R13 ;  /* 0x0000300d01007387 */ /* 0x0005e20000100800 */
[----:B---3--:R-:W-:Y:S02]  /*1f7f0*/  @P2 IMAD.IADD R10, R2, 0x1, -R4 ;  /* 0x00000001020a2824 */ /* 0x008fe400078e0a04 */
[----:B-1----:R-:W-:-:S04]  /*1f800*/  @P1 IMAD.HI.U32 R2, R7, R3, RZ ;  /* 0x0000000307021227 */ /* 0x002fc800078e00ff */
[----:B------:R-:W-:Y:S01]  /*1f810*/  IMAD.IADD R6, R9, 0x1, R10 ;  /* 0x0000000109067824 */ /* 0x000fe200078e020a */
[----:B----4-:R-:W-:-:S03]  /*1f820*/  @P1 SHF.R.U32.HI R7, RZ, R5, R2 ;  /* 0x00000005ff071219 */ /* 0x010fc60000011602 */
[C---:B------:R-:W-:Y:S01]  /*1f830*/  VIADD R2, R6.reuse, 0x7f ;  /* 0x0000007f06027836 */ /* 0x040fe20000000000 */
[----:B------:R-:W-:-:S04]  /*1f840*/  IADD3 R20, R6, 0x1, -R15 ;  /* 0x0000000106147810 */ /* 0x000fc80007ffe80f */
[----:B------:R-:W-:Y:S01]  /*1f850*/  SHF.R.S32.HI R3, RZ, 0x1f, R2 ;  /* 0x0000001fff037819 */ /* 0x000fe20000011402 */
[----:B------:R-:W-:-:S03]  /*1f860*/  IMAD.IADD R7, R20, 0x1, R7 ;  /* 0x0000000114077824 */ /* 0x000fc600078e0207 */
[----:B------:R-:W-:Y:S02]  /*1f870*/  LEA.HI R4, R3, R2, RZ, 0x7 ;  /* 0x0000000203047211 */ /* 0x000fe400078f38ff */
[----:B------:R-:W1:Y:S02]  /*1f880*/  LDC.64 R2, c[0x0][0x9e0] ;  /* 0x00027800ff027b82 */ /* 0x000e640000000a00 */
[----:B------:R-:W-:-:S05]  /*1f890*/  SHF.R.S32.HI R12, RZ, 0x7, R4 ;  /* 0x00000007ff0c7819 */ /* 0x000fca0000011404 */
[----:B------:R2:W-:Y:S01]  /*1f8a0*/  STL [R1+0x5c], R12 ;  /* 0x00005c0c01007387 */ /* 0x0005e20000100800 */
[----:B-1----:R-:W-:Y:S01]  /*1f8b0*/  ISETP.GE.AND P3, PT, R3, 0x1, PT ;  /* 0x000000010300780c */ /* 0x002fe20003f66270 */
        /* <DEDUP_REMOVED lines=8> */
[----:B------:R-:W1:Y:S02]  /*1f940*/  @P0 LDC.64 R4, c[0x0][0x9e8] ;  /* 0x00027a00ff040b82 */ /* 0x000e640000000a00 */
[----:B-1----:R-:W-:-:S05]  /*1f950*/  @P0 IMAD.HI.U32 R4, R2, R4, RZ ;  /* 0x0000000402040227 */ /* 0x002fca00078e00ff */
[----:B------:R-:W-:-:S04]  /*1f960*/  @P0 SHF.R.U32.HI R2, RZ, R5, R4 ;  /* 0x00000005ff020219 */ /* 0x000fc80000011604 */
[----:B------:R-:W-:Y:S01]  /*1f970*/  LOP3.LUT R2, RZ, R2, RZ, 0x33, !PT ;  /* 0x00000002ff027212 */ /* 0x000fe200078e33ff */
[----:B------:R-:W-:Y:S06]  /*1f980*/  BRA `(.L_x_1778) ;  /* 0x0000000000107947 */ /* 0x000fec0003800000 */
.L_x_1777:
[----:B------:R-:W-:-:S13]  /*1f990*/  ISETP.NE.AND P0, PT, R3, 0x1, PT ;  /* 0x000000010300780c */ /* 0x000fda0003f05270 */
[----:B------:R-:W1:Y:S02]  /*1f9a0*/  @P0 LDC.64 R4, c[0x0][0x9e8] ;  /* 0x00027a00ff040b82 */ /* 0x000e640000000a00 */
[----:B-1----:R-:W-:-:S05]  /*1f9b0*/  @P0 IMAD.HI.U32 R4, R2, R4, RZ ;  /* 0x0000000402040227 */ /* 0x002fca00078e00ff */
[----:B------:R-:W-:-:S07]  /*1f9c0*/  @P0 SHF.R.U32.HI R2, RZ, R5, R4 ;  /* 0x00000005ff020219 */ /* 0x000fce0000011604 */
.L_x_1778:
[----:B------:R-:W-:Y:S05]  /*1f9d0*/  BSYNC B0 ;  /* 0x0000000000007941 */ /* 0x000fea0003800000 */
.L_x_1776:
[----:B------:R-:W-:-:S05]  /*1f9e0*/  IMAD R2, R2, R3, R3 ;  /* 0x0000000302027224 */ /* 0x000fca00078e0203 */
[----:B------:R-:W-:-:S07]  /*1f9f0*/  VIMNMX R8, R8, R2, PT ;  /* 0x0000000208087248 */ /* 0x000fce0003fe0100 */
.L_x_1775:
[----:B------:R-:W1:Y:S01]  /*1fa00*/  @P1 LDC R4, c[0x0][0x44c] ;  /* 0x00011300ff041b82 */ /* 0x000e620000000800 */
[----:B------:R-:W-:Y:S01]  /*1fa10*/  IADD3 R8, R8, 0x7f, RZ ;  /* 0x0000007f08087810 */ /* 0x000fe20007ffe0ff */
[----:B------:R-:W-:Y:S01]  /*1fa20*/  IMAD.MOV.U32 R2, RZ, RZ, R13 ;  /* 0x000000ffff027224 */ /* 0x000fe200078e000d */
[----:B------:R-:W-:Y:S01]  /*1fa30*/  ULDC UR4, c[0x0][0x9dc] ;  /* 0x0002770000047ab9 */ /* 0x000fe20000000800 */
[----:B------:R-:W-:-:S04]  /*1fa40*/  IMAD.IADD R17, R6, 0x1, -R15 ;  /* 0x0000000106117824 */ /* 0x000fc800078e0a0f */
[----:B------:R-:W2:Y:S01]  /*1fa50*/  @P1 LDC R5, c[0x0][0x450] ;  /* 0x00011400ff051b82 */ /* 0x000ea20000000800 */
[----:B-1----:R-:W-:-:S05]  /*1fa60*/  @P1 IMAD.HI.U32 R4, R13, R4, RZ ;  /* 0x000000040d041227 */ /* 0x002fca00078e00ff */
[----:B--2---:R-:W-:Y:S02]  /*1fa70*/  @P1 SHF.R.U32.HI R2, RZ, R5, R4 ;  /* 0x00000005ff021219 */ /* 0x004fe40000011604 */
[----:B------:R-:W-:-:S03]  /*1fa80*/  SHF.R.S32.HI R4, RZ, 0x1f, R8 ;  /* 0x0000001fff047819 */ /* 0x000fc60000011408 */
[----:B------:R-:W-:Y:S01]  /*1fa90*/  IMAD.IADD R6, R17, 0x1, R2 ;  /* 0x0000000111067824 */ /* 0x000fe200078e0202 */
[----:B------:R-:W-:-:S03]  /*1faa0*/  LEA.HI R8, R4, R8, RZ, 0x7 ;  /* 0x0000000804087211 */ /* 0x000fc600078f38ff */
[----:B------:R-:W-:Y:S01]  /*1fab0*/  VIADD R2, R6, -UR4 ;  /* 0x8000000406027c36 */ /* 0x000fe20008000000 */
[----:B------:R-:W-:-:S04]  /*1fac0*/  SHF.R.S32.HI R8, RZ, 0x7, R8 ;  /* 0x00000007ff087819 */ /* 0x000fc80000011408 */
[----:B------:R-:W-:Y:S01]  /*1fad0*/  VIMNMX R8, R12, R8, PT ;  /* 0x000000080c087248 */ /* 0x000fe20003fe0100 */
[----:B------:R-:W-:Y:S06]  /*1fae0*/  @!P3 BRA `(.L_x_1779) ;  /* 0x000000000044b947 */ /* 0x000fec0003800000 */
[----:B------:R-:W-:Y:S01]  /*1faf0*/  ISETP.GT.AND P0, PT, R6, -0x1, PT ;  /* 0xffffffff0600780c */ /* 0x000fe20003f04270 */
[----:B------:R-:W-:-:S12]  /*1fb00*/  BSSY B0, `(.L_x_1780) ;  /* 0x000000d000007945 */ /* 0x000fd80003800000 */
[----:B------:R-:W-:Y:S05]  /*1fb10*/  @P0 BRA `(.L_x_1781) ;  /* 0x00000000001c0947 */ /* 0x000fea0003800000 */
[----:B------:R-:W-:Y:S02]  /*1fb20*/  ISETP.NE.AND P0, PT, R3, 0x1, PT ;  /* 0x000000010300780c */ /* 0x000fe40003f05270 */
[----:B------:R-:W-:-:S11]  /*1fb30*/  LOP3.LUT R6, RZ, R6, RZ, 0x33, !PT ;  /* 0x00000006ff067212 */ /* 0x000fd600078e33ff */
[----:B------:R-:W1:Y:S02]  /*1fb40*/  @P0 LDC.64 R4, c[0x0][0x9e8] ;  /* 0x00027a00ff040b82 */ /* 0x000e640000000a00 */
[----:B-1----:R-:W-:-:S05]  /*1fb50*/  @P0 IMAD.HI.U32 R4, R6, R4, RZ ;  /* 0x0000000406040227 */ /* 0x002fca00078e00ff */
[----:B------:R-:W-:-:S04]  /*1fb60*/  @P0 SHF.R.U32.HI R6, RZ, R5, R4 ;  /* 0x00000005ff060219 */ /* 0x000fc80000011604 */
[----:B------:R-:W-:Y:S01]  /*1fb70*/  LOP3.LUT R6, RZ, R6, RZ, 0x33, !PT ;  /* 0x00000006ff067212 */ /* 0x000fe200078e33ff */
[----:B------:R-:W-:Y:S06]  /*1fb80*/  BRA `(.L_x_1782) ;  /* 0x0000000000107947 */ /* 0x000fec0003800000 */
.L_x_1781:
[----:B------:R-:W-:-:S13]  /*1fb90*/  ISETP.NE.AND P0, PT, R3, 0x1, PT ;  /* 0x000000010300780c */ /* 0x000fda0003f05270 */
[----:B------:R-:W1:Y:S02]  /*1fba0*/  @P0 LDC.64 R4, c[0x0][0x9e8] ;  /* 0x00027a00ff040b82 */ /* 0x000e640000000a00 */
[----:B-1----:R-:W-:-:S05]  /*1fbb0*/  @P0 IMAD.HI.U32 R4, R6, R4, RZ ;  /* 0x0000000406040227 */ /* 0x002fca00078e00ff */
[----:B------:R-:W-:-:S07]  /*1fbc0*/  @P0 SHF.R.U32.HI R6, RZ, R5, R4 ;  /* 0x00000005ff060219 */ /* 0x000fce0000011604 */
.L_x_1782:
[----:B------:R-:W-:Y:S05]  /*1fbd0*/  BSYNC B0 ;  /* 0x0000000000007941 */ /* 0x000fea0003800000 */
.L_x_1780:
[----:B------:R-:W-:-:S05]  /*1fbe0*/  IMAD R3, R6, R3, RZ ;  /* 0x0000000306037224 */ /* 0x000fca00078e02ff */
[----:B------:R-:W-:-:S07]  /*1fbf0*/  VIMNMX R2, R2, R3, !PT ;  /* 0x0000000302027248 */ /* 0x000fce0007fe0100 */
.L_x_1779:
[----:B------:R-:W-:Y:S01]  /*1fc00*/  SHF.R.S32.HI R5, RZ, 0x1f, R2 ;  /* 0x0000001fff057819 */ /* 0x000fe20000011402 */
[----:B------:R-:W-:Y:S01]  /*1fc10*/  BSSY B0, `(.L_x_1783) ;  /* 0x0000028000007945 */ /* 0x000fe20003800000 */
[----:B------:R-:W-:Y:S02]  /*1fc20*/  LOP3.LUT R13, R11, 0xff, RZ, 0xc0, !PT ;  /* 0x000000ff0b0d7812 */ /* 0x000fe400078ec0ff */
[----:B------:R-:W-:Y:S01]  /*1fc30*/  LEA.HI R5, R5, R2, RZ, 0x7 ;  /* 0x0000000205057211 */ /* 0x000fe200078f38ff */
[----:B------:R-:W-:Y:S01]  /*1fc40*/  IMAD.MOV.U32 R2, RZ, RZ, RZ ;  /* 0x000000ffff027224 */ /* 0x000fe200078e00ff */
[----:B------:R-:W-:Y:S01]  /*1fc50*/  SHF.R.U32.HI R4, RZ, 0x10, R11 ;  /* 0x00000010ff047819 */ /* 0x000fe2000001160b */
[----:B------:R1:W-:Y:S01]  /*1fc60*/  STL [R1+0x50], R13 ;  /* 0x0000500d01007387 */ /* 0x0003e20000100800 */
[----:B------:R-:W-:-:S04]  /*1fc70*/  SHF.R.S32.HI R5, RZ, 0x7, R5 ;  /* 0x00000007ff057819 */ /* 0x000fc80000011405 */
[----:B------:R-:W-:-:S04]  /*1fc80*/  VIMNMX R5, RZ, R5, !PT ;  /* 0x00000005ff057248 */ /* 0x000fc80007fe0100 */
[----:B------:R-:W-:-:S13]  /*1fc90*/  ISETP.GT.AND P0, PT, R8, R5, PT ;  /* 0x000000050800720c */ /* 0x000fda0003f04270 */
[----:B-1----:R-:W-:Y:S05]  /*1fca0*/  @!P0 BRA `(.L_x_1784) ;  /* 0x0000000000788947 */ /* 0x002fea0003800000 */
[----:B------:R-:W-:Y:S01]  /*1fcb0*/  ISETP.NE.AND P0, PT, R4, RZ, PT ;  /* 0x000000ff0400720c */ /* 0x000fe20003f05270 */
[----:B------:R-:W-:-:S03]  /*1fcc0*/  ULDC UR4, c[0x0][0x9f0] ;  /* 0x00027c0000047ab9 */ /* 0x000fc60000000800 */
[----:B------:R-:W-:-:S04]  /*1fcd0*/  SEL R6, R4, UR4, P0 ;  /* 0x0000000404067c07 */ /* 0x000fc80008000000 */
[----:B------:R-:W-:Y:S02]  /*1fce0*/  IABS R7, R6 ;  /* 0x0000000600077213 */ /* 0x000fe40000000000 */
[----:B------:R-:W-:Y:S02]  /*1fcf0*/  IADD3 R11, R6, -0x1, R8 ;  /* 0xffffffff060b7810 */ /* 0x000fe40007ffe008 */
[----:B------:R-:W1:Y:S03]  /*1fd00*/  I2F.RP R2, R7 ;  /* 0x0000000700027306 */ /* 0x000e660000209400 */
[----:B------:R-:W-:-:S05]  /*1fd10*/  IMAD.IADD R11, R11, 0x1, -R5 ;  /* 0x000000010b0b7824 */ /* 0x000fca00078e0a05 */
        /* <DEDUP_REMOVED lines=10> */
[----:B------:R-:W-:-:S03]  /*1fdc0*/  IABS R3, R11 ;  /* 0x0000000b00037213 */ /* 0x000fc60000000000 */
[----:B------:R-:W-:-:S04]  /*1fdd0*/  IMAD.MOV R2, RZ, RZ, -R2 ;  /* 0x000000ffff027224 */ /* 0x000fc800078e0a02 */
[----:B------:R-:W-:Y:S02]  /*1fde0*/  IMAD.MOV.U32 R11, RZ, RZ, R2 ;  /* 0x000000ffff0b7224 */ /* 0x000fe400078e0002 */
        /* <DEDUP_REMOVED lines=9> */
[----:B------:R-:W-:-:S07]  /*1fe80*/  @!P1 LOP3.LUT R2, RZ, R6, RZ, 0x33, !PT ;  /* 0x00000006ff029212 */ /* 0x000fce00078e33ff */
.L_x_1784:
[----:B------:R-:W-:Y:S05]  /*1fe90*/  BSYNC B0 ;  /* 0x0000000000007941 */ /* 0x000fea0003800000 */
.L_x_1783:
[-C--:B------:R-:W-:Y:S01]  /*1fea0*/  IMAD R5, R13, R2.reuse, R5 ;  /* 0x000000020d057224 */ /* 0x080fe200078e0205 */
[----:B------:R-:W-:Y:S03]  /*1feb0*/  BSSY B0, `(.L_x_1785) ;  /* 0x0000122000007945 */ /* 0x000fe60003800000 */
[C---:B------:R-:W-:Y:S01]  /*1fec0*/  IMAD R3, R5.reuse, 0x80, -R9 ;  /* 0x0000008005037824 */ /* 0x040fe200078e0a09 */
[----:B------:R-:W-:-:S04]  /*1fed0*/  VIADDMNMX R2, R5, R2, R8, PT ;  /* 0x0000000205027246 */ /* 0x000fc80003800108 */
[----:B------:R-:W-:Y:S01]  /*1fee0*/  VIMNMX R3, RZ, R3, !PT ;  /* 0x00000003ff037248 */ /* 0x000fe20007fe0100 */
[----:B------:R-:W-:-:S05]  /*1fef0*/  IMAD R2, R2, 0x80, -R9 ;  /* 0x0000008002027824 */ /* 0x000fca00078e0a09 */
[----:B------:R-:W-:-:S04]  /*1ff00*/  VIMNMX R2, R2, R10, PT ;  /* 0x0000000a02027248 */ /* 0x000fc80003fe0100 */
[----:B------:R-:W-:Y:S02]  /*1ff10*/  ISETP.GT.AND P0, PT, R2, R3, PT ;  /* 0x000000030200720c */ /* 0x000fe40003f04270 */
[----:B------:R-:W-:-:S05]  /*1ff20*/  SHF.R.U32.HI R3, RZ, 0x7, R3 ;  /* 0x00000007ff037819 */ /* 0x000fca0000011603 */
[----:B------:R-:W-:-:S06]  /*1ff30*/  IMAD.MOV.U32 R9, RZ, RZ, R3 ;  /* 0x000000ffff097224 */ /* 0x000fcc00078e0003 */
[----:B------:R-:W-:-:S05]  /*1ff40*/  @P0 VIADD R2, R2, 0x7f ;  /* 0x0000007f02020836 */ /* 0x000fca0000000000 */
[----:B------:R-:W-:-:S04]  /*1ff50*/  @P0 SHF.R.S32.HI R5, RZ, 0x1f, R2 ;  /* 0x0000001fff050819 */ /* 0x000fc80000011402 */
[----:B------:R-:W-:-:S04]  /*1ff60*/  @P0 LEA.HI R2, R5, R2, RZ, 0x7 ;  /* 0x0000000205020211 */ /* 0x000fc800078f38ff */
[----:B------:R-:W-:Y:S02]  /*1ff70*/  @P0 SHF.R.S32.HI R9, RZ, 0x7, R2 ;  /* 0x00000007ff090819 */ /* 0x000fe40000011402 */
        /* <DEDUP_REMOVED lines=10> */
.L_x_2029:
[----:B--2---:R-:W-:Y:S02]  /*20020*/  ISETP.NE.AND P0, PT, R14, RZ, PT ;  /* 0x000000ff0e00720c */ /* 0x004fe40003f05270 */
[----:B------:R-:W-:-:S11]  /*20030*/  PLOP3.LUT P6, PT, PT, PT, PT, 0x8, 0x0 ;  /* 0x000000000000781c */ /* 0x000fd60003fce170 */
[----:B------:R-:W-:Y:S05]  /*20040*/  @P0 BRA `(.L_x_1788) ;  /* 0x00000000000c0947 */ /* 0x000fea0003800000 */
[----:B------:R-:W-:-:S03]  /*20050*/  UMOV UR4, 0xffffffff ;  /* 0xffffffff00047882 */ /* 0x000fc60000000000 */
[----:B------:R-:W-:Y:S05]  /*20060*/  BRA.DIV UR4, `(.L_x_1789) ;  /* 0x0000008e04187947 */ /* 0x000fea000b800000 */
[----:B------:R-:W-:-:S13]  /*20070*/  ELECT P6, URZ, PT ;  /* 0x00000000003f782f */ /* 0x000fda00038c0000 */
.L_x_1788:
[----:B-1----:R-:W2:Y:S01]  /*20080*/  LDL R5, [R1+0x58] ;  /* 0x0000580001057983 */ /* 0x002ea20000100800 */
[----:B------:R-:W-:Y:S01]  /*20090*/  BSSY B1, `(.L_x_1790) ;  /* 0x0000008000017945 */ /* 0x000fe20003800000 */
[----:B--2---:R-:W-:-:S05]  /*200a0*/  VIADD R5, R5, 0x1 ;  /* 0x0000000105057836 */ /* 0x004fca0000000000 */
[----:B------:R-:W-:-:S04]  /*200b0*/  LEA.HI R6, R5, R5, RZ, 0x1 ;  /* 0x0000000505067211 */ /* 0x000fc800078f08ff */
[----:B------:R-:W-:-:S05]  /*200c0*/  LOP3.LUT R6, R6, 0xfffffffe, RZ, 0xc0, !PT ;  /* 0xfffffffe06067812 */ /* 0x000fca00078ec0ff */
[----:B------:R-:W-:-:S05]  /*200d0*/  IMAD.IADD R5, R5, 0x1, -R6 ;  /* 0x0000000105057824 */ /* 0x000fca00078e0a06 */
[----:B------:R-:W-:-:S04]  /*200e0*/  SHF.L.U32 R5, R5, 0x1f, RZ ;  /* 0x0000001f05057819 */ /* 0x000fc800000006ff */
[----:B------:R-:W1:Y:S02]  /*200f0*/  SYNCS.PHASECHK.TRANS64.TRYWAIT P0, [R18+URZ+0x28820], R5 ;  /* 0x02882005120075a7 */ /* 0x000e64000800017f */
[----:B-1----:R-:W-:Y:S05]  /*20100*/  @!P0 BRA `(.L_x_1791) ;  /* 0x0000008c00108947 */ /* 0x002fea0003800000 */
.L_x_2032:
[----:B------:R-:W-:Y:S05]  /*20110*/  BSYNC B1 ;  /* 0x0000000000017941 */ /* 0x000fea0003800000 */
.L_x_1790:
        /* <DEDUP_REMOVED lines=12> */
.L_x_2033:
[----:B------:R-:W-:Y:S05]  /*201e0*/  BSYNC B2 ;  /* 0x0000000000027941 */ /* 0x000fea0003800000 */
.L_x_1794:
        /* <DEDUP_REMOVED lines=9> */
.L_x_1797:
[----:B------:R-:W-:Y:S05]  /*20280*/  BSYNC B2 ;  /* 0x0000000000027941 */ /* 0x000fea0003800000 */
.L_x_1796:
        /* <DEDUP_REMOVED lines=10> */
[----:B---3--:R-:W-:-:S02]  /*20330*/  IMAD R10, R5, 0x8000, R18 ;  /* 0x00008000050a7824 */ /* 0x008fc400078e0212 */
[----:B------:R-:W-:Y:S02]  /*20340*/  IMAD.SHL.U32 R12, R5, 0x4000, RZ ;  /* 0x00004000050c7824 */ /* 0x000fe400078e00ff */
[----:B------:R-:W-:Y:S02]  /*20350*/  VIADD R5, R7, 0x28890 ;  /* 0x0002889007057836 */ /* 0x000fe40000000000 */
[----:B------:R-:W-:-:S07]  /*20360*/  VIADD R8, R10, 0x18400 ;  /* 0x000184000a087836 */ /* 0x000fce0000000000 */
.L_x_1798:
        /* <DEDUP_REMOVED lines=10> */
[----:B------:R-:W-:Y:S01]  /*20410*/  IMAD.MOV.U32 R14, RZ, RZ, 0x40 ;  /* 0x00000040ff0e7424 */ /* 0x000fe200078e00ff */
[----:B------:R-:W-:Y:S01]  /*20420*/  PLOP3.LUT P0, PT, PT, PT, PT, 0x80, 0x0 ;  /* 0x000000000000781c */ /* 0x000fe20003f0f070 */
[----:B------:R-:W-:Y:S01]  /*20430*/  VIADD R8, R10, 0x1c400 ;  /* 0x0001c4000a087836 */ /* 0x000fe20000000000 */
[----:B------:R-:W-:Y:S01]  /*20440*/  UMOV UR6, 0x0 ;  /* 0x0000000000067882 */ /* 0x000fe20000000000 */
[----:B------:R-:W-:Y:S01]  /*20450*/  UMOV UR7, 0x12f00000 ;  /* 0x12f0000000077882 */ /* 0x000fe20000000000 */
[----:B------:R-:W-:-:S15]  /*20460*/  R2UR UR10, R14 ;  /* 0x000000000e0a72ca */ /* 0x000fde00000e0000 */
.L_x_1799:
        /* <DEDUP_REMOVED lines=10> */
[----:B------:R-:W1:Y:S01]  /*20510*/  SYNCS.PHASECHK.TRANS64.TRYWAIT P0, [R7+URZ+0x288c0], R11 ;  /* 0x0288c00b070075a7 */ /* 0x000e62000800017f */
[----:B------:R-:W-:Y:S04]  /*20520*/  BSSY B2, `(.L_x_1800) ;  /* 0x0000002000027945 */ /* 0x000fe80003800000 */
[----:B-1----:R-:W-:Y:S05]  /*20530*/  @!P0 BRA `(.L_x_1801) ;  /* 0x00000088002c8947 */ /* 0x002fea0003800000 */
.L_x_2034:
[----:B------:R-:W-:Y:S05]  /*20540*/  BSYNC B2 ;  /* 0x0000000000027941 */ /* 0x000fea0003800000 */
.L_x_1800:
[----:B------:R-:W-:Y:S01]  /*20550*/  BSSY B2, `(.L_x_1802) ;  /* 0x000000b000027945 */ /* 0x000fe20003800000 */
[----:B------:R-:W-:Y:S02]  /*20560*/  IMAD.MOV.U32 R10, RZ, RZ, 0x0 ;  /* 0x00000000ff0a7424 */ /* 0x000fe400078e00ff */
[----:B-12---:R-:W-:Y:S01]  /*20570*/  IMAD.MOV.U32 R11, RZ, RZ, 0x12f00000 ;  /* 0x12f00000ff0b7424 */ /* 0x006fe200078e00ff */
        /* <DEDUP_REMOVED lines=8> */
.L_x_1803:
[----:B------:R-:W-:Y:S05]  /*20600*/  BSYNC B2 ;  /* 0x0000000000027941 */ /* 0x000fea0003800000 */
.L_x_1802:
        /* <DEDUP_REMOVED lines=8> */
[----:B------:R-:W-:-:S11]  /*20690*/  IADD3 R7, R7, 0x288b0, RZ ;  /* 0x000288b007077810 */ /* 0x000fd60007ffe0ff */
.L_x_1804:
        /* <DEDUP_REMOVED lines=10> */
[----:B------:R-:W-:Y:S01]  /*20740*/  R2UR UR10, R14 ;  /* 0x000000000e0a72ca */ /* 0x000fe200000e0000 */
[----:B------:R-:W-:Y:S01]  /*20750*/  VIADD R5, R8, 0x4400 ;  /* 0x0000440008057836 */ /* 0x000fe20000000000 */
[----:B------:R-:W-:Y:S02]  /*20760*/  R2UR UR6, R10 ;  /* 0x000000000a0672ca */ /* 0x000fe400000e0000 */
[----:B------:R-:W-:Y:S02]  /*20770*/  R2UR UR7, R11 ;  /* 0x000000000b0772ca */ /* 0x000fe400000e0000 */
[----:B------:R-:W-:-:S13]  /*20780*/  PLOP3.LUT P0, PT, PT, PT, PT, 0x80, 0x0 ;  /* 0x000000000000781c */ /* 0x000fda0003f0f070 */
.L_x_1805:
        /* <DEDUP_REMOVED lines=10> */
.L_x_1793:
[----:B------:R-:W-:Y:S05]  /*20830*/  BSYNC B1 ;  /* 0x0000000000017941 */ /* 0x000fea0003800000 */
.L_x_1792:
        /* <DEDUP_REMOVED lines=13> */
.L_x_1820:
        /* <DEDUP_REMOVED lines=8> */
[----:B------:R-:W-:Y:S01]  /*20990*/  ISETP.NE.AND P2, PT, R5, RZ, PT ;  /* 0x000000ff0500720c */ /* 0x000fe20003f45270 */
[----:B--2---:R-:W-:Y:S01]  /*209a0*/  IMAD R9, R7, 0x8, R18 ;  /* 0x0000000807097824 */ /* 0x004fe200078e0212 */
[----:B---3--:R-:W-:-:S04]  /*209b0*/  SHF.L.U32 R8, R6, 0x1f, RZ ;  /* 0x0000001f06087819 */ /* 0x008fc800000006ff */
[----:B------:R-:W1:Y:S02]  /*209c0*/  SYNCS.PHASECHK.TRANS64.TRYWAIT P1, [R9+URZ+0x288a0], R8 ;  /* 0x0288a008090075a7 */ /* 0x000e64000802017f */
[----:B-1----:R-:W-:Y:S05]  /*209d0*/  @!P1 BRA `(.L_x_1809) ;  /* 0x0000008400189947 */ /* 0x002fea0003800000 */
.L_x_2035:
[----:B------:R-:W-:Y:S05]  /*209e0*/  BSYNC B2 ;  /* 0x0000000000027941 */ /* 0x000fea0003800000 */
.L_x_1808:
        /* <DEDUP_REMOVED lines=9> */
.L_x_1811:
[----:B------:R-:W-:Y:S05]  /*20a80*/  BSYNC B2 ;  /* 0x0000000000027941 */ /* 0x000fea0003800000 */
.L_x_1810:
[----:B------:R-:W2:Y:S01]  /*20a90*/  LDL R5, [R1+0x1c] ;  /* 0x00001c0001057983 */ /* 0x000ea20000100800 */
[----:B------:R-:W-:Y:S01]  /*20aa0*/  IMAD.MOV.U32 R14, RZ, RZ, RZ ;  /* 0x000000ffff0e7224 */ /* 0x000fe200078e00ff */
        /* <DEDUP_REMOVED lines=10> */
.L_x_1812:
        /* <DEDUP_REMOVED lines=10> */
[----:B0-----:R-:W-:Y:S01]  /*20bf0*/  IMAD.MOV.U32 R15, RZ, RZ, 0x40 ;  /* 0x00000040ff0f7424 */ /* 0x001fe200078e00ff */
[----:B------:R-:W-:Y:S01]  /*20c00*/  PLOP3.LUT P1, PT, PT, PT, PT, 0x80, 0x0 ;  /* 0x000000000000781c */ /* 0x000fe20003f2f070 */
[----:B------:R-:W-:Y:S01]  /*20c10*/  VIADD R11, R7, 0x1c400 ;  /* 0x0001c400070b7836 */ /* 0x000fe20000000000 */
[----:B------:R-:W-:Y:S01]  /*20c20*/  UMOV UR6, 0x0 ;  /* 0x0000000000067882 */ /* 0x000fe20000000000 */
[----:B------:R-:W-:Y:S01]  /*20c30*/  UMOV UR7, 0x12f00000 ;  /* 0x12f0000000077882 */ /* 0x000fe20000000000 */
[----:B------:R-:W-:-:S15]  /*20c40*/  R2UR UR10, R15 ;  /* 0x000000000f0a72ca */ /* 0x000fde00000e0000 */
.L_x_1813:
        /* <DEDUP_REMOVED lines=13> */
.L_x_2036:
[----:B------:R-:W-:Y:S05]  /*20d20*/  BSYNC B2 ;  /* 0x0000000000027941 */ /* 0x000fea0003800000 */
.L_x_1814:
        /* <DEDUP_REMOVED lines=11> */
.L_x_1817:
[----:B------:R-:W-:Y:S05]  /*20de0*/  BSYNC B2 ;  /* 0x0000000000027941 */ /* 0x000fea0003800000 */
.L_x_1816:
        /* <DEDUP_REMOVED lines=8> */
.L_x_1818:
        /* <DEDUP_REMOVED lines=15> */
.L_x_1819:
        /* <DEDUP_REMOVED lines=10> */
.L_x_1807:
[----:B------:R-:W-:Y:S05]  /*21000*/  BSYNC B1 ;  /* 0x0000000000017941 */ /* 0x000fea0003800000 */
.L_x_1806:
        /* <DEDUP_REMOVED lines=12> */
.L_x_1786:
[----:B------:R-:W-:Y:S05]  /*210d0*/  BSYNC B0 ;  /* 0x0000000000007941 */ /* 0x000fea0003800000 */
.L_x_1785:
[----:B-12---:R-:W2:Y:S01]  /*210e0*/  LDL R8, [R1+0x30] ;  /* 0x0000300001087983 */ /* 0x006ea20000100800 */
[----:B------:R-:W1:Y:S01]  /*210f0*/  LDC R0, c[0x0][0x448] ;  /* 0x00011200ff007b82 */ /* 0x000e620000000800 */
[----:B------:R-:W-:Y:S07]  /*21100*/  @!P0 WARPSYNC.ALL ;  /* 0x0000000000008948 */ /* 0x000fee0003800000 */
[----:B------:R-:W-:Y:S01]  /*21110*/  @!P0 BAR.SYNC.DEFER_BLOCKING 0xc, 0x180 ;  /* 0x0306000000008b1d */ /* 0x000fe20000010000 */
[----:B-1----:R-:W-:-:S13]  /*21120*/  ISETP.NE.AND P1, PT, R0, 0x1, PT ;  /* 0x000000010000780c */ /* 0x002fda0003f25270 */
[----:B------:R-:W1:Y:S08]  /*21130*/  @P1 LDC R0, c[0x0][0x44c] ;  /* 0x00011300ff001b82 */ /* 0x000e700000000800 */
[----:B------:R-:W3:Y:S01]  /*21140*/  @P1 LDC R3, c[0x0][0x450] ;  /* 0x00011400ff031b82 */ /* 0x000ee20000000800 */
[----:B--2---:R-:W-:-:S04]  /*21150*/  VIADD R2, R8, 0x7f ;  /* 0x0000007f08027836 */ /* 0x004fc80000000000 */
[----:B-1----:R-:W-:-:S05]  /*21160*/  @P1 IMAD.HI.U32 R0, R2, R0, RZ ;  /* 0x0000000002001227 */ /* 0x002fca00078e00ff */
[----:B---3--:R-:W-:-:S05]  /*21170*/  @P1 SHF.R.U32.HI R2, RZ, R3, R0 ;  /* 0x00000003ff021219 */ /* 0x008fca0000011600 */
[----:B------:R-:W-:Y:S02]  /*21180*/  IMAD.IADD R0, R20, 0x1, R2 ;  /* 0x0000000114007824 */ /* 0x000fe400078e0202 */
[----:B------:R-:W1:Y:S02]  /*21190*/  LDC.64 R2, c[0x0][0x9e0] ;  /* 0x00027800ff027b82 */ /* 0x000e640000000a00 */
[----:B-1----:R-:W-:Y:S01]  /*211a0*/  ISETP.GE.AND P2, PT, R3, 0x1, PT ;  /* 0x000000010300780c */ /* 0x002fe20003f46270 */
[----:B------:R-:W-:-:S12]  /*211b0*/  IMAD.IADD R2, R0, 0x1, R2 ;  /* 0x0000000100027824 */ /* 0x000fd800078e0202 */
[----:B------:R-:W-:Y:S05]  /*211c0*/  @!P2 BRA `(.L_x_1821) ;  /* 0x000000000048a947 */ /* 0x000fea0003800000 */
        /* <DEDUP_REMOVED lines=11> */
.L_x_1823:
[----:B------:R-:W-:-:S13]  /*21280*/  ISETP.NE.AND P0, PT, R3, 0x1, PT ;  /* 0x000000010300780c */ /* 0x000fda0003f05270 */
[----:B------:R-:W1:Y:S02]  /*21290*/  @P0 LDC.64 R6, c[0x0][0x9e8] ;  /* 0x00027a00ff060b82 */ /* 0x000e640000000a00 */
[----:B-1----:R-:W-:-:S05]  /*212a0*/  @P0 IMAD.HI.U32 R6, R5, R6, RZ ;  /* 0x0000000605060227 */ /* 0x002fca00078e00ff */
[----:B------:R-:W-:-:S07]  /*212b0*/  @P0 SHF.R.U32.HI R5, RZ, R7, R6 ;  /* 0x00000007ff050219 */ /* 0x000fce0000011606 */
.L_x_1824:
[----:B------:R-:W-:Y:S05]  /*212c0*/  BSYNC B0 ;  /* 0x0000000000007941 */ /* 0x000fea0003800000 */
.L_x_1822:
[----:B------:R-:W-:-:S05]  /*212d0*/  IMAD R5, R5, R3, R3 ;  /* 0x0000000305057224 */ /* 0x000fca00078e0203 */
[----:B------:R-:W-:-:S07]  /*212e0*/  VIMNMX R2, R2, R5, PT ;  /* 0x0000000502027248 */ /* 0x000fce0003fe0100 */
.L_x_1821:
[----:B------:R-:W2:Y:S01]  /*212f0*/  LDL R7, [R1+0x5c] ;  /* 0x00005c0001077983 */ /* 0x000ea20000100800 */
[----:B------:R-:W1:Y:S01]  /*21300*/  @P1 LDC R5, c[0x0][0x44c] ;  /* 0x00011300ff051b82 */ /* 0x000e620000000800 */
[----:B------:R-:W-:Y:S01]  /*21310*/  IMAD.MOV.U32 R0, RZ, RZ, R8 ;  /* 0x000000ffff007224 */ /* 0x000fe200078e0008 */
[----:B------:R-:W-:-:S06]  /*21320*/  ULDC UR4, c[0x0][0x9dc] ;  /* 0x0002770000047ab9 */ /* 0x000fcc0000000800 */
[----:B------:R-:W3:Y:S01]  /*21330*/  @P1 LDC R6, c[0x0][0x450] ;  /* 0x00011400ff061b82 */ /* 0x000ee20000000800 */
[----:B-1----:R-:W-:-:S05]  /*21340*/  @P1 IMAD.HI.U32 R5, R8, R5, RZ ;  /* 0x0000000508051227 */ /* 0x002fca00078e00ff */
[----:B---3--:R-:W-:Y:S01]  /*21350*/  @P1 SHF.R.U32.HI R0, RZ, R6, R5 ;  /* 0x00000006ff001219 */ /* 0x008fe20000011605 */
[----:B------:R-:W-:-:S04]  /*21360*/  VIADD R5, R2, 0x7f ;  /* 0x0000007f02057836 */ /* 0x000fc80000000000 */
[----:B------:R-:W-:Y:S01]  /*21370*/  IMAD.IADD R2, R17, 0x1, R0 ;  /* 0x0000000111027824 */ /* 0x000fe200078e0200 */
[----:B------:R-:W-:-:S04]  /*21380*/  SHF.R.S32.HI R0, RZ, 0x1f, R5 ;  /* 0x0000001fff007819 */ /* 0x000fc80000011405 */
[----:B------:R-:W-:-:S04]  /*21390*/  LEA.HI R0, R0, R5, RZ, 0x7 ;  /* 0x0000000500007211 */ /* 0x000fc800078f38ff */
[----:B------:R-:W-:Y:S01]  /*213a0*/  SHF.R.S32.HI R8, RZ, 0x7, R0 ;  /* 0x00000007ff087819 */ /* 0x000fe20000011400 */
[----:B------:R-:W-:-:S04]  /*213b0*/  VIADD R0, R2, -UR4 ;  /* 0x8000000402007c36 */ /* 0x000fc80008000000 */
[----:B------:R1:W-:Y:S01]  /*213c0*/  STL [R1+0x60], R8 ;  /* 0x0000600801007387 */ /* 0x0003e20000100800 */
[----:B--2---:R-:W-:Y:S01]  /*213d0*/  VIMNMX R5, R7, R8, PT ;  /* 0x0000000807057248 */ /* 0x004fe20003fe0100 */
[----:B-1----:R-:W-:Y:S06]  /*213e0*/  @!P2 BRA `(.L_x_1825) ;  /* 0x000000000044a947 */ /* 0x002fec0003800000 */
        /* <DEDUP_REMOVED lines=10> */
.L_x_1827:
[----:B------:R-:W-:-:S13]  /*21490*/  ISETP.NE.AND P0, PT, R3, 0x1, PT ;  /* 0x000000010300780c */ /* 0x000fda0003f05270 */
[----:B------:R-:W1:Y:S02]  /*214a0*/  @P0 LDC.64 R6, c[0x0][0x9e8] ;  /* 0x00027a00ff060b82 */ /* 0x000e640000000a00 */
[----:B-1----:R-:W-:-:S05]  /*214b0*/  @P0 IMAD.HI.U32 R6, R2, R6, RZ ;  /* 0x0000000602060227 */ /* 0x002fca00078e00ff */
[----:B------:R-:W-:-:S07]  /*214c0*/  @P0 SHF.R.U32.HI R2, RZ, R7, R6 ;  /* 0x00000007ff020219 */ /* 0x000fce0000011606 */
.L_x_1828:
[----:B------:R-:W-:Y:S05]  /*214d0*/  BSYNC B0 ;  /* 0x0000000000007941 */ /* 0x000fea0003800000 */
.L_x_1826:
[----:B------:R-:W-:-:S05]  /*214e0*/  IMAD R2, R2, R3, RZ ;  /* 0x0000000302027224 */ /* 0x000fca00078e02ff */
[----:B------:R-:W-:-:S07]  /*214f0*/  VIMNMX R0, R0, R2, !PT ;  /* 0x0000000200007248 */ /* 0x000fce0007fe0100 */
.L_x_1825:
[----:B------:R-:W-:Y:S01]  /*21500*/  SHF.R.S32.HI R2, RZ, 0x1f, R0 ;  /* 0x0000001fff027819 */ /* 0x000fe20000011400 */
[----:B------:R-:W-:Y:S01]  /*21510*/  BSSY B0, `(.L_x_1829) ;  /* 0x0000026000007945 */ /* 0x000fe20003800000 */
[----:B------:R-:W-:Y:S02]  /*21520*/  ISETP.NE.AND P1, PT, R4, RZ, PT ;  /* 0x000000ff0400720c */ /* 0x000fe40003f25270 */
[----:B------:R-:W-:-:S04]  /*21530*/  LEA.HI R2, R2, R0, RZ, 0x7 ;  /* 0x0000000002027211 */ /* 0x000fc800078f38ff */
[----:B------:R-:W-:-:S04]  /*21540*/  SHF.R.S32.HI R2, RZ, 0x7, R2 ;  /* 0x00000007ff027819 */ /* 0x000fc80000011402 */
[----:B------:R-:W-:-:S03]  /*21550*/  VIMNMX R9, RZ, R2, !PT ;  /* 0x00000002ff097248 */ /* 0x000fc60007fe0100 */
[----:B------:R-:W1:Y:S01]  /*21560*/  @!P1 LDC R4, c[0x0][0x9f0] ;  /* 0x00027c00ff049b82 */ /* 0x000e620000000800 */
[----:B------:R-:W-:Y:S01]  /*21570*/  ISETP.GT.AND P0, PT, R5, R9, PT ;  /* 0x000000090500720c */ /* 0x000fe20003f04270 */
[----:B------:R2:W-:Y:S04]  /*21580*/  STL [R1+0x3c], R9 ;  /* 0x00003c0901007387 */ /* 0x0005e80000100800 */
[----:B------:R2:W-:Y:S08]  /*21590*/  STL [R1+0x44], RZ ;  /* 0x000044ff01007387 */ /* 0x0005f00000100800 */
[----:B--2---:R-:W-:Y:S05]  /*215a0*/  @!P0 BRA `(.L_x_1830) ;  /* 0x0000000000708947 */ /* 0x004fea0003800000 */
[----:B-1----:R-:W-:-:S04]  /*215b0*/  IABS R0, R4 ;  /* 0x0000000400007213 */ /* 0x002fc80000000000 */
[----:B------:R-:W1:Y:S08]  /*215c0*/  I2F.RP R2, R0 ;  /* 0x0000000000027306 */ /* 0x000e700000209400 */
[----:B-1----:R-:W1:Y:S02]  /*215d0*/  MUFU.RCP R2, R2 ;  /* 0x0000000200027308 */ /* 0x002e640000001000 */
[----:B-1----:R-:W-:-:S06]  /*215e0*/  VIADD R2, R2, 0xffffffe ;  /* 0x0ffffffe02027836 */ /* 0x002fcc0000000000 */
[----:B------:R-:W1:Y:S02]  /*215f0*/  F2I.FTZ.U32.TRUNC.NTZ R3, R2 ;  /* 0x0000000200037305 */ /* 0x000e64000021f000 */
[----:B-1----:R-:W-:-:S04]  /*21600*/  IMAD.MOV R2, RZ, RZ, -R3 ;  /* 0x000000ffff027224 */ /* 0x002fc800078e0a03 */
[----:B------:R-:W-:Y:S02]  /*21610*/  IMAD R6, R2, R0, RZ ;  /* 0x0000000002067224 */ /* 0x000fe400078e02ff */
[----:B------:R-:W-:-:S04]  /*21620*/  IMAD.MOV.U32 R2, RZ, RZ, RZ ;  /* 0x000000ffff027224 */ /* 0x000fc800078e00ff */
[----:B------:R-:W-:Y:S01]  /*21630*/  IMAD.HI.U32 R8, R3, R6, R2 ;  /* 0x0000000603087227 */ /* 0x000fe200078e0002 */
[----:B------:R-:W-:Y:S02]  /*21640*/  IADD3 R6, R4, -0x1, R5 ;  /* 0xffffffff04067810 */ /* 0x000fe40007ffe005 */
[----:B------:R-:W-:-:S03]  /*21650*/  IABS R2, R4 ;  /* 0x0000000400027213 */ /* 0x000fc60000000000 */
[----:B------:R-:W-:Y:S02]  /*21660*/  IMAD.IADD R6, R6, 0x1, -R9 ;  /* 0x0000000106067824 */ /* 0x000fe400078e0a09 */
[----:B------:R-:W-:-:S03]  /*21670*/  IMAD.MOV R2, RZ, RZ, -R2 ;  /* 0x000000ffff027224 */ /* 0x000fc600078e0a02 */
[----:B------:R-:W-:Y:S02]  /*21680*/  IABS R3, R6 ;  /* 0x0000000600037213 */ /* 0x000fe40000000000 */
[----:B------:R-:W-:Y:S02]  /*21690*/  MOV R7, R2 ;  /* 0x0000000200077202 */ /* 0x000fe40000000f00 */
[----:B------:R-:W-:Y:S01]  /*216a0*/  LOP3.LUT R6, R6, R4, RZ, 0x3c, !PT ;  /* 0x0000000406067212 */ /* 0x000fe200078e3cff */
[----:B------:R-:W-:-:S03]  /*216b0*/  IMAD.HI.U32 R2, R8, R3, RZ ;  /* 0x0000000308027227 */ /* 0x000fc600078e00ff */
[----:B------:R-:W-:Y:S01]  /*216c0*/  ISETP.GE.AND P2, PT, R6, RZ, PT ;  /* 0x000000ff0600720c */ /* 0x000fe20003f46270 */
        /* <DEDUP_REMOVED lines=9> */
[----:B------:R2:W-:Y:S02]  /*21760*/  STL [R1+0x44], R2 ;  /* 0x0000440201007387 */ /* 0x0005e40000100800 */
.L_x_1830:
[----:B------:R-:W-:Y:S05]  /*21770*/  BSYNC B0 ;  /* 0x0000000000007941 */ /* 0x000fea0003800000 */
.L_x_1829:
[----:B------:R-:W3:Y:S04]  /*21780*/  LDL R0, [R1+0x44] ;  /* 0x0000440001007983 */ /* 0x000ee80000100800 */
[----:B--2---:R-:W3:Y:S01]  /*21790*/  LDL R2, [R1+0x50] ;  /* 0x0000500001027983 */ /* 0x004ee20000100800 */
[----:B------:R-:W-:Y:S01]  /*217a0*/  BSSY B7, `(.L_x_1831) ;  /* 0x00003cf000077945 */ /* 0x000fe20003800000 */
[----:B---3--:R-:W-:-:S05]  /*217b0*/  IMAD R2, R2, R0, R9 ;  /* 0x0000000002027224 */ /* 0x008fca00078e0209 */
[----:B------:R-:W-:Y:S01]  /*217c0*/  VIADDMNMX R0, R2, R0, R5, PT ;  /* 0x0000000002007246 */ /* 0x000fe20003800105 */
[----:B------:R2:W-:Y:S03]  /*217d0*/  STL [R1+0x28], R2 ;  /* 0x0000280201007387 */ /* 0x0005e60000100800 */
[----:B------:R-:W-:Y:S01]  /*217e0*/  ISETP.GT.AND P0, PT, R0, R2, PT ;  /* 0x000000020000720c */ /* 0x000fe20003f04270 */
[----:B------:R2:W-:-:S12]  /*217f0*/  STL [R1+0x40], R0 ;  /* 0x0000400001007387 */ /* 0x0005d80000100800 */
[----:B--2---:R-:W-:Y:S05]  /*21800*/  @P0 BRA `(.L_x_1832) ;  /* 0x0000000000480947 */ /* 0x004fea0003800000 */
[----:B------:R-:W2:Y:S02]  /*21810*/  S2R R0, SR_TID.X ;  /* 0x0000000000007919 */ /* 0x000ea40000002100 */
[----:B--2---:R-:W-:-:S04]  /*21820*/  LOP3.LUT R0, R0, 0x7f, RZ, 0xc0, !PT ;  /* 0x0000007f00007812 */ /* 0x004fc800078ec0ff */
[----:B------:R-:W-:-:S13]  /*21830*/  ISETP.NE.AND P0, PT, R0, RZ, PT ;  /* 0x000000ff0000720c */ /* 0x000fda0003f05270 */
[----:B------:R-:W-:Y:S05]  /*21840*/  @P0 BRA `(.L_x_1833) ;  /* 0x0000003c00100947 */ /* 0x000fea0003800000 */
[----:B------:R-:W2:Y:S01]  /*21850*/  S2R R3, SR_LANEID ;  /* 0x0000000000037919 */ /* 0x000ea20000000000 */
[----:B------:R-:W-:Y:S02]  /*21860*/  VOTEU.ANY UR4, UPT, PT ;  /* 0x0000000000047886 */ /* 0x000fe400038e0100 */
[----:B------:R-:W2:Y:S08]  /*21870*/  FLO.U32 R0, UR4 ;  /* 0x0000000400007d00 */ /* 0x000eb000080e0000 */
[----:B------:R-:W3:Y:S01]  /*21880*/  POPC R5, UR4 ;  /* 0x0000000400057d09 */ /* 0x000ee20008000000 */
[----:B--2---:R-:W-:-:S02]  /*21890*/  ISETP.EQ.U32.AND P0, PT, R0, R3, PT ;  /* 0x000000030000720c */ /* 0x004fc40003f02070 */
[----:B------:R-:W3:Y:S11]  /*218a0*/  LDC.64 R2, c[0x0][0xc60] ;  /* 0x00031800ff027b82 */ /* 0x000ef60000000a00 */
[----:B---3--:R-:W2:Y:S01]  /*218b0*/  @P0 ATOMG.E.ADD.STRONG.GPU PT, R3, desc[UR42][R2.64], R5 ;  /* 0x00000005020309a8 */ /* 0x008ea200081ee1ea */
[----:B-1----:R-:W1:Y:S02]  /*218c0*/  S2R R4, SR_LTMASK ;  /* 0x0000000000047919 */ /* 0x002e640000003900 */
[----:B-1----:R-:W-:-:S04]  /*218d0*/  LOP3.LUT R4, R4, UR4, RZ, 0xc0, !PT ;  /* 0x0000000404047c12 */ /* 0x002fc8000f8ec0ff */
[----:B------:R-:W1:Y:S01]  /*218e0*/  POPC R7, R4 ;  /* 0x0000000400077309 */ /* 0x000e620000000000 */
[----:B--2---:R-:W1:Y:S02]  /*218f0*/  SHFL.IDX PT, R0, R3, R0, 0x1f ;  /* 0x00001f0003007589 */ /* 0x004e6400000e0000 */
[----:B-1----:R-:W-:-:S05]  /*21900*/  IADD3 R0, R0, UR36, R7 ;  /* 0x0000002400007c10 */ /* 0x002fca000fffe007 */
[----:B------:R2:W-:Y:S01]  /*21910*/  STL [R1], R0 ;  /* 0x0000000001007387 */ /* 0x0005e20000100800 */
[----:B------:R-:W-:Y:S05]  /*21920*/  BRA `(.L_x_1833) ;  /* 0x0000003800d87947 */ /* 0x000fea0003800000 */
.L_x_1832:
        /* <DEDUP_REMOVED lines=19> */
[----:B01----:R-:W-:Y:S05]  /*21a60*/  CALL.ABS.NOINC R2 ;  /* 0x0000000002007343 */ /* 0x003fea0003c00000 */
.L_x_1835:
[----:B------:R-:W-:Y:S05]  /*21a70*/  BSYNC B6 ;  /* 0x0000000000067941 */ /* 0x000fea0003800000 */
.L_x_1834:
        /* <DEDUP_REMOVED lines=8> */
[----:B------:R2:W3:Y:S01]  /*21b00*/  LDC.64 R2, c[0x4][R17] ;  /* 0x0100000011027b82 */ /* 0x0004e20000000a00 */
[----:B-1----:R-:W-:Y:S02]  /*21b10*/  IMAD.U32 R4, RZ, RZ, UR6 ;  /* 0x00000006ff047e24 */ /* 0x002fe4000f8e00ff */
[----:B------:R-:W-:Y:S02]  /*21b20*/  IMAD.U32 R5, RZ, RZ, UR7 ;  /* 0x00000007ff057e24 */ /* 0x000fe4000f8e00ff */
[----:B------:R-:W-:Y:S02]  /*21b30*/  IMAD.U32 R6, RZ, RZ, UR8 ;  /* 0x00000008ff067e24 */ /* 0x000fe4000f8e00ff */
[----:B------:R-:W-:-:S02]  /*21b40*/  IMAD.U32 R7, RZ, RZ, UR9 ;  /* 0x00000009ff077e24 */ /* 0x000fc4000f8e00ff */
[----:B------:R-:W-:Y:S02]  /*21b50*/  IMAD.U32 R10, RZ, RZ, UR4 ;  /* 0x00000004ff0a7e24 */ /* 0x000fe4000f8e00ff */
[----:B------:R-:W-:Y:S02]  /*21b60*/  IMAD.U32 R11, RZ, RZ, UR5 ;  /* 0x00000005ff0b7e24 */ /* 0x000fe4000f8e00ff */
[----:B------:R-:W-:Y:S02]  /*21b70*/  IMAD.MOV.U32 R8, RZ, RZ, 0x70 ;  /* 0x00000070ff087424 */ /* 0x000fe400078e00ff */
[----:B------:R-:W-:Y:S02]  /*21b80*/  IMAD.MOV.U32 R12, RZ, RZ, 0x1 ;  /* 0x00000001ff0c7424 */ /* 0x000fe400078e00ff */
[----:B--2---:R-:W-:-:S07]  /*21b90*/  IMAD.MOV.U32 R13, RZ, RZ, RZ ;  /* 0x000000ffff0d7224 */ /* 0x004fce00078e00ff */
[----:B------:R-:W-:-:S07]  /*21ba0*/  LEPC R20, `(.L_x_1838) ;  /* 0x000000001014794e */ /* 0x000fce0000000000 */
[----:B0--3--:R-:W-:Y:S05]  /*21bb0*/  CALL.ABS.NOINC R2 ;  /* 0x0000000002007343 */ /* 0x009fea0003c00000 */
.L_x_1838:
        /* <DEDUP_REMOVED lines=15> */
.L_x_1837:
[----:B------:R-:W-:Y:S05]  /*21cb0*/  BSYNC B6 ;  /* 0x0000000000067941 */ /* 0x000fea0003800000 */
.L_x_1836:
[----:B------:R-:W2:Y:S01]  /*21cc0*/  LDL R0, [R1+0xc] ;  /* 0x00000c0001007983 */ /* 0x000ea20000100800 */
[----:B------:R-:W-:Y:S02]  /*21cd0*/  ULDC.64 UR4, c[0x0][0x9f8] ;  /* 0x00027e0000047ab9 */ /* 0x000fe40000000a00 */
[----:B------:R-:W-:Y:S01]  /*21ce0*/  ISETP.NE.U32.AND P0, PT, RZ, UR4, PT ;  /* 0x00000004ff007c0c */ /* 0x000fe2000bf05070 */
[----:B------:R-:W3:Y:S03]  /*21cf0*/  LDL R17, [R1+0x40] ;  /* 0x0000400001117983 */ /* 0x000ee60000100800 */
[----:B------:R-:W-:Y:S01]  /*21d00*/  ISETP.NE.AND.EX P0, PT, RZ, UR5, PT, P0 ;  /* 0x00000005ff007c0c */ /* 0x000fe2000bf05300 */
[----:B------:R-:W-:-:S12]  /*21d10*/  ULDC.64 UR4, c[0x0][0xa08] ;  /* 0x0002820000047ab9 */ /* 0x000fd80000000a00 */
[----:B------:R-:W4:Y:S01]  /*21d20*/  @P0 LDC.64 R2, c[0x0][0x9f8] ;  /* 0x00027e00ff020b82 */ /* 0x000f220000000a00 */
[----:B--2---:R-:W-:Y:S02]  /*21d30*/  IMAD.MOV.U32 R7, RZ, RZ, R0 ;  /* 0x000000ffff077224 */ /* 0x004fe400078e0000 */
[----:B----4-:R-:W-:-:S05]  /*21d40*/  @P0 IMAD.WIDE R2, R0, 0x4, R2 ;  /* 0x0000000400020825 */ /* 0x010fca00078e0202 */
[----:B------:R2:W4:Y:S01]  /*21d50*/  @P0 LDG.E R7, desc[UR42][R2.64] ;  /* 0x0000002a02070981 */ /* 0x000522000c1e1900 */
[----:B---3--:R-:W-:Y:S01]  /*21d60*/  VIADD R0, R17, 0xffffffff ;  /* 0xffffffff11007836 */ /* 0x008fe20000000000 */
[----:B--2---:R-:W2:Y:S02]  /*21d70*/  LDC.64 R2, c[0x0][0x418] ;  /* 0x00010600ff027b82 */ /* 0x004ea40000000a00 */
[----:B--2---:R-:W-:Y:S01]  /*21d80*/  LOP3.LUT P0, RZ, R2, UR4, RZ, 0xfc, !PT ;  /* 0x0000000402ff7c12 */ /* 0x004fe2000f80fcff */
[----:B------:R-:W-:-:S03]  /*21d90*/  UMOV UR4, 0xffffffff ;  /* 0xffffffff00047882 */ /* 0x000fc60000000000 */
[----:B------:R-:W-:Y:S02]  /*21da0*/  LOP3.LUT P0, RZ, R3, UR5, RZ, 0xfc, P0 ;  /* 0x0000000503ff7c12 */ /* 0x000fe4000800fcff */
[----:B----4-:R-:W-:Y:S01]  /*21db0*/  SHF.R.S32.HI R8, RZ, 0x1f, R7 ;  /* 0x0000001fff087819 */ /* 0x010fe20000011407 */
        /* <DEDUP_REMOVED lines=8> */
.L_x_2039:
        /* <DEDUP_REMOVED lines=11> */
.L_x_2042:
[----:B------:R-:W-:Y:S05]  /*21ef0*/  @!P6 BRA `(.L_x_1840) ;  /* 0x000000040010e947 */ /* 0x000fea0003800000 */
[----:B------:R-:W-:-:S04]  /*21f00*/  ISETP.NE.U32.AND P0, PT, R2, RZ, PT ;  /* 0x000000ff0200720c */ /* 0x000fc80003f05070 */
[----:B------:R-:W-:-:S13]  /*21f10*/  ISETP.NE.AND.EX P0, PT, R3, RZ, PT, P0 ;  /* 0x000000ff0300720c */ /* 0x000fda0003f05300 */
[----:B------:R-:W-:Y:S05]  /*21f20*/  @!P0 BRA `(.L_x_1842) ;  /* 0x0000000000508947 */ /* 0x000fea0003800000 */
[----:B------:R-:W3:Y:S01]  /*21f30*/  LDC R6, c[0x0][0x43c] ;  /* 0x00010f00ff067b82 */ /* 0x000ee20000000800 */
[----:B------:R-:W-:Y:S01]  /*21f40*/  MOV R9, R0 ;  /* 0x0000000000097202 */ /* 0x000fe20000000f00 */
[----:B------:R-:W-:-:S04]  /*21f50*/  ULDC.64 UR4, c[0x0][0x428] ;  /* 0x00010a0000047ab9 */ /* 0x000fc80000000a00 */
        /* <DEDUP_REMOVED lines=17> */
.L_x_1842:
[----:B---3--:R-:W3:Y:S01]  /*22070*/  LDL R2, [R1+0x14] ;  /* 0x0000140001027983 */ /* 0x008ee20000100800 */
[----:B-1----:R-:W-:Y:S01]  /*22080*/  IMAD R0, R19, 0x8, R18 ;  /* 0x0000000813007824 */ /* 0x002fe200078e0212 */
[----:B---3--:R-:W-:-:S04]  /*22090*/  SHF.L.U32 R2, R2, 0x1f, RZ ;  /* 0x0000001f02027819 */ /* 0x008fc800000006ff */
[----:B------:R-:W1:Y:S02]  /*220a0*/  SYNCS.PHASECHK.TRANS64.TRYWAIT P0, [R0+URZ+0x28840], R2 ;  /* 0x02884002000075a7 */ /* 0x000e64000800017f */
[----:B-1----:R-:W-:Y:S05]  /*220b0*/  @!P0 BRA `(.L_x_1843) ;  /* 0x0000006c00dc8947 */ /* 0x002fea0003800000 */
.L_x_2043:
        /* <DEDUP_REMOVED lines=11> */
.L_x_1844:
        /* <DEDUP_REMOVED lines=29> */
.L_x_1840:
        /* <DEDUP_REMOVED lines=23> */
[----:B--2---:R-:W-:-:S02]  /*224b0*/  IMAD.U32 R7, RZ, RZ, UR7 ;  /* 0x00000007ff077e24 */ /* 0x004fc4000f8e00ff */
[----:B------:R-:W-:Y:S02]  /*224c0*/  IMAD.U32 R10, RZ, RZ, UR8 ;  /* 0x00000008ff0a7e24 */ /* 0x000fe4000f8e00ff */
[----:B------:R-:W-:Y:S02]  /*224d0*/  IMAD.U32 R11, RZ, RZ, UR9 ;  /* 0x00000009ff0b7e24 */ /* 0x000fe4000f8e00ff */
[----:B------:R-:W-:Y:S02]  /*224e0*/  IMAD.MOV.U32 R8, RZ, RZ, 0x70 ;  /* 0x00000070ff087424 */ /* 0x000fe400078e00ff */
[----:B------:R-:W-:Y:S02]  /*224f0*/  IMAD.MOV.U32 R12, RZ, RZ, 0x1 ;  /* 0x00000001ff0c7424 */ /* 0x000fe400078e00ff */
[----:B------:R-:W-:-:S07]  /*22500*/  IMAD.MOV.U32 R13, RZ, RZ, RZ ;  /* 0x000000ffff0d7224 */ /* 0x000fce00078e00ff */
[----:B------:R-:W-:-:S07]  /*22510*/  LEPC R20, `(.L_x_1846) ;  /* 0x000000001014794e */ /* 0x000fce0000000000 */
[----:B01----:R-:W-:Y:S05]  /*22520*/  CALL.ABS.NOINC R2 ;  /* 0x0000000002007343 */ /* 0x003fea0003c00000 */
.L_x_1846:
[----:B------:R-:W-:Y:S05]  /*22530*/  BSYNC B6 ;  /* 0x0000000000067941 */ /* 0x000fea0003800000 */
.L_x_1845:
[----:B-1----:R-:W3:Y:S01]  /*22540*/  LDL.LU R0, [R1+0x54] ;  /* 0x0000540001007983 */ /* 0x002ee20000300800 */
[----:B------:R-:W-:Y:S01]  /*22550*/  ULDC.64 UR6, c[0x0][0xa00] ;  /* 0x0002800000067ab9 */ /* 0x000fe20000000a00 */
[----:B--2---:R-:W1:Y:S01]  /*22560*/  LDC R7, c[0x0][0x448] ;  /* 0x00011200ff077b82 */ /* 0x004e620000000800 */
[----:B------:R-:W-:Y:S01]  /*22570*/  ULDC.64 UR4, c[0x0][0x2d8] ;  /* 0x0000b60000047ab9 */ /* 0x000fe20000000a00 */
[----:B------:R-:W3:Y:S04]  /*22580*/  LDL.LU.64 R2, [R1+0x48] ;  /* 0x0000480001027983 */ /* 0x000ee80000300a00 */
[----:B------:R-:W2:Y:S04]  /*22590*/  LDL R5, [R1+0xc] ;  /* 0x00000c0001057983 */ /* 0x000ea80000100800 */
[----:B------:R-:W4:Y:S01]  /*225a0*/  LDL R8, [R1+0x30] ;  /* 0x0000300001087983 */ /* 0x000f220000100800 */
[----:B------:R-:W-:-:S04]  /*225b0*/  ISETP.NE.U32.AND P0, PT, RZ, UR6, PT ;  /* 0x00000006ff007c0c */ /* 0x000fc8000bf05070 */
[----:B------:R-:W-:Y:S01]  /*225c0*/  ISETP.NE.AND.EX P0, PT, RZ, UR7, PT, P0 ;  /* 0x00000007ff007c0c */ /* 0x000fe2000bf05300 */
[----:B------:R-:W0:Y:S01]  /*225d0*/  S2R R9, SR_TID.X ;  /* 0x0000000000097919 */ /* 0x000e220000002100 */
[----:B------:R-:W-:Y:S01]  /*225e0*/  ULDC.64 UR6, c[0x0][0x280] ;  /* 0x0000a00000067ab9 */ /* 0x000fe20000000a00 */
[----:B0-----:R-:W-:Y:S02]  /*225f0*/  IMAD.SHL.U32 R9, R9, 0x10, RZ ;  /* 0x0000001009097824 */ /* 0x001fe400078e00ff */
[----:B---3--:R-:W-:Y:S01]  /*22600*/  IMAD.MOV.U32 R3, RZ, RZ, R0 ;  /* 0x000000ffff037224 */ /* 0x008fe200078e0000 */
[----:B--2---:R-:W-:-:S04]  /*22610*/  SHF.R.S32.HI R0, RZ, 0x1f, R5 ;  /* 0x0000001fff007819 */ /* 0x004fc80000011405 */
[----:B------:R-:W-:Y:S02]  /*22620*/  SEL R4, R0, RZ, !P0 ;  /* 0x000000ff00047207 */ /* 0x000fe40004000000 */
[----:B------:R-:W-:Y:S02]  /*22630*/  SEL R0, R5, RZ, !P0 ;  /* 0x000000ff05007207 */ /* 0x000fe40004000000 */
[----:B------:R-:W0:Y:S01]  /*22640*/  S2R R5, SR_TID.X ;  /* 0x0000000000057919 */ /* 0x000e220000002100 */
[----:B-1----:R-:W-:Y:S01]  /*22650*/  ISETP.NE.AND P0, PT, R7, 0x1, PT ;  /* 0x000000010700780c */ /* 0x002fe20003f05270 */
[----:B------:R-:W-:-:S04]  /*22660*/  IMAD.WIDE.U32 R2, R16, UR4, R2 ;  /* 0x0000000410027c25 */ /* 0x000fc8000f8e0002 */
[----:B------:R-:W-:Y:S01]  /*22670*/  IMAD R3, R16, UR5, R3 ;  /* 0x0000000510037c24 */ /* 0x000fe2000f8e0203 */
[----:B------:R-:W-:Y:S02]  /*22680*/  ULDC.64 UR4, c[0x0][0x2e0] ;  /* 0x0000b80000047ab9 */ /* 0x000fe40000000a00 */
[----:B------:R-:W-:-:S05]  /*22690*/  IMAD R4, R4, UR4, RZ ;  /* 0x0000000404047c24 */ /* 0x000fca000f8e02ff */
[----:B------:R-:W1:Y:S01]  /*226a0*/  @P0 LDC R6, c[0x0][0x450] ;  /* 0x00011400ff060b82 */ /* 0x000e620000000800 */
[----:B0-----:R-:W-:-:S04]  /*226b0*/  LOP3.LUT R5, R5, 0x7f, RZ, 0xc0, !PT ;  /* 0x0000007f05057812 */ /* 0x001fc800078ec0ff */
[----:B------:R-:W-:-:S04]  /*226c0*/  SHF.R.U32.HI R5, RZ, 0x3, R5 ;  /* 0x00000003ff057819 */ /* 0x000fc80000011605 */
[----:B------:R-:W-:Y:S02]  /*226d0*/  LOP3.LUT R9, R5, 0x70, R9, 0xf8, !PT ;  /* 0x0000007005097812 */ /* 0x000fe400078ef809 */
[----:B------:R-:W0:Y:S01]  /*226e0*/  @P0 LDC R5, c[0x0][0x44c] ;  /* 0x00011300ff050b82 */ /* 0x000e220000000800 */
[----:B------:R-:W-:-:S04]  /*226f0*/  IMAD.WIDE.U32 R2, R0, UR4, R2 ;  /* 0x0000000400027c25 */ /* 0x000fc8000f8e0002 */
[----:B------:R-:W-:Y:S01]  /*22700*/  IMAD R0, R0, UR5, R4 ;  /* 0x0000000500007c24 */ /* 0x000fe2000f8e0204 */
[----:B------:R-:W-:Y:S01]  /*22710*/  ULDC.64 UR4, c[0x0][0x2d0] ;  /* 0x0000b40000047ab9 */ /* 0x000fe20000000a00 */
[----:B----4-:R-:W-:Y:S02]  /*22720*/  IMAD.IADD R4, R9, 0x1, R8 ;  /* 0x0000000109047824 */ /* 0x010fe400078e0208 */
[----:B------:R-:W2:Y:S01]  /*22730*/  S2R R9, SR_TID.X ;  /* 0x0000000000097919 */ /* 0x000ea20000002100 */
[----:B------:R-:W-:Y:S02]  /*22740*/  IMAD.IADD R3, R3, 0x1, R0 ;  /* 0x0000000103037824 */ /* 0x000fe400078e0200 */
[----:B------:R-:W-:Y:S02]  /*22750*/  IMAD.MOV.U32 R0, RZ, RZ, R4 ;  /* 0x000000ffff007224 */ /* 0x000fe400078e0004 */
[----:B0-----:R-:W-:-:S05]  /*22760*/  @P0 IMAD.HI.U32 R5, R4, R5, RZ ;  /* 0x0000000504050227 */ /* 0x001fca00078e00ff */
[----:B-1----:R-:W-:-:S05]  /*22770*/  @P0 SHF.R.U32.HI R0, RZ, R6, R5 ;  /* 0x00000006ff000219 */ /* 0x002fca0000011605 */
        /* <DEDUP_REMOVED lines=107> */
.L_x_2060:
        /* <DEDUP_REMOVED lines=11> */
.L_x_1849:
[----:B------:R-:W-:Y:S05]  /*22ee0*/  BSYNC B0 ;  /* 0x0000000000007941 */ /* 0x000fea0003800000 */
.L_x_1848:
[----:B------:R-:W-:Y:S01]  /*22ef0*/  NOP ;  /* 0x0000000000007918 */ /* 0x000fe20000000000 */
[----:B------:R-:W-:Y:S01]  /*22f00*/  PLOP3.LUT P0, PT, PT, PT, PT, 0x80, 0x0 ;  /* 0x000000000000781c */ /* 0x000fe20003f0f070 */
[----:B------:R-:W-:-:S12]  /*22f10*/  VIADD R11, R18, 0x28800 ;  /* 0x00028800120b7836 */ /* 0x000fd80000000000 */
.L_x_1850:
        /* <DEDUP_REMOVED lines=18> */
.L_x_2061:
[----:B------:R-:W-:Y:S05]  /*23040*/  BSYNC B0 ;  /* 0x0000000000007941 */ /* 0x000fea0003800000 */
.L_x_1851:
[----:B------:R-:W3:Y:S04]  /*23050*/  LDL R2, [R1+0x40] ;  /* 0x0000400001027983 */ /* 0x000ee80000100800 */
[----:B0-----:R-:W4:Y:S01]  /*23060*/  LDL R4, [R1+0x28] ;  /* 0x0000280001047983 */ /* 0x001f220000100800 */
[----:B------:R-:W-:Y:S01]  /*23070*/  BSSY B0, `(.L_x_1853) ;  /* 0x00001eb000007945 */ /* 0x000fe20003800000 */
[----:B---3--:R-:W-:-:S05]  /*23080*/  VIADD R0, R2, 0xfffffffe ;  /* 0xfffffffe02007836 */ /* 0x008fca0000000000 */
[----:B----4-:R-:W-:-:S13]  /*23090*/  ISETP.GE.AND P0, PT, R0, R4, PT ;  /* 0x000000040000720c */ /* 0x010fda0003f06270 */
[----:B------:R-:W-:Y:S05]  /*230a0*/  @!P0 BRA `(.L_x_1854) ;  /* 0x0000001c009c8947 */ /* 0x000fea0003800000 */
[----:B--2---:R-:W2:Y:S04]  /*230b0*/  LDL.LU R3, [R1+0x50] ;  /* 0x0000500001037983 */ /* 0x004ea80000300800 */
[----:B------:R-:W3:Y:S04]  /*230c0*/  LDL.LU R7, [R1+0x44] ;  /* 0x0000440001077983 */ /* 0x000ee80000300800 */
[----:B------:R-:W4:Y:S04]  /*230d0*/  LDL.LU R2, [R1+0x60] ;  /* 0x0000600001027983 */ /* 0x000f280000300800 */
[----:B------:R-:W5:Y:S04]  /*230e0*/  LDL.LU R6, [R1+0x3c] ;  /* 0x00003c0001067983 */ /* 0x000f680000300800 */
[----:B-1----:R-:W5:Y:S01]  /*230f0*/  LDL.LU R5, [R1+0x5c] ;  /* 0x00005c0001057983 */ /* 0x002f620000300800 */
[----:B------:R-:W-:Y:S01]  /*23100*/  LOP3.LUT R10, RZ, R4, RZ, 0x33, !PT ;  /* 0x00000004ff0a7212 */ /* 0x000fe200078e33ff */
[----:B------:R-:W-:Y:S01]  /*23110*/  BSSY B2, `(.L_x_1855) ;  /* 0x00000aa000027945 */ /* 0x000fe20003800000 */
[----:B--2---:R-:W-:-:S04]  /*23120*/  VIADD R3, R3, 0x1 ;  /* 0x0000000103037836 */ /* 0x004fc80000000000 */
[----:B---3--:R-:W-:Y:S01]  /*23130*/  IMAD R3, R3, R7, RZ ;  /* 0x0000000703037224 */ /* 0x008fe200078e02ff */
[----:B----4-:R-:W-:-:S04]  /*23140*/  LOP3.LUT R2, RZ, R2, RZ, 0x33, !PT ;  /* 0x00000002ff027212 */ /* 0x010fc800078e33ff */
        /* <DEDUP_REMOVED lines=44> */
.L_x_1859:
[----:B------:R-:W-:Y:S01]  /*23410*/  IMAD R3, R7, 0x8, R18 ;  /* 0x0000000807037824 */ /* 0x000fe200078e0212 */
[----:B------:R-:W-:Y:S01]  /*23420*/  SHF.L.U32 R2, R9, 0x1f, RZ ;  /* 0x0000001f09027819 */ /* 0x000fe200000006ff */
[----:B------:R-:W-:Y:S03]  /*23430*/  BSSY B3, `(.L_x_1860) ;  /* 0x0000003000037945 */ /* 0x000fe60003800000 */
[----:B------:R-:W1:Y:S02]  /*23440*/  SYNCS.PHASECHK.TRANS64.TRYWAIT P0, [R3+URZ+0x28840], R2 ;  /* 0x02884002030075a7 */ /* 0x000e64000800017f */
[----:B-1----:R-:W-:Y:S05]  /*23450*/  @!P0 BRA `(.L_x_1861) ;  /* 0x0000006400d88947 */ /* 0x002fea0003800000 */
.L_x_2062:
[----:B------:R-:W-:Y:S05]  /*23460*/  BSYNC B3 ;  /* 0x0000000000037941 */ /* 0x000fea0003800000 */
.L_x_1860:
        /* <DEDUP_REMOVED lines=12> */
.L_x_1863:
[----:B------:R-:W-:Y:S05]  /*23530*/  BSYNC B3 ;  /* 0x0000000000037941 */ /* 0x000fea0003800000 */
.L_x_1862:
        /* <DEDUP_REMOVED lines=12> */
.L_x_1864:
        /* <DEDUP_REMOVED lines=16> */
.L_x_1865:
        /* <DEDUP_REMOVED lines=16> */
.L_x_2063:
[----:B------:R-:W-:Y:S05]  /*23800*/  BSYNC B3 ;  /* 0x0000000000037941 */ /* 0x000fea0003800000 */
.L_x_1866:
        /* <DEDUP_REMOVED lines=12> */
.L_x_1869:
[----:B------:R-:W-:Y:S05]  /*238d0*/  BSYNC B3 ;  /* 0x0000000000037941 */ /* 0x000fea0003800000 */
.L_x_1868:
        /* <DEDUP_REMOVED lines=13> */
.L_x_1870:
        /* <DEDUP_REMOVED lines=15> */
.L_x_1871:
        /* <DEDUP_REMOVED lines=12> */
.L_x_1858:
[----:B------:R-:W-:Y:S05]  /*23b60*/  BSYNC B1 ;  /* 0x0000000000017941 */ /* 0x000fea0003800000 */
.L_x_1857:
[----:B0-----:R-:W2:Y:S01]  /*23b70*/  LDL.LU R0, [R1+0x40] ;  /* 0x0000400001007983 */ /* 0x001ea20000300800 */
[----:B------:R-:W-:-:S03]  /*23b80*/  IMAD.MOV.U32 R19, RZ, RZ, R7 ;  /* 0x000000ffff137224 */ /* 0x000fc600078e0007 */
[----:B------:R0:W-:Y:S02]  /*23b90*/  STL [R1+0x14], R9 ;  /* 0x0000140901007387 */ /* 0x0001e40000100800 */
[----:B0-2---:R-:W-:-:S07]  /*23ba0*/  VIADD R0, R0, 0xfffffffd ;  /* 0xfffffffd00007836 */ /* 0x005fce0000000000 */
.L_x_1856:
[----:B------:R-:W-:Y:S05]  /*23bb0*/  BSYNC B2 ;  /* 0x0000000000027941 */ /* 0x000fea0003800000 */
.L_x_1855:
[----:B------:R-:W-:-:S05]  /*23bc0*/  VIADD R10, R10, 0xfffffffe ;  /* 0xfffffffe0a0a7836 */ /* 0x000fca0000000000 */
[----:B------:R-:W-:-:S13]  /*23bd0*/  ISETP.NE.AND P0, PT, R10, R6, PT ;  /* 0x000000060a00720c */ /* 0x000fda0003f05270 */
[----:B------:R-:W-:Y:S05]  /*23be0*/  @!P0 BRA `(.L_x_1854) ;  /* 0x0000001000cc8947 */ /* 0x000fea0003800000 */
[----:B------:R-:W-:-:S07]  /*23bf0*/  IMAD.MOV.U32 R8, RZ, RZ, R17 ;  /* 0x000000ffff087224 */ /* 0x000fce00078e0011 */
.L_x_1902:
        /* <DEDUP_REMOVED lines=35> */
.L_x_1874:
[----:B------:R-:W-:Y:S01]  /*23e30*/  IMAD R3, R4, 0x8, R18 ;  /* 0x0000000804037824 */ /* 0x000fe200078e0212 */
[----:B------:R-:W-:Y:S01]  /*23e40*/  SHF.L.U32 R2, R5, 0x1f, RZ ;  /* 0x0000001f05027819 */ /* 0x000fe200000006ff */
[----:B------:R-:W-:Y:S03]  /*23e50*/  BSSY B2, `(.L_x_1875) ;  /* 0x0000003000027945 */ /* 0x000fe60003800000 */
[----:B------:R-:W1:Y:S02]  /*23e60*/  SYNCS.PHASECHK.TRANS64.TRYWAIT P0, [R3+URZ+0x28840], R2 ;  /* 0x02884002030075a7 */ /* 0x000e64000800017f */
[----:B-1----:R-:W-:Y:S05]  /*23e70*/  @!P0 BRA `(.L_x_1876) ;  /* 0x0000005c00788947 */ /* 0x002fea0003800000 */
.L_x_2064:
[----:B------:R-:W-:Y:S05]  /*23e80*/  BSYNC B2 ;  /* 0x0000000000027941 */ /* 0x000fea0003800000 */
.L_x_1875:
        /* <DEDUP_REMOVED lines=12> */
.L_x_1878:
[----:B------:R-:W-:Y:S05]  /*23f50*/  BSYNC B2 ;  /* 0x0000000000027941 */ /* 0x000fea0003800000 */
.L_x_1877:
[----:B------:R-:W2:Y:S01]  /*23f60*/  LDL R7, [R1+0x18] ;  /* 0x0000180001077983 */ /* 0x000ea20000100800 */
[----:B------:R-:W-:Y:S01]  /*23f70*/  IMAD.MOV.U32 R10, RZ, RZ, RZ ;  /* 0x000000ffff0a7224 */ /* 0x000fe200078e00ff */
[----:B------:R-:W-:Y:S01]  /*23f80*/  UIADD3 UR4, UP0, UR38, 0x370, URZ ;  /* 0x0000037026047890 */ /* 0x000fe2000ff1e03f */
[----:B-1----:R-:W-:Y:S01]  /*23f90*/  IMAD R2, R4, 0x8000, R18 ;  /* 0x0000800004027824 */ /* 0x002fe200078e0212 */
        /* <DEDUP_REMOVED lines=8> */
.L_x_1879:
        /* <DEDUP_REMOVED lines=16> */
.L_x_1880:
        /* <DEDUP_REMOVED lines=16> */
.L_x_2065:
[----:B------:R-:W-:Y:S05]  /*24220*/  BSYNC B2 ;  /* 0x0000000000027941 */ /* 0x000fea0003800000 */
.L_x_1881:
        /* <DEDUP_REMOVED lines=11> */
.L_x_1884:
[----:B------:R-:W-:Y:S05]  /*242e0*/  BSYNC B2 ;  /* 0x0000000000027941 */ /* 0x000fea0003800000 */
.L_x_1883:
        /* <DEDUP_REMOVED lines=12> */
.L_x_1885:
        /* <DEDUP_REMOVED lines=15> */
.L_x_1886:
        /* <DEDUP_REMOVED lines=12> */
.L_x_1873:
[----:B------:R-:W-:Y:S05]  /*24560*/  BSYNC B1 ;  /* 0x0000000000017941 */ /* 0x000fea0003800000 */
.L_x_1872:
        /* <DEDUP_REMOVED lines=35> */
.L_x_1889:
[----:B------:R-:W-:Y:S01]  /*247a0*/  IMAD R2, R19, 0x8, R18 ;  /* 0x0000000813027824 */ /* 0x000fe200078e0212 */
[----:B------:R-:W-:Y:S01]  /*247b0*/  SHF.L.U32 R3, R10, 0x1f, RZ ;  /* 0x0000001f0a037819 */ /* 0x000fe200000006ff */
[----:B------:R-:W-:Y:S03]  /*247c0*/  BSSY B2, `(.L_x_1890) ;  /* 0x0000003000027945 */ /* 0x000fe60003800000 */
[----:B------:R-:W2:Y:S02]  /*247d0*/  SYNCS.PHASECHK.TRANS64.TRYWAIT P0, [R2+URZ+0x28840], R3 ;  /* 0x02884003020075a7 */ /* 0x000ea4000800017f */
[----:B--2---:R-:W-:Y:S05]  /*247e0*/  @!P0 BRA `(.L_x_1891) ;  /* 0x0000005400448947 */ /* 0x004fea0003800000 */
.L_x_2066:
[----:B------:R-:W-:Y:S05]  /*247f0*/  BSYNC B2 ;  /* 0x0000000000027941 */ /* 0x000fea0003800000 */
.L_x_1890:
        /* <DEDUP_REMOVED lines=12> */
.L_x_1893:
[----:B------:R-:W-:Y:S05]  /*248c0*/  BSYNC B2 ;  /* 0x0000000000027941 */ /* 0x000fea0003800000 */
.L_x_1892:
        /* <DEDUP_REMOVED lines=13> */
.L_x_1894:
        /* <DEDUP_REMOVED lines=16> */
.L_x_1895:
        /* <DEDUP_REMOVED lines=15> */
.L_x_2067:
[----:B------:R-:W-:Y:S05]  /*24b90*/  BSYNC B2 ;  /* 0x0000000000027941 */ /* 0x000fea0003800000 */
.L_x_1896:
        /* <DEDUP_REMOVED lines=11> */
.L_x_1899:
[----:B------:R-:W-:Y:S05]  /*24c50*/  BSYNC B2 ;  /* 0x0000000000027941 */ /* 0x000fea0003800000 */
.L_x_1898:
        /* <DEDUP_REMOVED lines=12> */
.L_x_1900:
        /* <DEDUP_REMOVED lines=15> */
.L_x_1901:
        /* <DEDUP_REMOVED lines=11> */
[----:B------:R-:W-:-:S07]  /*24ec0*/  MOV R17, R8 ;  /* 0x0000000800117202 */ /* 0x000fce0000000f00 */
.L_x_1888:
[----:B------:R-:W-:Y:S05]  /*24ed0*/  BSYNC B1 ;  /* 0x0000000000017941 */ /* 0x000fea0003800000 */
.L_x_1887:
[----:B------:R-:W2:Y:S01]  /*24ee0*/  LDL R2, [R1+0x28] ;  /* 0x0000280001027983 */ /* 0x000ea20000100800 */
[----:B------:R-:W-:Y:S01]  /*24ef0*/  VIADD R0, R0, 0xfffffffe ;  /* 0xfffffffe00007836 */ /* 0x000fe20000000000 */
[----:B--2---:R-:W-:-:S13]  /*24f00*/  ISETP.GT.AND P0, PT, R6, R2, PT ;  /* 0x000000020600720c */ /* 0x004fda0003f04270 */
[----:B------:R-:W-:Y:S05]  /*24f10*/  @P0 BRA `(.L_x_1902) ;  /* 0xffffffec00380947 */ /* 0x000fea000383ffff */
.L_x_1854:
[----:B------:R-:W-:Y:S05]  /*24f20*/  BSYNC B0 ;  /* 0x0000000000007941 */ /* 0x000fea0003800000 */
.L_x_1853:
[----:B--2---:R-:W2:Y:S01]  /*24f30*/  S2R R3, SR_TID.X ;  /* 0x0000000000037919 */ /* 0x004ea20000002100 */
[----:B------:R-:W-:Y:S01]  /*24f40*/  BSSY B0, `(.L_x_1903) ;  /* 0x0000011000007945 */ /* 0x000fe20003800000 */
[----:B--2---:R-:W-:-:S04]  /*24f50*/  LOP3.LUT R3, R3, 0x7f, RZ, 0xc0, !PT ;  /* 0x0000007f03037812 */ /* 0x004fc800078ec0ff */
[----:B------:R-:W-:-:S13]  /*24f60*/  ISETP.NE.AND P0, PT, R3, RZ, PT ;  /* 0x000000ff0300720c */ /* 0x000fda0003f05270 */
[----:B------:R-:W-:Y:S05]  /*24f70*/  @P0 BRA `(.L_x_1904) ;  /* 0x0000000000340947 */ /* 0x000fea0003800000 */
[----:B------:R-:W2:Y:S01]  /*24f80*/  S2R R2, SR_LANEID ;  /* 0x0000000000027919 */ /* 0x000ea20000000000 */
[----:B------:R-:W-:Y:S01]  /*24f90*/  VOTEU.ANY UR4, UPT, PT ;  /* 0x0000000000047886 */ /* 0x000fe200038e0100 */
[----:B-1----:R-:W1:Y:S01]  /*24fa0*/  LDC.64 R4, c[0x0][0xc60] ;  /* 0x00031800ff047b82 */ /* 0x002e620000000a00 */
[----:B------:R-:W2:Y:S02]  /*24fb0*/  FLO.U32 R0, UR4 ;  /* 0x0000000400007d00 */ /* 0x000ea400080e0000 */
        /* <DEDUP_REMOVED lines=8> */
[----:B------:R2:W-:Y:S02]  /*25040*/  STL [R1], R0 ;  /* 0x0000000001007387 */ /* 0x0005e40000100800 */
.L_x_1904:
[----:B------:R-:W-:Y:S05]  /*25050*/  BSYNC B0 ;  /* 0x0000000000007941 */ /* 0x000fea0003800000 */
.L_x_1903:
        /* <DEDUP_REMOVED lines=11> */
.L_x_2068:
[----:B------:R-:W-:Y:S05]  /*25110*/  BSYNC B1 ;  /* 0x0000000000017941 */ /* 0x000fea0003800000 */
.L_x_1907:
        /* <DEDUP_REMOVED lines=9> */
.L_x_1910:
[----:B------:R-:W-:Y:S05]  /*251b0*/  BSYNC B1 ;  /* 0x0000000000017941 */ /* 0x000fea0003800000 */
.L_x_1909:
        /* <DEDUP_REMOVED lines=12> */
.L_x_1911:
        /* <DEDUP_REMOVED lines=15> */
.L_x_1912:
        /* <DEDUP_REMOVED lines=10> */
.L_x_1906:
[----:B------:R-:W-:Y:S05]  /*25410*/  BSYNC B0 ;  /* 0x0000000000007941 */ /* 0x000fea0003800000 */
.L_x_1905:
[----:B------:R-:W2:Y:S01]  /*25420*/  LDL.LU R4, [R1+0x14] ;  /* 0x0000140001047983 */ /* 0x000ea20000300800 */
[----:B------:R-:W-:-:S05]  /*25430*/  VIADD R19, R19, 0x1 ;  /* 0x0000000113137836 */ /* 0x000fca0000000000 */
[----:B------:R-:W-:-:S04]  /*25440*/  ISETP.NE.AND P0, PT, R19, 0x2, PT ;  /* 0x000000021300780c */ /* 0x000fc80003f05270 */
[----:B------:R-:W-:Y:S02]  /*25450*/  SEL R0, RZ, 0x1, P0 ;  /* 0x00000001ff007807 */ /* 0x000fe40000000000 */
[----:B------:R-:W-:Y:S02]  /*25460*/  SEL R19, R19, RZ, P0 ;  /* 0x000000ff13137207 */ /* 0x000fe40000000000 */
[----:B--2---:R-:W-:-:S05]  /*25470*/  LOP3.LUT R4, R4, R0, RZ, 0x3c, !PT ;  /* 0x0000000004047212 */ /* 0x004fca00078e3cff */
[----:B------:R3:W-:Y:S02]  /*25480*/  STL [R1+0x14], R4 ;  /* 0x0000140401007387 */ /* 0x0007e40000100800 */
.L_x_1833:
[----:B------:R-:W-:Y:S05]  /*25490*/  BSYNC B7 ;  /* 0x0000000000077941 */ /* 0x000fea0003800000 */
.L_x_1831:
[----:B--2---:R-:W2:Y:S02]  /*254a0*/  LDL R0, [R1+0x10] ;  /* 0x0000100001007983 */ /* 0x004ea40000100800 */
[----:B--2---:R-:W-:-:S13]  /*254b0*/  LOP3.LUT P0, RZ, R0, 0x2, RZ, 0xc0, !PT ;  /* 0x0000000200ff7812 */ /* 0x004fda000780c0ff */
[----:B------:R-:W-:Y:S05]  /*254c0*/  @!P0 BRA `(.L_x_1913) ;  /* 0x00000000002c8947 */ /* 0x000fea0003800000 */
[----:B------:R-:W-:Y:S05]  /*254d0*/  WARPSYNC.ALL ;  /* 0x0000000000007948 */ /* 0x000fea0003800000 */
[----:B------:R-:W2:Y:S08]  /*254e0*/  S2UR UR5, SR_CgaCtaId ;  /* 0x00000000000579c3 */ /* 0x000eb00000008800 */
[----:B------:R-:W-:Y:S06]  /*254f0*/  BAR.SYNC.DEFER_BLOCKING 0x5, 0x180 ;  /* 0x0146000000007b1d */ /* 0x000fec0000010000 */
[----:B------:R-:W-:-:S02]  /*25500*/  UMOV UR4, 0x400 ;  /* 0x0000040000047882 */ /* 0x000fc40000000000 */
[----:B--2---:R-:W-:-:S06]  /*25510*/  ULEA UR4, UR5, UR4, 0x18 ;  /* 0x0000000405047291 */ /* 0x004fcc000f8ec03f */
[----:B------:R-:W-:-:S05]  /*25520*/  IMAD.U32 R18, RZ, RZ, UR4 ;  /* 0x00000004ff127e24 */ /* 0x000fca000f8e00ff */
[----:B-1-3--:R-:W1:Y:S04]  /*25530*/  LDS.128 R4, [R18+0x288d0] ;  /* 0x0288d00012047984 */ /* 0x00ae680000000c00 */
[----:B-1----:R1:W-:Y:S04]  /*25540*/  STL.64 [R1], R4 ;  /* 0x0000000401007387 */ /* 0x0023e80000100a00 */
[----:B------:R1:W-:Y:S01]  /*25550*/  STL.64 [R1+0x8], R6 ;  /* 0x0000080601007387 */ /* 0x0003e20000100a00 */
[----:B------:R-:W-:Y:S06]  /*25560*/  BAR.ARV 0x4, 0x180 ;  /* 0x0106000000007b1d */ /* 0x000fec0000002000 */
[----:B------:R-:W-:Y:S05]  /*25570*/  BRA `(.L_x_1914) ;  /* 0x0000001000347947 */ /* 0x000fea0003800000 */
.L_x_1913:
[----:B------:R-:W2:Y:S01]  /*25580*/  S2R R16, SR_TID.X ;  /* 0x0000000000107919 */ /* 0x000ea20000002100 */
[----:B------:R-:W-:Y:S01]  /*25590*/  UMOV UR4, 0xffffffff ;  /* 0xffffffff00047882 */ /* 0x000fe20000000000 */
[----:B--2---:R-:W-:-:S04]  /*255a0*/  LOP3.LUT R16, R16, 0x1f, RZ, 0xc0, !PT ;  /* 0x0000001f10107812 */ /* 0x004fc800078ec0ff */
[----:B------:R-:W-:Y:S01]  /*255b0*/  ISETP.NE.AND P0, PT, R16, 0x1f, PT ;  /* 0x0000001f1000780c */ /* 0x000fe20003f05270 */
[----:B------:R-:W-:-:S12]  /*255c0*/  BRA.DIV UR4, `(.L_x_1915) ;  /* 0x0000004a04087947 */ /* 0x000fd8000b800000 */
[----:B------:R-:W0:Y:S01]  /*255d0*/  LDL.LU R2, [R1] ;  /* 0x0000000001027983 */ /* 0x000e220000300800 */
[----:B------:R-:W-:-:S03]  /*255e0*/  ULDC UR4, c[0x0][0xc3c] ;  /* 0x00030f0000047ab9 */ /* 0x000fc60000000800 */
[----:B------:R-:W2:Y:S01]  /*255f0*/  LDL R3, [R1+0xc] ;  /* 0x00000c0001037983 */ /* 0x000ea20000100800 */
[----:B0-----:R-:W-:Y:S02]  /*25600*/  IMAD.MOV.U32 R10, RZ, RZ, R2 ;  /* 0x000000ffff0a7224 */ /* 0x001fe400078e0002 */
[----:B--2---:R-:W-:-:S05]  /*25610*/  IMAD.IADD R0, R3, 0x1, R16 ;  /* 0x0000000103007824 */ /* 0x004fca00078e0210 */
[----:B------:R-:W-:-:S13]  /*25620*/  ISETP.GE.OR P1, PT, R0, UR4, !P0 ;  /* 0x0000000400007c0c */ /* 0x000fda000c726670 */
[----:B------:R-:W0:Y:S08]  /*25630*/  @!P1 LDC.64 R2, c[0x0][0xc80] ;  /* 0x00032000ff029b82 */ /* 0x000e300000000a00 */
[----:B-1----:R-:W1:Y:S01]  /*25640*/  @!P1 LDC.64 R6, c[0x0][0xc78] ;  /* 0x00031e00ff069b82 */ /* 0x002e620000000a00 */
[----:B0-----:R-:W-:-:S05]  /*25650*/  @!P1 IMAD.WIDE R2, R0, 0x4, R2 ;  /* 0x0000000400029825 */ /* 0x001fca00078e0202 */
[----:B------:R1:W2:Y:S02]  /*25660*/  @!P1 LDG.E R8, desc[UR42][R2.64] ;  /* 0x0000002a02089981 */ /* 0x0002a4000c1e1900 */
[----:B-1----:R-:W-:-:S06]  /*25670*/  @!P1 IMAD.WIDE R2, R0, 0x4, R6 ;  /* 0x0000000400029825 */ /* 0x002fcc00078e0206 */
[----:B------:R-:W4:Y:S01]  /*25680*/  @!P1 LDG.E R2, desc[UR42][R2.64] ;  /* 0x0000002a02029981 */ /* 0x000f22000c1e1900 */
[----:B---3--:R-:W-:Y:S01]  /*25690*/  IMAD.MOV.U32 R4, RZ, RZ, RZ ;  /* 0x000000ffff047224 */ /* 0x008fe200078e00ff */
[C---:B------:R-:W-:Y:S01]  /*256a0*/  ISETP.GE.U32.AND P2, PT, R16.reuse, 0x2, PT ;  /* 0x000000021000780c */ /* 0x040fe20003f46070 */
[----:B------:R-:W-:Y:S01]  /*256b0*/  IMAD.MOV.U32 R6, RZ, RZ, RZ ;  /* 0x000000ffff067224 */ /* 0x000fe200078e00ff */
[C---:B------:R-:W-:Y:S01]  /*256c0*/  ISETP.GE.U32.AND P3, PT, R16.reuse, 0x4, PT ;  /* 0x000000041000780c */ /* 0x040fe20003f66070 */
[----:B------:R-:W-:Y:S01]  /*256d0*/  SHFL.IDX PT, R0, R10, 0x1, 0x1f ;  /* 0x00201f000a007f89 */ /* 0x000fe200000e0000 */
[C---:B------:R-:W-:Y:S02]  /*256e0*/  ISETP.GE.U32.AND P4, PT, R16.reuse, 0x8, PT ;  /* 0x000000081000780c */ /* 0x040fe40003f86070 */
[----:B------:R-:W-:Y:S01]  /*256f0*/  ISETP.GE.U32.AND P5, PT, R16, 0x10, PT ;  /* 0x000000101000780c */ /* 0x000fe20003fa6070 */
[----:B--2---:R-:W-:Y:S02]  /*25700*/  @!P1 IMAD.MOV.U32 R4, RZ, RZ, R8 ;  /* 0x000000ffff049224 */ /* 0x004fe400078e0008 */
[----:B------:R-:W-:-:S02]  /*25710*/  IMAD.MOV.U32 R8, RZ, RZ, RZ ;  /* 0x000000ffff087224 */ /* 0x000fc400078e00ff */
[----:B----4-:R-:W-:Y:S01]  /*25720*/  @!P1 IMAD.MOV.U32 R6, RZ, RZ, R2 ;  /* 0x000000ffff069224 */ /* 0x010fe200078e0002 */
[----:B------:R-:W-:-:S03]  /*25730*/  ISETP.NE.AND P1, PT, R16, RZ, PT ;  /* 0x000000ff1000720c */ /* 0x000fc60003f25270 */
[----:B------:R-:W-:-:S05]  /*25740*/  IMAD R2, R6, R4, RZ ;  /* 0x0000000406027224 */ /* 0x000fca00078e02ff */
[----:B------:R-:W0:Y:S02]  /*25750*/  SHFL.UP PT, R3, R2, 0x1, RZ ;  /* 0x0420000002037989 */ /* 0x000e2400000e00ff */
[----:B0-----:R-:W-:-:S05]  /*25760*/  SEL R5, R3, RZ, P1 ;  /* 0x000000ff03057207 */ /* 0x001fca0000800000 */
[----:B------:R-:W-:Y:S02]  /*25770*/  IMAD.IADD R2, R2, 0x1, R5 ;  /* 0x0000000102027824 */ /* 0x000fe400078e0205 */
[----:B------:R-:W-:Y:S04]  /*25780*/  SHFL.IDX PT, R5, R10, RZ, 0x1f ;  /* 0x00001fff0a057589 */ /* 0x000fe800000e0000 */
        /* <DEDUP_REMOVED lines=13> */
.L_x_2078:
[----:B------:R-:W-:Y:S02]  /*25860*/  ULDC UR4, c[0x0][0xc38] ;  /* 0x00030e0000047ab9 */ /* 0x000fe40000000800 */
[----:B------:R-:W-:-:S04]  /*25870*/  IMAD.U32 R2, RZ, RZ, UR4 ;  /* 0x00000004ff027e24 */ /* 0x000fc8000f8e00ff */
[----:B-1----:R-:W-:-:S04]  /*25880*/  IMAD R9, R9, R2, RZ ;  /* 0x0000000209097224 */ /* 0x002fc800078e02ff */
[----:B------:R-:W-:-:S05]  /*25890*/  IMAD.IADD R0, R0, 0x1, R9 ;  /* 0x0000000100007824 */ /* 0x000fca00078e0209 */
[----:B------:R-:W-:-:S13]  /*258a0*/  ISETP.GT.AND P6, PT, R0, R5, PT ;  /* 0x000000050000720c */ /* 0x000fda0003fc4270 */
[----:B------:R-:W-:Y:S05]  /*258b0*/  @P6 BRA `(.L_x_1916) ;  /* 0x0000000000ac6947 */ /* 0x000fea0003800000 */
.L_x_1919:
[----:B------:R-:W2:Y:S01]  /*258c0*/  LDL.LU R2, [R1+0xc] ;  /* 0x00000c0001027983 */ /* 0x000ea20000300800 */
[----:B------:R-:W1:Y:S01]  /*258d0*/  LDC R3, c[0x0][0xc3c] ;  /* 0x00030f00ff037b82 */ /* 0x000e620000000800 */
[----:B--2---:R-:W-:-:S05]  /*258e0*/  VIADD R2, R2, 0x1f ;  /* 0x0000001f02027836 */ /* 0x004fca0000000000 */
[----:B-1----:R-:W-:-:S13]  /*258f0*/  ISETP.GE.AND P6, PT, R2, R3, PT ;  /* 0x000000030200720c */ /* 0x002fda0003fc6270 */
[----:B------:R-:W-:Y:S05]  /*25900*/  @P6 BRA `(.L_x_1917) ;  /* 0x0000000800e86947 */ /* 0x000fea0003800000 */
[----:B------:R-:W1:Y:S01]  /*25910*/  S2R R4, SR_TID.X ;  /* 0x0000000000047919 */ /* 0x000e620000002100 */
        /* <DEDUP_REMOVED lines=29> */
[----:B0-----:R-:W-:-:S05]  /*25af0*/  IMAD.IADD R7, R2, 0x1, R3 ;  /* 0x0000000102077824 */ /* 0x001fca00078e0203 */
[----:B------:R0:W1:Y:S02]  /*25b00*/  SHFL.IDX PT, R9, R7, 0x1f, 0x1f ;  /* 0x03e01f0007097f89 */ /* 0x00006400000e0000 */
.L_x_2086:
[----:B------:R-:W-:Y:S02]  /*25b10*/  ULDC UR4, c[0x0][0xc38] ;  /* 0x00030e0000047ab9 */ /* 0x000fe40000000800 */
[----:B------:R-:W-:-:S04]  /*25b20*/  IMAD.U32 R2, RZ, RZ, UR4 ;  /* 0x00000004ff027e24 */ /* 0x000fc8000f8e00ff */
[----:B-1----:R-:W-:-:S05]  /*25b30*/  IMAD R9, R9, R2, RZ ;  /* 0x0000000209097224 */ /* 0x002fca00078e02ff */
[----:B------:R-:W-:-:S04]  /*25b40*/  IADD3 R0, R9, R0, RZ ;  /* 0x0000000009007210 */ /* 0x000fc80007ffe0ff */
[----:B------:R-:W-:-:S13]  /*25b50*/  ISETP.GT.AND P6, PT, R0, R5, PT ;  /* 0x000000050000720c */ /* 0x000fda0003fc4270 */
[----:B------:R-:W-:Y:S05]  /*25b60*/  @!P6 BRA `(.L_x_1919) ;  /* 0xfffffffc0054e947 */ /* 0x000fea000383ffff */
.L_x_1916:
        /* <DEDUP_REMOVED lines=8> */
[----:B-1----:R1:W3:Y:S04]  /*25bf0*/  SHFL.IDX PT, R4, R4, R3, 0x1f ;  /* 0x00001f0304047589 */ /* 0x0022e800000e0000 */
[----:B------:R1:W4:Y:S01]  /*25c00*/  SHFL.IDX PT, R6, R6, R3, 0x1f ;  /* 0x00001f0306067589 */ /* 0x00032200000e0000 */
[----:B--2---:R-:W-:-:S05]  /*25c10*/  IMAD.IADD R10, R3, 0x1, R10 ;  /* 0x00000001030a7824 */ /* 0x004fca00078e020a */
[----:B---34-:R1:W-:Y:S02]  /*25c20*/  STL [R1+0xc], R10 ;  /* 0x00000c0a01007387 */ /* 0x0183e40000100800 */
.L_x_2091:
[----:B------:R-:W-:-:S13]  /*25c30*/  ISETP.NE.AND P0, PT, R0, RZ, PT ;  /* 0x000000ff0000720c */ /* 0x000fda0003f05270 */
[----:B------:R-:W-:Y:S05]  /*25c40*/  @!P0 BRA `(.L_x_1921) ;  /* 0x0000000000148947 */ /* 0x000fea0003800000 */
[----:B------:R-:W-:Y:S01]  /*25c50*/  UMOV UR4, 0xffffffff ;  /* 0xffffffff00047882 */ /* 0x000fe20000000000 */
[----:B-1----:R-:W-:Y:S02]  /*25c60*/  VIADD R3, R3, 0xffffffff ;  /* 0xffffffff03037836 */ /* 0x002fe40000000000 */
[----:B------:R-:W-:Y:S05]  /*25c70*/  BRA.DIV UR4, `(.L_x_1922) ;  /* 0x0000004a04fc7947 */ /* 0x000fea000b800000 */
[----:B------:R1:W3:Y:S02]  /*25c80*/  SHFL.IDX PT, R3, R7, R3, 0x1f ;  /* 0x00001f0307037589 */ /* 0x0002e400000e0000 */
.L_x_2094:
[----:B---3--:R-:W-:-:S07]  /*25c90*/  IMAD.MOV.U32 R8, RZ, RZ, R3 ;  /* 0x000000ffff087224 */ /* 0x008fce00078e0003 */
.L_x_1921:
[----:B------:R-:W-:Y:S01]  /*25ca0*/  ISETP.NE.AND P0, PT, R6, 0x1, PT ;  /* 0x000000010600780c */ /* 0x000fe20003f05270 */
[----:B------:R-:W-:-:S05]  /*25cb0*/  IMAD R0, R8, R2, R9 ;  /* 0x0000000208007224 */ /* 0x000fca00078e0209 */
[----:B------:R3:W-:Y:S02]  /*25cc0*/  STL [R1], R0 ;  /* 0x0000000001007387 */ /* 0x0007e40000100800 */
[----:B---3--:R-:W-:-:S05]  /*25cd0*/  IMAD.IADD R0, R5, 0x1, -R0 ;  /* 0x0000000105007824 */ /* 0x008fca00078e0a00 */
[----:B------:R-:W-:Y:S05]  /*25ce0*/  @!P0 BRA `(.L_x_1923) ;  /* 0x0000000000e48947 */ /* 0x000fea0003800000 */
[----:B------:R-:W-:-:S04]  /*25cf0*/  IABS R5, R4 ;  /* 0x0000000400057213 */ /* 0x000fc80000000000 */
[----:B------:R-:W3:Y:S08]  /*25d00*/  I2F.RP R2, R5 ;  /* 0x0000000500027306 */ /* 0x000ef00000209400 */
[----:B---3--:R-:W3:Y:S02]  /*25d10*/  MUFU.RCP R2, R2 ;  /* 0x0000000200027308 */ /* 0x008ee40000001000 */
[----:B---3--:R-:W-:-:S06]  /*25d20*/  VIADD R2, R2, 0xffffffe ;  /* 0x0ffffffe02027836 */ /* 0x008fcc0000000000 */
[----:B-1----:R-:W1:Y:S02]  /*25d30*/  F2I.FTZ.U32.TRUNC.NTZ R3, R2 ;  /* 0x0000000200037305 */ /* 0x002e64000021f000 */
[----:B-1----:R-:W-:-:S04]  /*25d40*/  IMAD.MOV R2, RZ, RZ, -R3 ;  /* 0x000000ffff027224 */ /* 0x002fc800078e0a03 */
        /* <DEDUP_REMOVED lines=14> */
[----:B------:R-:W1:Y:S07]  /*25e30*/  I2F.RP R2, R5 ;  /* 0x0000000500027306 */ /* 0x000e6e0000209400 */
[----:B------:R-:W-:Y:S01]  /*25e40*/  @P0 VIADD R8, R8, 0x1 ;  /* 0x0000000108080836 */ /* 0x000fe20000000000 */
[----:B-1----:R-:W1:Y:S02]  /*25e50*/  MUFU.RCP R2, R2 ;  /* 0x0000000200027308 */ /* 0x002e640000001000 */
[----:B-1----:R-:W-:-:S06]  /*25e60*/  VIADD R2, R2, 0xffffffe ;  /* 0x0ffffffe02027836 */ /* 0x002fcc0000000000 */
[----:B------:R-:W1:Y:S02]  /*25e70*/  F2I.FTZ.U32.TRUNC.NTZ R3, R2 ;  /* 0x0000000200037305 */ /* 0x000e64000021f000 */
[----:B-1----:R-:W-:-:S04]  /*25e80*/  IMAD.MOV R2, RZ, RZ, -R3 ;  /* 0x000000ffff027224 */ /* 0x002fc800078e0a03 */
[----:B0-----:R-:W-:Y:S02]  /*25e90*/  IMAD R7, R2, R5, RZ ;  /* 0x0000000502077224 */ /* 0x001fe400078e02ff */
        /* <DEDUP_REMOVED lines=17> */
[----:B------:R-:W-:-:S04]  /*25fb0*/  IMAD.MOV R2, RZ, RZ, -R3 ;  /* 0x000000ffff027224 */ /* 0x000fc800078e0a03 */
[----:B------:R-:W-:Y:S01]  /*25fc0*/  IMAD R0, R4, R2, R0 ;  /* 0x0000000204007224 */ /* 0x000fe200078e0200 */
[----:B------:R-:W-:-:S04]  /*25fd0*/  LOP3.LUT R2, R3, R6, RZ, 0x3c, !PT ;  /* 0x0000000603027212 */ /* 0x000fc800078e3cff */
[----:B------:R-:W-:-:S03]  /*25fe0*/  ISETP.GE.AND P2, PT, R2, RZ, PT ;  /* 0x000000ff0200720c */ /* 0x000fc60003f46270 */
[----:B------:R-:W-:-:S10]  /*25ff0*/  @P0 VIADD R7, R7, 0x1 ;  /* 0x0000000107070836 */ /* 0x000fd40000000000 */
        /* <DEDUP_REMOVED lines=8> */
.L_x_1923:
[----:B-1----:R-:W3:Y:S01]  /*26080*/  LDL R3, [R1+0xc] ;  /* 0x00000c0001037983 */ /* 0x002ee20000100800 */
[----:B0-----:R-:W3:Y:S02]  /*26090*/  LDC.64 R6, c[0x0][0xc90] ;  /* 0x00032400ff067b82 */ /* 0x001ee40000000a00 */
[----:B---3--:R-:W-:-:S05]  /*260a0*/  IMAD.WIDE R6, R3, 0x4, R6 ;  /* 0x0000000403067825 */ /* 0x008fca00078e0206 */
[----:B------:R-:W3:Y:S02]  /*260b0*/  LDG.E R3, desc[UR42][R6.64] ;  /* 0x0000002a06037981 */ /* 0x000ee4000c1e1900 */
[----:B---3--:R-:W-:-:S05]  /*260c0*/  IMAD R5, R4, R3, RZ ;  /* 0x0000000304057224 */ /* 0x008fca00078e02ff */
        /* <DEDUP_REMOVED lines=25> */
[----:B------:R-:W-:-:S03]  /*26260*/  IMAD.MOV R6, RZ, RZ, -R6 ;  /* 0x000000ffff067224 */ /* 0x000fc600078e0a06 */
[----:B------:R-:W-:Y:S01]  /*26270*/  IADD3 R8, -R7, RZ, RZ ;  /* 0x000000ff07087210 */ /* 0x000fe20007ffe1ff */
[----:B------:R-:W-:-:S03]  /*26280*/  IMAD R6, R5, R6, R0 ;  /* 0x0000000605067224 */ /* 0x000fc600078e0200 */
[----:B------:R-:W-:Y:S02]  /*26290*/  VIADDMNMX R8, R8, R2, R3, PT ;  /* 0x0000000208087246 */ /* 0x000fe40003800103 */
[----:B------:R-:W-:Y:S02]  /*262a0*/  IADD3 R7, R7, 0x1000000, R6 ;  /* 0x0100000007077810 */ /* 0x000fe40007ffe006 */
[----:B------:R-:W-:-:S04]  /*262b0*/  IABS R9, R8 ;  /* 0x0000000800097213 */ /* 0x000fc80000000000 */
[----:B------:R-:W0:Y:S08]  /*262c0*/  I2F.RP R2, R9 ;  /* 0x0000000900027306 */ /* 0x000e300000209400 */
[----:B0-----:R-:W0:Y:S02]  /*262d0*/  MUFU.RCP R2, R2 ;  /* 0x0000000200027308 */ /* 0x001e240000001000 */
[----:B0-----:R-:W-:-:S06]  /*262e0*/  VIADD R2, R2, 0xffffffe ;  /* 0x0ffffffe02027836 */ /* 0x001fcc0000000000 */
[----:B------:R0:W1:Y:S02]  /*262f0*/  F2I.FTZ.U32.TRUNC.NTZ R3, R2 ;  /* 0x0000000200037305 */ /* 0x000064000021f000 */
[----:B0-----:R-:W-:Y:S02]  /*26300*/  IMAD.MOV.U32 R2, RZ, RZ, RZ ;  /* 0x000000ffff027224 */ /* 0x001fe400078e00ff */
[----:B-1----:R-:W-:-:S04]  /*26310*/  IMAD.MOV R0, RZ, RZ, -R3 ;  /* 0x000000ffff007224 */ /* 0x002fc800078e0a03 */
[----:B------:R-:W-:-:S04]  /*26320*/  IMAD R0, R0, R9, RZ ;  /* 0x0000000900007224 */ /* 0x000fc800078e02ff */
        /* <DEDUP_REMOVED lines=13> */
[----:B------:R-:W-:-:S04]  /*26400*/  @P0 VIADD R2, R2, 0x1 ;  /* 0x0000000102020836 */ /* 0x000fc80000000000 */
[----:B------:R-:W-:-:S04]  /*26410*/  IMAD.MOV.U32 R0, RZ, RZ, R2 ;  /* 0x000000ffff007224 */ /* 0x000fc800078e0002 */
[----:B------:R-:W-:Y:S01]  /*26420*/  @!P2 IMAD.MOV R0, RZ, RZ, -R0 ;  /* 0x000000ffff00a224 */ /* 0x000fe200078e0a00 */
[----:B------:R-:W-:Y:S01]  /*26430*/  @!P1 LOP3.LUT R0, RZ, R8, RZ, 0x33, !PT ;  /* 0x00000008ff009212 */ /* 0x000fe200078e33ff */
[----:B------:R-:W-:-:S04]  /*26440*/  IMAD.MOV R8, RZ, RZ, -R8 ;  /* 0x000000ffff087224 */ /* 0x000fc800078e0a08 */
[----:B------:R-:W-:-:S05]  /*26450*/  IMAD R2, R0, R8, R7 ;  /* 0x0000000800027224 */ /* 0x000fca00078e0207 */
[----:B------:R0:W-:Y:S02]  /*26460*/  STL [R1+0x8], R2 ;  /* 0x0000080201007387 */ /* 0x0001e40000100800 */
.L_x_1924:
[----:B------:R-:W-:-:S05]  /*26470*/  LOP3.LUT R3, RZ, R0, RZ, 0x33, !PT ;  /* 0x00000000ff037212 */ /* 0x000fca00078e33ff */
[----:B------:R-:W-:-:S05]  /*26480*/  IMAD.IADD R0, R4, 0x1, R3 ;  /* 0x0000000104007824 */ /* 0x000fca00078e0203 */
[----:B------:R3:W-:Y:S01]  /*26490*/  STL [R1+0x4], R0 ;  /* 0x0000040001007387 */ /* 0x0007e20000100800 */
[----:B------:R-:W-:Y:S05]  /*264a0*/  BRA `(.L_x_1925) ;  /* 0x0000000000287947 */ /* 0x000fea0003800000 */
.L_x_1917:
[----:B------:R-:W-:Y:S01]  /*264b0*/  UMOV UR4, URZ ;  /* 0x0000003f00047c82 */ /* 0x000fe20008000000 */
[----:B------:R-:W-:Y:S01]  /*264c0*/  ULDC UR6, c[0x0][0xc3c] ;  /* 0x00030f0000067ab9 */ /* 0x000fe20000000800 */
[----:B------:R-:W-:Y:S01]  /*264d0*/  UMOV UR5, URZ ;  /* 0x0000003f00057c82 */ /* 0x000fe20008000000 */
[----:B------:R-:W-:Y:S01]  /*264e0*/  IMAD.U32 R3, RZ, RZ, UR4 ;  /* 0x00000004ff037e24 */ /* 0x000fe2000f8e00ff */
[----:B------:R1:W-:Y:S01]  /*264f0*/  STL [R1], R5 ;  /* 0x0000000501007387 */ /* 0x0003e20000100800 */
[----:B------:R-:W-:Y:S02]  /*26500*/  IMAD.U32 R0, RZ, RZ, UR6 ;  /* 0x00000006ff007e24 */ /* 0x000fe4000f8e00ff */
[----:B------:R-:W-:Y:S01]  /*26510*/  IMAD.U32 R2, RZ, RZ, UR5 ;  /* 0x00000005ff027e24 */ /* 0x000fe2000f8e00ff */
[----:B------:R1:W-:Y:S04]  /*26520*/  STL [R1+0x4], R3 ;  /* 0x0000040301007387 */ /* 0x0003e80000100800 */
[----:B------:R1:W-:Y:S04]  /*26530*/  STL [R1+0xc], R0 ;  /* 0x00000c0001007387 */ /* 0x0003e80000100800 */
[----:B------:R1:W-:Y:S02]  /*26540*/  STL [R1+0x8], R2 ;  /* 0x0000080201007387 */ /* 0x0003e40000100800 */
.L_x_1925:
[----:B-1----:R-:W4:Y:S04]  /*26550*/  LDL R3, [R1+0x8] ;  /* 0x0000080001037983 */ /* 0x002f280000100800 */
[----:B0-----:R-:W5:Y:S04]  /*26560*/  LDL R2, [R1+0xc] ;  /* 0x00000c0001027983 */ /* 0x001f680000100800 */
[----:B------:R-:W2:Y:S04]  /*26570*/  LDL R5, [R1+0x4] ;  /* 0x0000040001057983 */ /* 0x000ea80000100800 */
[----:B------:R-:W2:Y:S01]  /*26580*/  LDL R4, [R1] ;  /* 0x0000000001047983 */ /* 0x000ea20000100800 */
[----:B---3--:R-:W0:Y:S01]  /*26590*/  S2R R0, SR_TID.X ;  /* 0x0000000000007919 */ /* 0x008e220000002100 */
[----:B------:R-:W-:Y:S05]  /*265a0*/  WARPSYNC.ALL ;  /* 0x0000000000007948 */ /* 0x000fea0003800000 */
[----:B0-----:R-:W-:Y:S01]  /*265b0*/  LOP3.LUT R0, R0, 0x1f, RZ, 0xc0, !PT ;  /* 0x0000001f00007812 */ /* 0x001fe200078ec0ff */
[----:B------:R-:W-:Y:S03]  /*265c0*/  BAR.SYNC.DEFER_BLOCKING 0x4, 0x180 ;  /* 0x0106000000007b1d */ /* 0x000fe60000010000 */
[----:B------:R-:W-:-:S13]  /*265d0*/  ISETP.NE.AND P0, PT, R0, RZ, PT ;  /* 0x000000ff0000720c */ /* 0x000fda0003f05270 */
[----:B------:R-:W-:Y:S01]  /*265e0*/  @!P0 MOV R0, 0x400 ;  /* 0x0000040000008802 */ /* 0x000fe20000000f00 */
[----:B----4-:R-:W-:Y:S02]  /*265f0*/  IMAD.MOV.U32 R6, RZ, RZ, R3 ;  /* 0x000000ffff067224 */ /* 0x010fe400078e0003 */
[----:B------:R-:W0:Y:S01]  /*26600*/  @!P0 S2R R3, SR_CgaCtaId ;  /* 0x0000000000038919 */ /* 0x000e220000008800 */
[----:B-----5:R-:W-:Y:S01]  /*26610*/  IMAD.MOV.U32 R7, RZ, RZ, R2 ;  /* 0x000000ffff077224 */ /* 0x020fe200078e0002 */
[----:B0-----:R-:W-:-:S05]  /*26620*/  @!P0 LEA R18, R3, R0, 0x18 ;  /* 0x0000000003128211 */ /* 0x001fca00078ec0ff */
[----:B--2---:R0:W-:Y:S01]  /*26630*/  @!P0 STS.128 [R18+0x288d0], R4 ;  /* 0x0288d00412008388 */ /* 0x0041e20000000c00 */
[----:B------:R-:W-:Y:S06]  /*26640*/  BAR.ARV 0x5, 0x180 ;  /* 0x0146000000007b1d */ /* 0x000fec0000002000 */
.L_x_1914:
[----:B------:R-:W2:Y:S01]  /*26650*/  LDL R0, [R1+0xc] ;  /* 0x00000c0001007983 */ /* 0x000ea20000100800 */
[----:B------:R-:W-:Y:S02]  /*26660*/  ULDC UR4, c[0x0][0xc3c] ;  /* 0x00030f0000047ab9 */ /* 0x000fe40000000800 */
[----:B--2---:R-:W-:-:S13]  /*26670*/  ISETP.GE.AND P0, PT, R0, UR4, PT ;  /* 0x0000000400007c0c */ /* 0x004fda000bf06270 */
[----:B------:R-:W-:Y:S05]  /*26680*/  @!P0 BRA `(.L_x_1926) ;  /* 0xffffff8800fc8947 */ /* 0x000fea000383ffff */
[----:B------:R-:W-:Y:S05]  /*26690*/  BSYNC B8 ;  /* 0x0000000000087941 */ /* 0x000fea0003800000 */
.L_x_1771:
        /* <DEDUP_REMOVED lines=12> */
.L_x_2095:
[----:B------:R-:W-:Y:S05]  /*26760*/  BSYNC B0 ;  /* 0x0000000000007941 */ /* 0x000fea0003800000 */
.L_x_1927:
[----:B------:R-:W-:-:S03]  /*26770*/  UMOV UR4, 0xffffffff ;  /* 0xffffffff00047882 */ /* 0x000fc60000000000 */
[----:B------:R-:W-:Y:S05]  /*26780*/  BRA.DIV UR4, `(.L_x_1929) ;  /* 0x0000004204787947 */ /* 0x000fea000b800000 */
[----:B------:R-:W1:Y:S02]  /*26790*/  S2R R2, SR_TID.X ;  /* 0x0000000000027919 */ /* 0x000e640000002100 */
[----:B-1----:R-:W-:-:S04]  /*267a0*/  SHF.R.U32.HI R2, RZ, 0x5, R2 ;  /* 0x00000005ff027819 */ /* 0x002fc80000011602 */
[----:B------:R-:W-:-:S05]  /*267b0*/  LOP3.LUT R2, R2, 0x3, RZ, 0xc0, !PT ;  /* 0x0000000302027812 */ /* 0x000fca00078ec0ff */
[----:B------:R1:W2:Y:S02]  /*267c0*/  SHFL.IDX PT, R14, R2, RZ, 0x1f ;  /* 0x00001fff020e7589 */ /* 0x0002a400000e0000 */
.L_x_2098:
[----:B--2---:R-:W-:-:S13]  /*267d0*/  ISETP.NE.AND P0, PT, R14, RZ, PT ;  /* 0x000000ff0e00720c */ /* 0x004fda0003f05270 */
[----:B------:R-:W-:Y:S05]  /*267e0*/  @P0 BRA `(.L_x_1486) ;  /* 0x00000000008c0947 */ /* 0x000fea0003800000 */
[----:B------:R-:W-:-:S03]  /*267f0*/  UMOV UR4, 0xffffffff ;  /* 0xffffffff00047882 */ /* 0x000fc60000000000 */
[----:B------:R-:W-:Y:S05]  /*26800*/  BRA.DIV UR4, `(.L_x_1930) ;  /* 0x00000042048c7947 */ /* 0x000fea000b800000 */
[----:B------:R-:W-:-:S13]  /*26810*/  ELECT P6, URZ, PT ;  /* 0x00000000003f782f */ /* 0x000fda00038c0000 */
.L_x_2101:
[----:B------:R-:W-:Y:S05]  /*26820*/  @!P6 BRA `(.L_x_1486) ;  /* 0x00000000007ce947 */ /* 0x000fea0003800000 */
[----:B------:R-:W-:-:S06]  /*26830*/  ULOP3.LUT UR4, UR40, 0x2, URZ, 0xfc, !UPT ;  /* 0x0000000228047892 */ /* 0x000fcc000f8efc3f */
[----:B-1----:R-:W-:-:S05]  /*26840*/  IMAD.U32 R2, RZ, RZ, UR4 ;  /* 0x00000004ff027e24 */ /* 0x002fca000f8e00ff */
[----:B------:R-:W-:-:S13]  /*26850*/  ISETP.NE.AND P2, PT, R2, 0x3, PT ;  /* 0x000000030200780c */ /* 0x000fda0003f45270 */
[----:B------:R-:W-:Y:S05]  /*26860*/  @!P2 BRA `(.L_x_1931) ;  /* 0x000000000004a947 */ /* 0x000fea0003800000 */
[----:B------:R-:W-:Y:S01]  /*26870*/  BPT.TRAP 0x1 ;  /* 0x000000040000795c */ /* 0x000fe20000300000 */
.L_x_1931:
        /* <DEDUP_REMOVED lines=13> */
.L_x_2102:
[----:B------:R-:W1:Y:S02]  /*26950*/  SYNCS.PHASECHK.TRANS64.TRYWAIT P0, [R7+URZ], R2 ;  /* 0x00000002070075a7 */ /* 0x000e64000800017f */
[----:B-1----:R-:W-:Y:S05]  /*26960*/  @!P0 BRA `(.L_x_1933) ;  /* 0x0000004000688947 */ /* 0x002fea0003800000 */
.L_x_2103:
[----:B------:R-:W-:Y:S05]  /*26970*/  @!P2 BRA `(.L_x_1934) ;  /* 0x000000000004a947 */ /* 0x000fea0003800000 */
[----:B------:R-:W-:Y:S01]  /*26980*/  BPT.TRAP 0x1 ;  /* 0x000000040000795c */ /* 0x000fe20000300000 */
.L_x_1934:
[----:B------:R-:W-:-:S04]  /*26990*/  VIADD R0, R0, 0x28860 ;  /* 0x0002886000007836 */ /* 0x000fc80000000000 */
[----:B------:R-:W-:-:S04]  /*269a0*/  IMAD R4, R19, 0x8, R0 ;  /* 0x0000000813047824 */ /* 0x000fc800078e0200 */
[----:B------:R-:W2:Y:S02]  /*269b0*/  SYNCS.PHASECHK.TRANS64.TRYWAIT P0, [R4+URZ], R5 ;  /* 0x00000005040075a7 */ /* 0x000ea4000800017f */
[----:B--2---:R-:W-:Y:S05]  /*269c0*/  @!P0 BRA `(.L_x_1935) ;  /* 0x0000004000648947 */ /* 0x004fea0003800000 */
.L_x_2104:
[----:B------:R-:W-:-:S07]  /*269d0*/  IMAD R3, R3, 0x8, R0 ;  /* 0x0000000803037824 */ /* 0x000fce00078e0200 */
.L_x_1936:
[----:B----4-:R4:W0:Y:S02]  /*269e0*/  SYNCS.PHASECHK.TRANS64.TRYWAIT P0, [R3+URZ], R2 ;  /* 0x00000002030075a7 */ /* 0x010824000800017f */
[----:B0-----:R-:W-:Y:S05]  /*269f0*/  @!P0 NANOSLEEP.SYNCS 0x989680 ;  /* 0x009896800000895d */ /* 0x001fea0003900000 */
[----:B------:R-:W0:Y:S02]  /*26a00*/  @!P0 SYNCS.PHASECHK.TRANS64 P0, [R3+URZ], R2 ;  /* 0x00000002030085a7 */ /* 0x000e24000800007f */
[----:B0-----:R-:W-:Y:S05]  /*26a10*/  @!P0 BRA `(.L_x_1936) ;  /* 0xfffffffc00f08947 */ /* 0x001fea000383ffff */
.L_x_1486:
[----:B------:R-:W-:Y:S05]  /*26a20*/  BSYNC B9 ;  /* 0x0000000000097941 */ /* 0x000fea0003800000 */
.L_x_1483:
[----:B------:R-:W-:Y:S05]  /*26a30*/  EXIT ;  /* 0x000000000000794d */ /* 0x000fea0003800000 */
.L_x_1518:
[----:B0-----:R0:W1:Y:S02]  /*26a40*/  SYNCS.PHASECHK.TRANS64.TRYWAIT P6, [R107+URZ+0x28890], R117 ;  /* 0x028890756b0075a7 */ /* 0x00106400080c017f */
[----:B-1----:R-:W-:Y:S05]  /*26a50*/  @!P6 NANOSLEEP.SYNCS 0x989680 ;  /* 0x009896800000e95d */ /* 0x002fea0003900000 */
[----:B------:R-:W1:Y:S02]  /*26a60*/  @!P6 SYNCS.PHASECHK.TRANS64 P6, [R107+URZ+0x28890], R117 ;  /* 0x028890756b00e5a7 */ /* 0x000e6400080c007f */
[----:B-1----:R-:W-:Y:S05]  /*26a70*/  @!P6 BRA `(.L_x_1518) ;  /* 0xfffffffc00f0e947 */ /* 0x002fea000383ffff */
[----:B------:R-:W-:Y:S05]  /*26a80*/  BRA `(.L_x_1937) ;  /* 0xfffffdcc00c87947 */ /* 0x000fea000383ffff */
.L_x_1554:
[----:B0-----:R0:W1:Y:S02]  /*26a90*/  SYNCS.PHASECHK.TRANS64.TRYWAIT P4, [R107+URZ+0x28890], R117 ;  /* 0x028890756b0075a7 */ /* 0x001064000808017f */
[----:B-1----:R-:W-:Y:S05]  /*26aa0*/  @!P4 NANOSLEEP.SYNCS 0x989680 ;  /* 0x009896800000c95d */ /* 0x002fea0003900000 */
[----:B------:R-:W1:Y:S02]  /*26ab0*/  @!P4 SYNCS.PHASECHK.TRANS64 P4, [R107+URZ+0x28890], R117 ;  /* 0x028890756b00c5a7 */ /* 0x000e64000808007f */
[----:B-1----:R-:W-:Y:S05]  /*26ac0*/  @!P4 BRA `(.L_x_1554) ;  /* 0xfffffffc00f0c947 */ /* 0x002fea000383ffff */
[----:B------:R-:W-:Y:S05]  /*26ad0*/  BRA `(.L_x_1938) ;  /* 0xfffffdf4003c7947 */ /* 0x000fea000383ffff */
.L_x_1571:
[----:B0-----:R0:W1:Y:S02]  /*26ae0*/  SYNCS.PHASECHK.TRANS64.TRYWAIT P3, [R107+URZ+0x28890], R117 ;  /* 0x028890756b0075a7 */ /* 0x001064000806017f */
[----:B-1----:R-:W-:Y:S05]  /*26af0*/  @!P3 NANOSLEEP.SYNCS 0x989680 ;  /* 0x009896800000b95d */ /* 0x002fea0003900000 */
[----:B------:R-:W1:Y:S02]  /*26b00*/  @!P3 SYNCS.PHASECHK.TRANS64 P3, [R107+URZ+0x28890], R117 ;  /* 0x028890756b00b5a7 */ /* 0x000e64000806007f */
[----:B-1----:R-:W-:Y:S05]  /*26b10*/  @!P3 BRA `(.L_x_1571) ;  /* 0xfffffffc00f0b947 */ /* 0x002fea000383ffff */
[----:B------:R-:W-:Y:S05]  /*26b20*/  BRA `(.L_x_1939) ;  /* 0xfffffe1400907947 */ /* 0x000fea000383ffff */
.L_x_1581:
[----:B--2---:R2:W3:Y:S02]  /*26b30*/  SYNCS.PHASECHK.TRANS64.TRYWAIT P0, [R107+URZ+0x288b0], R117 ;  /* 0x0288b0756b0075a7 */ /* 0x0044e4000800017f */
[----:B---3--:R-:W-:Y:S05]  /*26b40*/  @!P0 NANOSLEEP.SYNCS 0x989680 ;  /* 0x009896800000895d */ /* 0x008fea0003900000 */
[----:B------:R-:W3:Y:S02]  /*26b50*/  @!P0 SYNCS.PHASECHK.TRANS64 P0, [R107+URZ+0x288b0], R117 ;  /* 0x0288b0756b0085a7 */ /* 0x000ee4000800007f */
[----:B---3--:R-:W-:Y:S05]  /*26b60*/  @!P0 BRA `(.L_x_1581) ;  /* 0xfffffffc00f08947 */ /* 0x008fea000383ffff */
[----:B------:R-:W-:Y:S05]  /*26b70*/  BRA `(.L_x_1940) ;  /* 0xfffffe1c002c7947 */ /* 0x000fea000383ffff */
.L_x_1603:
[----:B------:R-:W0:Y:S01]  /*26b80*/  S2R R4, SR_TID.X ;  /* 0x0000000000047919 */ /* 0x000e220000002100 */
[----:B------:R-:W-:Y:S01]  /*26b90*/  BSSY B0, `(.L_x_1941) ;  /* 0x000000c000007945 */ /* 0x000fe20003800000 */
[----:B------:R-:W-:Y:S02]  /*26ba0*/  IMAD.MOV.U32 R12, RZ, RZ, RZ ;  /* 0x000000ffff0c7224 */ /* 0x000fe400078e00ff */
[----:B------:R-:W-:Y:S02]  /*26bb0*/  IMAD.MOV.U32 R11, RZ, RZ, 0x1f ;  /* 0x0000001fff0b7424 */ /* 0x000fe400078e00ff */
[----:B------:R-:W-:Y:S02]  /*26bc0*/  IMAD.MOV.U32 R15, RZ, RZ, -0x1 ;  /* 0xffffffffff0f7424 */ /* 0x000fe400078e00ff */
[----:B0-----:R-:W-:-:S05]  /*26bd0*/  VIADD R4, R4, 0xffffff80 ;  /* 0xffffff8004047836 */ /* 0x001fca0000000000 */
[----:B------:R-:W-:-:S04]  /*26be0*/  SHF.R.S32.HI R0, RZ, 0x1f, R4 ;  /* 0x0000001fff007819 */ /* 0x000fc80000011404 */
[----:B------:R-:W-:-:S04]  /*26bf0*/  LEA.HI R0, R0, R4, RZ, 0x7 ;  /* 0x0000000400007211 */ /* 0x000fc800078f38ff */
[----:B------:R-:W-:-:S05]  /*26c00*/  SHF.R.S32.HI R0, RZ, 0x7, R0 ;  /* 0x00000007ff007819 */ /* 0x000fca0000011400 */
[----:B------:R-:W-:-:S07]  /*26c10*/  IMAD.MOV.U32 R13, RZ, RZ, R0 ;  /* 0x000000ffff0d7224 */ /* 0x000fce00078e0000 */
[----:B-----5:R-:W-:Y:S05]  /*26c20*/  WARPSYNC.COLLECTIVE R15, `(.L_x_1942) ;  /* 0x000000000f087348 */ /* 0x020fea0003c00000 */
[----:B------:R0:W1:Y:S02]  /*26c30*/  SHFL.IDX P6, R14, R13, R12, R11 ;  /* 0x0000000c0d0e7389 */ /* 0x00006400000c000b */
[----:B01---5:R-:W-:Y:S01]  /*26c40*/  ENDCOLLECTIVE ;  /* 0x000000000000791b */ /* 0x023fe20003800000 */
.L_x_1942:
[----:B------:R-:W-:Y:S05]  /*26c50*/  BSYNC B0 ;  /* 0x0000000000007941 */ /* 0x000fea0003800000 */
.L_x_1941:
[----:B------:R-:W-:Y:S01]  /*26c60*/  IMAD.MOV.U32 R193, RZ, RZ, R14 ;  /* 0x000000ffffc17224 */ /* 0x000fe200078e000e */
[----:B------:R-:W-:Y:S06]  /*26c70*/  BRA `(.L_x_1943) ;  /* 0xfffffe2800ec7947 */ /* 0x000fec000383ffff */
.L_x_1613:
[----:B------:R-:W-:Y:S01]  /*26c80*/  BSSY B1, `(.L_x_1944) ;  /* 0x0000008000017945 */ /* 0x000fe20003800000 */
[----:B------:R-:W-:Y:S01]  /*26c90*/  IMAD.MOV.U32 R13, RZ, RZ, R7 ;  /* 0x000000ffff0d7224 */ /* 0x000fe200078e0007 */
[----:B------:R-:W-:Y:S01]  /*26ca0*/  MOV R12, RZ ;  /* 0x000000ff000c7202 */ /* 0x000fe20000000f00 */
[----:B------:R-:W-:Y:S02]  /*26cb0*/  IMAD.MOV.U32 R11, RZ, RZ, 0x181f ;  /* 0x0000181fff0b7424 */ /* 0x000fe400078e00ff */
[----:B------:R-:W-:-:S07]  /*26cc0*/  IMAD.MOV.U32 R15, RZ, RZ, -0x1 ;  /* 0xffffffffff0f7424 */ /* 0x000fce00078e00ff */
[----:B------:R-:W-:Y:S05]  /*26cd0*/  WARPSYNC.COLLECTIVE R15, `(.L_x_1945) ;  /* 0x000000000f087348 */ /* 0x000fea0003c00000 */
[----:B------:R0:W1:Y:S02]  /*26ce0*/  SHFL.IDX P6, R14, R13, R12, R11 ;  /* 0x0000000c0d0e7389 */ /* 0x00006400000c000b */
[----:B01----:R-:W-:Y:S01]  /*26cf0*/  ENDCOLLECTIVE ;  /* 0x000000000000791b */ /* 0x003fe20003800000 */
.L_x_1945:
[----:B------:R-:W-:Y:S05]  /*26d00*/  BSYNC B1 ;  /* 0x0000000000017941 */ /* 0x000fea0003800000 */
.L_x_1944:
[----:B------:R-:W-:Y:S02]  /*26d10*/  IMAD.MOV.U32 R13, RZ, RZ, R6 ;  /* 0x000000ffff0d7224 */ /* 0x000fe400078e0006 */
[----:B------:R-:W-:Y:S02]  /*26d20*/  IMAD.MOV.U32 R12, RZ, RZ, RZ ;  /* 0x000000ffff0c7224 */ /* 0x000fe400078e00ff */
[----:B------:R-:W-:Y:S02]  /*26d30*/  IMAD.MOV.U32 R11, RZ, RZ, 0x181f ;  /* 0x0000181fff0b7424 */ /* 0x000fe400078e00ff */
[----:B------:R-:W-:Y:S02]  /*26d40*/  IMAD.MOV.U32 R15, RZ, RZ, -0x1 ;  /* 0xffffffffff0f7424 */ /* 0x000fe400078e00ff */
[----:B------:R-:W-:-:S07]  /*26d50*/  IMAD.MOV.U32 R0, RZ, RZ, R14 ;  /* 0x000000ffff007224 */ /* 0x000fce00078e000e */
[----:B------:R-:W-:Y:S05]  /*26d60*/  WARPSYNC.COLLECTIVE R15, `(.L_x_1946) ;  /* 0x000000000f087348 */ /* 0x000fea0003c00000 */
[----:B------:R0:W1:Y:S02]  /*26d70*/  SHFL.IDX P6, R14, R13, R12, R11 ;  /* 0x0000000c0d0e7389 */ /* 0x00006400000c000b */
[----:B01----:R-:W-:Y:S01]  /*26d80*/  ENDCOLLECTIVE ;  /* 0x000000000000791b */ /* 0x003fe20003800000 */
.L_x_1946:
[----:B------:R-:W-:Y:S02]  /*26d90*/  IMAD.MOV.U32 R13, RZ, RZ, R10 ;  /* 0x000000ffff0d7224 */ /* 0x000fe400078e000a */
[----:B------:R-:W-:-:S07]  /*26da0*/  IMAD.MOV.U32 R3, RZ, RZ, R14 ;  /* 0x000000ffff037224 */ /* 0x000fce00078e000e */
[----:B------:R-:W-:Y:S05]  /*26db0*/  WARPSYNC.COLLECTIVE R15, `(.L_x_1947) ;  /* 0x000000000f087348 */ /* 0x000fea0003c00000 */
[----:B------:R0:W1:Y:S02]  /*26dc0*/  SHFL.IDX P6, R14, R13, R12, R11 ;  /* 0x0000000c0d0e7389 */ /* 0x00006400000c000b */
[----:B01----:R-:W-:Y:S01]  /*26dd0*/  ENDCOLLECTIVE ;  /* 0x000000000000791b */ /* 0x003fe20003800000 */
.L_x_1947:
[----:B------:R-:W-:Y:S02]  /*26de0*/  IMAD.MOV.U32 R13, RZ, RZ, R5 ;  /* 0x000000ffff0d7224 */ /* 0x000fe400078e0005 */
[----:B------:R-:W-:-:S07]  /*26df0*/  IMAD.MOV.U32 R4, RZ, RZ, R14 ;  /* 0x000000ffff047224 */ /* 0x000fce00078e000e */
[----:B------:R-:W-:Y:S05]  /*26e00*/  WARPSYNC.COLLECTIVE R15, `(.L_x_1948) ;  /* 0x000000000f087348 */ /* 0x000fea0003c00000 */
[----:B------:R0:W1:Y:S02]  /*26e10*/  SHFL.IDX P6, R14, R13, R12, R11 ;  /* 0x0000000c0d0e7389 */ /* 0x00006400000c000b */
[----:B01----:R-:W-:Y:S01]  /*26e20*/  ENDCOLLECTIVE ;  /* 0x000000000000791b */ /* 0x003fe20003800000 */
.L_x_1948:
[----:B------:R-:W-:Y:S05]  /*26e30*/  BRA `(.L_x_1949) ;  /* 0xfffffe30003c7947 */ /* 0x000fea000383ffff */
.L_x_1616:
[----:B------:R-:W-:Y:S01]  /*26e40*/  BSSY B1, `(.L_x_1950) ;  /* 0x0000008000017945 */ /* 0x000fe20003800000 */
[----:B------:R-:W-:Y:S02]  /*26e50*/  IMAD.MOV.U32 R13, RZ, RZ, R7 ;  /* 0x000000ffff0d7224 */ /* 0x000fe400078e0007 */
[----:B------:R-:W-:Y:S02]  /*26e60*/  IMAD.MOV.U32 R12, RZ, RZ, 0x1 ;  /* 0x00000001ff0c7424 */ /* 0x000fe400078e00ff */
[----:B------:R-:W-:Y:S02]  /*26e70*/  IMAD.MOV.U32 R11, RZ, RZ, 0x181f ;  /* 0x0000181fff0b7424 */ /* 0x000fe400078e00ff */
[----:B------:R-:W-:-:S07]  /*26e80*/  IMAD.MOV.U32 R15, RZ, RZ, -0x1 ;  /* 0xffffffffff0f7424 */ /* 0x000fce00078e00ff */
[----:B0---4-:R-:W-:Y:S05]  /*26e90*/  WARPSYNC.COLLECTIVE R15, `(.L_x_1951) ;  /* 0x000000000f087348 */ /* 0x011fea0003c00000 */
[----:B----4-:R1:W2:Y:S02]  /*26ea0*/  SHFL.IDX P6, R14, R13, R12, R11 ;  /* 0x0000000c0d0e7389 */ /* 0x0102a400000c000b */
[----:B012---:R-:W-:Y:S01]  /*26eb0*/  ENDCOLLECTIVE ;  /* 0x000000000000791b */ /* 0x007fe20003800000 */
.L_x_1951:
[----:B------:R-:W-:Y:S05]  /*26ec0*/  BSYNC B1 ;  /* 0x0000000000017941 */ /* 0x000fea0003800000 */
.L_x_1950:
[----:B------:R-:W-:Y:S02]  /*26ed0*/  IMAD.MOV.U32 R13, RZ, RZ, R6 ;  /* 0x000000ffff0d7224 */ /* 0x000fe400078e0006 */
[----:B------:R-:W-:Y:S02]  /*26ee0*/  IMAD.MOV.U32 R12, RZ, RZ, 0x1 ;  /* 0x00000001ff0c7424 */ /* 0x000fe400078e00ff */
[----:B------:R-:W-:Y:S02]  /*26ef0*/  IMAD.MOV.U32 R11, RZ, RZ, 0x181f ;  /* 0x0000181fff0b7424 */ /* 0x000fe400078e00ff */
[----:B------:R-:W-:Y:S02]  /*26f00*/  IMAD.MOV.U32 R15, RZ, RZ, -0x1 ;  /* 0xffffffffff0f7424 */ /* 0x000fe400078e00ff */
[----:B------:R-:W-:-:S07]  /*26f10*/  IMAD.MOV.U32 R0, RZ, RZ, R14 ;  /* 0x000000ffff007224 */ /* 0x000fce00078e000e */
[----:B------:R-:W-:Y:S05]  /*26f20*/  WARPSYNC.COLLECTIVE R15, `(.L_x_1952) ;  /* 0x000000000f087348 */ /* 0x000fea0003c00000 */
[----:B------:R0:W1:Y:S02]  /*26f30*/  SHFL.IDX P6, R14, R13, R12, R11 ;  /* 0x0000000c0d0e7389 */ /* 0x00006400000c000b */
[----:B01----:R-:W-:Y:S01]  /*26f40*/  ENDCOLLECTIVE ;  /* 0x000000000000791b */ /* 0x003fe20003800000 */
.L_x_1952:
[----:B------:R-:W-:Y:S02]  /*26f50*/  IMAD.MOV.U32 R13, RZ, RZ, R10 ;  /* 0x000000ffff0d7224 */ /* 0x000fe400078e000a */
[----:B------:R-:W-:-:S07]  /*26f60*/  IMAD.MOV.U32 R3, RZ, RZ, R14 ;  /* 0x000000ffff037224 */ /* 0x000fce00078e000e */
[----:B------:R-:W-:Y:S05]  /*26f70*/  WARPSYNC.COLLECTIVE R15, `(.L_x_1953) ;  /* 0x000000000f087348 */ /* 0x000fea0003c00000 */
[----:B------:R0:W1:Y:S02]  /*26f80*/  SHFL.IDX P6, R14, R13, R12, R11 ;  /* 0x0000000c0d0e7389 */ /* 0x00006400000c000b */
[----:B01----:R-:W-:Y:S01]  /*26f90*/  ENDCOLLECTIVE ;  /* 0x000000000000791b */ /* 0x003fe20003800000 */
.L_x_1953:
[----:B------:R-:W-:Y:S02]  /*26fa0*/  IMAD.MOV.U32 R13, RZ, RZ, R5 ;  /* 0x000000ffff0d7224 */ /* 0x000fe400078e0005 */
[----:B------:R-:W-:-:S07]  /*26fb0*/  IMAD.MOV.U32 R4, RZ, RZ, R14 ;  /* 0x000000ffff047224 */ /* 0x000fce00078e000e */
[----:B------:R-:W-:Y:S05]  /*26fc0*/  WARPSYNC.COLLECTIVE R15, `(.L_x_1954) ;  /* 0x000000000f087348 */ /* 0x000fea0003c00000 */
[----:B------:R0:W1:Y:S02]  /*26fd0*/  SHFL.IDX P6, R14, R13, R12, R11 ;  /* 0x0000000c0d0e7389 */ /* 0x00006400000c000b */
[----:B01----:R-:W-:Y:S01]  /*26fe0*/  ENDCOLLECTIVE ;  /* 0x000000000000791b */ /* 0x003fe20003800000 */
.L_x_1954:
[----:B------:R-:W-:Y:S05]  /*26ff0*/  BRA `(.L_x_1955) ;  /* 0xfffffe3000a87947 */ /* 0x000fea000383ffff */
.L_x_1619:
[----:B------:R-:W-:Y:S01]  /*27000*/  BSSY B1, `(.L_x_1956) ;  /* 0x0000008000017945 */ /* 0x000fe20003800000 */
[----:B------:R-:W-:Y:S02]  /*27010*/  IMAD.MOV.U32 R13, RZ, RZ, R7 ;  /* 0x000000ffff0d7224 */ /* 0x000fe400078e0007 */
[----:B------:R-:W-:Y:S02]  /*27020*/  IMAD.MOV.U32 R12, RZ, RZ, 0x2 ;  /* 0x00000002ff0c7424 */ /* 0x000fe400078e00ff */
[----:B------:R-:W-:Y:S02]  /*27030*/  IMAD.MOV.U32 R11, RZ, RZ, 0x181f ;  /* 0x0000181fff0b7424 */ /* 0x000fe400078e00ff */
[----:B------:R-:W-:-:S07]  /*27040*/  IMAD.MOV.U32 R15, RZ, RZ, -0x1 ;  /* 0xffffffffff0f7424 */ /* 0x000fce00078e00ff */
[----:B-1--4-:R-:W-:Y:S05]  /*27050*/  WARPSYNC.COLLECTIVE R15, `(.L_x_1957) ;  /* 0x000000000f087348 */ /* 0x012fea0003c00000 */
[----:B----4-:R0:W2:Y:S02]  /*27060*/  SHFL.IDX P6, R14, R13, R12, R11 ;  /* 0x0000000c0d0e7389 */ /* 0x0100a400000c000b */
[----:B012---:R-:W-:Y:S01]  /*27070*/  ENDCOLLECTIVE ;  /* 0x000000000000791b */ /* 0x007fe20003800000 */
.L_x_1957:
[----:B------:R-:W-:Y:S05]  /*27080*/  BSYNC B1 ;  /* 0x0000000000017941 */ /* 0x000fea0003800000 */
.L_x_1956:
        /* <DEDUP_REMOVED lines=8> */
.L_x_1958:
[----:B------:R-:W-:Y:S01]  /*27110*/  MOV R13, R10 ;  /* 0x0000000a000d7202 */ /* 0x000fe20000000f00 */
[----:B------:R-:W-:-:S07]  /*27120*/  IMAD.MOV.U32 R3, RZ, RZ, R14 ;  /* 0x000000ffff037224 */ /* 0x000fce00078e000e */
[----:B------:R-:W-:Y:S05]  /*27130*/  WARPSYNC.COLLECTIVE R15, `(.L_x_1959) ;  /* 0x000000000f087348 */ /* 0x000fea0003c00000 */
[----:B------:R0:W1:Y:S02]  /*27140*/  SHFL.IDX P6, R14, R13, R12, R11 ;  /* 0x0000000c0d0e7389 */ /* 0x00006400000c000b */
[----:B01----:R-:W-:Y:S01]  /*27150*/  ENDCOLLECTIVE ;  /* 0x000000000000791b */ /* 0x003fe20003800000 */
.L_x_1959:
[----:B------:R-:W-:Y:S02]  /*27160*/  IMAD.MOV.U32 R13, RZ, RZ, R5 ;  /* 0x000000ffff0d7224 */ /* 0x000fe400078e0005 */
[----:B------:R-:W-:-:S07]  /*27170*/  IMAD.MOV.U32 R4, RZ, RZ, R14 ;  /* 0x000000ffff047224 */ /* 0x000fce00078e000e */
[----:B------:R-:W-:Y:S05]  /*27180*/  WARPSYNC.COLLECTIVE R15, `(.L_x_1960) ;  /* 0x000000000f087348 */ /* 0x000fea0003c00000 */
[----:B------:R0:W1:Y:S02]  /*27190*/  SHFL.IDX P6, R14, R13, R12, R11 ;  /* 0x0000000c0d0e7389 */ /* 0x00006400000c000b */
[----:B01----:R-:W-:Y:S01]  /*271a0*/  ENDCOLLECTIVE ;  /* 0x000000000000791b */ /* 0x003fe20003800000 */
.L_x_1960:
[----:B------:R-:W-:Y:S05]  /*271b0*/  BRA `(.L_x_1961) ;  /* 0xfffffe3000fc7947 */ /* 0x000fea000383ffff */
.L_x_1622:
[----:B------:R-:W-:Y:S01]  /*271c0*/  BSSY B1, `(.L_x_1962) ;  /* 0x0000008000017945 */ /* 0x000fe20003800000 */
[----:B------:R-:W-:Y:S02]  /*271d0*/  IMAD.MOV.U32 R13, RZ, RZ, R7 ;  /* 0x000000ffff0d7224 */ /* 0x000fe400078e0007 */
[----:B------:R-:W-:Y:S02]  /*271e0*/  IMAD.MOV.U32 R12, RZ, RZ, 0x3 ;  /* 0x00000003ff0c7424 */ /* 0x000fe400078e00ff */
[----:B------:R-:W-:Y:S02]  /*271f0*/  IMAD.MOV.U32 R11, RZ, RZ, 0x181f ;  /* 0x0000181fff0b7424 */ /* 0x000fe400078e00ff */
[----:B------:R-:W-:-:S07]  /*27200*/  IMAD.MOV.U32 R15, RZ, RZ, -0x1 ;  /* 0xffffffffff0f7424 */ /* 0x000fce00078e00ff */
[----:B-1--4-:R-:W-:Y:S05]  /*27210*/  WARPSYNC.COLLECTIVE R15, `(.L_x_1963) ;  /* 0x000000000f087348 */ /* 0x012fea0003c00000 */
[----:B------:R0:W2:Y:S02]  /*27220*/  SHFL.IDX P6, R14, R13, R12, R11 ;  /* 0x0000000c0d0e7389 */ /* 0x0000a400000c000b */
[----:B012-4-:R-:W-:Y:S01]  /*27230*/  ENDCOLLECTIVE ;  /* 0x000000000000791b */ /* 0x017fe20003800000 */
.L_x_1963:
[----:B------:R-:W-:Y:S05]  /*27240*/  BSYNC B1 ;  /* 0x0000000000017941 */ /* 0x000fea0003800000 */
.L_x_1962:
        /* <DEDUP_REMOVED lines=8> */
.L_x_1964:
[----:B------:R-:W-:Y:S02]  /*272d0*/  IMAD.MOV.U32 R13, RZ, RZ, R10 ;  /* 0x000000ffff0d7224 */ /* 0x000fe400078e000a */
[----:B------:R-:W-:-:S07]  /*272e0*/  IMAD.MOV.U32 R3, RZ, RZ, R14 ;  /* 0x000000ffff037224 */ /* 0x000fce00078e000e */
[----:B------:R-:W-:Y:S05]  /*272f0*/  WARPSYNC.COLLECTIVE R15, `(.L_x_1965) ;  /* 0x000000000f087348 */ /* 0x000fea0003c00000 */
[----:B------:R0:W1:Y:S02]  /*27300*/  SHFL.IDX P6, R14, R13, R12, R11 ;  /* 0x0000000c0d0e7389 */ /* 0x00006400000c000b */
[----:B01----:R-:W-:Y:S01]  /*27310*/  ENDCOLLECTIVE ;  /* 0x000000000000791b */ /* 0x003fe20003800000 */
.L_x_1965:
[----:B------:R-:W-:Y:S02]  /*27320*/  IMAD.MOV.U32 R13, RZ, RZ, R5 ;  /* 0x000000ffff0d7224 */ /* 0x000fe400078e0005 */
[----:B------:R-:W-:-:S07]  /*27330*/  IMAD.MOV.U32 R4, RZ, RZ, R14 ;  /* 0x000000ffff047224 */ /* 0x000fce00078e000e */
[----:B------:R-:W-:Y:S05]  /*27340*/  WARPSYNC.COLLECTIVE R15, `(.L_x_1966) ;  /* 0x000000000f087348 */ /* 0x000fea0003c00000 */
[----:B------:R0:W1:Y:S02]  /*27350*/  SHFL.IDX P6, R14, R13, R12, R11 ;  /* 0x0000000c0d0e7389 */ /* 0x00006400000c000b */
[----:B01----:R-:W-:Y:S01]  /*27360*/  ENDCOLLECTIVE ;  /* 0x000000000000791b */ /* 0x003fe20003800000 */
.L_x_1966:
[----:B------:R-:W-:Y:S01]  /*27370*/  IMAD.MOV.U32 R5, RZ, RZ, R14 ;  /* 0x000000ffff057224 */ /* 0x000fe200078e000e */
[----:B------:R-:W-:Y:S06]  /*27380*/  BRA `(.L_x_1967) ;  /* 0xfffffe3400547947 */ /* 0x000fec000383ffff */
.L_x_1626:
[----:B0-----:R0:W1:Y:S02]  /*27390*/  SYNCS.PHASECHK.TRANS64.TRYWAIT P0, [R2+URZ+0x28800], R67 ;  /* 0x02880043020075a7 */ /* 0x001064000800017f */
[----:B-1----:R-:W-:Y:S05]  /*273a0*/  @!P0 NANOSLEEP.SYNCS 0x989680 ;  /* 0x009896800000895d */ /* 0x002fea0003900000 */
[----:B------:R-:W1:Y:S02]  /*273b0*/  @!P0 SYNCS.PHASECHK.TRANS64 P0, [R2+URZ+0x28800], R67 ;  /* 0x02880043020085a7 */ /* 0x000e64000800007f */
[----:B-1----:R-:W-:Y:S05]  /*273c0*/  @!P0 BRA `(.L_x_1626) ;  /* 0xfffffffc00f08947 */ /* 0x002fea000383ffff */
[----:B------:R-:W-:Y:S05]  /*273d0*/  BRA `(.L_x_1968) ;  /* 0xfffffe38000c7947 */ /* 0x000fea000383ffff */
.L_x_1642:
[----:B------:R-:W0:Y:S01]  /*273e0*/  LDC R54, c[0x0][0x3f4] ;  /* 0x0000fd00ff367b82 */ /* 0x000e220000000800 */
[----:B------:R-:W-:Y:S01]  /*273f0*/  BSSY B1, `(.L_x_1969) ;  /* 0x0000008000017945 */ /* 0x000fe20003800000 */
[----:B------:R-:W-:Y:S02]  /*27400*/  IMAD.MOV.U32 R13, RZ, RZ, R35 ;  /* 0x000000ffff0d7224 */ /* 0x000fe400078e0023 */
[----:B------:R-:W-:Y:S02]  /*27410*/  IMAD.MOV.U32 R12, RZ, RZ, RZ ;  /* 0x000000ffff0c7224 */ /* 0x000fe400078e00ff */
[----:B------:R-:W-:Y:S02]  /*27420*/  IMAD.MOV.U32 R11, RZ, RZ, 0x181f ;  /* 0x0000181fff0b7424 */ /* 0x000fe400078e00ff */
[----:B------:R-:W-:-:S07]  /*27430*/  IMAD.MOV.U32 R15, RZ, RZ, -0x1 ;  /* 0xffffffffff0f7424 */ /* 0x000fce00078e00ff */
[----:B0-----:R-:W-:Y:S05]  /*27440*/  WARPSYNC.COLLECTIVE R15, `(.L_x_1970) ;  /* 0x000000000f087348 */ /* 0x001fea0003c00000 */
[----:B------:R1:W2:Y:S02]  /*27450*/  SHFL.IDX P6, R14, R13, R12, R11 ;  /* 0x0000000c0d0e7389 */ /* 0x0002a400000c000b */
[----:B012---:R-:W-:Y:S01]  /*27460*/  ENDCOLLECTIVE ;  /* 0x000000000000791b */ /* 0x007fe20003800000 */
.L_x_1970:
[----:B------:R-:W-:Y:S05]  /*27470*/  BSYNC B1 ;  /* 0x0000000000017941 */ /* 0x000fea0003800000 */
.L_x_1969:
[----:B------:R-:W-:Y:S01]  /*27480*/  IMAD.MOV.U32 R13, RZ, RZ, R32 ;  /* 0x000000ffff0d7224 */ /* 0x000fe200078e0020 */
[----:B------:R-:W-:Y:S01]  /*27490*/  ISETP.GE.AND P0, PT, R16, R54, PT ;  /* 0x000000361000720c */ /* 0x000fe20003f06270 */
[----:B------:R-:W-:Y:S02]  /*274a0*/  IMAD.MOV.U32 R12, RZ, RZ, RZ ;  /* 0x000000ffff0c7224 */ /* 0x000fe400078e00ff */
[----:B------:R-:W-:Y:S02]  /*274b0*/  IMAD.MOV.U32 R11, RZ, RZ, 0x181f ;  /* 0x0000181fff0b7424 */ /* 0x000fe400078e00ff */
[----:B------:R-:W-:Y:S02]  /*274c0*/  IMAD.MOV.U32 R15, RZ, RZ, -0x1 ;  /* 0xffffffffff0f7424 */ /* 0x000fe400078e00ff */
[----:B------:R-:W-:Y:S02]  /*274d0*/  IMAD.MOV.U32 R0, RZ, RZ, R14 ;  /* 0x000000ffff007224 */ /* 0x000fe400078e000e */
[----:B------:R-:W-:-:S07]  /*274e0*/  IMAD R3, R187, R6, RZ ;  /* 0x00000006bb037224 */ /* 0x000fce00078e02ff */
[----:B------:R-:W-:Y:S05]  /*274f0*/  WARPSYNC.COLLECTIVE R15, `(.L_x_1971) ;  /* 0x000000000f087348 */ /* 0x000fea0003c00000 */
[----:B------:R0:W1:Y:S02]  /*27500*/  SHFL.IDX P6, R14, R13, R12, R11 ;  /* 0x0000000c0d0e7389 */ /* 0x00006400000c000b */
[----:B01----:R-:W-:Y:S01]  /*27510*/  ENDCOLLECTIVE ;  /* 0x000000000000791b */ /* 0x003fe20003800000 */
.L_x_1971:
[----:B------:R-:W-:Y:S01]  /*27520*/  ISETP.GE.OR P1, PT, R56, R3, P0 ;  /* 0x000000033800720c */ /* 0x000fe20000726670 */
[----:B------:R-:W-:-:S12]  /*27530*/  IMAD.MOV.U32 R13, RZ, RZ, R33 ;  /* 0x000000ffff0d7224 */ /* 0x000fd800078e0021 */
[C---:B------:R-:W-:Y:S01]  /*27540*/  @!P1 IMAD.SHL.U32 R21, R16.reuse, 0x2, RZ ;  /* 0x0000000210159824 */ /* 0x040fe200078e00ff */
[----:B------:R-:W-:Y:S01]  /*27550*/  @!P1 SHF.L.U64.HI R6, R16, 0x1, R17 ;  /* 0x0000000110069819 */ /* 0x000fe20000010211 */
[----:B------:R-:W-:-:S07]  /*27560*/  IMAD.MOV.U32 R4, RZ, RZ, R14 ;  /* 0x000000ffff047224 */ /* 0x000fce00078e000e */
[----:B------:R-:W-:Y:S05]  /*27570*/  WARPSYNC.COLLECTIVE R15, `(.L_x_1972) ;  /* 0x000000000f087348 */ /* 0x000fea0003c00000 */
[----:B------:R0:W1:Y:S02]  /*27580*/  SHFL.IDX P6, R14, R13, R12, R11 ;  /* 0x0000000c0d0e7389 */ /* 0x00006400000c000b */
[----:B01----:R-:W-:Y:S01]  /*27590*/  ENDCOLLECTIVE ;  /* 0x000000000000791b */ /* 0x003fe20003800000 */
.L_x_1972:
[----:B------:R-:W-:-:S05]  /*275a0*/  @!P1 IADD3 R4, P2, R4, R21, RZ ;  /* 0x0000001504049210 */ /* 0x000fca0007f5e0ff */
[----:B------:R-:W-:Y:S02]  /*275b0*/  @!P1 IMAD.X R7, R0, 0x1, R6, P2 ;  /* 0x0000000100079824 */ /* 0x000fe400010e0606 */
[----:B------:R-:W-:Y:S02]  /*275c0*/  @!P1 IMAD.MOV.U32 R8, RZ, RZ, R4 ;  /* 0x000000ffff089224 */ /* 0x000fe400078e0004 */
[----:B------:R-:W-:Y:S02]  /*275d0*/  @!P1 IMAD.MOV.U32 R9, RZ, RZ, R7 ;  /* 0x000000ffff099224 */ /* 0x000fe400078e0007 */
[----:B------:R-:W-:Y:S02]  /*275e0*/  IMAD.MOV.U32 R13, RZ, RZ, R34 ;  /* 0x000000ffff0d7224 */ /* 0x000fe400078e0022 */
[----:B------:R-:W-:-:S07]  /*275f0*/  IMAD.MOV.U32 R5, RZ, RZ, R14 ;  /* 0x000000ffff057224 */ /* 0x000fce00078e000e */
[----:B------:R-:W-:Y:S05]  /*27600*/  WARPSYNC.COLLECTIVE R15, `(.L_x_1973) ;  /* 0x000000000f087348 */ /* 0x000fea0003c00000 */
[----:B------:R0:W1:Y:S02]  /*27610*/  SHFL.IDX P6, R14, R13, R12, R11 ;  /* 0x0000000c0d0e7389 */ /* 0x00006400000c000b */
[----:B01----:R-:W-:Y:S01]  /*27620*/  ENDCOLLECTIVE ;  /* 0x000000000000791b */ /* 0x003fe20003800000 */
.L_x_1973:
[----:B------:R-:W2:Y:S01]  /*27630*/  @!P1 LD.E.128 R8, desc[UR42][R8.64] ;  /* 0x0000002a08089980 */ /* 0x000ea2000c101d00 */
[----:B------:R-:W-:-:S04]  /*27640*/  @!P1 IADD3 R14, P2, R14, R21, RZ ;  /* 0x000000150e0e9210 */ /* 0x000fc80007f5e0ff */
[----:B------:R-:W-:Y:S01]  /*27650*/  @!P1 MOV R4, R14 ;  /* 0x0000000e00049202 */ /* 0x000fe20000000f00 */
[----:B------:R-:W-:-:S06]  /*27660*/  @!P1 IMAD.X R5, R5, 0x1, R6, P2 ;  /* 0x0000000105059824 */ /* 0x000fcc00010e0606 */
[----:B------:R-:W5:Y:S01]  /*27670*/  @!P1 LD.E.128 R4, desc[UR42][R4.64] ;  /* 0x0000002a04049980 */ /* 0x000f62000c101d00 */
[----:B------:R-:W-:Y:S02]  /*27680*/  CS2R R46, SRZ ;  /* 0x00000000002e7805 */ /* 0x000fe4000001ff00 */
[----:B------:R-:W-:Y:S01]  /*27690*/  CS2R R48, SRZ ;  /* 0x0000000000307805 */ /* 0x000fe2000001ff00 */
[----:B------:R-:W-:Y:S01]  /*276a0*/  IMAD.MOV.U32 R13, RZ, RZ, R35 ;  /* 0x000000ffff0d7224 */ /* 0x000fe200078e0023 */
[----:B------:R-:W-:Y:S02]  /*276b0*/  CS2R R44, SRZ ;  /* 0x00000000002c7805 */ /* 0x000fe4000001ff00 */
[----:B------:R-:W-:Y:S02]  /*276c0*/  CS2R R50, SRZ ;  /* 0x0000000000327805 */ /* 0x000fe4000001ff00 */
[----:B------:R-:W-:Y:S01]  /*276d0*/  CS2R R24, SRZ ;  /* 0x0000000000187805 */ /* 0x000fe2000001ff00 */
[----:B--2---:R-:W-:-:S02]  /*276e0*/  @!P1 IMAD.MOV.U32 R47, RZ, RZ, R9 ;  /* 0x000000ffff2f9224 */ /* 0x004fc400078e0009 */
[----:B------:R-:W-:Y:S02]  /*276f0*/  @!P1 IMAD.MOV.U32 R49, RZ, RZ, R11 ;  /* 0x000000ffff319224 */ /* 0x000fe400078e000b */
[----:B------:R-:W-:Y:S02]  /*27700*/  IMAD.MOV.U32 R12, RZ, RZ, R47 ;  /* 0x000000ffff0c7224 */ /* 0x000fe400078e002f */
[----:B------:R-:W-:Y:S02]  /*27710*/  IMAD.MOV.U32 R11, RZ, RZ, 0x181f ;  /* 0x0000181fff0b7424 */ /* 0x000fe400078e00ff */
[----:B------:R-:W-:Y:S01]  /*27720*/  @!P1 IMAD.MOV.U32 R46, RZ, RZ, R8 ;  /* 0x000000ffff2e9224 */ /* 0x000fe200078e0008 */
[----:B------:R-:W-:Y:S01]  /*27730*/  PRMT R67, R12, 0x7610, R67 ;  /* 0x000076100c437816 */ /* 0x000fe20000000043 */
[----:B------:R-:W-:Y:S02]  /*27740*/  IMAD.MOV.U32 R12, RZ, RZ, 0x1 ;  /* 0x00000001ff0c7424 */ /* 0x000fe400078e00ff */
[----:B------:R-:W-:-:S02]  /*27750*/  IMAD.MOV.U32 R0, RZ, RZ, R46 ;  /* 0x000000ffff007224 */ /* 0x000fc400078e002e */
[----:B------:R-:W-:-:S07]  /*27760*/  @!P1 IMAD.MOV.U32 R48, RZ, RZ, R10 ;  /* 0x000000ffff309224 */ /* 0x000fce00078e000a */
[----:B-----5:R-:W-:Y:S05]  /*27770*/  WARPSYNC.COLLECTIVE R15, `(.L_x_1974) ;  /* 0x000000000f087348 */ /* 0x020fea0003c00000 */
[----:B------:R0:W1:Y:S02]  /*27780*/  SHFL.IDX P6, R14, R13, R12, R11 ;  /* 0x0000000c0d0e7389 */ /* 0x00006400000c000b */
[----:B01---5:R-:W-:Y:S01]  /*27790*/  ENDCOLLECTIVE ;  /* 0x000000000000791b */ /* 0x023fe20003800000 */
.L_x_1974:
[----:B------:R-:W-:Y:S01]  /*277a0*/  IMAD.MOV.U32 R20, RZ, RZ, R49 ;  /* 0x000000ffff147224 */ /* 0x000fe200078e0031 */
[----:B------:R-:W-:Y:S01]  /*277b0*/  PRMT R64, R64, 0x5410, R0 ;  /* 0x0000541040407816 */ /* 0x000fe20000000000 */
[----:B------:R-:W-:Y:S02]  /*277c0*/  IMAD.MOV.U32 R10, RZ, RZ, R48 ;  /* 0x000000ffff0a7224 */ /* 0x000fe400078e0030 */
[----:B------:R-:W-:Y:S02]  /*277d0*/  @!P1 IMAD.MOV.U32 R44, RZ, RZ, R4 ;  /* 0x000000ffff2c9224 */ /* 0x000fe400078e0004 */
[----:B------:R-:W-:Y:S01]  /*277e0*/  @!P1 IMAD.MOV.U32 R45, RZ, RZ, R5 ;  /* 0x000000ffff2d9224 */ /* 0x000fe200078e0005 */
[----:B------:R-:W-:Y:S01]  /*277f0*/  PRMT R37, R10, 0x5410, R20 ;  /* 0x000054100a257816 */ /* 0x000fe20000000014 */
[----:B------:R-:W-:Y:S02]  /*27800*/  @!P1 IMAD.MOV.U32 R50, RZ, RZ, R6 ;  /* 0x000000ffff329224 */ /* 0x000fe400078e0006 */
[----:B------:R-:W-:-:S02]  /*27810*/  @!P1 IMAD.MOV.U32 R51, RZ, RZ, R7 ;  /* 0x000000ffff339224 */ /* 0x000fc400078e0007 */
[----:B------:R-:W-:Y:S02]  /*27820*/  IMAD.MOV.U32 R13, RZ, RZ, R32 ;  /* 0x000000ffff0d7224 */ /* 0x000fe400078e0020 */
[----:B------:R-:W-:Y:S02]  /*27830*/  IMAD.MOV.U32 R4, RZ, RZ, R44 ;  /* 0x000000ffff047224 */ /* 0x000fe400078e002c */
[----:B------:R-:W-:Y:S02]  /*27840*/  IMAD.MOV.U32 R5, RZ, RZ, R45 ;  /* 0x000000ffff057224 */ /* 0x000fe400078e002d */
[----:B------:R-:W-:Y:S02]  /*27850*/  IMAD.MOV.U32 R6, RZ, RZ, R50 ;  /* 0x000000ffff067224 */ /* 0x000fe400078e0032 */
[----:B------:R-:W-:Y:S01]  /*27860*/  IMAD.MOV.U32 R7, RZ, RZ, R51 ;  /* 0x000000ffff077224 */ /* 0x000fe200078e0033 */
[----:B------:R-:W-:Y:S01]  /*27870*/  PRMT R67, R67, 0x5410, R5 ;  /* 0x0000541043437816 */ /* 0x000fe20000000005 */
[----:B------:R-:W-:Y:S01]  /*27880*/  IMAD.MOV.U32 R0, RZ, RZ, R14 ;  /* 0x000000ffff007224 */ /* 0x000fe200078e000e */
[----:B------:R-:W-:-:S07]  /*27890*/  PRMT R66, R6, 0x5410, R4 ;  /* 0x0000541006427816 */ /* 0x000fce0000000004 */
[----:B------:R-:W-:Y:S05]  /*278a0*/  WARPSYNC.COLLECTIVE R15, `(.L_x_1975) ;  /* 0x000000000f087348 */ /* 0x000fea0003c00000 */
[----:B------:R0:W1:Y:S02]  /*278b0*/  SHFL.IDX P6, R14, R13, R12, R11 ;  /* 0x0000000c0d0e7389 */ /* 0x00006400000c000b */
[----:B01----:R-:W-:Y:S01]  /*278c0*/  ENDCOLLECTIVE ;  /* 0x000000000000791b */ /* 0x003fe20003800000 */
.L_x_1975:
[----:B------:R-:W-:Y:S01]  /*278d0*/  PRMT R64, R7, 0x7610, R64 ;  /* 0x0000761007407816 */ /* 0x000fe20000000040 */
[----:B------:R-:W-:Y:S02]  /*278e0*/  IMAD.MOV.U32 R13, RZ, RZ, R33 ;  /* 0x000000ffff0d7224 */ /* 0x000fe400078e0021 */
[----:B------:R-:W-:-:S07]  /*278f0*/  IMAD.MOV.U32 R8, RZ, RZ, R14 ;  /* 0x000000ffff087224 */ /* 0x000fce00078e000e */
[----:B------:R-:W-:Y:S05]  /*27900*/  WARPSYNC.COLLECTIVE R15, `(.L_x_1976) ;  /* 0x000000000f087348 */ /* 0x000fea0003c00000 */
[----:B------:R0:W1:Y:S02]  /*27910*/  SHFL.IDX P6, R14, R13, R12, R11 ;  /* 0x0000000c0d0e7389 */ /* 0x00006400000c000b */
[----:B01----:R-:W-:Y:S01]  /*27920*/  ENDCOLLECTIVE ;  /* 0x000000000000791b */ /* 0x003fe20003800000 */
.L_x_1976:
[----:B------:R-:W-:Y:S02]  /*27930*/  IMAD.MOV.U32 R13, RZ, RZ, R34 ;  /* 0x000000ffff0d7224 */ /* 0x000fe400078e0022 */
[----:B------:R-:W-:-:S07]  /*27940*/  IMAD.MOV.U32 R9, RZ, RZ, R14 ;  /* 0x000000ffff097224 */ /* 0x000fce00078e000e */
[----:B------:R-:W-:Y:S05]  /*27950*/  WARPSYNC.COLLECTIVE R15, `(.L_x_1977) ;  /* 0x000000000f087348 */ /* 0x000fea0003c00000 */
[----:B------:R0:W1:Y:S02]  /*27960*/  SHFL.IDX P6, R14, R13, R12, R11 ;  /* 0x0000000c0d0e7389 */ /* 0x00006400000c000b */
[----:B01----:R-:W-:Y:S01]  /*27970*/  ENDCOLLECTIVE ;  /* 0x000000000000791b */ /* 0x003fe20003800000 */
.L_x_1977:
[----:B------:R-:W-:Y:S05]  /*27980*/  BRA `(.L_x_1978) ;  /* 0xfffffe4c00c47947 */ /* 0x000fea000383ffff */
.L_x_1645:
[----:B------:R-:W-:Y:S01]  /*27990*/  BSSY B1, `(.L_x_1979) ;  /* 0x0000008000017945 */ /* 0x000fe20003800000 */
[----:B------:R-:W-:Y:S02]  /*279a0*/  IMAD.MOV.U32 R13, RZ, RZ, R35 ;  /* 0x000000ffff0d7224 */ /* 0x000fe400078e0023 */
[----:B------:R-:W-:Y:S02]  /*279b0*/  IMAD.MOV.U32 R12, RZ, RZ, 0x2 ;  /* 0x00000002ff0c7424 */ /* 0x000fe400078e00ff */
[----:B------:R-:W-:Y:S02]  /*279c0*/  IMAD.MOV.U32 R11, RZ, RZ, 0x181f ;  /* 0x0000181fff0b7424 */ /* 0x000fe400078e00ff */
[----:B-1----:R-:W-:-:S07]  /*279d0*/  IMAD.MOV.U32 R15, RZ, RZ, -0x1 ;  /* 0xffffffffff0f7424 */ /* 0x002fce00078e00ff */
[----:B------:R-:W-:Y:S05]  /*279e0*/  WARPSYNC.COLLECTIVE R15, `(.L_x_1980) ;  /* 0x000000000f087348 */ /* 0x000fea0003c00000 */
[----:B------:R0:W1:Y:S02]  /*279f0*/  SHFL.IDX P6, R14, R13, R12, R11 ;  /* 0x0000000c0d0e7389 */ /* 0x00006400000c000b */
[----:B01----:R-:W-:Y:S01]  /*27a00*/  ENDCOLLECTIVE ;  /* 0x000000000000791b */ /* 0x003fe20003800000 */
.L_x_1980:
[----:B------:R-:W-:Y:S05]  /*27a10*/  BSYNC B1 ;  /* 0x0000000000017941 */ /* 0x000fea0003800000 */
.L_x_1979:
[----:B------:R-:W-:Y:S02]  /*27a20*/  IMAD.MOV.U32 R13, RZ, RZ, R32 ;  /* 0x000000ffff0d7224 */ /* 0x000fe400078e0020 */
[----:B------:R-:W-:Y:S02]  /*27a30*/  IMAD.MOV.U32 R12, RZ, RZ, 0x2 ;  /* 0x00000002ff0c7424 */ /* 0x000fe400078e00ff */
[----:B------:R-:W-:Y:S02]  /*27a40*/  IMAD.MOV.U32 R11, RZ, RZ, 0x181f ;  /* 0x0000181fff0b7424 */ /* 0x000fe400078e00ff */
[----:B------:R-:W-:Y:S02]  /*27a50*/  IMAD.MOV.U32 R15, RZ, RZ, -0x1 ;  /* 0xffffffffff0f7424 */ /* 0x000fe400078e00ff */
[----:B------:R-:W-:Y:S02]  /*27a60*/  IMAD.MOV.U32 R0, RZ, RZ, R14 ;  /* 0x000000ffff007224 */ /* 0x000fe400078e000e */
[----:B------:R-:W-:-:S07]  /*27a70*/  VIADD R10, R56, 0x40 ;  /* 0x00000040380a7836 */ /* 0x000fce0000000000 */
[----:B------:R-:W-:Y:S05]  /*27a80*/  WARPSYNC.COLLECTIVE R15, `(.L_x_1981) ;  /* 0x000000000f087348 */ /* 0x000fea0003c00000 */
[----:B------:R0:W1:Y:S02]  /*27a90*/  SHFL.IDX P6, R14, R13, R12, R11 ;  /* 0x0000000c0d0e7389 */ /* 0x00006400000c000b */
[----:B01----:R-:W-:Y:S01]  /*27aa0*/  ENDCOLLECTIVE ;  /* 0x000000000000791b */ /* 0x003fe20003800000 */
.L_x_1981:
[----:B------:R-:W-:Y:S01]  /*27ab0*/  ISETP.GE.OR P1, PT, R10, R3, P0 ;  /* 0x000000030a00720c */ /* 0x000fe20000726670 */
[----:B------:R-:W-:-:S12]  /*27ac0*/  IMAD.MOV.U32 R13, RZ, RZ, R33 ;  /* 0x000000ffff0d7224 */ /* 0x000fd800078e0021 */
[C---:B------:R-:W-:Y:S01]  /*27ad0*/  @!P1 IMAD.SHL.U32 R21, R16.reuse, 0x2, RZ ;  /* 0x0000000210159824 */ /* 0x040fe200078e00ff */
[----:B------:R-:W-:Y:S02]  /*27ae0*/  @!P1 SHF.L.U64.HI R29, R16, 0x1, R17 ;  /* 0x00000001101d9819 */ /* 0x000fe40000010211 */
[----:B------:R-:W-:-:S07]  /*27af0*/  MOV R8, R14 ;  /* 0x0000000e00087202 */ /* 0x000fce0000000f00 */
[----:B------:R-:W-:Y:S05]  /*27b00*/  WARPSYNC.COLLECTIVE R15, `(.L_x_1982) ;  /* 0x000000000f087348 */ /* 0x000fea0003c00000 */
[----:B------:R0:W1:Y:S02]  /*27b10*/  SHFL.IDX P6, R14, R13, R12, R11 ;  /* 0x0000000c0d0e7389 */ /* 0x00006400000c000b */
[----:B01----:R-:W-:Y:S01]  /*27b20*/  ENDCOLLECTIVE ;  /* 0x000000000000791b */ /* 0x003fe20003800000 */
.L_x_1982:
[----:B------:R-:W-:-:S05]  /*27b30*/  @!P1 IADD3 R8, P2, R8, R21, RZ ;  /* 0x0000001508089210 */ /* 0x000fca0007f5e0ff */
[----:B------:R-:W-:Y:S02]  /*27b40*/  @!P1 IMAD.X R9, R0, 0x1, R29, P2 ;  /* 0x0000000100099824 */ /* 0x000fe400010e061d */
[----:B------:R-:W-:Y:S02]  /*27b50*/  IMAD.MOV.U32 R13, RZ, RZ, R34 ;  /* 0x000000ffff0d7224 */ /* 0x000fe400078e0022 */
[----:B------:R-:W-:-:S07]  /*27b60*/  IMAD.MOV.U32 R20, RZ, RZ, R14 ;  /* 0x000000ffff147224 */ /* 0x000fce00078e000e */
[----:B------:R-:W-:Y:S05]  /*27b70*/  WARPSYNC.COLLECTIVE R15, `(.L_x_1983) ;  /* 0x000000000f087348 */ /* 0x000fea0003c00000 */
[----:B------:R0:W1:Y:S02]  /*27b80*/  SHFL.IDX P6, R14, R13, R12, R11 ;  /* 0x0000000c0d0e7389 */ /* 0x00006400000c000b */
[----:B01----:R-:W-:Y:S01]  /*27b90*/  ENDCOLLECTIVE ;  /* 0x000000000000791b */ /* 0x003fe20003800000 */
.L_x_1983:
[----:B------:R-:W2:Y:S01]  /*27ba0*/  @!P1 LD.E.128 R8, desc[UR42][R8.64] ;  /* 0x0000002a08089980 */ /* 0x000ea2000c101d00 */
[----:B------:R-:W-:-:S05]  /*27bb0*/  @!P1 IADD3 R28, P2, R14, R21, RZ ;  /* 0x000000150e1c9210 */ /* 0x000fca0007f5e0ff */
[----:B------:R-:W-:-:S06]  /*27bc0*/  @!P1 IMAD.X R29, R20, 0x1, R29, P2 ;  /* 0x00000001141d9824 */ /* 0x000fcc00010e061d */
[----:B------:R-:W5:Y:S01]  /*27bd0*/  @!P1 LD.E.128 R28, desc[UR42][R28.64] ;  /* 0x0000002a1c1c9980 */ /* 0x000f62000c101d00 */
[----:B------:R-:W-:Y:S02]  /*27be0*/  CS2R R20, SRZ ;  /* 0x0000000000147805 */ /* 0x000fe4000001ff00 */
[----:B------:R-:W-:Y:S01]  /*27bf0*/  CS2R R38, SRZ ;  /* 0x0000000000267805 */ /* 0x000fe2000001ff00 */
[----:B------:R-:W-:Y:S01]  /*27c00*/  IMAD.MOV.U32 R13, RZ, RZ, R35 ;  /* 0x000000ffff0d7224 */ /* 0x000fe200078e0023 */
[----:B------:R-:W-:Y:S02]  /*27c10*/  CS2R R40, SRZ ;  /* 0x0000000000287805 */ /* 0x000fe4000001ff00 */
[----:B------:R-:W-:Y:S01]  /*27c20*/  CS2R R42, SRZ ;  /* 0x00000000002a7805 */ /* 0x000fe2000001ff00 */
[----:B--2---:R-:W-:Y:S02]  /*27c30*/  @!P1 IMAD.MOV.U32 R20, RZ, RZ, R8 ;  /* 0x000000ffff149224 */ /* 0x004fe400078e0008 */
[----:B------:R-:W-:-:S02]  /*27c40*/  @!P1 IMAD.MOV.U32 R21, RZ, RZ, R9 ;  /* 0x000000ffff159224 */ /* 0x000fc400078e0009 */
[----:B------:R-:W-:Y:S02]  /*27c50*/  IMAD.MOV.U32 R0, RZ, RZ, R20 ;  /* 0x000000ffff007224 */ /* 0x000fe400078e0014 */
[----:B------:R-:W-:Y:S02]  /*27c60*/  IMAD.MOV.U32 R12, RZ, RZ, R21 ;  /* 0x000000ffff0c7224 */ /* 0x000fe400078e0015 */
[----:B------:R-:W-:Y:S02]  /*27c70*/  @!P1 IMAD.MOV.U32 R39, RZ, RZ, R11 ;  /* 0x000000ffff279224 */ /* 0x000fe400078e000b */
[----:B------:R-:W-:Y:S01]  /*27c80*/  IMAD.MOV.U32 R11, RZ, RZ, 0x181f ;  /* 0x0000181fff0b7424 */ /* 0x000fe200078e00ff */
[----:B------:R-:W-:Y:S01]  /*27c90*/  PRMT R59, R0, 0x5410, R12 ;  /* 0x00005410003b7816 */ /* 0x000fe2000000000c */
[----:B------:R-:W-:Y:S02]  /*27ca0*/  IMAD.MOV.U32 R12, RZ, RZ, 0x3 ;  /* 0x00000003ff0c7424 */ /* 0x000fe400078e00ff */
[----:B------:R-:W-:-:S02]  /*27cb0*/  @!P1 IMAD.MOV.U32 R38, RZ, RZ, R10 ;  /* 0x000000ffff269224 */ /* 0x000fc400078e000a */
[----:B------:R-:W-:-:S07]  /*27cc0*/  IMAD.MOV.U32 R9, RZ, RZ, R39 ;  /* 0x000000ffff097224 */ /* 0x000fce00078e0027 */
[----:B-----5:R-:W-:Y:S05]  /*27cd0*/  WARPSYNC.COLLECTIVE R15, `(.L_x_1984) ;  /* 0x000000000f087348 */ /* 0x020fea0003c00000 */
[----:B------:R0:W1:Y:S02]  /*27ce0*/  SHFL.IDX P6, R14, R13, R12, R11 ;  /* 0x0000000c0d0e7389 */ /* 0x00006400000c000b */
[----:B01---5:R-:W-:Y:S01]  /*27cf0*/  ENDCOLLECTIVE ;  /* 0x000000000000791b */ /* 0x023fe20003800000 */
.L_x_1984:
[----:B------:R-:W-:Y:S02]  /*27d00*/  IMAD.MOV.U32 R8, RZ, RZ, R38 ;  /* 0x000000ffff087224 */ /* 0x000fe400078e0026 */
[----:B------:R-:W-:Y:S02]  /*27d10*/  @!P1 IMAD.MOV.U32 R40, RZ, RZ, R28 ;  /* 0x000000ffff289224 */ /* 0x000fe400078e001c */
[----:B------:R-:W-:Y:S01]  /*27d20*/  @!P1 IMAD.MOV.U32 R41, RZ, RZ, R29 ;  /* 0x000000ffff299224 */ /* 0x000fe200078e001d */
[----:B------:R-:W-:Y:S01]  /*27d30*/  PRMT R52, R8, 0x5410, R9 ;  /* 0x0000541008347816 */ /* 0x000fe20000000009 */
[----:B------:R-:W-:Y:S02]  /*27d40*/  @!P1 IMAD.MOV.U32 R42, RZ, RZ, R30 ;  /* 0x000000ffff2a9224 */ /* 0x000fe400078e001e */
[----:B------:R-:W-:Y:S02]  /*27d50*/  @!P1 IMAD.MOV.U32 R43, RZ, RZ, R31 ;  /* 0x000000ffff2b9224 */ /* 0x000fe400078e001f */
[----:B------:R-:W-:-:S02]  /*27d60*/  IMAD.MOV.U32 R8, RZ, RZ, R40 ;  /* 0x000000ffff087224 */ /* 0x000fc400078e0028 */
[----:B------:R-:W-:Y:S02]  /*27d70*/  IMAD.MOV.U32 R13, RZ, RZ, R32 ;  /* 0x000000ffff0d7224 */ /* 0x000fe400078e0020 */
[----:B------:R-:W-:Y:S02]  /*27d80*/  IMAD.MOV.U32 R9, RZ, RZ, R41 ;  /* 0x000000ffff097224 */ /* 0x000fe400078e0029 */
[----:B------:R-:W-:-:S03]  /*27d90*/  IMAD.MOV.U32 R10, RZ, RZ, R42 ;  /* 0x000000ffff0a7224 */ /* 0x000fc600078e002a */
[----:B------:R-:W-:Y:S02]  /*27da0*/  PRMT R62, R8, 0x5410, R9 ;  /* 0x00005410083e7816 */ /* 0x000fe40000000009 */
[----:B------:R-:W-:Y:S01]  /*27db0*/  CS2R R8, SRZ ;  /* 0x0000000000087805 */ /* 0x000fe2000001ff00 */
[----:B------:R-:W-:-:S07]  /*27dc0*/  IMAD.MOV.U32 R0, RZ, RZ, R14 ;  /* 0x000000ffff007224 */ /* 0x000fce00078e000e */
[----:B------:R-:W-:Y:S05]  /*27dd0*/  WARPSYNC.COLLECTIVE R15, `(.L_x_1985) ;  /* 0x000000000f087348 */ /* 0x000fea0003c00000 */
[----:B------:R0:W1:Y:S02]  /*27de0*/  SHFL.IDX P6, R14, R13, R12, R11 ;  /* 0x0000000c0d0e7389 */ /* 0x00006400000c000b */
[----:B01----:R-:W-:Y:S01]  /*27df0*/  ENDCOLLECTIVE ;  /* 0x000000000000791b */ /* 0x003fe20003800000 */
.L_x_1985:
[----:B------:R-:W-:Y:S02]  /*27e00*/  IMAD.MOV.U32 R13, RZ, RZ, R33 ;  /* 0x000000ffff0d7224 */ /* 0x000fe400078e0021 */
[----:B------:R-:W-:-:S07]  /*27e10*/  IMAD.MOV.U32 R32, RZ, RZ, R14 ;  /* 0x000000ffff207224 */ /* 0x000fce00078e000e */
[----:B------:R-:W-:Y:S05]  /*27e20*/  WARPSYNC.COLLECTIVE R15, `(.L_x_1986) ;  /* 0x000000000f087348 */ /* 0x000fea0003c00000 */
[----:B------:R0:W1:Y:S02]  /*27e30*/  SHFL.IDX P6, R14, R13, R12, R11 ;  /* 0x0000000c0d0e7389 */ /* 0x00006400000c000b */
[----:B01----:R-:W-:Y:S01]  /*27e40*/  ENDCOLLECTIVE ;  /* 0x000000000000791b */ /* 0x003fe20003800000 */
.L_x_1986:
[----:B------:R-:W-:Y:S02]  /*27e50*/  IMAD.MOV.U32 R13, RZ, RZ, R34 ;  /* 0x000000ffff0d7224 */ /* 0x000fe400078e0022 */
[----:B------:R-:W-:-:S07]  /*27e60*/  IMAD.MOV.U32 R33, RZ, RZ, R14 ;  /* 0x000000ffff217224 */ /* 0x000fce00078e000e */
[----:B------:R-:W-:Y:S05]  /*27e70*/  WARPSYNC.COLLECTIVE R15, `(.L_x_1987) ;  /* 0x000000000f087348 */ /* 0x000fea0003c00000 */
[----:B------:R0:W1:Y:S02]  /*27e80*/  SHFL.IDX P6, R14, R13, R12, R11 ;  /* 0x0000000c0d0e7389 */ /* 0x00006400000c000b */
[----:B01----:R-:W-:Y:S01]  /*27e90*/  ENDCOLLECTIVE ;  /* 0x000000000000791b */ /* 0x003fe20003800000 */
.L_x_1987:
[----:B------:R-:W-:-:S05]  /*27ea0*/  IMAD.MOV.U32 R11, RZ, RZ, R43 ;  /* 0x000000ffff0b7224 */ /* 0x000fca00078e002b */
[----:B------:R-:W-:Y:S01]  /*27eb0*/  PRMT R63, R10, 0x5410, R11 ;  /* 0x000054100a3f7816 */ /* 0x000fe2000000000b */
[----:B------:R-:W-:Y:S01]  /*27ec0*/  IMAD.MOV.U32 R34, RZ, RZ, R14 ;  /* 0x000000ffff227224 */ /* 0x000fe200078e000e */
[----:B------:R-:W-:Y:S06]  /*27ed0*/  BRA `(.L_x_1988) ;  /* 0xfffffe4c00a47947 */ /* 0x000fec000383ffff */
.L_x_1649:
[----:B0-----:R0:W1:Y:S02]  /*27ee0*/  SYNCS.PHASECHK.TRANS64.TRYWAIT P4, [R2+URZ+0x28800], R29 ;  /* 0x0288001d020075a7 */ /* 0x001064000808017f */
[----:B-1----:R-:W-:Y:S05]  /*27ef0*/  @!P4 NANOSLEEP.SYNCS 0x989680 ;  /* 0x009896800000c95d */ /* 0x002fea0003900000 */
[----:B------:R-:W1:Y:S02]  /*27f00*/  @!P4 SYNCS.PHASECHK.TRANS64 P4, [R2+URZ+0x28800], R29 ;  /* 0x0288001d0200c5a7 */ /* 0x000e64000808007f */
[----:B-1----:R-:W-:Y:S05]  /*27f10*/  @!P4 BRA `(.L_x_1649) ;  /* 0xfffffffc00f0c947 */ /* 0x002fea000383ffff */
[----:B------:R-:W-:Y:S05]  /*27f20*/  BRA `(.L_x_1989) ;  /* 0xfffffe50003c7947 */ /* 0x000fea000383ffff */
.L_x_1659:
[----:B-1----:R1:W2:Y:S02]  /*27f30*/  SYNCS.PHASECHK.TRANS64.TRYWAIT P2, [R3+URZ+0x28830], R0 ;  /* 0x02883000030075a7 */ /* 0x0022a4000804017f */
[----:B--2---:R-:W-:Y:S05]  /*27f40*/  @!P2 NANOSLEEP.SYNCS 0x989680 ;  /* 0x009896800000a95d */ /* 0x004fea0003900000 */
[----:B------:R-:W2:Y:S02]  /*27f50*/  @!P2 SYNCS.PHASECHK.TRANS64 P2, [R3+URZ+0x28830], R0 ;  /* 0x028830000300a5a7 */ /* 0x000ea4000804007f */
[----:B--2---:R-:W-:Y:S05]  /*27f60*/  @!P2 BRA `(.L_x_1659) ;  /* 0xfffffffc00f0a947 */ /* 0x004fea000383ffff */
[----:B------:R-:W-:Y:S05]  /*27f70*/  BRA `(.L_x_1658) ;  /* 0xfffffe6800b87947 */ /* 0x000fea000383ffff */
.L_x_1677:
[----:B-1----:R1:W2:Y:S02]  /*27f80*/  SYNCS.PHASECHK.TRANS64.TRYWAIT P5, [R11+URZ+0x28830], R6 ;  /* 0x028830060b0075a7 */ /* 0x0022a400080a017f */
[----:B--2---:R-:W-:Y:S05]  /*27f90*/  @!P5 NANOSLEEP.SYNCS 0x989680 ;  /* 0x009896800000d95d */ /* 0x004fea0003900000 */
[----:B------:R-:W2:Y:S02]  /*27fa0*/  @!P5 SYNCS.PHASECHK.TRANS64 P5, [R11+URZ+0x28830], R6 ;  /* 0x028830060b00d5a7 */ /* 0x000ea400080a007f */
[----:B--2---:R-:W-:Y:S05]  /*27fb0*/  @!P5 BRA `(.L_x_1677) ;  /* 0xfffffffc00f0d947 */ /* 0x004fea000383ffff */
[----:B------:R-:W-:Y:S05]  /*27fc0*/  BRA `(.L_x_1676) ;  /* 0xfffffe9c008c7947 */ /* 0x000fea000383ffff */
.L_x_1681:
[----:B-1----:R1:W2:Y:S02]  /*27fd0*/  SYNCS.PHASECHK.TRANS64.TRYWAIT P4, [R10+URZ+0x28850], R6 ;  /* 0x028850060a0075a7 */ /* 0x0022a4000808017f */
[----:B--2---:R-:W-:Y:S05]  /*27fe0*/  @!P4 NANOSLEEP.SYNCS 0x989680 ;  /* 0x009896800000c95d */ /* 0x004fea0003900000 */
[----:B------:R-:W2:Y:S02]  /*27ff0*/  @!P4 SYNCS.PHASECHK.TRANS64 P4, [R10+URZ+0x28850], R6 ;  /* 0x028850060a00c5a7 */ /* 0x000ea4000808007f */
[----:B--2---:R-:W-:Y:S05]  /*28000*/  @!P4 BRA `(.L_x_1681) ;  /* 0xfffffffc00f0c947 */ /* 0x004fea000383ffff */
[----:B------:R-:W-:Y:S05]  /*28010*/  BRA `(.L_x_1678) ;  /* 0xfffffea0008c7947 */ /* 0x000fea000383ffff */
.L_x_1700:
[----:B-1----:R1:W2:Y:S02]  /*28020*/  SYNCS.PHASECHK.TRANS64.TRYWAIT P3, [R0+URZ+0x28830], R11 ;  /* 0x0288300b000075a7 */ /* 0x0022a4000806017f */
[----:B--2---:R-:W-:Y:S05]  /*28030*/  @!P3 NANOSLEEP.SYNCS 0x989680 ;  /* 0x009896800000b95d */ /* 0x004fea0003900000 */
[----:B------:R-:W2:Y:S02]  /*28040*/  @!P3 SYNCS.PHASECHK.TRANS64 P3, [R0+URZ+0x28830], R11 ;  /* 0x0288300b0000b5a7 */ /* 0x000ea4000806007f */
[----:B--2---:R-:W-:Y:S05]  /*28050*/  @!P3 BRA `(.L_x_1700) ;  /* 0xfffffffc00f0b947 */ /* 0x004fea000383ffff */
[----:B------:R-:W-:Y:S05]  /*28060*/  BRA `(.L_x_1699) ;  /* 0xfffffed000987947 */ /* 0x000fea000383ffff */
.L_x_1704:
[----:B-1----:R1:W2:Y:S02]  /*28070*/  SYNCS.PHASECHK.TRANS64.TRYWAIT P2, [R8+URZ+0x28850], R0 ;  /* 0x02885000080075a7 */ /* 0x0022a4000804017f */
[----:B--2---:R-:W-:Y:S05]  /*28080*/  @!P2 NANOSLEEP.SYNCS 0x989680 ;  /* 0x009896800000a95d */ /* 0x004fea0003900000 */
[----:B------:R-:W2:Y:S02]  /*28090*/  @!P2 SYNCS.PHASECHK.TRANS64 P2, [R8+URZ+0x28850], R0 ;  /* 0x028850000800a5a7 */ /* 0x000ea4000804007f */
[----:B--2---:R-:W-:Y:S05]  /*280a0*/  @!P2 BRA `(.L_x_1704) ;  /* 0xfffffffc00f0a947 */ /* 0x004fea000383ffff */
[----:B------:R-:W-:Y:S05]  /*280b0*/  BRA `(.L_x_1701) ;  /* 0xfffffed400987947 */ /* 0x000fea000383ffff */
.L_x_1711:
[----:B-1----:R1:W2:Y:S02]  /*280c0*/  SYNCS.PHASECHK.TRANS64.TRYWAIT P3, [R0+URZ+0x28830], R11 ;  /* 0x0288300b000075a7 */ /* 0x0022a4000806017f */
[----:B--2---:R-:W-:Y:S05]  /*280d0*/  @!P3 NANOSLEEP.SYNCS 0x989680 ;  /* 0x009896800000b95d */ /* 0x004fea0003900000 */
[----:B------:R-:W2:Y:S02]  /*280e0*/  @!P3 SYNCS.PHASECHK.TRANS64 P3, [R0+URZ+0x28830], R11 ;  /* 0x0288300b0000b5a7 */ /* 0x000ea4000806007f */
[----:B--2---:R-:W-:Y:S05]  /*280f0*/  @!P3 BRA `(.L_x_1711) ;  /* 0xfffffffc00f0b947 */ /* 0x004fea000383ffff */
[----:B------:R-:W-:Y:S05]  /*28100*/  BRA `(.L_x_1710) ;  /* 0xfffffef000ec7947 */ /* 0x000fea000383ffff */
.L_x_1715:
[----:B-1----:R1:W2:Y:S02]  /*28110*/  SYNCS.PHASECHK.TRANS64.TRYWAIT P2, [R8+URZ+0x28850], R0 ;  /* 0x02885000080075a7 */ /* 0x0022a4000804017f */
[----:B--2---:R-:W-:Y:S05]  /*28120*/  @!P2 NANOSLEEP.SYNCS 0x989680 ;  /* 0x009896800000a95d */ /* 0x004fea0003900000 */
[----:B------:R-:W2:Y:S02]  /*28130*/  @!P2 SYNCS.PHASECHK.TRANS64 P2, [R8+URZ+0x28850], R0 ;  /* 0x028850000800a5a7 */ /* 0x000ea4000804007f */
[----:B--2---:R-:W-:Y:S05]  /*28140*/  @!P2 BRA `(.L_x_1715) ;  /* 0xfffffffc00f0a947 */ /* 0x004fea000383ffff */
[----:B------:R-:W-:Y:S05]  /*28150*/  BRA `(.L_x_1712) ;  /* 0xfffffef400ec7947 */ /* 0x000fea000383ffff */
.L_x_1728:
[----:B-1----:R1:W2:Y:S02]  /*28160*/  SYNCS.PHASECHK.TRANS64.TRYWAIT P0, [R13+URZ+0x28850], R4 ;  /* 0x028850040d0075a7 */ /* 0x0022a4000800017f */
[----:B--2---:R-:W-:Y:S05]  /*28170*/  @!P0 NANOSLEEP.SYNCS 0x989680 ;  /* 0x009896800000895d */ /* 0x004fea0003900000 */
[----:B------:R-:W2:Y:S02]  /*28180*/  @!P0 SYNCS.PHASECHK.TRANS64 P0, [R13+URZ+0x28850], R4 ;  /* 0x028850040d0085a7 */ /* 0x000ea4000800007f */
[----:B--2---:R-:W-:Y:S05]  /*28190*/  @!P0 BRA `(.L_x_1728) ;  /* 0xfffffffc00f08947 */ /* 0x004fea000383ffff */
[----:B------:R-:W-:Y:S05]  /*281a0*/  BRA `(.L_x_1727) ;  /* 0xffffff2400347947 */ /* 0x000fea000383ffff */
.L_x_1733:
[----:B------:R-:W-:Y:S01]  /*281b0*/  IMAD.MOV.U32 R13, RZ, RZ, R8 ;  /* 0x000000ffff0d7224 */ /* 0x000fe200078e0008 */
[----:B------:R-:W-:Y:S01]  /*281c0*/  MOV R12, RZ ;  /* 0x000000ff000c7202 */ /* 0x000fe20000000f00 */
[----:B------:R-:W-:Y:S02]  /*281d0*/  IMAD.MOV.U32 R11, RZ, RZ, 0x181f ;  /* 0x0000181fff0b7424 */ /* 0x000fe400078e00ff */
[----:B------:R-:W-:-:S07]  /*281e0*/  IMAD.MOV.U32 R15, RZ, RZ, -0x1 ;  /* 0xffffffffff0f7424 */ /* 0x000fce00078e00ff */
[----:B-----5:R-:W-:Y:S05]  /*281f0*/  WARPSYNC.COLLECTIVE R15, `(.L_x_1990) ;  /* 0x000000000f087348 */ /* 0x020fea0003c00000 */
[----:B------:R0:W1:Y:S02]  /*28200*/  SHFL.IDX P6, R14, R13, R12, R11 ;  /* 0x0000000c0d0e7389 */ /* 0x00006400000c000b */
[----:B01---5:R-:W-:Y:S01]  /*28210*/  ENDCOLLECTIVE ;  /* 0x000000000000791b */ /* 0x023fe20003800000 */
.L_x_1990:
[----:B------:R-:W-:Y:S02]  /*28220*/  IMAD.MOV.U32 R13, RZ, RZ, R0 ;  /* 0x000000ffff0d7224 */ /* 0x000fe400078e0000 */
[----:B------:R-:W-:-:S07]  /*28230*/  IMAD.MOV.U32 R3, RZ, RZ, R14 ;  /* 0x000000ffff037224 */ /* 0x000fce00078e000e */
[----:B------:R-:W-:Y:S05]  /*28240*/  WARPSYNC.COLLECTIVE R15, `(.L_x_1991) ;  /* 0x000000000f087348 */ /* 0x000fea0003c00000 */
[----:B------:R0:W1:Y:S02]  /*28250*/  SHFL.IDX P6, R14, R13, R12, R11 ;  /* 0x0000000c0d0e7389 */ /* 0x00006400000c000b */
[----:B01----:R-:W-:Y:S01]  /*28260*/  ENDCOLLECTIVE ;  /* 0x000000000000791b */ /* 0x003fe20003800000 */
.L_x_1991:
[----:B------:R-:W-:Y:S05]  /*28270*/  BRA `(.L_x_1992) ;  /* 0xffffff4000047947 */ /* 0x000fea000383ffff */
.L_x_1736:
[----:B------:R-:W-:Y:S01]  /*28280*/  BSSY B1, `(.L_x_1993) ;  /* 0x0000008000017945 */ /* 0x000fe20003800000 */
[----:B------:R-:W-:Y:S02]  /*28290*/  IMAD.MOV.U32 R13, RZ, RZ, R8 ;  /* 0x000000ffff0d7224 */ /* 0x000fe400078e0008 */
[----:B------:R-:W-:Y:S02]  /*282a0*/  IMAD.MOV.U32 R12, RZ, RZ, 0x1 ;  /* 0x00000001ff0c7424 */ /* 0x000fe400078e00ff */
[----:B---3--:R-:W-:Y:S02]  /*282b0*/  IMAD.MOV.U32 R11, RZ, RZ, 0x181f ;  /* 0x0000181fff0b7424 */ /* 0x008fe400078e00ff */
[----:B------:R-:W-:-:S07]  /*282c0*/  IMAD.MOV.U32 R15, RZ, RZ, -0x1 ;  /* 0xffffffffff0f7424 */ /* 0x000fce00078e00ff */
[----:B012--5:R-:W-:Y:S05]  /*282d0*/  WARPSYNC.COLLECTIVE R15, `(.L_x_1994) ;  /* 0x000000000f087348 */ /* 0x027fea0003c00000 */
[----:B--2---:R2:W3:Y:S02]  /*282e0*/  SHFL.IDX P6, R14, R13, R12, R11 ;  /* 0x0000000c0d0e7389 */ /* 0x0044e400000c000b */
[----:B0123-5:R-:W-:Y:S01]  /*282f0*/  ENDCOLLECTIVE ;  /* 0x000000000000791b */ /* 0x02ffe20003800000 */
.L_x_1994:
[----:B------:R-:W-:Y:S05]  /*28300*/  BSYNC B1 ;  /* 0x0000000000017941 */ /* 0x000fea0003800000 */
.L_x_1993:
        /* <DEDUP_REMOVED lines=8> */
.L_x_1995:
[----:B------:R-:W-:Y:S05]  /*28390*/  BRA `(.L_x_1996) ;  /* 0xffffff4000007947 */ /* 0x000fea000383ffff */
.L_x_1739:
        /* <DEDUP_REMOVED lines=8> */
.L_x_1998:
[----:B------:R-:W-:Y:S05]  /*28420*/  BSYNC B1 ;  /* 0x0000000000017941 */ /* 0x000fea0003800000 */
.L_x_1997:
        /* <DEDUP_REMOVED lines=8> */
.L_x_1999:
[----:B------:R-:W-:Y:S05]  /*284b0*/  BRA `(.L_x_2000) ;  /* 0xffffff4000007947 */ /* 0x000fea000383ffff */
.L_x_1742:
        /* <DEDUP_REMOVED lines=8> */
.L_x_2002:
[----:B------:R-:W-:Y:S05]  /*28540*/  BSYNC B1 ;  /* 0x0000000000017941 */ /* 0x000fea0003800000 */
.L_x_2001:
        /* <DEDUP_REMOVED lines=8> */
.L_x_2003:
[----:B------:R-:W-:Y:S05]  /*285d0*/  BRA `(.L_x_2004) ;  /* 0xffffff4000007947 */ /* 0x000fea000383ffff */
.L_x_1744:
[----:B------:R-:W-:Y:S01]  /*285e0*/  IMAD.MOV.U32 R13, RZ, RZ, R4 ;  /* 0x000000ffff0d7224 */ /* 0x000fe200078e0004 */
[----:B------:R-:W-:Y:S01]  /*285f0*/  MOV R15, 0xffffffff ;  /* 0xffffffff000f7802 */ /* 0x000fe20000000f00 */
[----:B------:R-:W-:Y:S02]  /*28600*/  IMAD.MOV.U32 R12, RZ, RZ, RZ ;  /* 0x000000ffff0c7224 */ /* 0x000fe400078e00ff */
[----:B------:R-:W-:-:S07]  /*28610*/  IMAD.MOV.U32 R11, RZ, RZ, 0x1c1f ;  /* 0x00001c1fff0b7424 */ /* 0x000fce00078e00ff */
[----:B------:R-:W-:Y:S05]  /*28620*/  WARPSYNC.COLLECTIVE R15, `(.L_x_2005) ;  /* 0x000000000f087348 */ /* 0x000fea0003c00000 */
[----:B------:R0:W1:Y:S02]  /*28630*/  SHFL.IDX P6, R14, R13, R12, R11 ;  /* 0x0000000c0d0e7389 */ /* 0x00006400000c000b */
[----:B01----:R-:W-:Y:S01]  /*28640*/  ENDCOLLECTIVE ;  /* 0x000000000000791b */ /* 0x003fe20003800000 */
.L_x_2005:
[----:B------:R-:W-:Y:S02]  /*28650*/  IMAD.MOV.U32 R13, RZ, RZ, R3 ;  /* 0x000000ffff0d7224 */ /* 0x000fe400078e0003 */
[----:B------:R-:W-:-:S07]  /*28660*/  IMAD.MOV.U32 R0, RZ, RZ, R14 ;  /* 0x000000ffff007224 */ /* 0x000fce00078e000e */
[----:B------:R-:W-:Y:S05]  /*28670*/  WARPSYNC.COLLECTIVE R15, `(.L_x_2006) ;  /* 0x000000000f087348 */ /* 0x000fea0003c00000 */
[----:B------:R0:W1:Y:S02]  /*28680*/  SHFL.IDX P6, R14, R13, R12, R11 ;  /* 0x0000000c0d0e7389 */ /* 0x00006400000c000b */
[----:B01----:R-:W-:Y:S01]  /*28690*/  ENDCOLLECTIVE ;  /* 0x000000000000791b */ /* 0x003fe20003800000 */
.L_x_2006:
[----:B------:R-:W-:Y:S05]  /*286a0*/  BRA `(.L_x_2007) ;  /* 0xffffff4000bc7947 */ /* 0x000fea000383ffff */
.L_x_1747:
[----:B------:R-:W-:Y:S01]  /*286b0*/  BSSY B1, `(.L_x_2008) ;  /* 0x0000008000017945 */ /* 0x000fe20003800000 */
[----:B0-----:R-:W-:Y:S02]  /*286c0*/  IMAD.MOV.U32 R13, RZ, RZ, R4 ;  /* 0x000000ffff0d7224 */ /* 0x001fe400078e0004 */
[----:B------:R-:W-:Y:S02]  /*286d0*/  IMAD.MOV.U32 R12, RZ, RZ, 0x1 ;  /* 0x00000001ff0c7424 */ /* 0x000fe400078e00ff */
[----:B------:R-:W-:Y:S02]  /*286e0*/  IMAD.MOV.U32 R11, RZ, RZ, 0x1c1f ;  /* 0x00001c1fff0b7424 */ /* 0x000fe400078e00ff */
[----:B------:R-:W-:-:S07]  /*286f0*/  IMAD.MOV.U32 R15, RZ, RZ, -0x1 ;  /* 0xffffffffff0f7424 */ /* 0x000fce00078e00ff */
[----:B-12---:R-:W-:Y:S05]  /*28700*/  WARPSYNC.COLLECTIVE R15, `(.L_x_2009) ;  /* 0x000000000f087348 */ /* 0x006fea0003c00000 */
[----:B--2---:R0:W2:Y:S02]  /*28710*/  SHFL.IDX P6, R14, R13, R12, R11 ;  /* 0x0000000c0d0e7389 */ /* 0x0040a400000c000b */
[----:B012---:R-:W-:Y:S01]  /*28720*/  ENDCOLLECTIVE ;  /* 0x000000000000791b */ /* 0x007fe20003800000 */
.L_x_2009:
[----:B------:R-:W-:Y:S05]  /*28730*/  BSYNC B1 ;  /* 0x0000000000017941 */ /* 0x000fea0003800000 */
.L_x_2008:
        /* <DEDUP_REMOVED lines=8> */
.L_x_2010:
[----:B------:R-:W-:Y:S05]  /*287c0*/  BRA `(.L_x_2011) ;  /* 0xffffff4400c87947 */ /* 0x000fea000383ffff */
.L_x_1751:
[----:B------:R-:W-:Y:S02]  /*287d0*/  IMAD.MOV.U32 R13, RZ, RZ, R4 ;  /* 0x000000ffff0d7224 */ /* 0x000fe400078e0004 */
[----:B------:R-:W-:Y:S02]  /*287e0*/  IMAD.MOV.U32 R12, RZ, RZ, RZ ;  /* 0x000000ffff0c7224 */ /* 0x000fe400078e00ff */
[----:B------:R-:W-:Y:S02]  /*287f0*/  IMAD.MOV.U32 R11, RZ, RZ, 0x181f ;  /* 0x0000181fff0b7424 */ /* 0x000fe400078e00ff */
[----:B------:R-:W-:-:S07]  /*28800*/  IMAD.MOV.U32 R15, RZ, RZ, -0x1 ;  /* 0xffffffffff0f7424 */ /* 0x000fce00078e00ff */
[----:B01----:R-:W-:Y:S05]  /*28810*/  WARPSYNC.COLLECTIVE R15, `(.L_x_2012) ;  /* 0x000000000f087348 */ /* 0x003fea0003c00000 */
[----:B------:R2:W3:Y:S02]  /*28820*/  SHFL.IDX P6, R14, R13, R12, R11 ;  /* 0x0000000c0d0e7389 */ /* 0x0004e400000c000b */
[----:B0123--:R-:W-:Y:S01]  /*28830*/  ENDCOLLECTIVE ;  /* 0x000000000000791b */ /* 0x00ffe20003800000 */
.L_x_2012:
[----:B------:R-:W-:Y:S02]  /*28840*/  IMAD.MOV.U32 R13, RZ, RZ, R0 ;  /* 0x000000ffff0d7224 */ /* 0x000fe400078e0000 */
[----:B------:R-:W-:-:S07]  /*28850*/  IMAD.MOV.U32 R3, RZ, RZ, R14 ;  /* 0x000000ffff037224 */ /* 0x000fce00078e000e */
[----:B------:R-:W-:Y:S05]  /*28860*/  WARPSYNC.COLLECTIVE R15, `(.L_x_2013) ;  /* 0x000000000f087348 */ /* 0x000fea0003c00000 */
[----:B------:R0:W1:Y:S02]  /*28870*/  SHFL.IDX P6, R14, R13, R12, R11 ;  /* 0x0000000c0d0e7389 */ /* 0x00006400000c000b */
[----:B01----:R-:W-:Y:S01]  /*28880*/  ENDCOLLECTIVE ;  /* 0x000000000000791b */ /* 0x003fe20003800000 */
.L_x_2013:
[----:B------:R-:W-:Y:S05]  /*28890*/  BRA `(.L_x_2014) ;  /* 0xffffff5000d47947 */ /* 0x000fea000383ffff */
.L_x_1754:
[----:B------:R-:W-:Y:S01]  /*288a0*/  BSSY B1, `(.L_x_2015) ;  /* 0x0000008000017945 */ /* 0x000fe20003800000 */
[----:B------:R-:W-:Y:S02]  /*288b0*/  IMAD.MOV.U32 R13, RZ, RZ, R4 ;  /* 0x000000ffff0d7224 */ /* 0x000fe400078e0004 */
[----:B------:R-:W-:Y:S02]  /*288c0*/  IMAD.MOV.U32 R12, RZ, RZ, 0x1 ;  /* 0x00000001ff0c7424 */ /* 0x000fe400078e00ff */
[----:B------:R-:W-:Y:S02]  /*288d0*/  IMAD.MOV.U32 R11, RZ, RZ, 0x181f ;  /* 0x0000181fff0b7424 */ /* 0x000fe400078e00ff */
[----:B---3--:R-:W-:-:S07]  /*288e0*/  IMAD.MOV.U32 R15, RZ, RZ, -0x1 ;  /* 0xffffffffff0f7424 */ /* 0x008fce00078e00ff */
[----:B012-4-:R-:W-:Y:S05]  /*288f0*/  WARPSYNC.COLLECTIVE R15, `(.L_x_2016) ;  /* 0x000000000f087348 */ /* 0x017fea0003c00000 */
[----:B----4-:R3:W4:Y:S02]  /*28900*/  SHFL.IDX P6, R14, R13, R12, R11 ;  /* 0x0000000c0d0e7389 */ /* 0x01072400000c000b */
[----:B01234-:R-:W-:Y:S01]  /*28910*/  ENDCOLLECTIVE ;  /* 0x000000000000791b */ /* 0x01ffe20003800000 */
.L_x_2016:
[----:B------:R-:W-:Y:S05]  /*28920*/  BSYNC B1 ;  /* 0x0000000000017941 */ /* 0x000fea0003800000 */
.L_x_2015:
        /* <DEDUP_REMOVED lines=8> */
.L_x_2017:
[----:B------:R-:W-:Y:S05]  /*289b0*/  BRA `(.L_x_2018) ;  /* 0xffffff5000d47947 */ /* 0x000fea000383ffff */
.L_x_1757:
[----:B------:R-:W-:Y:S01]  /*289c0*/  BSSY B1, `(.L_x_2019) ;  /* 0x0000008000017945 */ /* 0x000fe20003800000 */
[----:B------:R-:W-:Y:S02]  /*289d0*/  IMAD.MOV.U32 R13, RZ, RZ, R4 ;  /* 0x000000ffff0d7224 */ /* 0x000fe400078e0004 */
[----:B------:R-:W-:Y:S02]  /*289e0*/  IMAD.MOV.U32 R12, RZ, RZ, 0x2 ;  /* 0x00000002ff0c7424 */ /* 0x000fe400078e00ff */
[----:B------:R-:W-:Y:S02]  /*289f0*/  IMAD.MOV.U32 R11, RZ, RZ, 0x181f ;  /* 0x0000181fff0b7424 */ /* 0x000fe400078e00ff */
[----:B0-----:R-:W-:-:S07]  /*28a00*/  IMAD.MOV.U32 R15, RZ, RZ, -0x1 ;  /* 0xffffffffff0f7424 */ /* 0x001fce00078e00ff */
[----:B-1234-:R-:W-:Y:S05]  /*28a10*/  WARPSYNC.COLLECTIVE R15, `(.L_x_2020) ;  /* 0x000000000f087348 */ /* 0x01efea0003c00000 */
[----:B----4-:R0:W4:Y:S02]  /*28a20*/  SHFL.IDX P6, R14, R13, R12, R11 ;  /* 0x0000000c0d0e7389 */ /* 0x01012400000c000b */
[----:B01234-:R-:W-:Y:S01]  /*28a30*/  ENDCOLLECTIVE ;  /* 0x000000000000791b */ /* 0x01ffe20003800000 */
.L_x_2020:
[----:B------:R-:W-:Y:S05]  /*28a40*/  BSYNC B1 ;  /* 0x0000000000017941 */ /* 0x000fea0003800000 */
.L_x_2019:
        /* <DEDUP_REMOVED lines=8> */
.L_x_2021:
[----:B------:R-:W-:Y:S05]  /*28ad0*/  BRA `(.L_x_2022) ;  /* 0xffffff5000d47947 */ /* 0x000fea000383ffff */
.L_x_1760:
[----:B------:R-:W-:Y:S01]  /*28ae0*/  BSSY B1, `(.L_x_2023) ;  /* 0x0000008000017945 */ /* 0x000fe20003800000 */
[----:B------:R-:W-:Y:S02]  /*28af0*/  IMAD.MOV.U32 R13, RZ, RZ, R4 ;  /* 0x000000ffff0d7224 */ /* 0x000fe400078e0004 */
[----:B------:R-:W-:Y:S02]  /*28b00*/  IMAD.MOV.U32 R12, RZ, RZ, 0x3 ;  /* 0x00000003ff0c7424 */ /* 0x000fe400078e00ff */
[----:B------:R-:W-:Y:S02]  /*28b10*/  IMAD.MOV.U32 R11, RZ, RZ, 0x181f ;  /* 0x0000181fff0b7424 */ /* 0x000fe400078e00ff */
[----:B0-----:R-:W-:-:S07]  /*28b20*/  IMAD.MOV.U32 R15, RZ, RZ, -0x1 ;  /* 0xffffffffff0f7424 */ /* 0x001fce00078e00ff */
[----:B-1234-:R-:W-:Y:S05]  /*28b30*/  WARPSYNC.COLLECTIVE R15, `(.L_x_2024) ;  /* 0x000000000f087348 */ /* 0x01efea0003c00000 */
[----:B------:R0:W0:Y:S02]  /*28b40*/  SHFL.IDX P6, R14, R13, R12, R11 ;  /* 0x0000000c0d0e7389 */ /* 0x00002400000c000b */
[----:B01234-:R-:W-:Y:S01]  /*28b50*/  ENDCOLLECTIVE ;  /* 0x000000000000791b */ /* 0x01ffe20003800000 */
.L_x_2024:
[----:B------:R-:W-:Y:S05]  /*28b60*/  BSYNC B1 ;  /* 0x0000000000017941 */ /* 0x000fea0003800000 */
.L_x_2023:
        /* <DEDUP_REMOVED lines=8> */
.L_x_2025:
[----:B------:R-:W-:Y:S05]  /*28bf0*/  BRA `(.L_x_2026) ;  /* 0xffffff5000d47947 */ /* 0x000fea000383ffff */
.L_x_1787:
[----:B------:R-:W1:Y:S01]  /*28c00*/  S2R R6, SR_TID.X ;  /* 0x0000000000067919 */ /* 0x000e620000002100 */
[----:B------:R-:W-:Y:S01]  /*28c10*/  BSSY B1, `(.L_x_2027) ;  /* 0x000000a000017945 */ /* 0x000fe20003800000 */
[----:B------:R-:W-:Y:S02]  /*28c20*/  IMAD.MOV.U32 R12, RZ, RZ, RZ ;  /* 0x000000ffff0c7224 */ /* 0x000fe400078e00ff */
[----:B------:R-:W-:Y:S02]  /*28c30*/  IMAD.MOV.U32 R11, RZ, RZ, 0x1f ;  /* 0x0000001fff0b7424 */ /* 0x000fe400078e00ff */
[----:B0-----:R-:W-:Y:S01]  /*28c40*/  IMAD.MOV.U32 R15, RZ, RZ, -0x1 ;  /* 0xffffffffff0f7424 */ /* 0x001fe200078e00ff */
[----:B-1----:R-:W-:-:S04]  /*28c50*/  SHF.R.U32.HI R6, RZ, 0x5, R6 ;  /* 0x00000005ff067819 */ /* 0x002fc80000011606 */
[----:B------:R-:W-:-:S05]  /*28c60*/  LOP3.LUT R6, R6, 0x3, RZ, 0xc0, !PT ;  /* 0x0000000306067812 */ /* 0x000fca00078ec0ff */
[----:B------:R-:W-:-:S07]  /*28c70*/  IMAD.MOV.U32 R13, RZ, RZ, R6 ;  /* 0x000000ffff0d7224 */ /* 0x000fce00078e0006 */
[----:B------:R-:W-:Y:S05]  /*28c80*/  WARPSYNC.COLLECTIVE R15, `(.L_x_2028) ;  /* 0x000000000f087348 */ /* 0x000fea0003c00000 */
[----:B------:R0:W1:Y:S02]  /*28c90*/  SHFL.IDX P6, R14, R13, R12, R11 ;  /* 0x0000000c0d0e7389 */ /* 0x00006400000c000b */
[----:B01----:R-:W-:Y:S01]  /*28ca0*/  ENDCOLLECTIVE ;  /* 0x000000000000791b */ /* 0x003fe20003800000 */
.L_x_2028:
[----:B------:R-:W-:Y:S05]  /*28cb0*/  BSYNC B1 ;  /* 0x0000000000017941 */ /* 0x000fea0003800000 */
.L_x_2027:
[----:B------:R-:W-:Y:S05]  /*28cc0*/  BRA `(.L_x_2029) ;  /* 0xffffff7000d47947 */ /* 0x000fea000383ffff */
.L_x_1789:
[----:B------:R-:W-:Y:S01]  /*28cd0*/  BSSY B1, `(.L_x_2030) ;  /* 0x0000006000017945 */ /* 0x000fe20003800000 */
[----:B0-----:R-:W-:-:S07]  /*28ce0*/  IMAD.MOV.U32 R15, RZ, RZ, -0x1 ;  /* 0xffffffffff0f7424 */ /* 0x001fce00078e00ff */
[----:B-1----:R-:W-:Y:S05]  /*28cf0*/  WARPSYNC.COLLECTIVE R15, `(.L_x_2031) ;  /* 0x000000000f0c7348 */ /* 0x002fea0003c00000 */
[----:B------:R-:W-:Y:S02]  /*28d00*/  ELECT P6, UR62, PT ;  /* 0x00000000003e782f */ /* 0x000fe400038c0000 */
[----:B------:R-:W-:Y:S01]  /*28d10*/  MOV R14, UR62 ;  /* 0x0000003e000e7c02 */ /* 0x000fe20008000f00 */
[----:B-1----:R-:W-:Y:S10]  /*28d20*/  ENDCOLLECTIVE ;  /* 0x000000000000791b */ /* 0x002ff40003800000 */
.L_x_2031:
[----:B------:R-:W-:Y:S05]  /*28d30*/  BSYNC B1 ;  /* 0x0000000000017941 */ /* 0x000fea0003800000 */
.L_x_2030:
[----:B------:R-:W-:Y:S05]  /*28d40*/  BRA `(.L_x_1788) ;  /* 0xffffff7000cc7947 */ /* 0x000fea000383ffff */
.L_x_1791:
[----:B-1----:R1:W2:Y:S02]  /*28d50*/  SYNCS.PHASECHK.TRANS64.TRYWAIT P0, [R18+URZ+0x28820], R5 ;  /* 0x02882005120075a7 */ /* 0x0022a4000800017f */
[----:B--2---:R-:W-:Y:S05]  /*28d60*/  @!P0 NANOSLEEP.SYNCS 0x989680 ;  /* 0x009896800000895d */ /* 0x004fea0003900000 */
[----:B------:R-:W2:Y:S02]  /*28d70*/  @!P0 SYNCS.PHASECHK.TRANS64 P0, [R18+URZ+0x28820], R5 ;  /* 0x02882005120085a7 */ /* 0x000ea4000800007f */
[----:B--2---:R-:W-:Y:S05]  /*28d80*/  @!P0 BRA `(.L_x_1791) ;  /* 0xfffffffc00f08947 */ /* 0x004fea000383ffff */
[----:B------:R-:W-:Y:S05]  /*28d90*/  BRA `(.L_x_2032) ;  /* 0xffffff7000dc7947 */ /* 0x000fea000383ffff */
.L_x_1795:
[----:B--2---:R2:W3:Y:S02]  /*28da0*/  SYNCS.PHASECHK.TRANS64.TRYWAIT P0, [R7+URZ+0x288a0], R11 ;  /* 0x0288a00b070075a7 */ /* 0x0044e4000800017f */
[----:B---3--:R-:W-:Y:S05]  /*28db0*/  @!P0 NANOSLEEP.SYNCS 0x989680 ;  /* 0x009896800000895d */ /* 0x008fea0003900000 */
[----:B------:R-:W3:Y:S02]  /*28dc0*/  @!P0 SYNCS.PHASECHK.TRANS64 P0, [R7+URZ+0x288a0], R11 ;  /* 0x0288a00b070085a7 */ /* 0x000ee4000800007f */
[----:B---3--:R-:W-:Y:S05]  /*28dd0*/  @!P0 BRA `(.L_x_1795) ;  /* 0xfffffffc00f08947 */ /* 0x008fea000383ffff */
[----:B------:R-:W-:Y:S05]  /*28de0*/  BRA `(.L_x_2033) ;  /* 0xffffff7000fc7947 */ /* 0x000fea000383ffff */
.L_x_1801:
[----:B-1----:R1:W3:Y:S02]  /*28df0*/  SYNCS.PHASECHK.TRANS64.TRYWAIT P0, [R7+URZ+0x288c0], R11 ;  /* 0x0288c00b070075a7 */ /* 0x0022e4000800017f */
[----:B---3--:R-:W-:Y:S05]  /*28e00*/  @!P0 NANOSLEEP.SYNCS 0x989680 ;  /* 0x009896800000895d */ /* 0x008fea0003900000 */
[----:B------:R-:W3:Y:S02]  /*28e10*/  @!P0 SYNCS.PHASECHK.TRANS64 P0, [R7+URZ+0x288c0], R11 ;  /* 0x0288c00b070085a7 */ /* 0x000ee4000800007f */
[----:B---3--:R-:W-:Y:S05]  /*28e20*/  @!P0 BRA `(.L_x_1801) ;  /* 0xfffffffc00f08947 */ /* 0x008fea000383ffff */
[----:B------:R-:W-:Y:S05]  /*28e30*/  BRA `(.L_x_2034) ;  /* 0xffffff7400c07947 */ /* 0x000fea000383ffff */
.L_x_1809:
[----:B-1----:R1:W2:Y:S02]  /*28e40*/  SYNCS.PHASECHK.TRANS64.TRYWAIT P1, [R9+URZ+0x288a0], R8 ;  /* 0x0288a008090075a7 */ /* 0x0022a4000802017f */
[----:B--2---:R-:W-:Y:S05]  /*28e50*/  @!P1 NANOSLEEP.SYNCS 0x989680 ;  /* 0x009896800000995d */ /* 0x004fea0003900000 */
[----:B------:R-:W2:Y:S02]  /*28e60*/  @!P1 SYNCS.PHASECHK.TRANS64 P1, [R9+URZ+0x288a0], R8 ;  /* 0x0288a008090095a7 */ /* 0x000ea4000802007f */
[----:B--2---:R-:W-:Y:S05]  /*28e70*/  @!P1 BRA `(.L_x_1809) ;  /* 0xfffffffc00f09947 */ /* 0x004fea000383ffff */
[----:B------:R-:W-:Y:S05]  /*28e80*/  BRA `(.L_x_2035) ;  /* 0xffffff7800d47947 */ /* 0x000fea000383ffff */
.L_x_1815:
[----:B0-----:R0:W2:Y:S02]  /*28e90*/  SYNCS.PHASECHK.TRANS64.TRYWAIT P1, [R9+URZ+0x288c0], R8 ;  /* 0x0288c008090075a7 */ /* 0x0010a4000802017f */
[----:B--2---:R-:W-:Y:S05]  /*28ea0*/  @!P1 NANOSLEEP.SYNCS 0x989680 ;  /* 0x009896800000995d */ /* 0x004fea0003900000 */
[----:B------:R-:W2:Y:S02]  /*28eb0*/  @!P1 SYNCS.PHASECHK.TRANS64 P1, [R9+URZ+0x288c0], R8 ;  /* 0x0288c008090095a7 */ /* 0x000ea4000802007f */
[----:B--2---:R-:W-:Y:S05]  /*28ec0*/  @!P1 BRA `(.L_x_1815) ;  /* 0xfffffffc00f09947 */ /* 0x004fea000383ffff */
[----:B------:R-:W-:Y:S05]  /*28ed0*/  BRA `(.L_x_2036) ;  /* 0xffffff7c00907947 */ /* 0x000fea000383ffff */
.L_x_1839:
[----:B-1----:R-:W1:Y:S01]  /*28ee0*/  S2R R4, SR_TID.X ;  /* 0x0000000000047919 */ /* 0x002e620000002100 */
[----:B------:R-:W-:Y:S01]  /*28ef0*/  BSSY B0, `(.L_x_2037) ;  /* 0x000000a000007945 */ /* 0x000fe20003800000 */
[----:B------:R-:W-:Y:S02]  /*28f00*/  IMAD.MOV.U32 R12, RZ, RZ, RZ ;  /* 0x000000ffff0c7224 */ /* 0x000fe400078e00ff */
[----:B------:R-:W-:Y:S02]  /*28f10*/  IMAD.MOV.U32 R11, RZ, RZ, 0x1f ;  /* 0x0000001fff0b7424 */ /* 0x000fe400078e00ff */
[----:B0-----:R-:W-:Y:S01]  /*28f20*/  IMAD.MOV.U32 R15, RZ, RZ, -0x1 ;  /* 0xffffffffff0f7424 */ /* 0x001fe200078e00ff */
[----:B-1----:R-:W-:-:S04]  /*28f30*/  SHF.R.U32.HI R4, RZ, 0x5, R4 ;  /* 0x00000005ff047819 */ /* 0x002fc80000011604 */
[----:B------:R-:W-:-:S05]  /*28f40*/  LOP3.LUT R4, R4, 0x3, RZ, 0xc0, !PT ;  /* 0x0000000304047812 */ /* 0x000fca00078ec0ff */
[----:B------:R-:W-:-:S07]  /*28f50*/  IMAD.MOV.U32 R13, RZ, RZ, R4 ;  /* 0x000000ffff0d7224 */ /* 0x000fce00078e0004 */
[----:B--2---:R-:W-:Y:S05]  /*28f60*/  WARPSYNC.COLLECTIVE R15, `(.L_x_2038) ;  /* 0x000000000f087348 */ /* 0x004fea0003c00000 */
[----:B------:R0:W1:Y:S02]  /*28f70*/  SHFL.IDX P6, R14, R13, R12, R11 ;  /* 0x0000000c0d0e7389 */ /* 0x00006400000c000b */
[----:B012---:R-:W-:Y:S01]  /*28f80*/  ENDCOLLECTIVE ;  /* 0x000000000000791b */ /* 0x007fe20003800000 */
.L_x_2038:
[----:B------:R-:W-:Y:S05]  /*28f90*/  BSYNC B0 ;  /* 0x0000000000007941 */ /* 0x000fea0003800000 */
.L_x_2037:
[----:B------:R-:W-:Y:S05]  /*28fa0*/  BRA `(.L_x_2039) ;  /* 0xffffff8c00a47947 */ /* 0x000fea000383ffff */
.L_x_1841:
[----:B------:R-:W-:Y:S01]  /*28fb0*/  BSSY B0, `(.L_x_2040) ;  /* 0x0000006000007945 */ /* 0x000fe20003800000 */
[----:B0-----:R-:W-:-:S07]  /*28fc0*/  IMAD.MOV.U32 R15, RZ, RZ, -0x1 ;  /* 0xffffffffff0f7424 */ /* 0x001fce00078e00ff */
[----:B-12---:R-:W-:Y:S05]  /*28fd0*/  WARPSYNC.COLLECTIVE R15, `(.L_x_2041) ;  /* 0x000000000f0c7348 */ /* 0x006fea0003c00000 */
[----:B------:R-:W-:Y:S02]  /*28fe0*/  ELECT P6, UR62, PT ;  /* 0x00000000003e782f */ /* 0x000fe400038c0000 */
[----:B------:R-:W-:Y:S01]  /*28ff0*/  MOV R14, UR62 ;  /* 0x0000003e000e7c02 */ /* 0x000fe20008000f00 */
[----:B-12---:R-:W-:Y:S10]  /*29000*/  ENDCOLLECTIVE ;  /* 0x000000000000791b */ /* 0x006ff40003800000 */
.L_x_2041:
[----:B------:R-:W-:Y:S05]  /*29010*/  BSYNC B0 ;  /* 0x0000000000007941 */ /* 0x000fea0003800000 */
.L_x_2040:
[----:B------:R-:W-:Y:S05]  /*29020*/  BRA `(.L_x_2042) ;  /* 0xffffff8c00b07947 */ /* 0x000fea000383ffff */
.L_x_1843:
[----:B-1----:R1:W3:Y:S02]  /*29030*/  SYNCS.PHASECHK.TRANS64.TRYWAIT P0, [R0+URZ+0x28840], R2 ;  /* 0x02884002000075a7 */ /* 0x0022e4000800017f */
[----:B---3--:R-:W-:Y:S05]  /*29040*/  @!P0 NANOSLEEP.SYNCS 0x989680 ;  /* 0x009896800000895d */ /* 0x008fea0003900000 */
[----:B------:R-:W3:Y:S02]  /*29050*/  @!P0 SYNCS.PHASECHK.TRANS64 P0, [R0+URZ+0x28840], R2 ;  /* 0x02884002000085a7 */ /* 0x000ee4000800007f */
[----:B---3--:R-:W-:Y:S05]  /*29060*/  @!P0 BRA `(.L_x_1843) ;  /* 0xfffffffc00f08947 */ /* 0x008fea000383ffff */
[----:B------:R-:W-:Y:S05]  /*29070*/  BRA `(.L_x_2043) ;  /* 0xffffff9000107947 */ /* 0x000fea000383ffff */
.L_x_1847:
        /* <DEDUP_REMOVED lines=15> */
.L_x_2044:
[----:B------:R-:W-:Y:S02]  /*29170*/  IMAD.MOV.U32 R13, RZ, RZ, R4 ;  /* 0x000000ffff0d7224 */ /* 0x000fe400078e0004 */
[----:B------:R-:W-:-:S07]  /*29180*/  IMAD.MOV.U32 R6, RZ, RZ, R14 ;  /* 0x000000ffff067224 */ /* 0x000fce00078e000e */
[----:B------:R-:W-:Y:S05]  /*29190*/  WARPSYNC.COLLECTIVE R15, `(.L_x_2045) ;  /* 0x000000000f087348 */ /* 0x000fea0003c00000 */
[----:B------:R0:W1:Y:S02]  /*291a0*/  SHFL.IDX P6, R14, R13, R12, R11 ;  /* 0x0000000c0d0e7389 */ /* 0x00006400000c000b */
[----:B01----:R-:W-:Y:S01]  /*291b0*/  ENDCOLLECTIVE ;  /* 0x000000000000791b */ /* 0x003fe20003800000 */
.L_x_2045:
[----:B------:R-:W-:Y:S02]  /*291c0*/  IMAD.MOV.U32 R13, RZ, RZ, R3 ;  /* 0x000000ffff0d7224 */ /* 0x000fe400078e0003 */
[----:B------:R-:W-:Y:S02]  /*291d0*/  IMAD.MOV.U32 R12, RZ, RZ, 0x1 ;  /* 0x00000001ff0c7424 */ /* 0x000fe400078e00ff */
[----:B------:R-:W-:-:S07]  /*291e0*/  IMAD.MOV.U32 R7, RZ, RZ, R14 ;  /* 0x000000ffff077224 */ /* 0x000fce00078e000e */
[----:B------:R-:W-:Y:S05]  /*291f0*/  WARPSYNC.COLLECTIVE R15, `(.L_x_2046) ;  /* 0x000000000f087348 */ /* 0x000fea0003c00000 */
[----:B------:R0:W1:Y:S02]  /*29200*/  SHFL.IDX P6, R14, R13, R12, R11 ;  /* 0x0000000c0d0e7389 */ /* 0x00006400000c000b */
[----:B01----:R-:W-:Y:S01]  /*29210*/  ENDCOLLECTIVE ;  /* 0x000000000000791b */ /* 0x003fe20003800000 */
.L_x_2046:
        /* <DEDUP_REMOVED lines=10> */
.L_x_2047:
        /* <DEDUP_REMOVED lines=12> */
.L_x_2048:
[----:B------:R-:W-:Y:S01]  /*29380*/  @!P2 LEA R7, P3, R10, R5, 0x1 ;  /* 0x000000050a07a211 */ /* 0x000fe200078608ff */
[----:B------:R-:W-:-:S03]  /*29390*/  VIADD R5, R0, 0x20 ;  /* 0x0000002000057836 */ /* 0x000fc60000000000 */
[----:B------:R-:W-:-:S04]  /*293a0*/  @!P2 IADD3.X R6, RZ, R8, RZ, P3, !PT ;  /* 0x00000008ff06a210 */ /* 0x000fc80001ffe4ff */
        /* <DEDUP_REMOVED lines=14> */
.L_x_2049:
[----:B------:R-:W-:Y:S02]  /*29490*/  IMAD.MOV.U32 R13, RZ, RZ, R3 ;  /* 0x000000ffff0d7224 */ /* 0x000fe400078e0003 */
[----:B------:R-:W-:Y:S02]  /*294a0*/  IMAD.MOV.U32 R12, RZ, RZ, 0x3 ;  /* 0x00000003ff0c7424 */ /* 0x000fe400078e00ff */
[----:B------:R-:W-:-:S07]  /*294b0*/  IMAD.MOV.U32 R5, RZ, RZ, R14 ;  /* 0x000000ffff057224 */ /* 0x000fce00078e000e */
[----:B------:R-:W-:Y:S05]  /*294c0*/  WARPSYNC.COLLECTIVE R15, `(.L_x_2050) ;  /* 0x000000000f087348 */ /* 0x000fea0003c00000 */
[----:B------:R0:W1:Y:S02]  /*294d0*/  SHFL.IDX P6, R14, R13, R12, R11 ;  /* 0x0000000c0d0e7389 */ /* 0x00006400000c000b */
[----:B01----:R-:W-:Y:S01]  /*294e0*/  ENDCOLLECTIVE ;  /* 0x000000000000791b */ /* 0x003fe20003800000 */
.L_x_2050:
        /* <DEDUP_REMOVED lines=16> */
.L_x_2051:
[----:B------:R-:W-:Y:S02]  /*295f0*/  IMAD.MOV.U32 R13, RZ, RZ, R3 ;  /* 0x000000ffff0d7224 */ /* 0x000fe400078e0003 */
[----:B------:R-:W-:Y:S02]  /*29600*/  IMAD.MOV.U32 R12, RZ, RZ, 0x4 ;  /* 0x00000004ff0c7424 */ /* 0x000fe400078e00ff */
[----:B------:R-:W-:-:S07]  /*29610*/  IMAD.MOV.U32 R5, RZ, RZ, R14 ;  /* 0x000000ffff057224 */ /* 0x000fce00078e000e */
[----:B------:R-:W-:Y:S05]  /*29620*/  WARPSYNC.COLLECTIVE R15, `(.L_x_2052) ;  /* 0x000000000f087348 */ /* 0x000fea0003c00000 */
[----:B------:R0:W1:Y:S02]  /*29630*/  SHFL.IDX P6, R14, R13, R12, R11 ;  /* 0x0000000c0d0e7389 */ /* 0x00006400000c000b */
[----:B01----:R-:W-:Y:S01]  /*29640*/  ENDCOLLECTIVE ;  /* 0x000000000000791b */ /* 0x003fe20003800000 */
.L_x_2052:
        /* <DEDUP_REMOVED lines=16> */
.L_x_2053:
[----:B------:R-:W-:Y:S02]  /*29750*/  IMAD.MOV.U32 R13, RZ, RZ, R3 ;  /* 0x000000ffff0d7224 */ /* 0x000fe400078e0003 */
[----:B------:R-:W-:Y:S02]  /*29760*/  IMAD.MOV.U32 R12, RZ, RZ, 0x5 ;  /* 0x00000005ff0c7424 */ /* 0x000fe400078e00ff */
[----:B------:R-:W-:-:S07]  /*29770*/  IMAD.MOV.U32 R5, RZ, RZ, R14 ;  /* 0x000000ffff057224 */ /* 0x000fce00078e000e */
[----:B------:R-:W-:Y:S05]  /*29780*/  WARPSYNC.COLLECTIVE R15, `(.L_x_2054) ;  /* 0x000000000f087348 */ /* 0x000fea0003c00000 */
[----:B------:R0:W1:Y:S02]  /*29790*/  SHFL.IDX P6, R14, R13, R12, R11 ;  /* 0x0000000c0d0e7389 */ /* 0x00006400000c000b */
[----:B01----:R-:W-:Y:S01]  /*297a0*/  ENDCOLLECTIVE ;  /* 0x000000000000791b */ /* 0x003fe20003800000 */
.L_x_2054:
        /* <DEDUP_REMOVED lines=16> */
.L_x_2055:
[----:B------:R-:W-:Y:S02]  /*298b0*/  IMAD.MOV.U32 R13, RZ, RZ, R3 ;  /* 0x000000ffff0d7224 */ /* 0x000fe400078e0003 */
[----:B------:R-:W-:Y:S02]  /*298c0*/  IMAD.MOV.U32 R12, RZ, RZ, 0x6 ;  /* 0x00000006ff0c7424 */ /* 0x000fe400078e00ff */
[----:B------:R-:W-:-:S07]  /*298d0*/  IMAD.MOV.U32 R5, RZ, RZ, R14 ;  /* 0x000000ffff057224 */ /* 0x000fce00078e000e */
[----:B------:R-:W-:Y:S05]  /*298e0*/  WARPSYNC.COLLECTIVE R15, `(.L_x_2056) ;  /* 0x000000000f087348 */ /* 0x000fea0003c00000 */
[----:B------:R0:W1:Y:S02]  /*298f0*/  SHFL.IDX P6, R14, R13, R12, R11 ;  /* 0x0000000c0d0e7389 */ /* 0x00006400000c000b */
[----:B01----:R-:W-:Y:S01]  /*29900*/  ENDCOLLECTIVE ;  /* 0x000000000000791b */ /* 0x003fe20003800000 */
.L_x_2056:
[----:B------:R-:W-:-:S05]  /*29910*/  @!P2 LEA R5, P3, R10, R5, 0x1 ;  /* 0x000000050a05a211 */ /* 0x000fca00078608ff */
[----:B------:R-:W-:-:S05]  /*29920*/  @!P2 IMAD.X R6, RZ, RZ, R6, P3 ;  /* 0x000000ffff06a224 */ /* 0x000fca00018e0606 */
[----:B------:R-:W-:Y:S01]  /*29930*/  @!P2 MOV R7, R6 ;  /* 0x000000060007a202 */ /* 0x000fe20000000f00 */
        /* <DEDUP_REMOVED lines=11> */
.L_x_2057:
        /* <DEDUP_REMOVED lines=8> */
.L_x_2058:
        /* <DEDUP_REMOVED lines=14> */
.L_x_2059:
[----:B------:R-:W-:Y:S01]  /*29b50*/  IMAD.MOV.U32 R3, RZ, RZ, R14 ;  /* 0x000000ffff037224 */ /* 0x000fe200078e000e */
[----:B------:R-:W-:Y:S06]  /*29b60*/  BRA `(.L_x_2060) ;  /* 0xffffff9000b07947 */ /* 0x000fec000383ffff */
.L_x_1852:
[----:B---3--:R3:W4:Y:S02]  /*29b70*/  SYNCS.PHASECHK.TRANS64.TRYWAIT P0, [R18+URZ+0x28820], R0 ;  /* 0x02882000120075a7 */ /* 0x008724000800017f */
[----:B----4-:R-:W-:Y:S05]  /*29b80*/  @!P0 NANOSLEEP.SYNCS 0x989680 ;  /* 0x009896800000895d */ /* 0x010fea0003900000 */
[----:B------:R-:W4:Y:S02]  /*29b90*/  @!P0 SYNCS.PHASECHK.TRANS64 P0, [R18+URZ+0x28820], R0 ;  /* 0x02882000120085a7 */ /* 0x000f24000800007f */
[----:B----4-:R-:W-:Y:S05]  /*29ba0*/  @!P0 BRA `(.L_x_1852) ;  /* 0xfffffffc00f08947 */ /* 0x010fea000383ffff */
[----:B------:R-:W-:Y:S05]  /*29bb0*/  BRA `(.L_x_2061) ;  /* 0xffffff9400207947 */ /* 0x000fea000383ffff */
.L_x_1861:
[----:B-1----:R1:W2:Y:S02]  /*29bc0*/  SYNCS.PHASECHK.TRANS64.TRYWAIT P0, [R3+URZ+0x28840], R2 ;  /* 0x02884002030075a7 */ /* 0x0022a4000800017f */
[----:B--2---:R-:W-:Y:S05]  /*29bd0*/  @!P0 NANOSLEEP.SYNCS 0x989680 ;  /* 0x009896800000895d */ /* 0x004fea0003900000 */
[----:B------:R-:W2:Y:S02]  /*29be0*/  @!P0 SYNCS.PHASECHK.TRANS64 P0, [R3+URZ+0x28840], R2 ;  /* 0x02884002030085a7 */ /* 0x000ea4000800007f */
[----:B--2---:R-:W-:Y:S05]  /*29bf0*/  @!P0 BRA `(.L_x_1861) ;  /* 0xfffffffc00f08947 */ /* 0x004fea000383ffff */
[----:B------:R-:W-:Y:S05]  /*29c00*/  BRA `(.L_x_2062) ;  /* 0xffffff9800147947 */ /* 0x000fea000383ffff */
.L_x_1867:
[----:B0-----:R0:W1:Y:S02]  /*29c10*/  SYNCS.PHASECHK.TRANS64.TRYWAIT P0, [R3+URZ+0x60], R2 ;  /* 0x00006002030075a7 */ /* 0x001064000800017f */
[----:B-1----:R-:W-:Y:S05]  /*29c20*/  @!P0 NANOSLEEP.SYNCS 0x989680 ;  /* 0x009896800000895d */ /* 0x002fea0003900000 */
[----:B------:R-:W1:Y:S02]  /*29c30*/  @!P0 SYNCS.PHASECHK.TRANS64 P0, [R3+URZ+0x60], R2 ;  /* 0x00006002030085a7 */ /* 0x000e64000800007f */
[----:B-1----:R-:W-:Y:S05]  /*29c40*/  @!P0 BRA `(.L_x_1867) ;  /* 0xfffffffc00f08947 */ /* 0x002fea000383ffff */
[----:B------:R-:W-:Y:S05]  /*29c50*/  BRA `(.L_x_2063) ;  /* 0xffffff9800e87947 */ /* 0x000fea000383ffff */
.L_x_1876:
[----:B-1----:R1:W2:Y:S02]  /*29c60*/  SYNCS.PHASECHK.TRANS64.TRYWAIT P0, [R3+URZ+0x28840], R2 ;  /* 0x02884002030075a7 */ /* 0x0022a4000800017f */
[----:B--2---:R-:W-:Y:S05]  /*29c70*/  @!P0 NANOSLEEP.SYNCS 0x989680 ;  /* 0x009896800000895d */ /* 0x004fea0003900000 */
[----:B------:R-:W2:Y:S02]  /*29c80*/  @!P0 SYNCS.PHASECHK.TRANS64 P0, [R3+URZ+0x28840], R2 ;  /* 0x02884002030085a7 */ /* 0x000ea4000800007f */
[----:B--2---:R-:W-:Y:S05]  /*29c90*/  @!P0 BRA `(.L_x_1876) ;  /* 0xfffffffc00f08947 */ /* 0x004fea000383ffff */
[----:B------:R-:W-:Y:S05]  /*29ca0*/  BRA `(.L_x_2064) ;  /* 0xffffffa000747947 */ /* 0x000fea000383ffff */
.L_x_1882:
[----:B0-----:R0:W1:Y:S02]  /*29cb0*/  SYNCS.PHASECHK.TRANS64.TRYWAIT P0, [R2+URZ+0x60], R3 ;  /* 0x00006003020075a7 */ /* 0x001064000800017f */
[----:B-1----:R-:W-:Y:S05]  /*29cc0*/  @!P0 NANOSLEEP.SYNCS 0x989680 ;  /* 0x009896800000895d */ /* 0x002fea0003900000 */
[----:B------:R-:W1:Y:S02]  /*29cd0*/  @!P0 SYNCS.PHASECHK.TRANS64 P0, [R2+URZ+0x60], R3 ;  /* 0x00006003020085a7 */ /* 0x000e64000800007f */
[----:B-1----:R-:W-:Y:S05]  /*29ce0*/  @!P0 BRA `(.L_x_1882) ;  /* 0xfffffffc00f08947 */ /* 0x002fea000383ffff */
[----:B------:R-:W-:Y:S05]  /*29cf0*/  BRA `(.L_x_2065) ;  /* 0xffffffa400487947 */ /* 0x000fea000383ffff */
.L_x_1891:
[----:B--2---:R2:W3:Y:S02]  /*29d00*/  SYNCS.PHASECHK.TRANS64.TRYWAIT P0, [R2+URZ+0x28840], R3 ;  /* 0x02884003020075a7 */ /* 0x0044e4000800017f */
[----:B---3--:R-:W-:Y:S05]  /*29d10*/  @!P0 NANOSLEEP.SYNCS 0x989680 ;  /* 0x009896800000895d */ /* 0x008fea0003900000 */
[----:B------:R-:W3:Y:S02]  /*29d20*/  @!P0 SYNCS.PHASECHK.TRANS64 P0, [R2+URZ+0x28840], R3 ;  /* 0x02884003020085a7 */ /* 0x000ee4000800007f */
[----:B---3--:R-:W-:Y:S05]  /*29d30*/  @!P0 BRA `(.L_x_1891) ;  /* 0xfffffffc00f08947 */ /* 0x008fea000383ffff */
[----:B------:R-:W-:Y:S05]  /*29d40*/  BRA `(.L_x_2066) ;  /* 0xffffffa800a87947 */ /* 0x000fea000383ffff */
.L_x_1897:
[----:B0-----:R0:W1:Y:S02]  /*29d50*/  SYNCS.PHASECHK.TRANS64.TRYWAIT P0, [R2+URZ+0x60], R5 ;  /* 0x00006005020075a7 */ /* 0x001064000800017f */
[----:B-1----:R-:W-:Y:S05]  /*29d60*/  @!P0 NANOSLEEP.SYNCS 0x989680 ;  /* 0x009896800000895d */ /* 0x002fea0003900000 */
[----:B------:R-:W1:Y:S02]  /*29d70*/  @!P0 SYNCS.PHASECHK.TRANS64 P0, [R2+URZ+0x60], R5 ;  /* 0x00006005020085a7 */ /* 0x000e64000800007f */
[----:B-1----:R-:W-:Y:S05]  /*29d80*/  @!P0 BRA `(.L_x_1897) ;  /* 0xfffffffc00f08947 */ /* 0x002fea000383ffff */
[----:B------:R-:W-:Y:S05]  /*29d90*/  BRA `(.L_x_2067) ;  /* 0xffffffac007c7947 */ /* 0x000fea000383ffff */
.L_x_1908:
[----:B--2---:R2:W3:Y:S02]  /*29da0*/  SYNCS.PHASECHK.TRANS64.TRYWAIT P0, [R0+URZ+0x28860], R2 ;  /* 0x02886002000075a7 */ /* 0x0044e4000800017f */
[----:B---3--:R-:W-:Y:S05]  /*29db0*/  @!P0 NANOSLEEP.SYNCS 0x989680 ;  /* 0x009896800000895d */ /* 0x008fea0003900000 */
[----:B------:R-:W3:Y:S02]  /*29dc0*/  @!P0 SYNCS.PHASECHK.TRANS64 P0, [R0+URZ+0x28860], R2 ;  /* 0x02886002000085a7 */ /* 0x000ee4000800007f */
[----:B---3--:R-:W-:Y:S05]  /*29dd0*/  @!P0 BRA `(.L_x_1908) ;  /* 0xfffffffc00f08947 */ /* 0x008fea000383ffff */
[----:B------:R-:W-:Y:S05]  /*29de0*/  BRA `(.L_x_2068) ;  /* 0xffffffb000c87947 */ /* 0x000fea000383ffff */
.L_x_1915:
[----:B------:R-:W2:Y:S01]  /*29df0*/  LDL R0, [R1] ;  /* 0x0000000001007983 */ /* 0x000ea20000100800 */
[----:B------:R-:W-:Y:S01]  /*29e00*/  BSSY B0, `(.L_x_2069) ;  /* 0x0000008000007945 */ /* 0x000fe20003800000 */
[----:B------:R-:W-:Y:S02]  /*29e10*/  IMAD.MOV.U32 R12, RZ, RZ, RZ ;  /* 0x000000ffff0c7224 */ /* 0x000fe400078e00ff */
[----:B------:R-:W-:Y:S02]  /*29e20*/  IMAD.MOV.U32 R11, RZ, RZ, 0x1f ;  /* 0x0000001fff0b7424 */ /* 0x000fe400078e00ff */
[----:B0-----:R-:W-:Y:S02]  /*29e30*/  IMAD.MOV.U32 R15, RZ, RZ, -0x1 ;  /* 0xffffffffff0f7424 */ /* 0x001fe400078e00ff */
[----:B--2---:R-:W-:-:S07]  /*29e40*/  IMAD.MOV.U32 R13, RZ, RZ, R0 ;  /* 0x000000ffff0d7224 */ /* 0x004fce00078e0000 */
[----:B-1-3--:R-:W-:Y:S05]  /*29e50*/  WARPSYNC.COLLECTIVE R15, `(.L_x_2070) ;  /* 0x000000000f087348 */ /* 0x00afea0003c00000 */
[----:B------:R0:W2:Y:S02]  /*29e60*/  SHFL.IDX P6, R14, R13, R12, R11 ;  /* 0x0000000c0d0e7389 */ /* 0x0000a400000c000b */
[----:B0123--:R-:W-:Y:S01]  /*29e70*/  ENDCOLLECTIVE ;  /* 0x000000000000791b */ /* 0x00ffe20003800000 */
.L_x_2070:
[----:B------:R-:W-:Y:S05]  /*29e80*/  BSYNC B0 ;  /* 0x0000000000007941 */ /* 0x000fea0003800000 */
.L_x_2069:
        /* <DEDUP_REMOVED lines=9> */
.L_x_2071:
        /* <DEDUP_REMOVED lines=16> */
[----:B------:R-:W-:Y:S01]  /*2a020*/  ISETP.GE.U32.AND P5, PT, R16, 0x10, PT ;  /* 0x000000101000780c */ /* 0x000fe20003fa6070 */
[----:B--2---:R-:W-:Y:S02]  /*2a030*/  @!P1 IMAD.MOV.U32 R4, RZ, RZ, R8 ;  /* 0x000000ffff049224 */ /* 0x004fe400078e0008 */
        /* <DEDUP_REMOVED lines=8> */
.L_x_2072:
        /* <DEDUP_REMOVED lines=8> */
.L_x_2073:
        /* <DEDUP_REMOVED lines=8> */
.L_x_2074:
        /* <DEDUP_REMOVED lines=8> */
.L_x_2075:
        /* <DEDUP_REMOVED lines=8> */
.L_x_2076:
        /* <DEDUP_REMOVED lines=9> */
.L_x_2077:
[----:B------:R-:W-:Y:S01]  /*2a350*/  IMAD.MOV.U32 R9, RZ, RZ, R14 ;  /* 0x000000ffff097224 */ /* 0x000fe200078e000e */
[----:B------:R-:W-:Y:S06]  /*2a360*/  BRA `(.L_x_2078) ;  /* 0xffffffb4003c7947 */ /* 0x000fec000383ffff */
.L_x_1918:
[----:B------:R-:W-:Y:S01]  /*2a370*/  BSSY B0, `(.L_x_2079) ;  /* 0x0000008000007945 */ /* 0x000fe20003800000 */
[----:B------:R-:W-:Y:S02]  /*2a380*/  IMAD.MOV.U32 R13, RZ, RZ, R2 ;  /* 0x000000ffff0d7224 */ /* 0x000fe400078e0002 */
[----:B------:R-:W-:Y:S02]  /*2a390*/  IMAD.MOV.U32 R12, RZ, RZ, 0x1 ;  /* 0x00000001ff0c7424 */ /* 0x000fe400078e00ff */
[----:B------:R-:W-:Y:S02]  /*2a3a0*/  IMAD.MOV.U32 R11, RZ, RZ, RZ ;  /* 0x000000ffff0b7224 */ /* 0x000fe400078e00ff */
[----:B------:R-:W-:-:S07]  /*2a3b0*/  IMAD.MOV.U32 R15, RZ, RZ, -0x1 ;  /* 0xffffffffff0f7424 */ /* 0x000fce00078e00ff */
[----:B0-----:R-:W-:Y:S05]  /*2a3c0*/  WARPSYNC.COLLECTIVE R15, `(.L_x_2080) ;  /* 0x000000000f087348 */ /* 0x001fea0003c00000 */
[----:B------:R1:W2:Y:S02]  /*2a3d0*/  SHFL.UP P6, R14, R13, R12, R11 ;  /* 0x0400000c0d0e7389 */ /* 0x0002a400000c000b */
[----:B012---:R-:W-:Y:S01]  /*2a3e0*/  ENDCOLLECTIVE ;  /* 0x000000000000791b */ /* 0x007fe20003800000 */
.L_x_2080:
[----:B------:R-:W-:Y:S05]  /*2a3f0*/  BSYNC B0 ;  /* 0x0000000000007941 */ /* 0x000fea0003800000 */
.L_x_2079:
        /* <DEDUP_REMOVED lines=10> */
.L_x_2081:
        /* <DEDUP_REMOVED lines=8> */
.L_x_2082:
        /* <DEDUP_REMOVED lines=8> */
.L_x_2083:
        /* <DEDUP_REMOVED lines=8> */
.L_x_2084:
        /* <DEDUP_REMOVED lines=9> */
.L_x_2085:
[----:B------:R-:W-:Y:S01]  /*2a6b0*/  IMAD.MOV.U32 R9, RZ, RZ, R14 ;  /* 0x000000ffff097224 */ /* 0x000fe200078e000e */
[----:B------:R-:W-:Y:S06]  /*2a6c0*/  BRA `(.L_x_2086) ;  /* 0xffffffb400107947 */ /* 0x000fec000383ffff */
.L_x_1920:
[----:B------:R-:W-:Y:S01]  /*2a6d0*/  BSSY B0, `(.L_x_2087) ;  /* 0x0000006000007945 */ /* 0x000fe20003800000 */
[----:B------:R-:W-:Y:S01]  /*2a6e0*/  PLOP3.LUT P6, PT, P6, PT, PT, 0x8, 0x0 ;  /* 0x000000000000781c */ /* 0x000fe200037ce170 */
[----:B------:R-:W-:-:S12]  /*2a6f0*/  IMAD.MOV.U32 R15, RZ, RZ, -0x1 ;  /* 0xffffffffff0f7424 */ /* 0x000fd800078e00ff */
[----:B0-----:R-:W-:Y:S05]  /*2a700*/  WARPSYNC.COLLECTIVE R15, `(.L_x_2088) ;  /* 0x000000000f087348 */ /* 0x001fea0003c00000 */
[----:B------:R-:W-:Y:S01]  /*2a710*/  VOTE.ANY R14, PT, P6 ;  /* 0x00000000000e7806 */ /* 0x000fe200030e0100 */
[----:B0-----:R-:W-:Y:S06]  /*2a720*/  ENDCOLLECTIVE ;  /* 0x000000000000791b */ /* 0x001fec0003800000 */
.L_x_2088:
[----:B------:R-:W-:Y:S05]  /*2a730*/  BSYNC B0 ;  /* 0x0000000000007941 */ /* 0x000fea0003800000 */
.L_x_2087:
        /* <DEDUP_REMOVED lines=10> */
.L_x_2089:
[----:B------:R-:W-:Y:S02]  /*2a7e0*/  IMAD.MOV.U32 R13, RZ, RZ, R6 ;  /* 0x000000ffff0d7224 */ /* 0x000fe400078e0006 */
[----:B------:R-:W-:-:S07]  /*2a7f0*/  IMAD.MOV.U32 R4, RZ, RZ, R14 ;  /* 0x000000ffff047224 */ /* 0x000fce00078e000e */
[----:B------:R-:W-:Y:S05]  /*2a800*/  WARPSYNC.COLLECTIVE R15, `(.L_x_2090) ;  /* 0x000000000f087348 */ /* 0x000fea0003c00000 */
[----:B------:R0:W1:Y:S02]  /*2a810*/  SHFL.IDX P6, R14, R13, R12, R11 ;  /* 0x0000000c0d0e7389 */ /* 0x00006400000c000b */
[----:B01----:R-:W-:Y:S01]  /*2a820*/  ENDCOLLECTIVE ;  /* 0x000000000000791b */ /* 0x003fe20003800000 */
.L_x_2090:
[----:B------:R-:W-:Y:S02]  /*2a830*/  IMAD.MOV.U32 R6, RZ, RZ, R14 ;  /* 0x000000ffff067224 */ /* 0x000fe400078e000e */
[----:B------:R-:W-:-:S05]  /*2a840*/  IMAD.IADD R10, R3, 0x1, R10 ;  /* 0x00000001030a7824 */ /* 0x000fca00078e020a */
[----:B------:R2:W-:Y:S01]  /*2a850*/  STL [R1+0xc], R10 ;  /* 0x00000c0a01007387 */ /* 0x0005e20000100800 */
[----:B------:R-:W-:Y:S05]  /*2a860*/  BRA `(.L_x_2091) ;  /* 0xffffffb000f07947 */ /* 0x000fea000383ffff */
.L_x_1922:
[----:B------:R-:W-:Y:S01]  /*2a870*/  BSSY B0, `(.L_x_2092) ;  /* 0x0000008000007945 */ /* 0x000fe20003800000 */
[----:B------:R-:W-:Y:S02]  /*2a880*/  IMAD.MOV.U32 R13, RZ, RZ, R7 ;  /* 0x000000ffff0d7224 */ /* 0x000fe400078e0007 */
[----:B------:R-:W-:Y:S02]  /*2a890*/  IMAD.MOV.U32 R12, RZ, RZ, R3 ;  /* 0x000000ffff0c7224 */ /* 0x000fe400078e0003 */
[----:B------:R-:W-:Y:S02]  /*2a8a0*/  IMAD.MOV.U32 R11, RZ, RZ, 0x1f ;  /* 0x0000001fff0b7424 */ /* 0x000fe400078e00ff */
[----:B------:R-:W-:-:S07]  /*2a8b0*/  IMAD.MOV.U32 R15, RZ, RZ, -0x1 ;  /* 0xffffffffff0f7424 */ /* 0x000fce00078e00ff */
[----:B0-2---:R-:W-:Y:S05]  /*2a8c0*/  WARPSYNC.COLLECTIVE R15, `(.L_x_2093) ;  /* 0x000000000f087348 */ /* 0x005fea0003c00000 */
[----:B------:R1:W3:Y:S02]  /*2a8d0*/  SHFL.IDX P6, R14, R13, R12, R11 ;  /* 0x0000000c0d0e7389 */ /* 0x0002e400000c000b */
[----:B0123--:R-:W-:Y:S01]  /*2a8e0*/  ENDCOLLECTIVE ;  /* 0x000000000000791b */ /* 0x00ffe20003800000 */
.L_x_2093:
[----:B------:R-:W-:Y:S05]  /*2a8f0*/  BSYNC B0 ;  /* 0x0000000000007941 */ /* 0x000fea0003800000 */
.L_x_2092:
[----:B------:R-:W-:Y:S01]  /*2a900*/  IMAD.MOV.U32 R3, RZ, RZ, R14 ;  /* 0x000000ffff037224 */ /* 0x000fe200078e000e */
[----:B------:R-:W-:Y:S06]  /*2a910*/  BRA `(.L_x_2094) ;  /* 0xffffffb000dc7947 */ /* 0x000fec000383ffff */
.L_x_1928:
[----:B0-----:R0:W1:Y:S02]  /*2a920*/  SYNCS.PHASECHK.TRANS64.TRYWAIT P0, [R0+URZ+0x28820], R3 ;  /* 0x02882003000075a7 */ /* 0x001064000800017f */
[----:B-1----:R-:W-:Y:S05]  /*2a930*/  @!P0 NANOSLEEP.SYNCS 0x989680 ;  /* 0x009896800000895d */ /* 0x002fea0003900000 */
[----:B------:R-:W1:Y:S02]  /*2a940*/  @!P0 SYNCS.PHASECHK.TRANS64 P0, [R0+URZ+0x28820], R3 ;  /* 0x02882003000085a7 */ /* 0x000e64000800007f */
[----:B-1----:R-:W-:Y:S05]  /*2a950*/  @!P0 BRA `(.L_x_1928) ;  /* 0xfffffffc00f08947 */ /* 0x002fea000383ffff */
[----:B------:R-:W-:Y:S05]  /*2a960*/  BRA `(.L_x_2095) ;  /* 0xffffffbc007c7947 */ /* 0x000fea000383ffff */
.L_x_1929:
        /* <DEDUP_REMOVED lines=11> */
.L_x_2097:
[----:B------:R-:W-:Y:S05]  /*2aa20*/  BSYNC B0 ;  /* 0x0000000000007941 */ /* 0x000fea0003800000 */
.L_x_2096:
[----:B------:R-:W-:Y:S05]  /*2aa30*/  BRA `(.L_x_2098) ;  /* 0xffffffbc00647947 */ /* 0x000fea000383ffff */
.L_x_1930:
[----:B------:R-:W-:Y:S01]  /*2aa40*/  BSSY B0, `(.L_x_2099) ;  /* 0x0000006000007945 */ /* 0x000fe20003800000 */
[----:B------:R-:W-:-:S07]  /*2aa50*/  IMAD.MOV.U32 R15, RZ, RZ, -0x1 ;  /* 0xffffffffff0f7424 */ /* 0x000fce00078e00ff */
[----:B01-3--:R-:W-:Y:S05]  /*2aa60*/  WARPSYNC.COLLECTIVE R15, `(.L_x_2100) ;  /* 0x000000000f0c7348 */ /* 0x00bfea0003c00000 */
[----:B------:R-:W-:Y:S02]  /*2aa70*/  ELECT P6, UR62, PT ;  /* 0x00000000003e782f */ /* 0x000fe400038c0000 */
[----:B------:R-:W-:Y:S01]  /*2aa80*/  MOV R14, UR62 ;  /* 0x0000003e000e7c02 */ /* 0x000fe20008000f00 */
[----:B01-3--:R-:W-:Y:S10]  /*2aa90*/  ENDCOLLECTIVE ;  /* 0x000000000000791b */ /* 0x00bff40003800000 */
.L_x_2100:
[----:B------:R-:W-:Y:S05]  /*2aaa0*/  BSYNC B0 ;  /* 0x0000000000007941 */ /* 0x000fea0003800000 */
.L_x_2099:
[----:B------:R-:W-:Y:S05]  /*2aab0*/  BRA `(.L_x_2101) ;  /* 0xffffffbc00587947 */ /* 0x000fea000383ffff */
.L_x_1932:
[----:B0-----:R0:W1:Y:S02]  /*2aac0*/  SYNCS.PHASECHK.TRANS64.TRYWAIT P0, [R6+URZ], R5 ;  /* 0x00000005060075a7 */ /* 0x001064000800017f */
[----:B-1----:R-:W-:Y:S05]  /*2aad0*/  @!P0 NANOSLEEP.SYNCS 0x989680 ;  /* 0x009896800000895d */ /* 0x002fea0003900000 */
[----:B------:R-:W1:Y:S02]  /*2aae0*/  @!P0 SYNCS.PHASECHK.TRANS64 P0, [R6+URZ], R5 ;  /* 0x00000005060085a7 */ /* 0x000e64000800007f */
[----:B-1----:R-:W-:Y:S05]  /*2aaf0*/  @!P0 BRA `(.L_x_1932) ;  /* 0xfffffffc00f08947 */ /* 0x002fea000383ffff */
[----:B------:R-:W-:Y:S05]  /*2ab00*/  BRA `(.L_x_2102) ;  /* 0xffffffbc00907947 */ /* 0x000fea000383ffff */
.L_x_1933:
[----:B-1----:R1:W2:Y:S02]  /*2ab10*/  SYNCS.PHASECHK.TRANS64.TRYWAIT P0, [R7+URZ], R2 ;  /* 0x00000002070075a7 */ /* 0x0022a4000800017f */
[----:B--2---:R-:W-:Y:S05]  /*2ab20*/  @!P0 NANOSLEEP.SYNCS 0x989680 ;  /* 0x009896800000895d */ /* 0x004fea0003900000 */
[----:B------:R-:W2:Y:S02]  /*2ab30*/  @!P0 SYNCS.PHASECHK.TRANS64 P0, [R7+URZ], R2 ;  /* 0x00000002070085a7 */ /* 0x000ea4000800007f */
[----:B--2---:R-:W-:Y:S05]  /*2ab40*/  @!P0 BRA `(.L_x_1933) ;  /* 0xfffffffc00f08947 */ /* 0x004fea000383ffff */
[----:B------:R-:W-:Y:S05]  /*2ab50*/  BRA `(.L_x_2103) ;  /* 0xffffffbc00847947 */ /* 0x000fea000383ffff */
.L_x_1935:
[----:B--2---:R2:W4:Y:S02]  /*2ab60*/  SYNCS.PHASECHK.TRANS64.TRYWAIT P0, [R4+URZ], R5 ;  /* 0x00000005040075a7 */ /* 0x004524000800017f */
[----:B----4-:R-:W-:Y:S05]  /*2ab70*/  @!P0 NANOSLEEP.SYNCS 0x989680 ;  /* 0x009896800000895d */ /* 0x010fea0003900000 */
[----:B------:R-:W4:Y:S02]  /*2ab80*/  @!P0 SYNCS.PHASECHK.TRANS64 P0, [R4+URZ], R5 ;  /* 0x00000005040085a7 */ /* 0x000f24000800007f */
[----:B----4-:R-:W-:Y:S05]  /*2ab90*/  @!P0 BRA `(.L_x_1935) ;  /* 0xfffffffc00f08947 */ /* 0x010fea000383ffff */
[----:B------:R-:W-:Y:S05]  /*2aba0*/  BRA `(.L_x_2104) ;  /* 0xffffffbc00887947 */ /* 0x000fea000383ffff */
.L_x_2105:
        /* <DEDUP_REMOVED lines=13> */
.L_x_3096:


//--------------------- .text._ZN7cutlass13device_kernelIN5flash11enable_sm90INS1_16FlashAttnFwdSm90INS1_25CollectiveMainloopFwdSm90ILi2EN4cute5tupleIJNS5_1CILi1EEES8_S8_EEENS6_IJNS7_ILi128EEESA_SA_EEELi128ENS_6half_tEfNS_4arch4Sm90ELb1ELb0ELb0ELb0ELb0ELb0ELb0ELb1ELb1ELb1ELb1ELb0EEENS1_21CollectiveEpilogueFwdISB_S9_SC_SE_Li256ELb0ELb1ELb1ELb0EEENS1_19SingleTileSchedulerILb0ELb1ELb1ELi128EEEEEEEEEvNT_6ParamsE --------------------------
	.section	.text._ZN7cutlass13device_kernelIN5flash11enable_sm90INS1_16FlashAttnFwdSm90INS1_25CollectiveMainloopFwdSm90ILi2EN4cute5tupleIJNS5_1CILi1EEES8_S8_EEENS6_IJNS7_ILi128EEESA_SA_EEELi128ENS_6half_tEfNS_4arch4Sm90ELb1ELb0ELb0ELb0ELb0ELb0ELb0ELb1ELb1ELb1ELb1ELb0EEENS1_21CollectiveEpilogueFwdISB_S9_SC_SE_Li256ELb0ELb1ELb1ELb0EEENS1_19SingleTileSchedulerILb0ELb1ELb1ELi128EEEEEEEEEvNT_6ParamsE,"ax",@progbits
	.align	128
.text._ZN7cutlass13device_kernelIN5flash11enable_sm90INS1_16FlashAttnFwdSm90INS1_25CollectiveMainloopFwdSm90ILi2EN4cute5tupleIJNS5_1CILi1EEES8_S8_EEENS6_IJNS7_ILi128EEESA_SA_EEELi128ENS_6half_tEfNS_4arch4Sm90ELb1ELb0ELb0ELb0ELb0ELb0ELb0ELb1ELb1ELb1ELb1ELb0EEENS1_21CollectiveEpilogueFwdISB_S9_SC_SE_Li256ELb0ELb1ELb1ELb0EEENS1_19SingleTileSchedulerILb0ELb1ELb1ELi128EEEEEEEEEvNT_6ParamsE:
        .type           _ZN7cutlass13device_kernelIN5flash11enable_sm90INS1_16FlashAttnFwdSm90INS1_25CollectiveMainloopFwdSm90ILi2EN4cute5tupleIJNS5_1CILi1EEES8_S8_EEENS6_IJNS7_ILi128EEESA_SA_EEELi128ENS_6half_tEfNS_4arch4Sm90ELb1ELb0ELb0ELb0ELb0ELb0ELb0ELb1ELb1ELb1ELb1ELb0EEENS1_21CollectiveEpilogueFwdISB_S9_SC_SE_Li256ELb0ELb1ELb1ELb0EEENS1_19SingleTileSchedulerILb0ELb1ELb1ELi128EEEEEEEEEvNT_6ParamsE,@function
        .size           _ZN7cutlass13device_kernelIN5flash11enable_sm90INS1_16FlashAttnFwdSm90INS1_25CollectiveMainloopFwdSm90ILi2EN4cute5tupleIJNS5_1CILi1EEES8_S8_EEENS6_IJNS7_ILi128EEESA_SA_EEELi128ENS_6half_tEfNS_4arch4Sm90ELb1ELb0ELb0ELb0ELb0ELb0ELb0ELb1ELb1ELb1ELb1ELb0EEENS1_21CollectiveEpilogueFwdISB_S9_SC_SE_Li256ELb0ELb1ELb1ELb0EEENS1_19SingleTileSchedulerILb0ELb1ELb1ELi128EEEEEEEEEvNT_6ParamsE,(.L_x_3097 - _ZN7cutlass13device_kernelIN5flash11enable_sm90INS1_16FlashAttnFwdSm90INS1_25CollectiveMainloopFwdSm90ILi2EN4cute5tupleIJNS5_1CILi1EEES8_S8_EEENS6_IJNS7_ILi128EEESA_SA_EEELi128ENS_6half_tEfNS_4arch4Sm90ELb1ELb0ELb0ELb0ELb0ELb0ELb0ELb1ELb1ELb1ELb1ELb0EEENS1_21CollectiveEpilogueFwdISB_S9_SC_SE_Li256ELb0ELb1ELb1ELb0EEENS1_19SingleTileSchedulerILb0ELb1ELb1ELi128EEEEEEEEEvNT_6ParamsE)
        .other          _ZN7cutlass13device_kernelIN5flash11enable_sm90INS1_16FlashAttnFwdSm90INS1_25CollectiveMainloopFwdSm90ILi2EN4cute5tupleIJNS5_1CILi1EEES8_S8_EEENS6_IJNS7_ILi128EEESA_SA_EEELi128ENS_6half_tEfNS_4arch4Sm90ELb1ELb0ELb0ELb0ELb0ELb0ELb0ELb1ELb1ELb1ELb1ELb0EEENS1_21CollectiveEpilogueFwdISB_S9_SC_SE_Li256ELb0ELb1ELb1ELb0EEENS1_19SingleTileSchedulerILb0ELb1ELb1ELi128EEEEEEEEEvNT_6ParamsE,@"STO_CUDA_ENTRY STV_DEFAULT"
_ZN7cutlass13device_kernelIN5flash11enable_sm90INS1_16FlashAttnFwdSm90INS1_25CollectiveMainloopFwdSm90ILi2EN4cute5tupleIJNS5_1CILi1EEES8_S8_EEENS6_IJNS7_ILi128EEESA_SA_EEELi128ENS_6half_tEfNS_4arch4Sm90ELb1ELb0ELb0ELb0ELb0ELb0ELb0ELb1ELb1ELb1ELb1ELb0EEENS1_21CollectiveEpilogueFwdISB_S9_SC_SE_Li256ELb0ELb1ELb1ELb0EEENS1_19SingleTileSchedulerILb0ELb1ELb1ELi128EEEEEEEEEvNT_6ParamsE:
        /* <DEDUP_REMOVED lines=17> */
.L_x_2107:
[----:B------:R-:W-:Y:S05]  /*0110*/  BSYNC B0 ;  /* 0x0000000000007941 */ /* 0x000fea0003800000 */
.L_x_2106:
        /* <DEDUP_REMOVED lines=40> */
.L_x_2108:
        /* <DEDUP_REMOVED lines=22> */
.L_x_2109:
        /* <DEDUP_REMOVED lines=18> */
.L_x_2110:
        /* <DEDUP_REMOVED lines=22> */
.L_x_2111:
        /* <DEDUP_REMOVED lines=22> */
.L_x_2112:
        /* <DEDUP_REMOVED lines=9> */
.L_x_2115:
        /* <DEDUP_REMOVED lines=24> */
[----:B------:R-:W-:Y:S01]  /*0af0*/  SHF.R.U32.HI R4, RZ, 0x10, R17 ;  /* 0x00000010ff047819 */ /* 0x000fe20000011611 */
[----:B------:R-:W-:Y:S01]  /*0b00*/  IMAD.MOV.U32 R22, RZ, RZ, RZ ;  /* 0x000000ffff167224 */ /* 0x000fe200078e00ff */
[----:B------:R-:W-:-:S04]  /*0b10*/  LOP3.LUT R17, R17, 0xffff, RZ, 0xc0, !PT ;  /* 0x0000ffff11117812 */ /* 0x000fc800078ec0ff */
[----:B------:R-:W2:Y:S08]  /*0b20*/  LDC.64 R10, c[0x0][0x418] ;  /* 0x00010600ff0a7b82 */ /* 0x000eb00000000a00 */
[----:B------:R-:W3:Y:S01]  /*0b30*/  LDC R3, c[0x0][0x288] ;  /* 0x0000a200ff037b82 */ /* 0x000ee20000000800 */
[----:B0-----:R-:W-:-:S07]  /*0b40*/  ISETP.NE.AND P1, PT, R0, 0x1, PT ;  /* 0x000000010000780c */ /* 0x001fce0003f25270 */
[----:B------:R-:W0:Y:S01]  /*0b50*/  LDC R16, c[0x0][0x424] ;  /* 0x00010900ff107b82 */ /* 0x000e220000000800 */
[----:B--2---:R-:W-:-:S07]  /*0b60*/  ISETP.NE.U32.AND P0, PT, R10, RZ, PT ;  /* 0x000000ff0a00720c */ /* 0x004fce0003f05070 */
[----:B------:R-:W2:Y:S01]  /*0b70*/  LDC R9, c[0x0][0x2f0] ;  /* 0x0000bc00ff097b82 */ /* 0x000ea20000000800 */
[----:B-1----:R-:W-:Y:S01]  /*0b80*/  IMAD.SHL.U32 R23, R23, 0x80, RZ ;  /* 0x0000008017177824 */ /* 0x002fe200078e00ff */
[----:B------:R-:W-:-:S03]  /*0b90*/  ISETP.NE.AND.EX P0, PT, R11, RZ, PT, P0 ;  /* 0x000000ff0b00720c */ /* 0x000fc60003f05300 */
[----:B------:R-:W-:Y:S01]  /*0ba0*/  @P1 VIADD R0, R23, 0x7f ;  /* 0x0000007f17001836 */ /* 0x000fe20000000000 */
[----:B---3--:R-:W-:Y:S02]  /*0bb0*/  IADD3 R3, -R3, 0x80, RZ ;  /* 0x0000008003037810 */ /* 0x008fe40007ffe1ff */
[----:B------:R-:W1:Y:S08]  /*0bc0*/  @P1 LDC R5, c[0x0][0x44c] ;  /* 0x00011300ff051b82 */ /* 0x000e700000000800 */
[----:B------:R-:W3:Y:S01]  /*0bd0*/  @P1 LDC R7, c[0x0][0x450] ;  /* 0x00011400ff071b82 */ /* 0x000ee20000000800 */
[----:B0-----:R-:W-:-:S02]  /*0be0*/  SEL R16, R16, 0x1, P0 ;  /* 0x0000000110107807 */ /* 0x001fc40000000000 */
[----:B------:R-:W-:-:S03]  /*0bf0*/  ISETP.NE.AND P0, PT, R4, RZ, PT ;  /* 0x000000ff0400720c */ /* 0x000fc60003f05270 */
[----:B--2---:R-:W-:Y:S02]  /*0c00*/  IMAD R3, R16, R9, R3 ;  /* 0x0000000910037224 */ /* 0x004fe400078e0203 */
[----:B-1----:R-:W-:-:S08]  /*0c10*/  @P1 IMAD.HI.U32 R2, R0, R5, RZ ;  /* 0x0000000500021227 */ /* 0x002fd000078e00ff */
[----:B------:R-:W0:Y:S01]  /*0c20*/  @!P0 LDC R4, c[0x0][0x9f0] ;  /* 0x00027c00ff048b82 */ /* 0x000e220000000800 */
[----:B------:R-:W-:Y:S01]  /*0c30*/  VIADD R0, R23, 0x7f ;  /* 0x0000007f17007836 */ /* 0x000fe20000000000 */
[----:B---3--:R-:W-:Y:S01]  /*0c40*/  @P1 SHF.R.U32.HI R0, RZ, R7, R2 ;  /* 0x00000007ff001219 */ /* 0x008fe20000011602 */
[----:B------:R-:W-:-:S04]  /*0c50*/  IMAD R2, R16, R9, 0x7f ;  /* 0x0000007f10027424 */ /* 0x000fc800078e0209 */
[----:B------:R-:W-:Y:S01]  /*0c60*/  IMAD.IADD R0, R3, 0x1, R0 ;  /* 0x0000000103007824 */ /* 0x000fe200078e0200 */
[----:B------:R-:W-:-:S04]  /*0c70*/  SHF.R.S32.HI R3, RZ, 0x1f, R2 ;  /* 0x0000001fff037819 */ /* 0x000fc80000011402 */
[----:B------:R-:W-:Y:S02]  /*0c80*/  SHF.R.S32.HI R5, RZ, 0x1f, R0 ;  /* 0x0000001fff057819 */ /* 0x000fe40000011400 */
[----:B------:R-:W-:Y:S02]  /*0c90*/  LEA.HI R3, R3, R2, RZ, 0x7 ;  /* 0x0000000203037211 */ /* 0x000fe400078f38ff */
[----:B------:R-:W-:Y:S02]  /*0ca0*/  LEA.HI R5, R5, R0, RZ, 0x7 ;  /* 0x0000000005057211 */ /* 0x000fe400078f38ff */
[----:B------:R-:W-:Y:S02]  /*0cb0*/  SHF.R.S32.HI R3, RZ, 0x7, R3 ;  /* 0x00000007ff037819 */ /* 0x000fe40000011403 */
[----:B------:R-:W-:-:S04]  /*0cc0*/  SHF.R.S32.HI R0, RZ, 0x7, R5 ;  /* 0x00000007ff007819 */ /* 0x000fc80000011405 */
[----:B------:R-:W-:-:S04]  /*0cd0*/  VIMNMX R11, R3, R0, PT ;  /* 0x00000000030b7248 */ /* 0x000fc80003fe0100 */
[----:B------:R-:W-:-:S13]  /*0ce0*/  ISETP.GE.AND P1, PT, R11, 0x1, PT ;  /* 0x000000010b00780c */ /* 0x000fda0003f26270 */
[----:B------:R-:W-:Y:S05]  /*0cf0*/  @!P1 BRA `(.L_x_2117) ;  /* 0x00000000006c9947 */ /* 0x000fea0003800000 */
[-C--:B0-----:R-:W-:Y:S02]  /*0d00*/  IABS R7, R4.reuse ;  /* 0x0000000400077213 */ /* 0x081fe40000000000 */
[----:B------:R-:W-:Y:S02]  /*0d10*/  IADD3 R5, R4, -0x1, R11 ;  /* 0xffffffff04057810 */ /* 0x000fe40007ffe00b */
[----:B------:R-:W0:Y:S01]  /*0d20*/  I2F.RP R0, R7 ;  /* 0x0000000700007306 */ /* 0x000e220000209400 */
[----:B------:R-:W-:-:S05]  /*0d30*/  IABS R8, R4 ;  /* 0x0000000400087213 */ /* 0x000fca0000000000 */
[----:B------:R-:W-:Y:S02]  /*0d40*/  IMAD.MOV R8, RZ, RZ, -R8 ;  /* 0x000000ffff087224 */ /* 0x000fe400078e0a08 */
[----:B0-----:R-:W0:Y:S02]  /*0d50*/  MUFU.RCP R0, R0 ;  /* 0x0000000000007308 */ /* 0x001e240000001000 */
[----:B0-----:R-:W-:Y:S01]  /*0d60*/  VIADD R2, R0, 0xffffffe ;  /* 0x0ffffffe00027836 */ /* 0x001fe20000000000 */
[----:B------:R-:W-:Y:S02]  /*0d70*/  IABS R0, R5 ;  /* 0x0000000500007213 */ /* 0x000fe40000000000 */
[----:B------:R-:W-:-:S03]  /*0d80*/  LOP3.LUT R5, R5, R4, RZ, 0x3c, !PT ;  /* 0x0000000405057212 */ /* 0x000fc600078e3cff */
[----:B------:R0:W1:Y:S01]  /*0d90*/  F2I.FTZ.U32.TRUNC.NTZ R3, R2 ;  /* 0x0000000200037305 */ /* 0x000062000021f000 */
[----:B------:R-:W-:Y:S01]  /*0da0*/  ISETP.GE.AND P2, PT, R5, RZ, PT ;  /* 0x000000ff0500720c */ /* 0x000fe20003f46270 */
[----:B0-----:R-:W-:Y:S02]  /*0db0*/  IMAD.MOV.U32 R2, RZ, RZ, RZ ;  /* 0x000000ffff027224 */ /* 0x001fe400078e00ff */
[----:B-1----:R-:W-:-:S04]  /*0dc0*/  IMAD.MOV R6, RZ, RZ, -R3 ;  /* 0x000000ffff067224 */ /* 0x002fc800078e0a03 */
[----:B------:R-:W-:-:S04]  /*0dd0*/  IMAD R9, R6, R7, RZ ;  /* 0x0000000706097224 */ /* 0x000fc800078e02ff */
[----:B------:R-:W-:-:S04]  /*0de0*/  IMAD.HI.U32 R3, R3, R9, R2 ;  /* 0x0000000903037227 */ /* 0x000fc800078e0002 */
        /* <DEDUP_REMOVED lines=12> */
.L_x_2117:
[-C--:B------:R-:W-:Y:S01]  /*0eb0*/  IMAD R17, R17, R22.reuse, RZ ;  /* 0x0000001611117224 */ /* 0x080fe200078e02ff */
[----:B------:R-:W-:Y:S01]  /*0ec0*/  PLOP3.LUT P0, PT, PT, PT, PT, 0x80, 0x0 ;  /* 0x000000000000781c */ /* 0x000fe20003f0f070 */
[----:B------:R-:W-:Y:S01]  /*0ed0*/  VIADD R152, R12, 0xffffff80 ;  /* 0xffffff800c987836 */ /* 0x000fe20000000000 */
[----:B------:R-:W-:Y:S02]  /*0ee0*/  CS2R R2, SRZ ;  /* 0x0000000000027805 */ /* 0x000fe4000001ff00 */
[----:B------:R-:W-:Y:S02]  /*0ef0*/  CS2R R150, SRZ ;  /* 0x0000000000967805 */ /* 0x000fe4000001ff00 */
[----:B------:R-:W-:Y:S02]  /*0f00*/  VIADDMNMX R22, R17, R22, R11, PT ;  /* 0x0000001611167246 */ /* 0x000fe4000380010b */
[----:B------:R-:W-:Y:S02]  /*0f10*/  CS2R R148, SRZ ;  /* 0x0000000000947805 */ /* 0x000fe4000001ff00 */
[----:B------:R-:W-:-:S02]  /*0f20*/  CS2R R146, SRZ ;  /* 0x0000000000927805 */ /* 0x000fc4000001ff00 */
[----:B------:R-:W-:Y:S02]  /*0f30*/  CS2R R144, SRZ ;  /* 0x0000000000907805 */ /* 0x000fe4000001ff00 */
[----:B------:R-:W-:Y:S02]  /*0f40*/  ISETP.GT.AND P1, PT, R22, R17, PT ;  /* 0x000000111600720c */ /* 0x000fe40003f24270 */
        /* <DEDUP_REMOVED lines=34> */
[----:B------:R-:W2:Y:S01]  /*1170*/  SHFL.IDX PT, R0, R90, RZ, 0x1f ;  /* 0x00001fff5a007589 */ /* 0x000ea200000e0000 */
[----:B-1----:R-:W-:-:S04]  /*1180*/  ULEA UR36, UR5, UR36, 0x18 ;  /* 0x0000002405247291 */ /* 0x002fc8000f8ec03f */
[----:B------:R-:W-:-:S04]  /*1190*/  UIADD3 UR5, UR36, 0x10400, URZ ;  /* 0x0001040024057890 */ /* 0x000fc8000fffe03f */
[----:B------:R-:W-:Y:S01]  /*11a0*/  ULOP3.LUT UP0, URZ, UR5, 0x3ff, URZ, 0xc0, !UPT ;  /* 0x000003ff053f7892 */ /* 0x000fe2000f80c03f */
[----:B--2---:R-:W-:-:S05]  /*11b0*/  R2UR UR37, R0 ;  /* 0x00000000002572ca */ /* 0x004fca00000e0000 */
        /* <DEDUP_REMOVED lines=11> */
[----:B0-----:R-:W-:Y:S01]  /*1270*/  IMAD.U32 R4, RZ, RZ, UR4 ;  /* 0x00000004ff047e24 */ /* 0x001fe2000f8e00ff */
        /* <DEDUP_REMOVED lines=12> */
.L_x_2119:
[----:B------:R-:W2:Y:S01]  /*1340*/  LDL.LU R2, [R1+0x14] ;  /* 0x0000140001027983 */ /* 0x000ea20000300800 */
[----:B------:R-:W-:-:S04]  /*1350*/  SHF.L.U32 R3, RZ, 0x1f, RZ ;  /* 0x0000001fff037819 */ /* 0x000fc800000006ff */
[----:B------:R-:W1:Y:S01]  /*1360*/  SYNCS.PHASECHK.TRANS64.TRYWAIT P1, [UR36+0x28800], R3 ;  /* 0x02880003ff0075a7 */ /* 0x000e620008020164 */
[----:B--2---:R-:W-:-:S04]  /*1370*/  LOP3.LUT R0, R2, 0x1, RZ, 0xfc, !PT ;  /* 0x0000000102007812 */ /* 0x004fc800078efcff */
[----:B------:R-:W-:Y:S01]  /*1380*/  ISETP.NE.AND P0, PT, R0, 0x3, PT ;  /* 0x000000030000780c */ /* 0x000fe20003f05270 */
[----:B-1----:R-:W-:-:S12]  /*1390*/  @!P1 BRA `(.L_x_2120) ;  /* 0x000000c800ec9947 */ /* 0x002fd80003800000 */
.L_x_2234:
[----:B------:R-:W-:Y:S05]  /*13a0*/  @!P0 BRA `(.L_x_2121) ;  /* 0x0000000000048947 */ /* 0x000fea0003800000 */
[----:B------:R-:W-:Y:S01]  /*13b0*/  BPT.TRAP 0x1 ;  /* 0x000000040000795c */ /* 0x000fe20000300000 */
.L_x_2121:
[----:B------:R2:W3:Y:S01]  /*13c0*/  SYNCS.PHASECHK.TRANS64.TRYWAIT P2, [UR36+0x28830], R3 ;  /* 0x02883003ff0075a7 */ /* 0x0004e20008040164 */
[----:B------:R-:W-:Y:S05]  /*13d0*/  @!P0 BRA `(.L_x_2122) ;  /* 0x0000000000048947 */ /* 0x000fea0003800000 */
[----:B------:R-:W-:Y:S01]  /*13e0*/  BPT.TRAP 0x1 ;  /* 0x000000040000795c */ /* 0x000fe20000300000 */
.L_x_2122:
[----:B-1----:R-:W1:Y:S01]  /*13f0*/  S2R R0, SR_TID.X ;  /* 0x0000000000007919 */ /* 0x002e620000002100 */
[----:B------:R-:W-:-:S05]  /*1400*/  IMAD.U32 R2, RZ, RZ, UR38 ;  /* 0x00000026ff027e24 */ /* 0x000fca000f8e00ff */
[----:B------:R-:W-:Y:S02]  /*1410*/  LOP3.LUT R2, R2, 0x10000, RZ, 0xfc, !PT ;  /* 0x0001000002027812 */ /* 0x000fe400078efcff */
[----:B-1----:R-:W-:-:S04]  /*1420*/  LOP3.LUT R0, R0, 0x7f, RZ, 0xc0, !PT ;  /* 0x0000007f00007812 */ /* 0x002fc800078ec0ff */
[----:B------:R-:W-:Y:S01]  /*1430*/  ISETP.NE.AND P1, PT, R0, RZ, PT ;  /* 0x000000ff0000720c */ /* 0x000fe20003f25270 */
[----:B---3--:R-:W-:-:S12]  /*1440*/  @P2 BRA `(.L_x_2123) ;  /* 0x0000000000082947 */ /* 0x008fd80003800000 */
[----:B------:R-:W1:Y:S02]  /*1450*/  SYNCS.PHASECHK.TRANS64.TRYWAIT P2, [UR36+0x28830], R3 ;  /* 0x02883003ff0075a7 */ /* 0x000e640008040164 */
[----:B-1----:R-:W-:Y:S05]  /*1460*/  @!P2 BRA `(.L_x_2124) ;  /* 0x000000c800d0a947 */ /* 0x002fea0003800000 */
.L_x_2123:
[----:B------:R-:W-:Y:S05]  /*1470*/  WARPSYNC.ALL ;  /* 0x0000000000007948 */ /* 0x000fea0003800000 */
[----:B-12---:R-:W-:Y:S01]  /*1480*/  IMAD.MOV.U32 R3, RZ, RZ, 0x40000040 ;  /* 0x40000040ff037424 */ /* 0x006fe200078e00ff */
        /* <DEDUP_REMOVED lines=9> */
[----:B------:R-:W1:Y:S01]  /*1520*/  LDC R0, c[0x0][0x448] ;  /* 0x00011200ff007b82 */ /* 0x000e620000000800 */
        /* <DEDUP_REMOVED lines=9> */
[C---:B0-----:R-:W-:Y:S01]  /*15c0*/  IMAD.IADD R4, R152.reuse, 0x1, -R5 ;  /* 0x0000000198047824 */ /* 0x041fe200078e0a05 */
[----:B------:R-:W-:Y:S01]  /*15d0*/  UMOV UR10, UR6 ;  /* 0x00000006000a7c82 */ /* 0x000fe20008000000 */
[----:B------:R-:W-:Y:S01]  /*15e0*/  UIADD3 UR12, UR28, 0x6, URZ ;  /* 0x000000061c0c7890 */ /* 0x000fe2000fffe03f */
[----:B------:R-:W-:Y:S01]  /*15f0*/  HGMMA.64x128x16.F32 R24, gdesc[UR8], RZ, !UPT, gsb0 ;  /* 0x01e00000081879f0 */ /* 0x000fe2000c0008ff */
[----:B------:R-:W-:Y:S01]  /*1600*/  UIADD3 UR8, UR28, 0x4, URZ ;  /* 0x000000041c087890 */ /* 0x000fe2000fffe03f */
[----:B------:R-:W-:Y:S01]  /*1610*/  SHF.R.S32.HI R5, RZ, 0x1f, R4 ;  /* 0x0000001fff057819 */ /* 0x000fe20000011404 */
[----:B------:R-:W-:Y:S01]  /*1620*/  UIADD3 UR10, UR6, 0x4, URZ ;  /* 0x00000004060a7890 */ /* 0x000fe2000fffe03f */
[----:B------:R-:W-:Y:S01]  /*1630*/  LOP3.LUT R89, R89, 0xfffffffc, RZ, 0xc0, !PT ;  /* 0xfffffffc59597812 */ /* 0x000fe200078ec0ff */
[----:B------:R-:W-:Y:S01]  /*1640*/  UMOV UR9, 0x40000040 ;  /* 0x4000004000097882 */ /* 0x000fe20000000000 */
[----:B------:R-:W-:Y:S01]  /*1650*/  UMOV UR11, 0x40000040 ;  /* 0x40000040000b7882 */ /* 0x000fe20000000000 */
[----:B------:R-:W-:Y:S01]  /*1660*/  UIADD3 UR14, UR6, 0x6, URZ ;  /* 0x00000006060e7890 */ /* 0x000fe2000fffe03f */
[CC--:B------:R-:W-:Y:S01]  /*1670*/  LEA.HI R6, R5.reuse, R4.reuse, RZ, 0x5 ;  /* 0x0000000405067211 */ /* 0x0c0fe200078f28ff */
[----:B------:R-:W-:Y:S01]  /*1680*/  UIADD3 UR16, UR28, 0x400, URZ ;  /* 0x000004001c107890 */ /* 0x000fe2000fffe03f */
[----:B------:R-:W-:Y:S01]  /*1690*/  IMAD.IADD R89, R152, 0x1, -R89 ;  /* 0x0000000198597824 */ /* 0x000fe200078e0a59 */
[----:B------:R-:W-:Y:S01]  /*16a0*/  UIADD3 UR18, UR6, 0x400, URZ ;  /* 0x0000040006127890 */ /* 0x000fe2000fffe03f */
[----:B-1----:R-:W-:Y:S01]  /*16b0*/  ISETP.NE.AND P2, PT, R0, 0x1, PT ;  /* 0x000000010000780c */ /* 0x002fe20003f45270 */
[----:B------:R-:W-:Y:S01]  /*16c0*/  UMOV UR19, 0x40000040 ;  /* 0x4000004000137882 */ /* 0x000fe20000000000 */
[----:B------:R-:W-:Y:S01]  /*16d0*/  UIADD3 UR20, UR28, 0x402, URZ ;  /* 0x000004021c147890 */ /* 0x000fe2000fffe03f */
[----:B------:R-:W-:Y:S01]  /*16e0*/  LEA.HI R0, R5, R4, RZ, 0x2 ;  /* 0x0000000405007211 */ /* 0x000fe200078f10ff */
[----:B------:R-:W-:Y:S01]  /*16f0*/  UIADD3 UR22, UR6, 0x402, URZ ;  /* 0x0000040206167890 */ /* 0x000fe2000fffe03f */
[----:B------:R-:W-:Y:S01]  /*1700*/  SHF.R.S32.HI R6, RZ, 0x5, R6 ;  /* 0x00000005ff067819 */ /* 0x000fe20000011406 */
        /* <DEDUP_REMOVED lines=11> */
[----:B------:R-:W-:Y:S01]  /*17c0*/  LEA.HI R7, R90, R90, RZ, 0x1 ;  /* 0x0000005a5a077211 */ /* 0x000fe200078f08ff */
[----:B------:R-:W-:Y:S01]  /*17d0*/  UMOV UR29, 0x40000040 ;  /* 0x40000040001d7882 */ /* 0x000fe20000000000 */
[----:B------:R-:W-:Y:S01]  /*17e0*/  UMOV UR31, 0x40000040 ;  /* 0x40000040001f7882 */ /* 0x000fe20000000000 */
[----:B------:R-:W-:Y:S01]  /*17f0*/  LEA.HI R8, R8, R5, RZ, 0x3 ;  /* 0x0000000508087211 */ /* 0x000fe200078f18ff */
[----:B------:R-:W-:Y:S01]  /*1800*/  IMAD R10, R6, 0x10, R23 ;  /* 0x00000010060a7824 */ /* 0x000fe200078e0217 */
[----:B------:R-:W-:Y:S01]  /*1810*/  LOP3.LUT R7, R7, 0x3fffffe, RZ, 0xc0, !PT ;  /* 0x03fffffe07077812 */ /* 0x000fe200078ec0ff */
[----:B------:R-:W1:Y:S01]  /*1820*/  @P2 LDC R14, c[0x0][0x450] ;  /* 0x00011400ff0e2b82 */ /* 0x000e620000000800 */
[----:B------:R-:W-:Y:S01]  /*1830*/  LEA.HI R9, R89, R89, RZ, 0x1 ;  /* 0x0000005959097211 */ /* 0x000fe200078f08ff */
[----:B------:R-:W-:Y:S01]  /*1840*/  IMAD.MOV.U32 R11, RZ, RZ, -0x80 ;  /* 0xffffff80ff0b7424 */ /* 0x000fe200078e00ff */
[----:B------:R-:W-:Y:S01]  /*1850*/  LOP3.LUT R8, R8, 0xfffffff8, RZ, 0xc0, !PT ;  /* 0xfffffff808087812 */ /* 0x000fe200078ec0ff */
[----:B------:R-:W-:Y:S01]  /*1860*/  IMAD.IADD R7, R90, 0x1, -R7 ;  /* 0x000000015a077824 */ /* 0x000fe200078e0a07 */
[----:B------:R-:W-:Y:S01]  /*1870*/  LOP3.LUT R6, R9, 0x1ffffffe, RZ, 0xc0, !PT ;  /* 0x1ffffffe09067812 */ /* 0x000fe200078ec0ff */
[----:B------:R-:W-:Y:S01]  /*1880*/  IMAD R11, R22, R11, 0x80 ;  /* 0x00000080160b7424 */ /* 0x000fe200078e020b */
[----:B------:R-:W-:Y:S01]  /*1890*/  IADD3 R8, R10, R5, -R8 ;  /* 0x000000050a087210 */ /* 0x000fe20007ffe808 */
[----:B------:R-:W-:Y:S01]  /*18a0*/  ULDC UR4, c[0x0][0x2f0] ;  /* 0x0000bc0000047ab9 */ /* 0x000fe20000000800 */
[----:B------:R-:W-:Y:S01]  /*18b0*/  LOP3.LUT R9, R0, 0x7ffffffc, RZ, 0xc0, !PT ;  /* 0x7ffffffc00097812 */ /* 0x000fe200078ec0ff */
[----:B------:R-:W-:Y:S01]  /*18c0*/  IMAD.IADD R5, R89, 0x1, -R6 ;  /* 0x0000000159057824 */ /* 0x000fe200078e0a06 */
[----:B------:R-:W-:Y:S01]  /*18d0*/  ULDC UR5, c[0x0][0x988] ;  /* 0x0002620000057ab9 */ /* 0x000fe20000000800 */
[----:B------:R-:W-:Y:S01]  /*18e0*/  IMAD R8, R7, 0x40, R8 ;  /* 0x0000004007087824 */ /* 0x000fe200078e0208 */
[----:B------:R-:W-:Y:S01]  /*18f0*/  CS2R R150, SRZ ;  /* 0x0000000000967805 */ /* 0x000fe2000001ff00 */
[----:B------:R-:W-:Y:S01]  /*1900*/  IMAD.IADD R4, R4, 0x1, -R9 ;  /* 0x0000000104047824 */ /* 0x000fe200078e0a09 */
[----:B------:R-:W-:Y:S01]  /*1910*/  CS2R R148, SRZ ;  /* 0x0000000000947805 */ /* 0x000fe2000001ff00 */
[----:B------:R-:W-:Y:S01]  /*1920*/  IMAD R5, R5, 0x8, R8 ;  /* 0x0000000805057824 */ /* 0x000fe200078e0208 */
[----:B------:R-:W-:Y:S01]  /*1930*/  CS2R R146, SRZ ;  /* 0x0000000000927805 */ /* 0x000fe2000001ff00 */
[----:B------:R-:W-:Y:S01]  /*1940*/  VIADD R9, R11, 0x1 ;  /* 0x000000010b097836 */ /* 0x000fe20000000000 */
[----:B------:R-:W-:Y:S01]  /*1950*/  CS2R R144, SRZ ;  /* 0x0000000000907805 */ /* 0x000fe2000001ff00 */
[----:B0-----:R-:W-:Y:S01]  /*1960*/  @P2 IMAD.HI.U32 R7, R5, R12, RZ ;  /* 0x0000000c05072227 */ /* 0x001fe200078e00ff */
[----:B------:R-:W-:-:S02]  /*1970*/  CS2R R142, SRZ ;  /* 0x00000000008e7805 */ /* 0x000fc4000001ff00 */
[----:B------:R-:W-:Y:S02]  /*1980*/  CS2R R140, SRZ ;  /* 0x00000000008c7805 */ /* 0x000fe4000001ff00 */
[----:B------:R-:W-:Y:S01]  /*1990*/  CS2R R138, SRZ ;  /* 0x00000000008a7805 */ /* 0x000fe2000001ff00 */
[----:B------:R-:W-:Y:S01]  /*19a0*/  IMAD.MOV.U32 R6, RZ, RZ, R5 ;  /* 0x000000ffff067224 */ /* 0x000fe200078e0005 */
[----:B-1----:R-:W-:Y:S01]  /*19b0*/  @P2 SHF.R.U32.HI R6, RZ, R14, R7 ;  /* 0x0000000eff062219 */ /* 0x002fe20000011607 */
[----:B------:R-:W-:Y:S01]  /*19c0*/  IMAD R9, R4, -0x2, R9 ;  /* 0xfffffffe04097824 */ /* 0x000fe200078e0209 */
[----:B------:R-:W0:Y:S01]  /*19d0*/  LDC R7, c[0x0][0x288] ;  /* 0x0000a200ff077b82 */ /* 0x000e220000000800 */
[C---:B------:R-:W-:Y:S01]  /*19e0*/  IMAD R11, R16.reuse, UR4, R11 ;  /* 0x00000004100b7c24 */ /* 0x040fe2000f8e020b */
[----:B------:R-:W-:Y:S01]  /*19f0*/  CS2R R136, SRZ ;  /* 0x0000000000887805 */ /* 0x000fe2000001ff00 */
[----:B------:R-:W1:Y:S01]  /*1a00*/  SHFL.IDX PT, R10, R6, RZ, 0x1c1f ;  /* 0x001c1fff060a7589 */ /* 0x000e6200000e0000 */
[----:B------:R-:W-:Y:S01]  /*1a10*/  IMAD R8, R16, UR4, R9 ;  /* 0x0000000410087c24 */ /* 0x000fe2000f8e0209 */
[----:B------:R-:W-:Y:S01]  /*1a20*/  CS2R R134, SRZ ;  /* 0x0000000000867805 */ /* 0x000fe2000001ff00 */
[----:B------:R-:W-:Y:S01]  /*1a30*/  IMAD R11, R4, -0x2, R11 ;  /* 0xfffffffe040b7824 */ /* 0x000fe200078e020b */
[----:B------:R-:W2:Y:S01]  /*1a40*/  SHFL.IDX PT, R6, R6, 0x1, 0x1c1f ;  /* 0x003c1f0006067f89 */ /* 0x000ea200000e0000 */
[----:B------:R-:W-:-:S02]  /*1a50*/  CS2R R132, SRZ ;  /* 0x0000000000847805 */ /* 0x000fc4000001ff00 */
[----:B------:R-:W-:Y:S02]  /*1a60*/  CS2R R130, SRZ ;  /* 0x0000000000827805 */ /* 0x000fe4000001ff00 */
[----:B------:R-:W-:Y:S01]  /*1a70*/  CS2R R128, SRZ ;  /* 0x0000000000807805 */ /* 0x000fe2000001ff00 */
[----:B0-----:R-:W-:-:S05]  /*1a80*/  IMAD.IADD R0, R8, 0x1, -R7 ;  /* 0x0000000108007824 */ /* 0x001fca00078e0a07 */
[----:B-1----:R-:W-:Y:S02]  /*1a90*/  VIADDMNMX R0, R10, R0, R11, PT ;  /* 0x000000000a007246 */ /* 0x002fe4000380010b */
[----:B--2---:R-:W-:Y:S02]  /*1aa0*/  IADD3 R8, R6, -R7, R8 ;  /* 0x8000000706087210 */ /* 0x004fe40007ffe008 */
[C---:B------:R-:W-:Y:S02]  /*1ab0*/  ISETP.GT.AND P3, PT, R0.reuse, RZ, PT ;  /* 0x000000ff0000720c */ /* 0x040fe40003f64270 */
[C---:B------:R-:W-:Y:S02]  /*1ac0*/  ISETP.GT.AND P4, PT, R0.reuse, 0x1, PT ;  /* 0x000000010000780c */ /* 0x040fe40003f84270 */
[----:B------:R-:W-:Y:S02]  /*1ad0*/  ISETP.GT.AND P5, PT, R0, 0x8, PT ;  /* 0x000000080000780c */ /* 0x000fe40003fa4270 */
[----:B------:R-:W-:Y:S01]  /*1ae0*/  VIMNMX R8, R11, R8, PT ;  /* 0x000000080b087248 */ /* 0x000fe20003fe0100 */
[----:B------:R-:W-:-:S02]  /*1af0*/  WARPGROUP.DEPBAR.LE gsb0, 0x0 ;  /* 0x00008000000079c5 */ /* 0x000fc40000010000 */
        /* <DEDUP_REMOVED lines=21> */
[----:B------:R-:W-:Y:S02]  /*1c50*/  FSEL R13, R24, -INF , P3 ;  /* 0xff800000180d7808 */ /* 0x000fe40001800000 */
[----:B------:R-:W-:Y:S02]  /*1c60*/  FSEL R25, R25, -INF , P4 ;  /* 0xff80000019197808 */ /* 0x000fe40002000000 */
[----:B------:R-:W-:Y:S02]  /*1c70*/  ISETP.GT.AND P3, PT, R0, 0x9, PT ;  /* 0x000000090000780c */ /* 0x000fe40003f64270 */
[----:B------:R-:W-:-:S02]  /*1c80*/  FSEL R15, R28, -INF , P5 ;  /* 0xff8000001c0f7808 */ /* 0x000fc40002800000 */
[----:B------:R-:W-:Y:S02]  /*1c90*/  FMNMX.FTZ R10, R13, R25, !PT ;  /* 0x000000190d0a7209 */ /* 0x000fe40007810000 */
[C---:B------:R-:W-:Y:S02]  /*1ca0*/  ISETP.GT.AND P4, PT, R0.reuse, 0x10, PT ;  /* 0x000000100000780c */ /* 0x040fe40003f84270 */
[----:B------:R-:W-:Y:S02]  /*1cb0*/  FSEL R29, R29, -INF , P3 ;  /* 0xff8000001d1d7808 */ /* 0x000fe40001800000 */
[----:B------:R-:W-:Y:S02]  /*1cc0*/  FMNMX.FTZ R10, R15, R10, !PT ;  /* 0x0000000a0f0a7209 */ /* 0x000fe40007810000 */
[----:B------:R-:W-:Y:S02]  /*1cd0*/  ISETP.GT.AND P3, PT, R0, 0x11, PT ;  /* 0x000000110000780c */ /* 0x000fe40003f64270 */
[----:B------:R-:W-:-:S02]  /*1ce0*/  FSEL R21, R32, -INF , P4 ;  /* 0xff80000020157808 */ /* 0x000fc40002000000 */
[----:B------:R-:W-:Y:S02]  /*1cf0*/  FMNMX.FTZ R10, R29, R10, !PT ;  /* 0x0000000a1d0a7209 */ /* 0x000fe40007810000 */
[C---:B------:R-:W-:Y:S02]  /*1d00*/  ISETP.GT.AND P4, PT, R0.reuse, 0x18, PT ;  /* 0x000000180000780c */ /* 0x040fe40003f84270 */
[----:B------:R-:W-:Y:S02]  /*1d10*/  FSEL R33, R33, -INF , P3 ;  /* 0xff80000021217808 */ /* 0x000fe40001800000 */
[----:B------:R-:W-:Y:S02]  /*1d20*/  FMNMX.FTZ R10, R21, R10, !PT ;  /* 0x0000000a150a7209 */ /* 0x000fe40007810000 */
[----:B------:R-:W-:Y:S02]  /*1d30*/  ISETP.GT.AND P3, PT, R0, 0x19, PT ;  /* 0x000000190000780c */ /* 0x000fe40003f64270 */
[----:B------:R-:W-:Y:S01]  /*1d40*/  FSEL R89, R36, -INF , P4 ;  /* 0xff80000024597808 */ /* 0x000fe20002000000 */
[----:B------:R-:W-:Y:S01]  /*1d50*/  IMAD.U32 R36, RZ, RZ, UR36 ;  /* 0x00000024ff247e24 */ /* 0x000fe2000f8e00ff */
[----:B------:R-:W-:-:S02]  /*1d60*/  FMNMX.FTZ R10, R33, R10, !PT ;  /* 0x0000000a210a7209 */ /* 0x000fc40007810000 */
[C---:B------:R-:W-:Y:S02]  /*1d70*/  ISETP.GT.AND P4, PT, R0.reuse, 0x20, PT ;  /* 0x000000200000780c */ /* 0x040fe40003f84270 */
[----:B------:R-:W-:Y:S02]  /*1d80*/  FSEL R37, R37, -INF , P3 ;  /* 0xff80000025257808 */ /* 0x000fe40001800000 */
[----:B------:R-:W-:Y:S02]  /*1d90*/  FMNMX.FTZ R10, R89, R10, !PT ;  /* 0x0000000a590a7209 */ /* 0x000fe40007810000 */
[----:B------:R-:W-:Y:S02]  /*1da0*/  ISETP.GT.AND P3, PT, R0, 0x21, PT ;  /* 0x000000210000780c */ /* 0x000fe40003f64270 */
[----:B------:R-:W-:Y:S02]  /*1db0*/  FSEL R91, R40, -INF , P4 ;  /* 0xff800000285b7808 */ /* 0x000fe40002000000 */
[----:B------:R-:W-:Y:S01]  /*1dc0*/  FMNMX.FTZ R10, R37, R10, !PT ;  /* 0x0000000a250a7209 */ /* 0x000fe20007810000 */
[----:B------:R-:W0:Y:S01]  /*1dd0*/  @P2 LDC R40, c[0x0][0x44c] ;  /* 0x00011300ff282b82 */ /* 0x000e220000000800 */
[----:B------:R-:W-:-:S02]  /*1de0*/  ISETP.GT.AND P4, PT, R0, 0x28, PT ;  /* 0x000000280000780c */ /* 0x000fc40003f84270 */
[----:B------:R-:W-:Y:S02]  /*1df0*/  FSEL R41, R41, -INF , P3 ;  /* 0xff80000029297808 */ /* 0x000fe40001800000 */
[----:B------:R-:W-:Y:S02]  /*1e00*/  FMNMX.FTZ R10, R91, R10, !PT ;  /* 0x0000000a5b0a7209 */ /* 0x000fe40007810000 */
[----:B------:R-:W-:Y:S02]  /*1e10*/  ISETP.GT.AND P3, PT, R0, 0x29, PT ;  /* 0x000000290000780c */ /* 0x000fe40003f64270 */
[----:B------:R-:W-:Y:S02]  /*1e20*/  FSEL R93, R44, -INF , P4 ;  /* 0xff8000002c5d7808 */ /* 0x000fe40002000000 */
[----:B------:R-:W-:Y:S02]  /*1e30*/  FMNMX.FTZ R10, R41, R10, !PT ;  /* 0x0000000a290a7209 */ /* 0x000fe40007810000 */
[----:B------:R-:W-:-:S02]  /*1e40*/  ISETP.GT.AND P4, PT, R0, 0x30, PT ;  /* 0x000000300000780c */ /* 0x000fc40003f84270 */
[----:B------:R-:W-:Y:S02]  /*1e50*/  FSEL R45, R45, -INF , P3 ;  /* 0xff8000002d2d7808 */ /* 0x000fe40001800000 */
[----:B------:R-:W-:Y:S02]  /*1e60*/  FMNMX.FTZ R10, R93, R10, !PT ;  /* 0x0000000a5d0a7209 */ /* 0x000fe40007810000 */
[----:B------:R-:W-:Y:S02]  /*1e70*/  ISETP.GT.AND P3, PT, R0, 0x31, PT ;  /* 0x000000310000780c */ /* 0x000fe40003f64270 */
[----:B------:R-:W-:Y:S02]  /*1e80*/  FSEL R95, R48, -INF , P4 ;  /* 0xff800000305f7808 */ /* 0x000fe40002000000 */
[----:B------:R-:W-:Y:S01]  /*1e90*/  FMNMX.FTZ R10, R45, R10, !PT ;  /* 0x0000000a2d0a7209 */ /* 0x000fe20007810000 */
[----:B0-----:R-:W-:Y:S01]  /*1ea0*/  @P2 IMAD.HI.U32 R40, R23, R40, RZ ;  /* 0x0000002817282227 */ /* 0x001fe200078e00ff */
        /* <DEDUP_REMOVED lines=51> */
[----:B------:R-:W-:Y:S01]  /*21e0*/  ISETP.GT.AND P3, PT, R0, 0x79, PT ;  /* 0x000000790000780c */ /* 0x000fe20003f64270 */
[----:B------:R-:W-:Y:S01]  /*21f0*/  IMAD.U32 R0, RZ, RZ, UR5 ;  /* 0x00000005ff007e24 */ /* 0x000fe2000f8e00ff */
[----:B------:R-:W-:Y:S02]  /*2200*/  FSEL R113, R84, -INF , P4 ;  /* 0xff80000054717808 */ /* 0x000fe40002000000 */
[----:B------:R-:W-:Y:S02]  /*2210*/  FMNMX.FTZ R10, R81, R10, !PT ;  /* 0x0000000a510a7209 */ /* 0x000fe40007810000 */
[----:B------:R-:W-:-:S02]  /*2220*/  FSEL R85, R85, -INF , P3 ;  /* 0xff80000055557808 */ /* 0x000fc40001800000 */
[----:B------:R-:W-:Y:S02]  /*2230*/  FMNMX.FTZ R10, R113, R10, !PT ;  /* 0x0000000a710a7209 */ /* 0x000fe40007810000 */
[C---:B------:R-:W-:Y:S02]  /*2240*/  ISETP.GT.AND P4, PT, R8.reuse, 0x1, PT ;  /* 0x000000010800780c */ /* 0x040fe40003f84270 */
[----:B------:R-:W-:Y:S02]  /*2250*/  FMNMX.FTZ R10, R85, R10, !PT ;  /* 0x0000000a550a7209 */ /* 0x000fe40007810000 */
[----:B------:R-:W-:Y:S02]  /*2260*/  ISETP.GT.AND P5, PT, R8, 0x8, PT ;  /* 0x000000080800780c */ /* 0x000fe40003fa4270 */
[----:B------:R-:W-:Y:S01]  /*2270*/  FSEL R6, R27, -INF , P4 ;  /* 0xff8000001b067808 */ /* 0x000fe20002000000 */
[----:B------:R-:W0:Y:S01]  /*2280*/  SHFL.BFLY PT, R9, R10, 0x2, 0x1f ;  /* 0x0c401f000a097f89 */ /* 0x000e2200000e0000 */
[----:B------:R-:W-:-:S02]  /*2290*/  FSEL R117, R30, -INF , P5 ;  /* 0xff8000001e757808 */ /* 0x000fc40002800000 */
[----:B------:R-:W-:-:S04]  /*22a0*/  ISETP.GT.AND P4, PT, R8, 0x10, PT ;  /* 0x000000100800780c */ /* 0x000fc80003f84270 */
[----:B------:R-:W-:Y:S02]  /*22b0*/  FSEL R121, R34, -INF , P4 ;  /* 0xff80000022797808 */ /* 0x000fe40002000000 */
[----:B------:R-:W-:-:S04]  /*22c0*/  ISETP.GT.AND P4, PT, R8, 0x18, PT ;  /* 0x000000180800780c */ /* 0x000fc80003f84270 */
[----:B------:R-:W-:Y:S02]  /*22d0*/  FSEL R125, R38, -INF , P4 ;  /* 0xff800000267d7808 */ /* 0x000fe40002000000 */
[----:B------:R-:W-:-:S04]  /*22e0*/  ISETP.GT.AND P4, PT, R8, 0x20, PT ;  /* 0x000000200800780c */ /* 0x000fc80003f84270 */
[----:B------:R-:W-:Y:S01]  /*22f0*/  FSEL R127, R42, -INF , P4 ;  /* 0xff8000002a7f7808 */ /* 0x000fe20002000000 */
[----:B------:R-:W-:Y:S01]  /*2300*/  IMAD R42, R16, UR4, -R7 ;  /* 0x00000004102a7c24 */ /* 0x000fe2000f8e0a07 */
[----:B------:R-:W-:Y:S01]  /*2310*/  ISETP.GT.AND P4, PT, R8, 0x28, PT ;  /* 0x000000280800780c */ /* 0x000fe20003f84270 */
[----:B------:R-:W-:Y:S01]  /*2320*/  UMOV UR4, URZ ;  /* 0x0000003f00047c82 */ /* 0x000fe20008000000 */
[----:B0-----:R-:W-:-:S05]  /*2330*/  FMNMX.FTZ R12, R10, R9, !PT ;  /* 0x000000090a0c7209 */ /* 0x001fca0007810000 */
[----:B------:R-:W0:Y:S02]  /*2340*/  SHFL.BFLY PT, R9, R12, 0x1, 0x1f ;  /* 0x0c201f000c097f89 */ /* 0x000e2400000e0000 */
[----:B0-----:R-:W-:-:S04]  /*2350*/  FMNMX.FTZ R9, R12, R9, !PT ;  /* 0x000000090c097209 */ /* 0x001fc80007810000 */
[C---:B------:R-:W-:Y:S01]  /*2360*/  FSETP.NEU.FTZ.AND P3, PT, R9.reuse, -INF , PT ;  /* 0xff8000000900780b */ /* 0x040fe20003f7d000 */
[----:B------:R-:W-:-:S05]  /*2370*/  FMUL.FTZ R14, R9, R0 ;  /* 0x00000000090e7220 */ /* 0x000fca0000410000 */
[----:B------:R-:W-:Y:S02]  /*2380*/  FSEL R14, R14, RZ, P3 ;  /* 0x000000ff0e0e7208 */ /* 0x000fe40001800000 */
[----:B------:R-:W-:-:S03]  /*2390*/  ISETP.GT.AND P3, PT, R8, RZ, PT ;  /* 0x000000ff0800720c */ /* 0x000fc60003f64270 */
[-CC-:B------:R-:W-:Y:S01]  /*23a0*/  FFMA.FTZ R178, R89, R0.reuse, -R14.reuse ;  /* 0x0000000059b27223 */ /* 0x180fe2000001080e */
[----:B------:R-:W-:Y:S01]  /*23b0*/  FSEL R115, R26, -INF , P3 ;  /* 0xff8000001a737808 */ /* 0x000fe20001800000 */
[-CC-:B------:R-:W-:Y:S01]  /*23c0*/  FFMA.FTZ R180, R13, R0.reuse, -R14.reuse ;  /* 0x000000000db47223 */ /* 0x180fe2000001080e */
[C---:B------:R-:W-:Y:S01]  /*23d0*/  ISETP.GT.AND P3, PT, R8.reuse, 0x9, PT ;  /* 0x000000090800780c */ /* 0x040fe20003f64270 */
[--C-:B------:R-:W-:Y:S01]  /*23e0*/  FFMA.FTZ R13, R25, R0, -R14.reuse ;  /* 0x00000000190d7223 */ /* 0x100fe2000001080e */
[----:B------:R-:W-:Y:S01]  /*23f0*/  FMNMX.FTZ R10, R115, R6, !PT ;  /* 0x00000006730a7209 */ /* 0x000fe20007810000 */
[-CC-:B------:R-:W-:Y:S01]  /*2400*/  FFMA.FTZ R25, R37, R0.reuse, -R14.reuse ;  /* 0x0000000025197223 */ /* 0x180fe2000001080e */
[----:B------:R-:W-:Y:S01]  /*2410*/  FSEL R119, R31, -INF , P3 ;  /* 0xff8000001f777808 */ /* 0x000fe20001800000 */
[--C-:B------:R-:W-:Y:S01]  /*2420*/  FFMA.FTZ R172, R91, R0, -R14.reuse ;  /* 0x000000005bac7223 */ /* 0x100fe2000001080e */
[----:B------:R-:W-:Y:S01]  /*2430*/  FMNMX.FTZ R10, R117, R10, !PT ;  /* 0x0000000a750a7209 */ /* 0x000fe20007810000 */
        /* <DEDUP_REMOVED lines=24> */
[----:B------:R-:W-:Y:S01]  /*25c0*/  MUFU.EX2 R180, R180 ;  /* 0x000000b400b47308 */ /* 0x000fe20000000800 */
[----:B------:R-:W-:Y:S01]  /*25d0*/  ISETP.GT.AND P3, PT, R8, 0x29, PT ;  /* 0x000000290800780c */ /* 0x000fe20003f64270 */
[-CC-:B------:R-:W-:Y:S01]  /*25e0*/  FFMA.FTZ R35, R57, R0.reuse, -R14.reuse ;  /* 0x0000000039237223 */ /* 0x180fe2000001080e */
[----:B------:R-:W-:Y:S01]  /*25f0*/  FSEL R89, R46, -INF , P4 ;  /* 0xff8000002e597808 */ /* 0x000fe20002000000 */
[--C-:B------:R-:W-:Y:S01]  /*2600*/  FFMA.FTZ R154, R101, R0, -R14.reuse ;  /* 0x00000000659a7223 */ /* 0x100fe2000001080e */
[----:B------:R-:W-:Y:S01]  /*2610*/  FMNMX.FTZ R10, R43, R10, !PT ;  /* 0x0000000a2b0a7209 */ /* 0x000fe20007810000 */
[-CC-:B------:R-:W-:Y:S01]  /*2620*/  FFMA.FTZ R61, R61, R0.reuse, -R14.reuse ;  /* 0x000000003d3d7223 */ /* 0x180fe2000001080e */
[C---:B------:R-:W-:Y:S01]  /*2630*/  ISETP.GT.AND P4, PT, R8.reuse, 0x30, PT ;  /* 0x000000300800780c */ /* 0x040fe20003f84270 */
[----:B------:R-:W0:Y:S01]  /*2640*/  MUFU.EX2 R13, R13 ;  /* 0x0000000d000d7308 */ /* 0x000e220000000800 */
[----:B------:R-:W-:Y:S01]  /*2650*/  FSEL R47, R47, -INF , P3 ;  /* 0xff8000002f2f7808 */ /* 0x000fe20001800000 */
[--C-:B------:R-:W-:Y:S01]  /*2660*/  FFMA.FTZ R103, R103, R0, -R14.reuse ;  /* 0x0000000067677223 */ /* 0x100fe2000001080e */
[----:B------:R-:W-:Y:S01]  /*2670*/  FMNMX.FTZ R10, R89, R10, !PT ;  /* 0x0000000a590a7209 */ /* 0x000fe20007810000 */
[-CC-:B------:R-:W-:Y:S01]  /*2680*/  FFMA.FTZ R65, R65, R0.reuse, -R14.reuse ;  /* 0x0000000041417223 */ /* 0x180fe2000001080e */
[----:B------:R-:W-:Y:S01]  /*2690*/  ISETP.GT.AND P3, PT, R8, 0x31, PT ;  /* 0x000000310800780c */ /* 0x000fe20003f64270 */
[--C-:B------:R-:W-:Y:S01]  /*26a0*/  FFMA.FTZ R105, R105, R0, -R14.reuse ;  /* 0x0000000069697223 */ /* 0x100fe2000001080e */
[----:B------:R-:W-:Y:S01]  /*26b0*/  FSEL R37, R50, -INF , P4 ;  /* 0xff80000032257808 */ /* 0x000fe20002000000 */
[----:B------:R-:W1:Y:S01]  /*26c0*/  MUFU.EX2 R182, R182 ;  /* 0x000000b600b67308 */ /* 0x000e620000000800 */
[----:B------:R-:W-:Y:S01]  /*26d0*/  FMNMX.FTZ R10, R47, R10, !PT ;  /* 0x0000000a2f0a7209 */ /* 0x000fe20007810000 */
[-CC-:B------:R-:W-:Y:S01]  /*26e0*/  FFMA.FTZ R69, R69, R0.reuse, -R14.reuse ;  /* 0x0000000045457223 */ /* 0x180fe2000001080e */
[C---:B------:R-:W-:Y:S01]  /*26f0*/  ISETP.GT.AND P4, PT, R8.reuse, 0x38, PT ;  /* 0x000000380800780c */ /* 0x040fe20003f84270 */
[-CC-:B------:R-:W-:Y:S01]  /*2700*/  FFMA.FTZ R107, R107, R0.reuse, -R14.reuse ;  /* 0x000000006b6b7223 */ /* 0x180fe2000001080e */
[----:B------:R-:W-:Y:S01]  /*2710*/  FSEL R51, R51, -INF , P3 ;  /* 0xff80000033337808 */ /* 0x000fe20001800000 */
[--C-:B------:R-:W-:Y:S01]  /*2720*/  FFMA.FTZ R73, R73, R0, -R14.reuse ;  /* 0x0000000049497223 */ /* 0x100fe2000001080e */
[----:B------:R-:W-:Y:S01]  /*2730*/  FMNMX.FTZ R10, R37, R10, !PT ;  /* 0x0000000a250a7209 */ /* 0x000fe20007810000 */
[----:B------:R-:W2:Y:S01]  /*2740*/  MUFU.EX2 R15, R15 ;  /* 0x0000000f000f7308 */ /* 0x000ea20000000800 */
[----:B------:R-:W-:Y:S01]  /*2750*/  ISETP.GT.AND P3, PT, R8, 0x39, PT ;  /* 0x000000390800780c */ /* 0x000fe20003f64270 */
[-CC-:B------:R-:W-:Y:S01]  /*2760*/  FFMA.FTZ R109, R109, R0.reuse, -R14.reuse ;  /* 0x000000006d6d7223 */ /* 0x180fe2000001080e */
[----:B------:R-:W-:Y:S01]  /*2770*/  FSEL R91, R54, -INF , P4 ;  /* 0xff800000365b7808 */ /* 0x000fe20002000000 */
[--C-:B------:R-:W-:Y:S01]  /*2780*/  FFMA.FTZ R77, R77, R0, -R14.reuse ;  /* 0x000000004d4d7223 */ /* 0x100fe2000001080e */
[----:B------:R-:W-:Y:S01]  /*2790*/  FMNMX.FTZ R10, R51, R10, !PT ;  /* 0x0000000a330a7209 */ /* 0x000fe20007810000 */
[-CC-:B------:R-:W-:Y:S01]  /*27a0*/  FFMA.FTZ R111, R111, R0.reuse, -R14.reuse ;  /* 0x000000006f6f7223 */ /* 0x180fe2000001080e */
[C---:B------:R-:W-:Y:S01]  /*27b0*/  ISETP.GT.AND P4, PT, R8.reuse, 0x40, PT ;  /* 0x000000400800780c */ /* 0x040fe20003f84270 */
[----:B------:R-:W3:Y:S01]  /*27c0*/  MUFU.EX2 R176, R176 ;  /* 0x000000b000b07308 */ /* 0x000ee20000000800 */
[----:B------:R-:W-:Y:S01]  /*27d0*/  FSEL R55, R55, -INF , P3 ;  /* 0xff80000037377808 */ /* 0x000fe20001800000 */
[--C-:B------:R-:W-:Y:S01]  /*27e0*/  FFMA.FTZ R81, R81, R0, -R14.reuse ;  /* 0x0000000051517223 */ /* 0x100fe2000001080e */
[----:B------:R-:W-:Y:S01]  /*27f0*/  FMNMX.FTZ R10, R91, R10, !PT ;  /* 0x0000000a5b0a7209 */ /* 0x000fe20007810000 */
[-CC-:B------:R-:W-:Y:S01]  /*2800*/  FFMA.FTZ R113, R113, R0.reuse, -R14.reuse ;  /* 0x0000000071717223 */ /* 0x180fe2000001080e */
[----:B------:R-:W-:Y:S01]  /*2810*/  ISETP.GT.AND P3, PT, R8, 0x41, PT ;  /* 0x000000410800780c */ /* 0x000fe20003f64270 */
[----:B------:R-:W-:Y:S01]  /*2820*/  FFMA.FTZ R14, R85, R0, -R14 ;  /* 0x00000000550e7223 */ /* 0x000fe2000001080e */
[----:B------:R-:W-:Y:S01]  /*2830*/  FSEL R41, R58, -INF , P4 ;  /* 0xff8000003a297808 */ /* 0x000fe20002000000 */
[----:B------:R-:W4:Y:S01]  /*2840*/  MUFU.EX2 R21, R21 ;  /* 0x0000001500157308 */ /* 0x000f220000000800 */
[----:B------:R-:W-:-:S02]  /*2850*/  FMNMX.FTZ R10, R55, R10, !PT ;  /* 0x0000000a370a7209 */ /* 0x000fc40007810000 */
[----:B------:R-:W-:Y:S02]  /*2860*/  CS2R R100, SRZ ;  /* 0x0000000000647805 */ /* 0x000fe4000001ff00 */
[C---:B------:R-:W-:Y:S02]  /*2870*/  ISETP.GT.AND P4, PT, R8.reuse, 0x48, PT ;  /* 0x000000480800780c */ /* 0x040fe40003f84270 */
[----:B------:R-:W-:Y:S02]  /*2880*/  FSEL R59, R59, -INF , P3 ;  /* 0xff8000003b3b7808 */ /* 0x000fe40001800000 */
[----:B------:R-:W-:Y:S01]  /*2890*/  FMNMX.FTZ R10, R41, R10, !PT ;  /* 0x0000000a290a7209 */ /* 0x000fe20007810000 */
[----:B------:R-:W5:Y:S01]  /*28a0*/  MUFU.EX2 R178, R178 ;  /* 0x000000b200b27308 */ /* 0x000f620000000800 */
[----:B------:R-:W-:Y:S02]  /*28b0*/  ISETP.GT.AND P3, PT, R8, 0x49, PT ;  /* 0x000000490800780c */ /* 0x000fe40003f64270 */
[----:B------:R-:W-:-:S02]  /*28c0*/  FSEL R93, R62, -INF , P4 ;  /* 0xff8000003e5d7808 */ /* 0x000fc40002000000 */
[----:B------:R-:W-:Y:S02]  /*28d0*/  FMNMX.FTZ R10, R59, R10, !PT ;  /* 0x0000000a3b0a7209 */ /* 0x000fe40007810000 */
[C---:B------:R-:W-:Y:S01]  /*28e0*/  ISETP.GT.AND P4, PT, R8.reuse, 0x50, PT ;  /* 0x000000500800780c */ /* 0x040fe20003f84270 */
[----:B------:R-:W-:Y:S01]  /*28f0*/  MUFU.EX2 R25, R25 ;  /* 0x0000001900197308 */ /* 0x000fe20000000800 */
[----:B------:R-:W-:Y:S02]  /*2900*/  FSEL R63, R63, -INF , P3 ;  /* 0xff8000003f3f7808 */ /* 0x000fe40001800000 */
[----:B------:R-:W-:Y:S02]  /*2910*/  FMNMX.FTZ R10, R93, R10, !PT ;  /* 0x0000000a5d0a7209 */ /* 0x000fe40007810000 */
[----:B------:R-:W-:Y:S02]  /*2920*/  ISETP.GT.AND P3, PT, R8, 0x51, PT ;  /* 0x000000510800780c */ /* 0x000fe40003f64270 */
[----:B------:R-:W-:Y:S01]  /*2930*/  FSEL R45, R66, -INF , P4 ;  /* 0xff800000422d7808 */ /* 0x000fe20002000000 */
[----:B------:R-:W-:Y:S01]  /*2940*/  MUFU.EX2 R172, R172 ;  /* 0x000000ac00ac7308 */ /* 0x000fe20000000800 */
[----:B------:R-:W-:-:S02]  /*2950*/  FMNMX.FTZ R10, R63, R10, !PT ;  /* 0x0000000a3f0a7209 */ /* 0x000fc40007810000 */
[C---:B------:R-:W-:Y:S02]  /*2960*/  ISETP.GT.AND P4, PT, R8.reuse, 0x58, PT ;  /* 0x000000580800780c */ /* 0x040fe40003f84270 */
[----:B------:R-:W-:Y:S02]  /*2970*/  FSEL R67, R67, -INF , P3 ;  /* 0xff80000043437808 */ /* 0x000fe40001800000 */
[----:B------:R-:W-:Y:S01]  /*2980*/  FMNMX.FTZ R10, R45, R10, !PT ;  /* 0x0000000a2d0a7209 */ /* 0x000fe20007810000 */
[----:B------:R-:W-:Y:S01]  /*2990*/  MUFU.EX2 R27, R27 ;  /* 0x0000001b001b7308 */ /* 0x000fe20000000800 */
[----:B------:R-:W-:Y:S02]  /*29a0*/  ISETP.GT.AND P3, PT, R8, 0x59, PT ;  /* 0x000000590800780c */ /* 0x000fe40003f64270 */
[----:B------:R-:W-:Y:S02]  /*29b0*/  FSEL R95, R70, -INF , P4 ;  /* 0xff800000465f7808 */ /* 0x000fe40002000000 */
[----:B------:R-:W-:-:S02]  /*29c0*/  FMNMX.FTZ R10, R67, R10, !PT ;  /* 0x0000000a430a7209 */ /* 0x000fc40007810000 */
        /* <DEDUP_REMOVED lines=30> */
[----:B------:R-:W-:Y:S01]  /*2bb0*/  FSEL R87, R87, -INF , P3 ;  /* 0xff80000057577808 */ /* 0x000fe20001800000 */
[----:B------:R-:W-:Y:S01]  /*2bc0*/  MUFU.EX2 R152, R152 ;  /* 0x0000009800987308 */ /* 0x000fe20000000800 */
[----:B------:R-:W-:-:S04]  /*2bd0*/  FMNMX.FTZ R10, R99, R10, !PT ;  /* 0x0000000a630a7209 */ /* 0x000fc80007810000 */
[----:B------:R-:W-:-:S03]  /*2be0*/  FMNMX.FTZ R10, R87, R10, !PT ;  /* 0x0000000a570a7209 */ /* 0x000fc60007810000 */
[----:B------:R-:W-:Y:S02]  /*2bf0*/  MUFU.EX2 R35, R35 ;  /* 0x0000002300237308 */ /* 0x000fe40000000800 */
[----:B------:R-:W0:Y:S06]  /*2c00*/  SHFL.BFLY PT, R11, R10, 0x2, 0x1f ;  /* 0x0c401f000a0b7f89 */ /* 0x000e2c00000e0000 */
        /* <DEDUP_REMOVED lines=10> */
[C---:B------:R-:W-:Y:S01]  /*2cb0*/  FSETP.NEU.FTZ.AND P3, PT, R11.reuse, -INF , PT ;  /* 0xff8000000b00780b */ /* 0x040fe20003f7d000 */
[----:B------:R-:W-:-:S06]  /*2cc0*/  FMUL.FTZ R8, R11, R0 ;  /* 0x000000000b087220 */ /* 0x000fcc0000410000 */
[----:B------:R-:W-:Y:S01]  /*2cd0*/  MUFU.EX2 R160, R73 ;  /* 0x0000004900a07308 */ /* 0x000fe20000000800 */
[----:B------:R-:W-:-:S05]  /*2ce0*/  FSEL R8, R8, RZ, P3 ;  /* 0x000000ff08087208 */ /* 0x000fca0001800000 */
[-CC-:B------:R-:W-:Y:S01]  /*2cf0*/  FFMA.FTZ R39, R39, R0.reuse, -R8.reuse ;  /* 0x0000000027277223 */ /* 0x180fe20000010808 */
[-CC-:B------:R-:W-:Y:S01]  /*2d00*/  FFMA.FTZ R115, R115, R0.reuse, -R8.reuse ;  /* 0x0000000073737223 */ /* 0x180fe20000010808 */
[-CC-:B------:R-:W-:Y:S01]  /*2d10*/  FFMA.FTZ R6, R6, R0.reuse, -R8.reuse ;  /* 0x0000000006067223 */ /* 0x180fe20000010808 */
[-CC-:B------:R-:W-:Y:S01]  /*2d20*/  FFMA.FTZ R117, R117, R0.reuse, -R8.reuse ;  /* 0x0000000075757223 */ /* 0x180fe20000010808 */
[----:B------:R0:W-:Y:S01]  /*2d30*/  MUFU.EX2 R24, R39 ;  /* 0x0000002700187308 */ /* 0x0001e20000000800 */
[-CC-:B------:R-:W-:Y:S01]  /*2d40*/  FFMA.FTZ R119, R119, R0.reuse, -R8.reuse ;  /* 0x0000000077777223 */ /* 0x180fe20000010808 */
[-CC-:B------:R-:W-:Y:S01]  /*2d50*/  FFMA.FTZ R121, R121, R0.reuse, -R8.reuse ;  /* 0x0000000079797223 */ /* 0x180fe20000010808 */
[-CC-:B------:R-:W-:Y:S01]  /*2d60*/  FFMA.FTZ R47, R47, R0.reuse, -R8.reuse ;  /* 0x000000002f2f7223 */ /* 0x180fe20000010808 */
[-CC-:B------:R-:W-:Y:S01]  /*2d70*/  FFMA.FTZ R123, R123, R0.reuse, -R8.reuse ;  /* 0x000000007b7b7223 */ /* 0x180fe20000010808 */
[-CC-:B------:R-:W-:Y:S01]  /*2d80*/  FFMA.FTZ R125, R125, R0.reuse, -R8.reuse ;  /* 0x000000007d7d7223 */ /* 0x180fe20000010808 */
[-CC-:B------:R-:W-:Y:S01]  /*2d90*/  FFMA.FTZ R43, R43, R0.reuse, -R8.reuse ;  /* 0x000000002b2b7223 */ /* 0x180fe20000010808 */
[-CC-:B------:R-:W-:Y:S01]  /*2da0*/  FFMA.FTZ R127, R127, R0.reuse, -R8.reuse ;  /* 0x000000007f7f7223 */ /* 0x180fe20000010808 */
[----:B------:R1:W-:Y:S01]  /*2db0*/  MUFU.EX2 R10, R6 ;  /* 0x00000006000a7308 */ /* 0x0003e20000000800 */
[----:B0-----:R-:W-:Y:S01]  /*2dc0*/  FADD.FTZ R39, R180, R13 ;  /* 0x0000000db4277221 */ /* 0x001fe20000010000 */
[-CC-:B------:R-:W-:Y:S01]  /*2dd0*/  FFMA.FTZ R89, R89, R0.reuse, -R8.reuse ;  /* 0x0000000059597223 */ /* 0x180fe20000010808 */
[-CC-:B------:R-:W-:Y:S01]  /*2de0*/  FFMA.FTZ R37, R37, R0.reuse, -R8.reuse ;  /* 0x0000000025257223 */ /* 0x180fe20000010808 */
[-CC-:B------:R-:W-:Y:S01]  /*2df0*/  FFMA.FTZ R51, R51, R0.reuse, -R8.reuse ;  /* 0x0000000033337223 */ /* 0x180fe20000010808 */
[-CC-:B------:R-:W-:Y:S01]  /*2e00*/  FFMA.FTZ R91, R91, R0.reuse, -R8.reuse ;  /* 0x000000005b5b7223 */ /* 0x180fe20000010808 */
[-CC-:B------:R-:W-:Y:S01]  /*2e10*/  FFMA.FTZ R55, R55, R0.reuse, -R8.reuse ;  /* 0x0000000037377223 */ /* 0x180fe20000010808 */
[-CC-:B------:R-:W-:Y:S01]  /*2e20*/  FFMA.FTZ R41, R41, R0.reuse, -R8.reuse ;  /* 0x0000000029297223 */ /* 0x180fe20000010808 */
[----:B------:R-:W0:Y:S01]  /*2e30*/  MUFU.EX2 R115, R115 ;  /* 0x0000007300737308 */ /* 0x000e220000000800 */
[----:B-1----:R-:W-:Y:S01]  /*2e40*/  FADD.FTZ R6, R182, R39 ;  /* 0x00000027b6067221 */ /* 0x002fe20000010000 */
[-CC-:B------:R-:W-:Y:S01]  /*2e50*/  FFMA.FTZ R59, R59, R0.reuse, -R8.reuse ;  /* 0x000000003b3b7223 */ /* 0x180fe20000010808 */
[-CC-:B------:R-:W-:Y:S01]  /*2e60*/  FFMA.FTZ R93, R93, R0.reuse, -R8.reuse ;  /* 0x000000005d5d7223 */ /* 0x180fe20000010808 */
[-C--:B------:R-:W-:Y:S01]  /*2e70*/  FFMA.FTZ R63, R63, R0.reuse, -R8 ;  /* 0x000000003f3f7223 */ /* 0x080fe20000010808 */
[----:B--2---:R-:W-:Y:S01]  /*2e80*/  FADD.FTZ R39, R15, R6 ;  /* 0x000000060f277221 */ /* 0x004fe20000010000 */
[-CC-:B------:R-:W-:Y:S01]  /*2e90*/  FFMA.FTZ R45, R45, R0.reuse, -R8.reuse ;  /* 0x000000002d2d7223 */ /* 0x180fe20000010808 */
[-CC-:B------:R-:W-:Y:S01]  /*2ea0*/  FFMA.FTZ R67, R67, R0.reuse, -R8.reuse ;  /* 0x0000000043437223 */ /* 0x180fe20000010808 */
[----:B------:R-:W1:Y:S01]  /*2eb0*/  MUFU.EX2 R117, R117 ;  /* 0x0000007500757308 */ /* 0x000e620000000800 */
[----:B---3--:R-:W-:Y:S01]  /*2ec0*/  FADD.FTZ R6, R176, R39 ;  /* 0x00000027b0067221 */ /* 0x008fe20000010000 */
[--C-:B------:R-:W-:Y:S01]  /*2ed0*/  FFMA.FTZ R95, R95, R0, -R8.reuse ;  /* 0x000000005f5f7223 */ /* 0x100fe20000010808 */
[----:B------:R-:W-:Y:S01]  /*2ee0*/  F2FP.F16.F32.PACK_AB R180, R13, R180 ;  /* 0x000000b40db4723e */ /* 0x000fe200000000ff */
[----:B------:R-:W-:Y:S01]  /*2ef0*/  FFMA.FTZ R71, R71, R0, -R8 ;  /* 0x0000000047477223 */ /* 0x000fe20000010808 */
[----:B----4-:R-:W-:Y:S01]  /*2f00*/  FADD.FTZ R39, R21, R6 ;  /* 0x0000000615277221 */ /* 0x010fe20000010000 */
[----:B------:R-:W-:-:S02]  /*2f10*/  @!P1 VIADD R6, R36, 0x28840 ;  /* 0x0002884024069836 */ /* 0x000fc40000000000 */
[-C--:B------:R-:W-:Y:S01]  /*2f20*/  FFMA.FTZ R49, R49, R0.reuse, -R8 ;  /* 0x0000000031317223 */ /* 0x080fe20000010808 */
[----:B------:R2:W3:Y:S01]  /*2f30*/  MUFU.EX2 R12, R119 ;  /* 0x00000077000c7308 */ /* 0x0004e20000000800 */
[----:B-----5:R-:W-:Y:S01]  /*2f40*/  FADD.FTZ R38, R178, R39 ;  /* 0x00000027b2267221 */ /* 0x020fe20000010000 */
[----:B0-----:R-:W-:Y:S01]  /*2f50*/  FADD.FTZ R36, R115, R10 ;  /* 0x0000000a73247221 */ /* 0x001fe20000010000 */
[----:B------:R-:W-:Y:S01]  /*2f60*/  @!P1 PRMT R6, RZ, 0x654, R6 ;  /* 0x00000654ff069816 */ /* 0x000fe20000000006 */
[-CC-:B------:R-:W-:Y:S01]  /*2f70*/  FFMA.FTZ R75, R75, R0.reuse, -R8.reuse ;  /* 0x000000004b4b7223 */ /* 0x180fe20000010808 */
[-CC-:B------:R-:W-:Y:S01]  /*2f80*/  FFMA.FTZ R97, R97, R0.reuse, -R8.reuse ;  /* 0x0000000061617223 */ /* 0x180fe20000010808 */
[-C--:B------:R-:W-:Y:S01]  /*2f90*/  FFMA.FTZ R79, R79, R0.reuse, -R8 ;  /* 0x000000004f4f7223 */ /* 0x080fe20000010808 */
[----:B------:R3:W-:Y:S01]  /*2fa0*/  @!P1 SYNCS.ARRIVE.TRANS64.RED.A1T0 RZ, [R6+URZ], RZ ;  /* 0x000000ff06ff99a7 */ /* 0x0007e2000810043f */
[----:B------:R-:W0:Y:S01]  /*2fb0*/  MUFU.EX2 R121, R121 ;  /* 0x0000007900797308 */ /* 0x000e220000000800 */
[----:B-1----:R-:W-:Y:S01]  /*2fc0*/  FADD.FTZ R39, R117, R36 ;  /* 0x0000002475277221 */ /* 0x002fe20000010000 */
[-CC-:B------:R-:W-:Y:S01]  /*2fd0*/  FFMA.FTZ R53, R53, R0.reuse, -R8.reuse ;  /* 0x0000000035357223 */ /* 0x180fe20000010808 */
[-CC-:B------:R-:W-:Y:S01]  /*2fe0*/  FFMA.FTZ R83, R83, R0.reuse, -R8.reuse ;  /* 0x0000000053537223 */ /* 0x180fe20000010808 */
[-CC-:B------:R-:W-:Y:S01]  /*2ff0*/  FFMA.FTZ R99, R99, R0.reuse, -R8.reuse ;  /* 0x0000000063637223 */ /* 0x180fe20000010808 */
[----:B------:R-:W-:Y:S01]  /*3000*/  FFMA.FTZ R87, R87, R0, -R8 ;  /* 0x0000000057577223 */ /* 0x000fe20000010808 */
[----:B------:R-:W-:-:S02]  /*3010*/  F2FP.F16.F32.PACK_AB R181, R10, R115 ;  /* 0x000000730ab5723e */ /* 0x000fc400000000ff */
[----:B--2---:R-:W-:Y:S01]  /*3020*/  CS2R R118, SRZ ;  /* 0x0000000000767805 */ /* 0x004fe2000001ff00 */
[----:B------:R1:W-:Y:S01]  /*3030*/  MUFU.EX2 R28, R47 ;  /* 0x0000002f001c7308 */ /* 0x0003e20000000800 */
[C---:B---3--:R-:W-:Y:S01]  /*3040*/  FADD.FTZ R6, R12.reuse, R39 ;  /* 0x000000270c067221 */ /* 0x048fe20000010000 */
[----:B------:R-:W-:Y:S02]  /*3050*/  F2FP.F16.F32.PACK_AB R183, R12, R117 ;  /* 0x000000750cb7723e */ /* 0x000fe400000000ff */
[----:B------:R-:W-:Y:S02]  /*3060*/  CS2R R116, SRZ ;  /* 0x0000000000747805 */ /* 0x000fe4000001ff00 */
[----:B------:R-:W-:Y:S02]  /*3070*/  F2FP.F16.F32.PACK_AB R182, R15, R182 ;  /* 0x000000b60fb6723e */ /* 0x000fe400000000ff */
[----:B------:R-:W-:Y:S02]  /*3080*/  CS2R R114, SRZ ;  /* 0x0000000000727805 */ /* 0x000fe4000001ff00 */
[----:B------:R-:W-:Y:S01]  /*3090*/  F2FP.F16.F32.PACK_AB R176, R21, R176 ;  /* 0x000000b015b0723e */ /* 0x000fe200000000ff */
[----:B------:R2:W3:Y:S01]  /*30a0*/  MUFU.EX2 R20, R123 ;  /* 0x0000007b00147308 */ /* 0x0004e20000000800 */
[----:B-1----:R-:W1:Y:S01]  /*30b0*/  @P2 LDC R47, c[0x0][0x450] ;  /* 0x00011400ff2f2b82 */ /* 0x002e620000000800 */
[----:B0-----:R-:W-:Y:S01]  /*30c0*/  FADD.FTZ R39, R121, R6 ;  /* 0x0000000679277221 */ /* 0x001fe20000010000 */
[----:B------:R-:W-:-:S05]  /*30d0*/  F2FP.F16.F32.PACK_AB R178, R25, R178 ;  /* 0x000000b219b2723e */ /* 0x000fca00000000ff */
[----:B------:R0:W-:Y:S01]  /*30e0*/  MUFU.EX2 R26, R43 ;  /* 0x0000002b001a7308 */ /* 0x0001e20000000800 */
[----:B--2---:R-:W-:-:S07]  /*30f0*/  CS2R R122, SRZ ;  /* 0x00000000007a7805 */ /* 0x004fce000001ff00 */
[----:B------:R-:W2:Y:S01]  /*3100*/  MUFU.EX2 R125, R125 ;  /* 0x0000007d007d7308 */ /* 0x000ea20000000800 */
[----:B0-----:R-:W-:Y:S01]  /*3110*/  FADD.FTZ R43, R25, R38 ;  /* 0x00000026192b7221 */ /* 0x001fe20000010000 */
[C---:B---3--:R-:W-:Y:S01]  /*3120*/  FADD.FTZ R6, R20.reuse, R39 ;  /* 0x0000002714067221 */ /* 0x048fe20000010000 */
[----:B------:R-:W-:Y:S02]  /*3130*/  F2FP.F16.F32.PACK_AB R177, R20, R121 ;  /* 0x0000007914b1723e */ /* 0x000fe400000000ff */
[----:B------:R-:W-:Y:S01]  /*3140*/  CS2R R120, SRZ ;  /* 0x0000000000787805 */ /* 0x000fe2000001ff00 */
[----:B------:R-:W-:Y:S01]  /*3150*/  FADD.FTZ R38, R172, R43 ;  /* 0x0000002bac267221 */ /* 0x000fe20000010000 */
[C---:B------:R-:W-:Y:S01]  /*3160*/  F2FP.F16.F32.PACK_AB R172, R27.reuse, R172 ;  /* 0x000000ac1bac723e */ /* 0x040fe200000000ff */
[----:B------:R-:W0:Y:S02]  /*3170*/  MUFU.EX2 R127, R127 ;  /* 0x0000007f007f7308 */ /* 0x000e240000000800 */
[----:B------:R-:W-:Y:S01]  /*3180*/  FADD.FTZ R43, R27, R38 ;  /* 0x000000261b2b7221 */ /* 0x000fe20000010000 */
[----:B-1----:R-:W-:-:S03]  /*3190*/  @P2 SHF.R.U32.HI R23, RZ, R47, R40 ;  /* 0x0000002fff172219 */ /* 0x002fc60000011628 */
[----:B------:R-:W-:Y:S01]  /*31a0*/  FADD.FTZ R38, R174, R43 ;  /* 0x0000002bae267221 */ /* 0x000fe20000010000 */
[C---:B------:R-:W-:Y:S01]  /*31b0*/  F2FP.F16.F32.PACK_AB R174, R29.reuse, R174 ;  /* 0x000000ae1dae723e */ /* 0x040fe200000000ff */
[----:B------:R-:W1:Y:S02]  /*31c0*/  MUFU.EX2 R89, R89 ;  /* 0x0000005900597308 */ /* 0x000e640000000800 */
[----:B------:R-:W-:Y:S01]  /*31d0*/  FADD.FTZ R39, R29, R38 ;  /* 0x000000261d277221 */ /* 0x000fe20000010000 */
[----:B--2---:R-:W-:Y:S01]  /*31e0*/  FADD.FTZ R7, R125, R6 ;  /* 0x000000067d077221 */ /* 0x004fe20000010000 */
[----:B------:R-:W-:Y:S02]  /*31f0*/  F2FP.F16.F32.PACK_AB R179, R24, R125 ;  /* 0x0000007d18b3723e */ /* 0x000fe400000000ff */
[----:B------:R-:W-:Y:S01]  /*3200*/  CS2R R124, SRZ ;  /* 0x00000000007c7805 */ /* 0x000fe2000001ff00 */
[----:B------:R-:W-:Y:S01]  /*3210*/  FADD.FTZ R40, R168, R39 ;  /* 0x00000027a8287221 */ /* 0x000fe20000010000 */
[----:B------:R-:W-:Y:S01]  /*3220*/  FADD.FTZ R6, R24, R7 ;  /* 0x0000000718067221 */ /* 0x000fe20000010000 */
[----:B------:R-:W-:Y:S01]  /*3230*/  IMAD.IADD R39, R42, 0x1, R23 ;  /* 0x000000012a277824 */ /* 0x000fe200078e0217 */
[----:B------:R-:W2:Y:S01]  /*3240*/  MUFU.EX2 R37, R37 ;  /* 0x0000002500257308 */ /* 0x000ea20000000800 */
[----:B------:R-:W-:Y:S01]  /*3250*/  FADD.FTZ R23, R31, R40 ;  /* 0x000000281f177221 */ /* 0x000fe20000010000 */
[----:B0-----:R-:W-:Y:S01]  /*3260*/  FADD.FTZ R7, R127, R6 ;  /* 0x000000067f077221 */ /* 0x001fe20000010000 */
[----:B------:R-:W-:-:S02]  /*3270*/  F2FP.F16.F32.PACK_AB R173, R26, R127 ;  /* 0x0000007f1aad723e */ /* 0x000fc400000000ff */
[----:B------:R-:W-:Y:S01]  /*3280*/  CS2R R126, SRZ ;  /* 0x00000000007e7805 */ /* 0x000fe2000001ff00 */
[----:B------:R-:W-:Y:S01]  /*3290*/  FADD.FTZ R40, R170, R23 ;  /* 0x00000017aa287221 */ /* 0x000fe20000010000 */
[----:B------:R-:W-:Y:S01]  /*32a0*/  FADD.FTZ R6, R26, R7 ;  /* 0x000000071a067221 */ /* 0x000fe20000010000 */
[----:B------:R-:W-:Y:S01]  /*32b0*/  SHF.R.S32.HI R44, RZ, 0x1f, R39 ;  /* 0x0000001fff2c7819 */ /* 0x000fe20000011427 */
[----:B------:R-:W0:Y:S01]  /*32c0*/  MUFU.EX2 R30, R51 ;  /* 0x00000033001e7308 */ /* 0x000e220000000800 */
[----:B------:R-:W-:Y:S01]  /*32d0*/  FADD.FTZ R23, R33, R40 ;  /* 0x0000002821177221 */ /* 0x000fe20000010000 */
[----:B-1----:R-:W-:Y:S01]  /*32e0*/  FADD.FTZ R7, R89, R6 ;  /* 0x0000000659077221 */ /* 0x002fe20000010000 */
[----:B------:R-:W-:Y:S02]  /*32f0*/  LEA.HI R39, R44, R39, RZ, 0x7 ;  /* 0x000000272c277211 */ /* 0x000fe400078f38ff */
[----:B------:R-:W-:Y:S01]  /*3300*/  FADD.FTZ R42, R152, R23 ;  /* 0x00000017982a7221 */ /* 0x000fe20000010000 */
[C---:B------:R-:W-:Y:S01]  /*3310*/  FADD.FTZ R6, R28.reuse, R7 ;  /* 0x000000071c067221 */ /* 0x040fe20000010000 */
[----:B------:R-:W-:Y:S01]  /*3320*/  F2FP.F16.F32.PACK_AB R175, R28, R89 ;  /* 0x000000591caf723e */ /* 0x000fe200000000ff */
[----:B------:R-:W1:Y:S01]  /*3330*/  MUFU.EX2 R91, R91 ;  /* 0x0000005b005b7308 */ /* 0x000e620000000800 */
[----:B------:R-:W-:Y:S01]  /*3340*/  FADD.FTZ R23, R35, R42 ;  /* 0x0000002a23177221 */ /* 0x000fe20000010000 */
[----:B--2---:R-:W-:Y:S01]  /*3350*/  FADD.FTZ R7, R37, R6 ;  /* 0x0000000625077221 */ /* 0x004fe20000010000 */
[----:B------:R-:W-:-:S02]  /*3360*/  F2FP.F16.F32.PACK_AB R168, R31, R168 ;  /* 0x000000a81fa8723e */ /* 0x000fc400000000ff */
[----:B------:R-:W-:Y:S01]  /*3370*/  CS2R R88, SRZ ;  /* 0x0000000000587805 */ /* 0x000fe2000001ff00 */
[----:B------:R-:W-:Y:S01]  /*3380*/  FADD.FTZ R42, R154, R23 ;  /* 0x000000179a2a7221 */ /* 0x000fe20000010000 */
[----:B------:R-:W-:Y:S01]  /*3390*/  F2FP.F16.F32.PACK_AB R170, R33, R170 ;  /* 0x000000aa21aa723e */ /* 0x000fe200000000ff */
[----:B------:R-:W2:Y:S01]  /*33a0*/  MUFU.EX2 R32, R55 ;  /* 0x0000003700207308 */ /* 0x000ea20000000800 */
[C---:B0-----:R-:W-:Y:S01]  /*33b0*/  FADD.FTZ R6, R30.reuse, R7 ;  /* 0x000000071e067221 */ /* 0x041fe20000010000 */
[----:B------:R-:W-:Y:S01]  /*33c0*/  FADD.FTZ R42, R61, R42 ;  /* 0x0000002a3d2a7221 */ /* 0x000fe20000010000 */
[----:B------:R-:W-:Y:S02]  /*33d0*/  F2FP.F16.F32.PACK_AB R152, R35, R152 ;  /* 0x000000982398723e */ /* 0x000fe400000000ff */
[----:B------:R-:W-:Y:S01]  /*33e0*/  F2FP.F16.F32.PACK_AB R154, R61, R154 ;  /* 0x0000009a3d9a723e */ /* 0x000fe200000000ff */
[----:B------:R-:W-:Y:S01]  /*33f0*/  FADD.FTZ R23, R103, R42 ;  /* 0x0000002a67177221 */ /* 0x000fe20000010000 */
[----:B------:R-:W-:Y:S01]  /*3400*/  F2FP.F16.F32.PACK_AB R169, R30, R37 ;  /* 0x000000251ea9723e */ /* 0x000fe200000000ff */
[----:B------:R-:W0:Y:S01]  /*3410*/  MUFU.EX2 R41, R41 ;  /* 0x0000002900297308 */ /* 0x000e220000000800 */
[----:B-1----:R-:W-:Y:S01]  /*3420*/  FADD.FTZ R7, R91, R6 ;  /* 0x000000065b077221 */ /* 0x002fe20000010000 */
[C---:B------:R-:W-:Y:S01]  /*3430*/  FADD.FTZ R42, R156.reuse, R23 ;  /* 0x000000179c2a7221 */ /* 0x040fe20000010000 */
[----:B------:R-:W-:-:S02]  /*3440*/  F2FP.F16.F32.PACK_AB R156, R156, R103 ;  /* 0x000000679c9c723e */ /* 0x000fc400000000ff */
[----:B------:R-:W-:Y:S01]  /*3450*/  CS2R R102, SRZ ;  /* 0x0000000000667805 */ /* 0x000fe2000001ff00 */
[----:B------:R-:W-:Y:S02]  /*3460*/  FADD.FTZ R13, R105, R42 ;  /* 0x0000002a690d7221 */ /* 0x000fe40000010000 */
[----:B------:R-:W1:Y:S01]  /*3470*/  MUFU.EX2 R34, R59 ;  /* 0x0000003b00227308 */ /* 0x000e620000000800 */
[----:B--2---:R-:W-:Y:S01]  /*3480*/  FADD.FTZ R6, R32, R7 ;  /* 0x0000000720067221 */ /* 0x004fe20000010000 */
[C---:B------:R-:W-:Y:S01]  /*3490*/  FADD.FTZ R42, R158.reuse, R13 ;  /* 0x0000000d9e2a7221 */ /* 0x040fe20000010000 */
[----:B------:R-:W-:Y:S02]  /*34a0*/  F2FP.F16.F32.PACK_AB R158, R158, R105 ;  /* 0x000000699e9e723e */ /* 0x000fe400000000ff */
[----:B------:R-:W-:Y:S02]  /*34b0*/  CS2R R104, SRZ ;  /* 0x0000000000687805 */ /* 0x000fe4000001ff00 */
[----:B------:R-:W-:Y:S01]  /*34c0*/  F2FP.F16.F32.PACK_AB R171, R32, R91 ;  /* 0x0000005b20ab723e */ /* 0x000fe200000000ff */
[----:B------:R-:W-:Y:S01]  /*34d0*/  FADD.FTZ R13, R107, R42 ;  /* 0x0000002a6b0d7221 */ /* 0x000fe20000010000 */
[----:B------:R-:W-:Y:S01]  /*34e0*/  CS2R R90, SRZ ;  /* 0x00000000005a7805 */ /* 0x000fe2000001ff00 */
[----:B------:R-:W2:Y:S01]  /*34f0*/  MUFU.EX2 R93, R93 ;  /* 0x0000005d005d7308 */ /* 0x000ea20000000800 */
[----:B0-----:R-:W-:Y:S01]  /*3500*/  FADD.FTZ R7, R41, R6 ;  /* 0x0000000629077221 */ /* 0x001fe20000010000 */
[C---:B------:R-:W-:Y:S01]  /*3510*/  FADD.FTZ R44, R160.reuse, R13 ;  /* 0x0000000da02c7221 */ /* 0x040fe20000010000 */
[----:B------:R-:W-:-:S02]  /*3520*/  F2FP.F16.F32.PACK_AB R160, R160, R107 ;  /* 0x0000006ba0a0723e */ /* 0x000fc400000000ff */
[----:B------:R-:W-:-:S03]  /*3530*/  CS2R R106, SRZ ;  /* 0x00000000006a7805 */ /* 0x000fc6000001ff00 */
[----:B------:R-:W0:Y:S01]  /*3540*/  MUFU.EX2 R36, R63 ;  /* 0x0000003f00247308 */ /* 0x000e220000000800 */
[C---:B-1----:R-:W-:Y:S01]  /*3550*/  FADD.FTZ R6, R34.reuse, R7 ;  /* 0x0000000722067221 */ /* 0x042fe20000010000 */
[----:B------:R-:W-:-:S06]  /*3560*/  F2FP.F16.F32.PACK_AB R153, R34, R41 ;  /* 0x000000292299723e */ /* 0x000fcc00000000ff */
[----:B------:R-:W1:Y:S01]  /*3570*/  MUFU.EX2 R45, R45 ;  /* 0x0000002d002d7308 */ /* 0x000e620000000800 */
[----:B--2---:R-:W-:-:S07]  /*3580*/  FADD.FTZ R7, R93, R6 ;  /* 0x000000065d077221 */ /* 0x004fce0000010000 */
[----:B------:R-:W2:Y:S01]  /*3590*/  MUFU.EX2 R109, R109 ;  /* 0x0000006d006d7308 */ /* 0x000ea20000000800 */
[C---:B0-----:R-:W-:Y:S01]  /*35a0*/  FADD.FTZ R6, R36.reuse, R7 ;  /* 0x0000000724067221 */ /* 0x041fe20000010000 */
[----:B------:R-:W-:Y:S02]  /*35b0*/  F2FP.F16.F32.PACK_AB R155, R36, R93 ;  /* 0x0000005d249b723e */ /* 0x000fe400000000ff */
[----:B------:R-:W-:-:S04]  /*35c0*/  CS2R R92, SRZ ;  /* 0x00000000005c7805 */ /* 0x000fc8000001ff00 */
        /* <DEDUP_REMOVED lines=9> */
[----:B------:R-:W-:Y:S02]  /*3660*/  F2FP.F16.F32.PACK_AB R162, R162, R109 ;  /* 0x0000006da2a2723e */ /* 0x000fe400000000ff */
[----:B------:R-:W-:-:S04]  /*3670*/  CS2R R108, SRZ ;  /* 0x00000000006c7805 */ /* 0x000fc8000001ff00 */
[----:B------:R-:W1:Y:S01]  /*3680*/  MUFU.EX2 R40, R71 ;  /* 0x0000004700287308 */ /* 0x000e620000000800 */
[----:B--2---:R-:W-:-:S07]  /*3690*/  FADD.FTZ R7, R95, R6 ;  /* 0x000000065f077221 */ /* 0x004fce0000010000 */
[----:B------:R-:W2:Y:S01]  /*36a0*/  MUFU.EX2 R164, R81 ;  /* 0x0000005100a47308 */ /* 0x000ea20000000800 */
[----:B0-----:R-:W-:-:S07]  /*36b0*/  FADD.FTZ R13, R111, R44 ;  /* 0x0000002c6f0d7221 */ /* 0x001fce0000010000 */
[----:B------:R-:W0:Y:S01]  /*36c0*/  MUFU.EX2 R49, R49 ;  /* 0x0000003100317308 */ /* 0x000e220000000800 */
[C---:B-1----:R-:W-:Y:S01]  /*36d0*/  FADD.FTZ R6, R40.reuse, R7 ;  /* 0x0000000728067221 */ /* 0x042fe20000010000 */
[----:B------:R-:W-:Y:S02]  /*36e0*/  F2FP.F16.F32.PACK_AB R159, R40, R95 ;  /* 0x0000005f289f723e */ /* 0x000fe400000000ff */
[----:B------:R-:W-:-:S04]  /*36f0*/  CS2R R94, SRZ ;  /* 0x00000000005e7805 */ /* 0x000fc8000001ff00 */
[----:B------:R-:W1:Y:S01]  /*3700*/  MUFU.EX2 R113, R113 ;  /* 0x0000007100717308 */ /* 0x000e620000000800 */
[C---:B--2---:R-:W-:Y:S01]  /*3710*/  FADD.FTZ R46, R164.reuse, R13 ;  /* 0x0000000da42e7221 */ /* 0x044fe20000010000 */
[----:B------:R-:W-:Y:S02]  /*3720*/  F2FP.F16.F32.PACK_AB R164, R164, R111 ;  /* 0x0000006fa4a4723e */ /* 0x000fe400000000ff */
[----:B------:R-:W-:-:S04]  /*3730*/  CS2R R110, SRZ ;  /* 0x00000000006e7805 */ /* 0x000fc8000001ff00 */
[----:B------:R-:W2:Y:S01]  /*3740*/  MUFU.EX2 R8, R75 ;  /* 0x0000004b00087308 */ /* 0x000ea20000000800 */
[----:B0-----:R-:W-:-:S07]  /*3750*/  FADD.FTZ R7, R49, R6 ;  /* 0x0000000631077221 */ /* 0x001fce0000010000 */
[----:B------:R-:W0:Y:S01]  /*3760*/  MUFU.EX2 R97, R97 ;  /* 0x0000006100617308 */ /* 0x000e220000000800 */
[----:B-1----:R-:W-:-:S07]  /*3770*/  FADD.FTZ R13, R113, R46 ;  /* 0x0000002e710d7221 */ /* 0x002fce0000010000 */
[----:B------:R-:W1:Y:S01]  /*3780*/  MUFU.EX2 R42, R79 ;  /* 0x0000004f002a7308 */ /* 0x000e620000000800 */
[C---:B--2---:R-:W-:Y:S01]  /*3790*/  FADD.FTZ R46, R8.reuse, R7 ;  /* 0x00000007082e7221 */ /* 0x044fe20000010000 */
[----:B------:R-:W-:Y:S01]  /*37a0*/  F2FP.F16.F32.PACK_AB R161, R8, R49 ;  /* 0x0000003108a1723e */ /* 0x000fe200000000ff */
[----:B------:R-:W-:-:S05]  /*37b0*/  IMAD.MOV.U32 R8, RZ, RZ, RZ ;  /* 0x000000ffff087224 */ /* 0x000fca00078e00ff */
[----:B------:R-:W2:Y:S01]  /*37c0*/  MUFU.EX2 R53, R53 ;  /* 0x0000003500357308 */ /* 0x000ea20000000800 */
[----:B0-----:R-:W-:-:S07]  /*37d0*/  FADD.FTZ R7, R97, R46 ;  /* 0x0000002e61077221 */ /* 0x001fce0000010000 */
[----:B------:R-:W0:Y:S01]  /*37e0*/  MUFU.EX2 R44, R83 ;  /* 0x00000053002c7308 */ /* 0x000e220000000800 */
[C---:B-1----:R-:W-:Y:S01]  /*37f0*/  FADD.FTZ R12, R42.reuse, R7 ;  /* 0x000000072a0c7221 */ /* 0x042fe20000010000 */
[----:B------:R-:W-:Y:S02]  /*3800*/  F2FP.F16.F32.PACK_AB R163, R42, R97 ;  /* 0x000000612aa3723e */ /* 0x000fe400000000ff */
[----:B------:R-:W-:-:S04]  /*3810*/  CS2R R96, SRZ ;  /* 0x0000000000607805 */ /* 0x000fc8000001ff00 */
[----:B------:R-:W1:Y:S01]  /*3820*/  MUFU.EX2 R99, R99 ;  /* 0x0000006300637308 */ /* 0x000e620000000800 */
[----:B--2---:R-:W-:-:S07]  /*3830*/  FADD.FTZ R7, R53, R12 ;  /* 0x0000000c35077221 */ /* 0x004fce0000010000 */
[----:B------:R-:W2:Y:S01]  /*3840*/  MUFU.EX2 R10, R87 ;  /* 0x00000057000a7308 */ /* 0x000ea20000000800 */
[C---:B0-----:R-:W-:Y:S01]  /*3850*/  FADD.FTZ R12, R44.reuse, R7 ;  /* 0x000000072c0c7221 */ /* 0x041fe20000010000 */
[----:B------:R-:W-:-:S06]  /*3860*/  F2FP.F16.F32.PACK_AB R165, R44, R53 ;  /* 0x000000352ca5723e */ /* 0x000fcc00000000ff */
[----:B------:R-:W0:Y:S01]  /*3870*/  MUFU.EX2 R14, R14 ;  /* 0x0000000e000e7308 */ /* 0x000e220000000800 */
[----:B-1----:R-:W-:Y:S01]  /*3880*/  FADD.FTZ R7, R99, R12 ;  /* 0x0000000c63077221 */ /* 0x002fe20000010000 */
[----:B------:R-:W-:-:S04]  /*3890*/  SHF.R.S32.HI R12, RZ, 0x7, R39 ;  /* 0x00000007ff0c7819 */ /* 0x000fc80000011427 */
[----:B------:R-:W-:Y:S01]  /*38a0*/  VIMNMX R15, R17, R12, !PT ;  /* 0x0000000c110f7248 */ /* 0x000fe20007fe0100 */
[C---:B--2---:R-:W-:Y:S01]  /*38b0*/  FADD.FTZ R7, R10.reuse, R7 ;  /* 0x000000070a077221 */ /* 0x044fe20000010000 */
[----:B------:R-:W-:Y:S01]  /*38c0*/  F2FP.F16.F32.PACK_AB R167, R10, R99 ;  /* 0x000000630aa7723e */ /* 0x000fe200000000ff */
[----:B------:R-:W-:Y:S01]  /*38d0*/  VIADD R10, R22, 0xfffffffe ;  /* 0xfffffffe160a7836 */ /* 0x000fe20000000000 */
[----:B------:R-:W-:-:S04]  /*38e0*/  CS2R R98, SRZ ;  /* 0x0000000000627805 */ /* 0x000fc8000001ff00 */
[----:B------:R-:W-:Y:S01]  /*38f0*/  ISETP.GE.AND P3, PT, R10, R15, PT ;  /* 0x0000000f0a00720c */ /* 0x000fe20003f66270 */
[C---:B0-----:R-:W-:Y:S01]  /*3900*/  FADD.FTZ R6, R14.reuse, R13 ;  /* 0x0000000d0e067221 */ /* 0x041fe20000010000 */
[----:B------:R-:W-:Y:S02]  /*3910*/  F2FP.F16.F32.PACK_AB R166, R14, R113 ;  /* 0x000000710ea6723e */ /* 0x000fe400000000ff */
[----:B------:R-:W-:-:S09]  /*3920*/  CS2R R112, SRZ ;  /* 0x0000000000707805 */ /* 0x000fd2000001ff00 */
[----:B------:R-:W-:Y:S05]  /*3930*/  @!P3 BRA `(.L_x_2125) ;  /* 0x000000280048b947 */ /* 0x000fea0003800000 */
[----:B------:R-:W-:Y:S01]  /*3940*/  IMAD.MOV.U32 R13, RZ, RZ, R11 ;  /* 0x000000ffff0d7224 */ /* 0x000fe200078e000b */
[----:B------:R-:W-:Y:S01]  /*3950*/  UMOV UR5, URZ ;  /* 0x0000003f00057c82 */ /* 0x000fe20008000000 */
[----:B------:R-:W-:Y:S01]  /*3960*/  IMAD.MOV.U32 R12, RZ, RZ, R9 ;  /* 0x000000ffff0c7224 */ /* 0x000fe200078e0009 */
[----:B------:R-:W-:Y:S01]  /*3970*/  ULDC UR39, c[0x0][0x288] ;  /* 0x0000a20000277ab9 */ /* 0x000fe20000000800 */
[----:B------:R-:W-:Y:S01]  /*3980*/  IMAD.MOV.U32 R14, RZ, RZ, RZ ;  /* 0x000000ffff0e7224 */ /* 0x000fe200078e00ff */
[----:B------:R-:W-:Y:S01]  /*3990*/  ULDC UR38, c[0x0][0x2f0] ;  /* 0x0000bc0000267ab9 */ /* 0x000fe20000000800 */
[----:B------:R-:W-:-:S07]  /*39a0*/  IMAD.MOV.U32 R151, RZ, RZ, RZ ;  /* 0x000000ffff977224 */ /* 0x000fce00078e00ff */
.L_x_2134:
        /* <DEDUP_REMOVED lines=9> */
.L_x_2127:
[----:B------:R-:W-:Y:S01]  /*3a40*/  ULEA UR7, UR4, UR36, 0x3 ;  /* 0x0000002404077291 */ /* 0x000fe2000f8e183f */
[----:B------:R-:W-:-:S08]  /*3a50*/  SHF.L.U32 R0, R8, 0x1f, RZ ;  /* 0x0000001f08007819 */ /* 0x000fd000000006ff */
[----:B------:R0:W1:Y:S01]  /*3a60*/  SYNCS.PHASECHK.TRANS64.TRYWAIT P3, [UR7+0x28830], R0 ;  /* 0x02883000ff0075a7 */ /* 0x0000620008060147 */
[----:B------:R-:W-:Y:S05]  /*3a70*/  @!P0 BRA `(.L_x_2128) ;  /* 0x0000000000048947 */ /* 0x000fea0003800000 */
[----:B------:R-:W-:Y:S01]  /*3a80*/  BPT.TRAP 0x1 ;  /* 0x000000040000795c */ /* 0x000fe20000300000 */
.L_x_2128:
[----:B-1----:R-:W-:Y:S05]  /*3a90*/  @P3 BRA `(.L_x_2126) ;  /* 0x0000000000083947 */ /* 0x002fea0003800000 */
[----:B------:R-:W1:Y:S02]  /*3aa0*/  SYNCS.PHASECHK.TRANS64.TRYWAIT P3, [UR7+0x28830], R0 ;  /* 0x02883000ff0075a7 */ /* 0x000e640008060147 */
[----:B-1----:R-:W-:Y:S05]  /*3ab0*/  @!P3 BRA `(.L_x_2129) ;  /* 0x000000a40054b947 */ /* 0x002fea0003800000 */
.L_x_2126:
        /* <DEDUP_REMOVED lines=47> */
.L_x_2131:
[----:B------:R-:W-:Y:S01]  /*3db0*/  ULEA UR7, UR5, UR36, 0x3 ;  /* 0x0000002405077291 */ /* 0x000fe2000f8e183f */
[----:B------:R-:W-:-:S08]  /*3dc0*/  SHF.L.U32 R0, R14, 0x1f, RZ ;  /* 0x0000001f0e007819 */ /* 0x000fd000000006ff */
[----:B------:R0:W1:Y:S01]  /*3dd0*/  SYNCS.PHASECHK.TRANS64.TRYWAIT P3, [UR7+0x28850], R0 ;  /* 0x02885000ff0075a7 */ /* 0x0000620008060147 */
[----:B------:R-:W-:Y:S05]  /*3de0*/  @!P0 BRA `(.L_x_2132) ;  /* 0x0000000000048947 */ /* 0x000fea0003800000 */
[----:B------:R-:W-:Y:S01]  /*3df0*/  BPT.TRAP 0x1 ;  /* 0x000000040000795c */ /* 0x000fe20000300000 */
.L_x_2132:
[----:B-1----:R-:W-:Y:S05]  /*3e00*/  @P3 BRA `(.L_x_2130) ;  /* 0x0000000000083947 */ /* 0x002fea0003800000 */
[----:B------:R-:W1:Y:S02]  /*3e10*/  SYNCS.PHASECHK.TRANS64.TRYWAIT P3, [UR7+0x28850], R0 ;  /* 0x02885000ff0075a7 */ /* 0x000e640008060147 */
[----:B-1----:R-:W-:Y:S05]  /*3e20*/  @!P3 BRA `(.L_x_2133) ;  /* 0x000000a00090b947 */ /* 0x002fea0003800000 */
.L_x_2130:
[----:B------:R-:W-:Y:S01]  /*3e30*/  UIADD3 UR7, UR36, 0x400, URZ ;  /* 0x0000040024077890 */ /* 0x000fe2000fffe03f */
[----:B------:R-:W-:Y:S01]  /*3e40*/  WARPGROUP.ARRIVE ;  /* 0x00000000000079c5 */ /* 0x000fe20000000000 */
[----:B------:R-:W-:Y:S01]  /*3e50*/  UMOV UR11, 0x40000040 ;  /* 0x40000040000b7882 */ /* 0x000fe20000000000 */
[----:B------:R-:W-:Y:S01]  /*3e60*/  UMOV UR15, 0x40000040 ;  /* 0x40000040000f7882 */ /* 0x000fe20000000000 */
[----:B------:R-:W-:Y:S01]  /*3e70*/  USHF.R.U32.HI UR7, URZ, 0x4, UR7 ;  /* 0x000000043f077899 */ /* 0x000fe20008011607 */
[----:B01----:R-:W0:Y:S01]  /*3e80*/  @P2 LDC R0, c[0x0][0x44c] ;  /* 0x00011300ff002b82 */ /* 0x003e220000000800 */
[----:B------:R-:W-:Y:S02]  /*3e90*/  IMAD.MOV.U32 R23, RZ, RZ, R5 ;  /* 0x000000ffff177224 */ /* 0x000fe400078e0005 */
[----:B------:R-:W-:-:S04]  /*3ea0*/  ULOP3.LUT UR7, UR7, 0x3fff, URZ, 0xc0, !UPT ;  /* 0x00003fff07077892 */ /* 0x000fc8000f8ec03f */
[----:B------:R-:W-:Y:S01]  /*3eb0*/  ULOP3.LUT UR7, UR7, 0x4000000, URZ, 0xfc, !UPT ;  /* 0x0400000007077892 */ /* 0x000fe2000f8efc3f */
[----:B------:R-:W1:Y:S03]  /*3ec0*/  @P2 LDC R9, c[0x0][0x450] ;  /* 0x00011400ff092b82 */ /* 0x000e660000000800 */
[----:B------:R-:W-:-:S04]  /*3ed0*/  ULEA UR10, UR5, UR7, 0xb ;  /* 0x00000007050a7291 */ /* 0x000fc8000f8e583f */
[----:B------:R-:W-:-:S05]  /*3ee0*/  UIADD3 UR14, UR10, 0x80, URZ ;  /* 0x000000800a0e7890 */ /* 0x000fca000fffe03f */
[----:B------:R-:W-:Y:S01]  /*3ef0*/  HGMMA.64x128x16.F32 R88, R180, gdesc[UR8].tnspB, R88, gsb0 ;  /* 0x41e00008b4587df0 */ /* 0x000fe20008000858 */
[----:B------:R-:W-:Y:S01]  /*3f00*/  UMOV UR11, 0x40000040 ;  /* 0x40000040000b7882 */ /* 0x000fe20000000000 */
[----:B0-----:R-:W-:-:S05]  /*3f10*/  @P2 IMAD.HI.U32 R0, R5, R0, RZ ;  /* 0x0000000005002227 */ /* 0x001fca00078e00ff */
[----:B-1----:R-:W-:Y:S01]  /*3f20*/  @P2 SHF.R.U32.HI R23, RZ, R9, R0 ;  /* 0x00000009ff172219 */ /* 0x002fe20000011600 */
[----:B------:R-:W-:-:S04]  /*3f30*/  IMAD.MOV.U32 R9, RZ, RZ, -0x80 ;  /* 0xffffff80ff097424 */ /* 0x000fc800078e00ff */
[----:B------:R-:W0:Y:S01]  /*3f40*/  SHFL.IDX PT, R0, R23, 0x1, 0x1c1f ;  /* 0x003c1f0017007f89 */ /* 0x000e2200000e0000 */
[----:B------:R-:W-:-:S04]  /*3f50*/  IMAD R9, R10, R9, 0x1 ;  /* 0x000000010a097424 */ /* 0x000fc800078e0209 */
[----:B------:R-:W-:-:S04]  /*3f60*/  IMAD R9, R4, -0x2, R9 ;  /* 0xfffffffe04097824 */ /* 0x000fc800078e0209 */
[----:B------:R-:W-:-:S05]  /*3f70*/  IMAD R9, R16, UR38, R9 ;  /* 0x0000002610097c24 */ /* 0x000fca000f8e0209 */
[----:B0-----:R-:W-:-:S04]  /*3f80*/  IADD3 R0, R0, -UR39, R9 ;  /* 0x8000002700007c10 */ /* 0x001fc8000fffe009 */
[C---:B------:R-:W-:Y:S02]  /*3f90*/  ISETP.GT.AND P3, PT, R0.reuse, RZ, PT ;  /* 0x000000ff0000720c */ /* 0x040fe40003f64270 */
[----:B------:R-:W-:Y:S02]  /*3fa0*/  ISETP.GT.AND P4, PT, R0, 0x1, PT ;  /* 0x000000010000780c */ /* 0x000fe40003f84270 */
[----:B------:R-:W-:Y:S02]  /*3fb0*/  FSEL R14, R26, -INF , P3 ;  /* 0xff8000001a0e7808 */ /* 0x000fe40001800000 */
[----:B------:R-:W-:Y:S02]  /*3fc0*/  ISETP.GT.AND P3, PT, R0, 0x8, PT ;  /* 0x000000080000780c */ /* 0x000fe40003f64270 */
[----:B------:R-:W-:Y:S02]  /*3fd0*/  FSEL R190, R27, -INF , P4 ;  /* 0xff8000001bbe7808 */ /* 0x000fe40002000000 */
[----:B------:R-:W-:-:S02]  /*3fe0*/  FMNMX.FTZ R11, R14, R13, !PT ;  /* 0x0000000d0e0b7209 */ /* 0x000fc40007810000 */
[----:B------:R-:W-:Y:S02]  /*3ff0*/  ISETP.GT.AND P4, PT, R0, 0x9, PT ;  /* 0x000000090000780c */ /* 0x000fe40003f84270 */
[----:B------:R-:W-:Y:S02]  /*4000*/  FSEL R188, R30, -INF , P3 ;  /* 0xff8000001ebc7808 */ /* 0x000fe40001800000 */
[----:B------:R-:W-:Y:S02]  /*4010*/  FMNMX.FTZ R11, R190, R11, !PT ;  /* 0x0000000bbe0b7209 */ /* 0x000fe40007810000 */
        /* <DEDUP_REMOVED lines=10> */
[----:B------:R-:W-:Y:S01]  /*40c0*/  FMNMX.FTZ R11, R184, R11, !PT ;  /* 0x0000000bb80b7209 */ /* 0x000fe20007810000 */
[----:B------:R-:W-:Y:S02]  /*40d0*/  WARPGROUP.DEPBAR.LE gsb0, 0x0 ;  /* 0x00008000000079c5 */ /* 0x000fe40000010000 */
[----:B------:R-:W-:Y:S01]  /*40e0*/  WARPGROUP.ARRIVE ;  /* 0x00000000000079c5 */ /* 0x000fe20000000000 */
[----:B------:R-:W-:Y:S02]  /*40f0*/  FSEL R182, R38, -INF , P3 ;  /* 0xff80000026b67808 */ /* 0x000fe40001800000 */
[----:B------:R-:W-:Y:S02]  /*4100*/  ISETP.GT.AND P3, PT, R0, 0x20, PT ;  /* 0x000000200000780c */ /* 0x000fe40003f64270 */
[----:B------:R-:W-:Y:S01]  /*4110*/  FSEL R180, R39, -INF , P4 ;  /* 0xff80000027b47808 */ /* 0x000fe20002000000 */
[----:B------:R-:W-:Y:S01]  /*4120*/  HGMMA.64x128x16.F32 R88, R176, gdesc[UR12].tnspB, R88, gsb0 ;  /* 0x41e0000cb0587df0 */ /* 0x000fe20008000858 */
[----:B------:R-:W-:Y:S01]  /*4130*/  UIADD3 UR14, UR10, 0x100, URZ ;  /* 0x000001000a0e7890 */ /* 0x000fe2000fffe03f */
[----:B------:R-:W-:Y:S01]  /*4140*/  FMNMX.FTZ R11, R182, R11, !PT ;  /* 0x0000000bb60b7209 */ /* 0x000fe20007810000 */
[----:B------:R-:W-:Y:S01]  /*4150*/  UMOV UR15, 0x40000040 ;  /* 0x40000040000f7882 */ /* 0x000fe20000000000 */
[----:B------:R-:W-:-:S02]  /*4160*/  ISETP.GT.AND P4, PT, R0, 0x21, PT ;  /* 0x000000210000780c */ /* 0x000fc40003f84270 */
        /* <DEDUP_REMOVED lines=29> */
[----:B------:R-:W-:Y:S01]  /*4340*/  FMNMX.FTZ R11, R170, R11, !PT ;  /* 0x0000000baa0b7209 */ /* 0x000fe20007810000 */
[----:B------:R-:W-:Y:S01]  /*4350*/  UIADD3 UR14, UR10, 0x280, URZ ;  /* 0x000002800a0e7890 */ /* 0x000fe2000fffe03f */
[----:B------:R-:W-:Y:S01]  /*4360*/  ISETP.GT.AND P4, PT, R0, 0x39, PT ;  /* 0x000000390000780c */ /* 0x000fe20003f84270 */
[----:B------:R-:W-:Y:S01]  /*4370*/  UMOV UR15, 0x40000040 ;  /* 0x40000040000f7882 */ /* 0x000fe20000000000 */
[----:B------:R-:W-:-:S02]  /*4380*/  FSEL R54, R54, -INF , P3 ;  /* 0xff80000036367808 */ /* 0x000fc40001800000 */
[----:B------:R-:W-:Y:S02]  /*4390*/  FMNMX.FTZ R11, R168, R11, !PT ;  /* 0x0000000ba80b7209 */ /* 0x000fe40007810000 */
[----:B------:R-:W-:Y:S02]  /*43a0*/  ISETP.GT.AND P3, PT, R0, 0x40, PT ;  /* 0x000000400000780c */ /* 0x000fe40003f64270 */
[----:B------:R-:W-:Y:S02]  /*43b0*/  FSEL R42, R55, -INF , P4 ;  /* 0xff800000372a7808 */ /* 0x000fe40002000000 */
[----:B------:R-:W-:Y:S02]  /*43c0*/  FMNMX.FTZ R11, R54, R11, !PT ;  /* 0x0000000b360b7209 */ /* 0x000fe40007810000 */
[----:B------:R-:W-:Y:S02]  /*43d0*/  ISETP.GT.AND P4, PT, R0, 0x41, PT ;  /* 0x000000410000780c */ /* 0x000fe40003f84270 */
        /* <DEDUP_REMOVED lines=44> */
[----:B------:R-:W-:Y:S02]  /*46a0*/  FSEL R87, R87, -INF , P4 ;  /* 0xff80000057577808 */ /* 0x000fe40002000000 */
[----:B------:R-:W-:-:S04]  /*46b0*/  FMNMX.FTZ R0, R86, R11, !PT ;  /* 0x0000000b56007209 */ /* 0x000fc80007810000 */
[----:B------:R-:W-:-:S05]  /*46c0*/  FMNMX.FTZ R27, R87, R0, !PT ;  /* 0x00000000571b7209 */ /* 0x000fca0007810000 */
[----:B------:R-:W0:Y:S02]  /*46d0*/  SHFL.BFLY PT, R0, R27, 0x2, 0x1f ;  /* 0x0c401f001b007f89 */ /* 0x000e2400000e0000 */
[----:B0-----:R-:W-:Y:S01]  /*46e0*/  FMNMX.FTZ R31, R27, R0, !PT ;  /* 0x000000001b1f7209 */ /* 0x001fe20007810000 */
[----:B------:R-:W-:Y:S02]  /*46f0*/  WARPGROUP.DEPBAR.LE gsb0, 0x0 ;  /* 0x00008000000079c5 */ /* 0x000fe40000010000 */
[----:B------:R-:W-:Y:S01]  /*4700*/  WARPGROUP.ARRIVE ;  /* 0x00000000000079c5 */ /* 0x000fe20000000000 */
[----:B------:R-:W0:Y:S01]  /*4710*/  SHFL.IDX PT, R152, R23, RZ, 0x1c1f ;  /* 0x001c1fff17987589 */ /* 0x000e2200000e0000 */
[----:B------:R-:W1:Y:S03]  /*4720*/  LDC R0, c[0x0][0x988] ;  /* 0x00026200ff007b82 */ /* 0x000e660000000800 */
[----:B------:R-:W2:Y:S01]  /*4730*/  SHFL.BFLY PT, R154, R31, 0x1, 0x1f ;  /* 0x0c201f001f9a7f89 */ /* 0x000ea200000e0000 */
[----:B------:R-:W-:Y:S01]  /*4740*/  HGMMA.64x128x16.F32 R88, R156, gdesc[UR12].tnspB, R88, gsb0 ;  /* 0x41e0000c9c587df0 */ /* 0x000fe20008000858 */
[----:B------:R-:W-:Y:S01]  /*4750*/  UIADD3 UR14, UR10, 0x300, URZ ;  /* 0x000003000a0e7890 */ /* 0x000fe2000fffe03f */
[----:B------:R-:W-:Y:S01]  /*4760*/  UMOV UR15, 0x40000040 ;  /* 0x40000040000f7882 */ /* 0x000fe20000000000 */
[----:B------:R-:W-:Y:S01]  /*4770*/  UIADD3 UR10, UR10, 0x380, URZ ;  /* 0x000003800a0a7890 */ /* 0x000fe2000fffe03f */
[----:B0-----:R-:W-:-:S04]  /*4780*/  IADD3 R9, R152, -UR39, R9 ;  /* 0x8000002798097c10 */ /* 0x001fc8000fffe009 */
[C---:B------:R-:W-:Y:S02]  /*4790*/  ISETP.GT.AND P4, PT, R9.reuse, RZ, PT ;  /* 0x000000ff0900720c */ /* 0x040fe40003f84270 */
[C---:B------:R-:W-:Y:S02]  /*47a0*/  ISETP.GT.AND P5, PT, R9.reuse, 0x1, PT ;  /* 0x000000010900780c */ /* 0x040fe40003fa4270 */
        /* <DEDUP_REMOVED lines=10> */
[----:B--2---:R-:W-:Y:S02]  /*4850*/  FMNMX.FTZ R11, R31, R154, !PT ;  /* 0x0000009a1f0b7209 */ /* 0x004fe40007810000 */
[----:B------:R-:W-:Y:S02]  /*4860*/  ISETP.GT.AND P5, PT, R9, 0x11, PT ;  /* 0x000000110900780c */ /* 0x000fe40003fa4270 */
[----:B------:R-:W-:Y:S01]  /*4870*/  FSEL R31, R32, -INF , P4 ;  /* 0xff800000201f7808 */ /* 0x000fe20002000000 */
[----:B-1----:R-:W-:Y:S01]  /*4880*/  FMUL.FTZ R21, R11, R0 ;  /* 0x000000000b157220 */ /* 0x002fe20000410000 */
        /* <DEDUP_REMOVED lines=44> */
[----:B------:R-:W-:Y:S01]  /*4b50*/  FSEL R61, R61, -INF , P5 ;  /* 0xff8000003d3d7808 */ /* 0x000fe20002800000 */
[----:B------:R-:W-:-:S02]  /*4b60*/  WARPGROUP.DEPBAR.LE gsb0, 0x0 ;  /* 0x00008000000079c5 */ /* 0x000fc40000010000 */
[----:B------:R-:W-:Y:S01]  /*4b70*/  WARPGROUP.ARRIVE ;  /* 0x00000000000079c5 */ /* 0x000fe20000000000 */
[----:B------:R-:W-:Y:S02]  /*4b80*/  FMNMX.FTZ R36, R47, R36, !PT ;  /* 0x000000242f247209 */ /* 0x000fe40007810000 */
[----:B------:R-:W-:Y:S02]  /*4b90*/  ISETP.GT.AND P5, PT, R9, 0x51, PT ;  /* 0x000000510900780c */ /* 0x000fe40003fa4270 */
[----:B------:R-:W-:Y:S01]  /*4ba0*/  FSEL R49, R64, -INF , P4 ;  /* 0xff80000040317808 */ /* 0x000fe20002000000 */
[----:B------:R-:W-:Y:S01]  /*4bb0*/  HGMMA.64x128x16.F32 R88, R160, gdesc[UR12].tnspB, R88, gsb0 ;  /* 0x41e0000ca0587df0 */ /* 0x000fe20008000858 */
        /* <DEDUP_REMOVED lines=31> */
[----:B------:R-:W-:Y:S02]  /*4db0*/  FSEL R189, R85, -INF , P5 ;  /* 0xff80000055bd7808 */ /* 0x000fe40002800000 */
[----:B------:R-:W-:-:S02]  /*4dc0*/  FMNMX.FTZ R44, R187, R44, !PT ;  /* 0x0000002cbb2c7209 */ /* 0x000fc40007810000 */
[----:B------:R-:W-:Y:S02]  /*4dd0*/  FSETP.NEU.FTZ.AND P3, PT, R11, -INF , PT ;  /* 0xff8000000b00780b */ /* 0x000fe40003f7d000 */
[----:B------:R-:W-:Y:S02]  /*4de0*/  FMNMX.FTZ R44, R189, R44, !PT ;  /* 0x0000002cbd2c7209 */ /* 0x000fe40007810000 */
[----:B------:R-:W-:Y:S02]  /*4df0*/  FSEL R21, R21, RZ, P3 ;  /* 0x000000ff15157208 */ /* 0x000fe40001800000 */
[----:B------:R-:W-:Y:S01]  /*4e00*/  FSEL R52, R11, RZ, P3 ;  /* 0x000000ff0b347208 */ /* 0x000fe20001800000 */
[----:B------:R-:W0:Y:S01]  /*4e10*/  SHFL.BFLY PT, R9, R44, 0x2, 0x1f ;  /* 0x0c401f002c097f89 */ /* 0x000e2200000e0000 */
[----:B------:R-:W-:Y:S01]  /*4e20*/  ISETP.GT.AND P3, PT, R10, R15, PT ;  /* 0x0000000f0a00720c */ /* 0x000fe20003f64270 */
[-CC-:B------:R-:W-:Y:S01]  /*4e30*/  FFMA.FTZ R81, R50, R0.reuse, -R21.reuse ;  /* 0x0000000032517223 */ /* 0x180fe20000010815 */
        /* <DEDUP_REMOVED lines=21> */
[----:B0-----:R-:W-:Y:S01]  /*4f90*/  FMNMX.FTZ R48, R44, R9, !PT ;  /* 0x000000092c307209 */ /* 0x001fe20007810000 */
[-CC-:B------:R-:W-:Y:S01]  /*4fa0*/  FFMA.FTZ R155, R62, R0.reuse, -R21.reuse ;  /* 0x000000003e9b7223 */ /* 0x180fe20000010815 */
[-CC-:B------:R-:W-:Y:S01]  /*4fb0*/  FFMA.FTZ R30, R30, R0.reuse, -R21.reuse ;  /* 0x000000001e1e7223 */ /* 0x180fe20000010815 */
[-CC-:B------:R-:W-:Y:S01]  /*4fc0*/  FFMA.FTZ R157, R66, R0.reuse, -R21.reuse ;  /* 0x00000000429d7223 */ /* 0x180fe20000010815 */
[-CC-:B------:R-:W-:Y:S01]  /*4fd0*/  FFMA.FTZ R26, R26, R0.reuse, -R21.reuse ;  /* 0x000000001a1a7223 */ /* 0x180fe20000010815 */
[----:B------:R-:W0:Y:S01]  /*4fe0*/  SHFL.BFLY PT, R9, R48, 0x1, 0x1f ;  /* 0x0c201f0030097f89 */ /* 0x000e2200000e0000 */
        /* <DEDUP_REMOVED lines=8> */
[----:B------:R-:W-:Y:S01]  /*5070*/  VIADD R10, R10, 0xffffffff ;  /* 0xffffffff0a0a7836 */ /* 0x000fe20000000000 */
[----:B------:R-:W-:Y:S08]  /*5080*/  MUFU.EX2 R181, R181 ;  /* 0x000000b500b57308 */ /* 0x000ff00000000800 */
[----:B------:R-:W-:Y:S01]  /*5090*/  MUFU.EX2 R183, R183 ;  /* 0x000000b700b77308 */ /* 0x000fe20000000800 */
[----:B0-----:R-:W-:Y:S01]  /*50a0*/  FMNMX.FTZ R9, R48, R9, !PT ;  /* 0x0000000930097209 */ /* 0x001fe20007810000 */
[----:B------:R-:W-:-:S06]  /*50b0*/  FFMA.FTZ R48, R82, R0, -R21 ;  /* 0x0000000052307223 */ /* 0x000fcc0000010815 */
[----:B------:R-:W-:Y:S01]  /*50c0*/  MUFU.EX2 R20, R20 ;  /* 0x0000001400147308 */ /* 0x000fe20000000800 */
[-C--:B------:R-:W-:Y:S01]  /*50d0*/  FFMA.FTZ R21, R87, R0.reuse, -R21 ;  /* 0x0000000057157223 */ /* 0x080fe20000010815 */
[C---:B------:R-:W-:Y:S01]  /*50e0*/  FSETP.NEU.FTZ.AND P4, PT, R9.reuse, -INF , PT ;  /* 0xff8000000900780b */ /* 0x040fe20003f9d000 */
[----:B------:R-:W-:-:S05]  /*50f0*/  FMUL.FTZ R50, R9, R0 ;  /* 0x0000000009327220 */ /* 0x000fca0000410000 */
[----:B------:R-:W-:Y:S01]  /*5100*/  FSEL R50, R50, RZ, P4 ;  /* 0x000000ff32327208 */ /* 0x000fe20002000000 */
[----:B------:R-:W-:Y:S01]  /*5110*/  MUFU.EX2 R177, R177 ;  /* 0x000000b100b17308 */ /* 0x000fe20000000800 */
[----:B------:R-:W-:Y:S02]  /*5120*/  WARPGROUP.DEPBAR.LE gsb0, 0x0 ;  /* 0x00008000000079c5 */ /* 0x000fe40000010000 */
[----:B------:R-:W-:Y:S01]  /*5130*/  WARPGROUP.ARRIVE ;  /* 0x00000000000079c5 */ /* 0x000fe20000000000 */
[-CC-:B-1----:R-:W-:Y:S01]  /*5140*/  FFMA.FTZ R172, R39, R0.reuse, -R50.reuse ;  /* 0x0000000027ac7223 */ /* 0x182fe20000010832 */
[----:B------:R-:W-:Y:S01]  /*5150*/  FADD.FTZ R39, -R52, R13 ;  /* 0x0000000d34277221 */ /* 0x000fe20000010100 */
[----:B------:R-:W-:Y:S01]  /*5160*/  FSEL R13, R9, RZ, P4 ;  /* 0x000000ff090d7208 */ /* 0x000fe20002000000 */
[-CC-:B------:R-:W-:Y:S01]  /*5170*/  FFMA.FTZ R174, R43, R0.reuse, -R50.reuse ;  /* 0x000000002bae7223 */ /* 0x180fe20000010832 */
[-C--:B------:R-:W-:Y:S01]  /*5180*/  FFMA.FTZ R23, R23, R0.reuse, -R50 ;  /* 0x0000000017177223 */ /* 0x080fe20000010832 */
[----:B------:R-:W-:Y:S01]  /*5190*/  HGMMA.64x128x16.F32 R88, R164, gdesc[UR8].tnspB, R88, gsb0 ;  /* 0x41e00008a4587df0 */ /* 0x000fe20008000858 */
[-C--:B------:R-:W-:Y:S01]  /*51a0*/  FMUL.FTZ R43, R39, R0.reuse ;  /* 0x00000000272b7220 */ /* 0x080fe20000410000 */
[----:B------:R-:W-:Y:S01]  /*51b0*/  FADD.FTZ R39, -R13, R12 ;  /* 0x0000000c0d277221 */ /* 0x000fe20000010100 */
[-CC-:B--2---:R-:W-:Y:S01]  /*51c0*/  FFMA.FTZ R176, R31, R0.reuse, -R50.reuse ;  /* 0x000000001fb07223 */ /* 0x184fe20000010832 */
[----:B------:R-:W-:Y:S01]  /*51d0*/  FFMA.FTZ R31, R41, R0, -R50 ;  /* 0x00000000291f7223 */ /* 0x000fe20000010832 */
[----:B------:R-:W-:-:S02]  /*51e0*/  IMAD.U32 R41, RZ, RZ, UR4 ;  /* 0x00000004ff297e24 */ /* 0x000fc4000f8e00ff */
[-C--:B------:R-:W-:Y:S01]  /*51f0*/  FMUL.FTZ R12, R39, R0.reuse ;  /* 0x00000000270c7220 */ /* 0x080fe20000410000 */
[-CC-:B---3--:R-:W-:Y:S01]  /*5200*/  FFMA.FTZ R180, R25, R0.reuse, -R50.reuse ;  /* 0x0000000019b47223 */ /* 0x188fe20000010832 */
        /* <DEDUP_REMOVED lines=16> */
[----:B------:R1:W2:Y:S01]  /*5310*/  MUFU.EX2 R13, R43 ;  /* 0x0000002b000d7308 */ /* 0x0002a20000000800 */
[-CC-:B------:R-:W-:Y:S01]  /*5320*/  FFMA.FTZ R154, R47, R0.reuse, -R50.reuse ;  /* 0x000000002f9a7223 */ /* 0x180fe20000010832 */
[-CC-:B------:R-:W-:Y:S01]  /*5330*/  FFMA.FTZ R61, R61, R0.reuse, -R50.reuse ;  /* 0x000000003d3d7223 */ /* 0x180fe20000010832 */
[-CC-:B------:R-:W-:Y:S01]  /*5340*/  FFMA.FTZ R49, R49, R0.reuse, -R50.reuse ;  /* 0x0000000031317223 */ /* 0x180fe20000010832 */
[-CC-:B------:R-:W-:Y:S01]  /*5350*/  FFMA.FTZ R65, R65, R0.reuse, -R50.reuse ;  /* 0x0000000041417223 */ /* 0x180fe20000010832 */
[-CC-:B------:R-:W-:Y:S01]  /*5360*/  FFMA.FTZ R67, R67, R0.reuse, -R50.reuse ;  /* 0x0000000043437223 */ /* 0x180fe20000010832 */
[-CC-:B------:R-:W-:Y:S01]  /*5370*/  FFMA.FTZ R69, R69, R0.reuse, -R50.reuse ;  /* 0x0000000045457223 */ /* 0x180fe20000010832 */
[-CC-:B------:R-:W-:Y:S01]  /*5380*/  FFMA.FTZ R71, R71, R0.reuse, -R50.reuse ;  /* 0x0000000047477223 */ /* 0x180fe20000010832 */
[----:B------:R-:W3:Y:S01]  /*5390*/  MUFU.EX2 R180, R180 ;  /* 0x000000b400b47308 */ /* 0x000ee20000000800 */
[----:B-1----:R-:W-:Y:S01]  /*53a0*/  @!P1 PRMT R43, RZ, 0x654, R39 ;  /* 0x00000654ff2b9816 */ /* 0x002fe20000000027 */
[-CC-:B------:R-:W-:Y:S01]  /*53b0*/  FFMA.FTZ R73, R73, R0.reuse, -R50.reuse ;  /* 0x0000000049497223 */ /* 0x180fe20000010832 */
[-CC-:B------:R-:W-:Y:S01]  /*53c0*/  FFMA.FTZ R75, R75, R0.reuse, -R50.reuse ;  /* 0x000000004b4b7223 */ /* 0x180fe20000010832 */
[-CC-:B------:R-:W-:Y:S01]  /*53d0*/  FFMA.FTZ R77, R77, R0.reuse, -R50.reuse ;  /* 0x000000004d4d7223 */ /* 0x180fe20000010832 */
[-CC-:B------:R-:W-:Y:S01]  /*53e0*/  FFMA.FTZ R83, R83, R0.reuse, -R50.reuse ;  /* 0x0000000053537223 */ /* 0x180fe20000010832 */
[-CC-:B------:R-:W-:Y:S01]  /*53f0*/  FFMA.FTZ R185, R185, R0.reuse, -R50.reuse ;  /* 0x00000000b9b97223 */ /* 0x180fe20000010832 */
[----:B------:R-:W-:Y:S01]  /*5400*/  FFMA.FTZ R187, R187, R0, -R50 ;  /* 0x00000000bbbb7223 */ /* 0x000fe20000010832 */
[----:B------:R-:W1:Y:S01]  /*5410*/  MUFU.EX2 R182, R182 ;  /* 0x000000b600b67308 */ /* 0x000e620000000800 */
[----:B------:R-:W-:Y:S01]  /*5420*/  IMAD.U32 R45, RZ, RZ, UR5 ;  /* 0x00000005ff2d7e24 */ /* 0x000fe2000f8e00ff */
[----:B------:R-:W-:-:S04]  /*5430*/  UMOV UR5, UR4 ;  /* 0x0000000400057c82 */ /* 0x000fc80008000000 */
[----:B------:R-:W-:Y:S02]  /*5440*/  @!P1 LEA R45, R45, UR36, 0x3 ;  /* 0x000000242d2d9c11 */ /* 0x000fe4000f8e18ff */
[----:B------:R-:W4:Y:S03]  /*5450*/  MUFU.EX2 R25, R25 ;  /* 0x0000001900197308 */ /* 0x000f260000000800 */
[----:B------:R-:W-:-:S05]  /*5460*/  @!P1 VIADD R45, R45, 0x28860 ;  /* 0x000288602d2d9836 */ /* 0x000fca0000000000 */
[----:B------:R-:W5:Y:S01]  /*5470*/  MUFU.EX2 R176, R176 ;  /* 0x000000b000b07308 */ /* 0x000f620000000800 */
[----:B------:R-:W-:-:S07]  /*5480*/  @!P1 PRMT R45, RZ, 0x654, R45 ;  /* 0x00000654ff2d9816 */ /* 0x000fce000000002d */
        /* <DEDUP_REMOVED lines=13> */
[----:B------:R3:W-:Y:S01]  /*5560*/  MUFU.EX2 R40, R168 ;  /* 0x000000a800287308 */ /* 0x0007e20000000800 */
[-C--:B0-----:R-:W-:Y:S01]  /*5570*/  FMUL.FTZ R88, R88, R12.reuse ;  /* 0x0000000c58587220 */ /* 0x081fe20000410000 */
[-C--:B------:R-:W-:Y:S01]  /*5580*/  FMUL.FTZ R89, R89, R12.reuse ;  /* 0x0000000c59597220 */ /* 0x080fe20000410000 */
[-C--:B------:R-:W-:Y:S01]  /*5590*/  FMUL.FTZ R92, R92, R12.reuse ;  /* 0x0000000c5c5c7220 */ /* 0x080fe20000410000 */
[-C--:B------:R-:W-:Y:S01]  /*55a0*/  FMUL.FTZ R93, R93, R12.reuse ;  /* 0x0000000c5d5d7220 */ /* 0x080fe20000410000 */
[-C--:B------:R-:W-:Y:S01]  /*55b0*/  FMUL.FTZ R96, R96, R12.reuse ;  /* 0x0000000c60607220 */ /* 0x080fe20000410000 */
[----:B------:R-:W-:Y:S01]  /*55c0*/  FMUL.FTZ R97, R97, R12 ;  /* 0x0000000c61617220 */ /* 0x000fe20000410000 */
[----:B--2---:R-:W-:Y:S01]  /*55d0*/  FFMA.FTZ R43, R12, R6, R23 ;  /* 0x000000060c2b7223 */ /* 0x004fe20000010017 */
[----:B------:R-:W-:Y:S01]  /*55e0*/  FFMA.FTZ R6, R13, R7, R14 ;  /* 0x000000070d067223 */ /* 0x000fe2000001000e */
[----:B---3--:R-:W-:Y:S01]  /*55f0*/  FFMA.FTZ R168, R51, R0, -R50 ;  /* 0x0000000033a87223 */ /* 0x008fe20000010832 */
[----:B------:R-:W0:Y:S01]  /*5600*/  MUFU.EX2 R33, R33 ;  /* 0x0000002100217308 */ /* 0x000e220000000800 */
[----:B------:R-:W-:Y:S01]  /*5610*/  FADD.FTZ R43, R180, R43 ;  /* 0x0000002bb42b7221 */ /* 0x000fe20000010000 */
[C---:B------:R-:W-:Y:S01]  /*5620*/  FADD.FTZ R6, R181.reuse, R6 ;  /* 0x00000006b5067221 */ /* 0x040fe20000010000 */
[----:B------:R-:W-:Y:S01]  /*5630*/  F2FP.F16.F32.PACK_AB R181, R181, R14 ;  /* 0x0000000eb5b5723e */ /* 0x000fe200000000ff */
[----:B------:R-:W-:Y:S01]  /*5640*/  FFMA.FTZ R50, R189, R0, -R50 ;  /* 0x00000000bd327223 */ /* 0x000fe20000010832 */
[----:B-1----:R-:W-:Y:S01]  /*5650*/  FADD.FTZ R52, R182, R43 ;  /* 0x0000002bb6347221 */ /* 0x002fe20000010000 */
[----:B----4-:R-:W-:Y:S01]  /*5660*/  FADD.FTZ R41, R183, R6 ;  /* 0x00000006b7297221 */ /* 0x010fe20000010000 */
[----:B------:R-:W-:Y:S01]  /*5670*/  F2FP.F16.F32.PACK_AB R180, R180, R23 ;  /* 0x00000017b4b4723e */ /* 0x000fe200000000ff */
[----:B------:R-:W1:Y:S01]  /*5680*/  MUFU.EX2 R168, R168 ;  /* 0x000000a800a87308 */ /* 0x000e620000000800 */
[C---:B------:R-:W-:Y:S01]  /*5690*/  FADD.FTZ R43, R25.reuse, R52 ;  /* 0x00000034192b7221 */ /* 0x040fe20000010000 */
[----:B------:R-:W-:Y:S01]  /*56a0*/  FADD.FTZ R6, R20, R41 ;  /* 0x0000002914067221 */ /* 0x000fe20000010000 */
[----:B------:R-:W-:Y:S01]  /*56b0*/  F2FP.F16.F32.PACK_AB R182, R25, R182 ;  /* 0x000000b619b6723e */ /* 0x000fe200000000ff */
[----:B------:R2:W-:Y:S01]  /*56c0*/  @!P1 SYNCS.ARRIVE.TRANS64.RED.A1T0 RZ, [R45+URZ], RZ ;  /* 0x000000ff2dff99a7 */ /* 0x0005e2000810043f */
[----:B-----5:R-:W-:Y:S01]  /*56d0*/  FADD.FTZ R52, R176, R43 ;  /* 0x0000002bb0347221 */ /* 0x020fe20000010000 */
        /* <DEDUP_REMOVED lines=10> */
[----:B------:R-:W4:Y:S01]  /*5780*/  MUFU.EX2 R35, R35 ;  /* 0x0000002300237308 */ /* 0x000f220000000800 */
[----:B------:R-:W-:Y:S01]  /*5790*/  FADD.FTZ R43, R29, R52 ;  /* 0x000000341d2b7221 */ /* 0x000fe20000010000 */
[----:B------:R-:W-:Y:S01]  /*57a0*/  FADD.FTZ R6, R28, R41 ;  /* 0x000000291c067221 */ /* 0x000fe20000010000 */
[-C--:B------:R-:W-:Y:S01]  /*57b0*/  FMUL.FTZ R108, R108, R12.reuse ;  /* 0x0000000c6c6c7220 */ /* 0x080fe20000410000 */
[-C--:B------:R-:W-:Y:S01]  /*57c0*/  FMUL.FTZ R109, R109, R12.reuse ;  /* 0x0000000c6d6d7220 */ /* 0x080fe20000410000 */
[----:B------:R-:W-:Y:S01]  /*57d0*/  FADD.FTZ R52, R172, R43 ;  /* 0x0000002bac347221 */ /* 0x000fe20000010000 */
[----:B------:R-:W-:Y:S01]  /*57e0*/  FADD.FTZ R41, R173, R6 ;  /* 0x00000006ad297221 */ /* 0x000fe20000010000 */
[-C--:B------:R-:W-:Y:S01]  /*57f0*/  FMUL.FTZ R112, R112, R12.reuse ;  /* 0x0000000c70707220 */ /* 0x080fe20000410000 */
[----:B------:R-:W5:Y:S01]  /*5800*/  MUFU.EX2 R170, R170 ;  /* 0x000000aa00aa7308 */ /* 0x000f620000000800 */
[----:B------:R-:W-:Y:S01]  /*5810*/  FADD.FTZ R43, R31, R52 ;  /* 0x000000341f2b7221 */ /* 0x000fe20000010000 */
[----:B------:R-:W-:Y:S01]  /*5820*/  FADD.FTZ R6, R32, R41 ;  /* 0x0000002920067221 */ /* 0x000fe20000010000 */
[-C--:B------:R-:W-:Y:S01]  /*5830*/  FMUL.FTZ R113, R113, R12.reuse ;  /* 0x0000000c71717220 */ /* 0x080fe20000410000 */
[-C--:B------:R-:W-:Y:S01]  /*5840*/  FMUL.FTZ R116, R116, R12.reuse ;  /* 0x0000000c74747220 */ /* 0x080fe20000410000 */
[----:B------:R-:W-:Y:S01]  /*5850*/  FADD.FTZ R52, R174, R43 ;  /* 0x0000002bae347221 */ /* 0x000fe20000010000 */
[----:B------:R-:W-:Y:S01]  /*5860*/  FADD.FTZ R41, R175, R6 ;  /* 0x00000006af297221 */ /* 0x000fe20000010000 */
[-C--:B------:R-:W-:Y:S01]  /*5870*/  FMUL.FTZ R117, R117, R12.reuse ;  /* 0x0000000c75757220 */ /* 0x080fe20000410000 */
[----:B------:R-:W2:Y:S01]  /*5880*/  MUFU.EX2 R171, R171 ;  /* 0x000000ab00ab7308 */ /* 0x000ea20000000800 */
[----:B0-----:R-:W-:Y:S01]  /*5890*/  FADD.FTZ R43, R33, R52 ;  /* 0x00000034212b7221 */ /* 0x001fe20000010000 */
[----:B------:R-:W-:Y:S01]  /*58a0*/  FADD.FTZ R6, R36, R41 ;  /* 0x0000002924067221 */ /* 0x000fe20000010000 */
[-C--:B------:R-:W-:Y:S01]  /*58b0*/  FMUL.FTZ R120, R120, R12.reuse ;  /* 0x0000000c78787220 */ /* 0x080fe20000410000 */
[-C--:B------:R-:W-:Y:S01]  /*58c0*/  FMUL.FTZ R121, R121, R12.reuse ;  /* 0x0000000c79797220 */ /* 0x080fe20000410000 */
[----:B-1----:R-:W-:Y:S01]  /*58d0*/  FADD.FTZ R52, R168, R43 ;  /* 0x0000002ba8347221 */ /* 0x002fe20000010000 */
[----:B---3--:R-:W-:Y:S01]  /*58e0*/  FADD.FTZ R41, R169, R6 ;  /* 0x00000006a9297221 */ /* 0x008fe20000010000 */
[-C--:B------:R-:W-:Y:S01]  /*58f0*/  FMUL.FTZ R124, R124, R12.reuse ;  /* 0x0000000c7c7c7220 */ /* 0x080fe20000410000 */
[----:B------:R-:W0:Y:S01]  /*5900*/  MUFU.EX2 R37, R37 ;  /* 0x0000002500257308 */ /* 0x000e220000000800 */
[----:B----4-:R-:W-:Y:S01]  /*5910*/  FADD.FTZ R43, R35, R52 ;  /* 0x00000034232b7221 */ /* 0x010fe20000010000 */
[----:B------:R-:W-:Y:S01]  /*5920*/  FADD.FTZ R6, R40, R41 ;  /* 0x0000002928067221 */ /* 0x000fe20000010000 */
[-C--:B------:R-:W-:Y:S01]  /*5930*/  FMUL.FTZ R125, R125, R12.reuse ;  /* 0x0000000c7d7d7220 */ /* 0x080fe20000410000 */
[-C--:B------:R-:W-:Y:S01]  /*5940*/  FMUL.FTZ R128, R128, R12.reuse ;  /* 0x0000000c80807220 */ /* 0x080fe20000410000 */
[----:B-----5:R-:W-:Y:S01]  /*5950*/  FADD.FTZ R14, R170, R43 ;  /* 0x0000002baa0e7221 */ /* 0x020fe20000010000 */
        /* <DEDUP_REMOVED lines=11> */
[----:B0-----:R-:W-:Y:S01]  /*5a10*/  FADD.FTZ R25, R37, R14 ;  /* 0x0000000e25197221 */ /* 0x001fe20000010000 */
[-C--:B------:R-:W-:Y:S01]  /*5a20*/  FMUL.FTZ R145, R145, R12.reuse ;  /* 0x0000000c91917220 */ /* 0x080fe20000410000 */
[-C--:B------:R-:W-:Y:S01]  /*5a30*/  FMUL.FTZ R148, R148, R12.reuse ;  /* 0x0000000c94947220 */ /* 0x080fe20000410000 */
[----:B------:R-:W-:Y:S01]  /*5a40*/  FMUL.FTZ R149, R149, R12 ;  /* 0x0000000c95957220 */ /* 0x000fe20000410000 */
        /* <DEDUP_REMOVED lines=41> */
[----:B------:R-:W-:Y:S01]  /*5ce0*/  FMUL.FTZ R151, R151, R13 ;  /* 0x0000000d97977220 */ /* 0x000fe20000410000 */
[----:B------:R-:W-:Y:S01]  /*5cf0*/  F2FP.F16.F32.PACK_AB R183, R20, R183 ;  /* 0x000000b714b7723e */ /* 0x000fe200000000ff */
[----:B------:R-:W2:Y:S01]  /*5d00*/  MUFU.EX2 R7, R61 ;  /* 0x0000003d00077308 */ /* 0x000ea20000000800 */
[----:B0-----:R-:W-:Y:S01]  /*5d10*/  FADD.FTZ R14, R154, R25 ;  /* 0x000000199a0e7221 */ /* 0x001fe20000010000 */
[----:B------:R-:W-:Y:S01]  /*5d20*/  F2FP.F16.F32.PACK_AB R177, R24, R177 ;  /* 0x000000b118b1723e */ /* 0x000fe200000000ff */
[----:B------:R-:W-:Y:S01]  /*5d30*/  IMAD.MOV.U32 R13, RZ, RZ, R11 ;  /* 0x000000ffff0d7224 */ /* 0x000fe200078e000b */
[----:B------:R-:W-:Y:S01]  /*5d40*/  F2FP.F16.F32.PACK_AB R176, R27, R176 ;  /* 0x000000b01bb0723e */ /* 0x000fe200000000ff */
[----:B------:R-:W-:Y:S01]  /*5d50*/  IMAD.MOV.U32 R12, RZ, RZ, R9 ;  /* 0x000000ffff0c7224 */ /* 0x000fe200078e0009 */
[----:B------:R-:W-:-:S02]  /*5d60*/  F2FP.F16.F32.PACK_AB R178, R29, R178 ;  /* 0x000000b21db2723e */ /* 0x000fc400000000ff */
[----:B------:R-:W0:Y:S01]  /*5d70*/  MUFU.EX2 R30, R30 ;  /* 0x0000001e001e7308 */ /* 0x000e220000000800 */
[----:B-1----:R-:W-:Y:S01]  /*5d80*/  FADD.FTZ R23, R155, R6 ;  /* 0x000000069b177221 */ /* 0x002fe20000010000 */
[----:B------:R-:W-:Y:S02]  /*5d90*/  F2FP.F16.F32.PACK_AB R179, R28, R179 ;  /* 0x000000b31cb3723e */ /* 0x000fe400000000ff */
[----:B------:R-:W-:Y:S02]  /*5da0*/  F2FP.F16.F32.PACK_AB R172, R31, R172 ;  /* 0x000000ac1fac723e */ /* 0x000fe400000000ff */
[----:B------:R-:W-:Y:S02]  /*5db0*/  F2FP.F16.F32.PACK_AB R173, R32, R173 ;  /* 0x000000ad20ad723e */ /* 0x000fe400000000ff */
[----:B------:R-:W1:Y:S01]  /*5dc0*/  MUFU.EX2 R49, R49 ;  /* 0x0000003100317308 */ /* 0x000e620000000800 */
[C---:B--2---:R-:W-:Y:S01]  /*5dd0*/  FADD.FTZ R14, R7.reuse, R14 ;  /* 0x0000000e070e7221 */ /* 0x044fe20000010000 */
[----:B------:R-:W-:-:S02]  /*5de0*/  F2FP.F16.F32.PACK_AB R154, R7, R154 ;  /* 0x0000009a079a723e */ /* 0x000fc400000000ff */
[----:B------:R-:W-:Y:S02]  /*5df0*/  F2FP.F16.F32.PACK_AB R174, R33, R174 ;  /* 0x000000ae21ae723e */ /* 0x000fe400000000ff */
[----:B------:R-:W-:Y:S02]  /*5e00*/  F2FP.F16.F32.PACK_AB R175, R36, R175 ;  /* 0x000000af24af723e */ /* 0x000fe400000000ff */
[----:B------:R-:W2:Y:S01]  /*5e10*/  MUFU.EX2 R157, R157 ;  /* 0x0000009d009d7308 */ /* 0x000ea20000000800 */
[----:B0-----:R-:W-:Y:S01]  /*5e20*/  FADD.FTZ R6, R30, R23 ;  /* 0x000000171e067221 */ /* 0x001fe20000010000 */
[----:B------:R-:W-:Y:S02]  /*5e30*/  F2FP.F16.F32.PACK_AB R168, R35, R168 ;  /* 0x000000a823a8723e */ /* 0x000fe400000000ff */
[----:B------:R-:W-:Y:S02]  /*5e40*/  F2FP.F16.F32.PACK_AB R169, R40, R169 ;  /* 0x000000a928a9723e */ /* 0x000fe400000000ff */
[----:B------:R-:W-:-:S02]  /*5e50*/  F2FP.F16.F32.PACK_AB R170, R37, R170 ;  /* 0x000000aa25aa723e */ /* 0x000fc400000000ff */
[----:B------:R-:W0:Y:S01]  /*5e60*/  MUFU.EX2 R65, R65 ;  /* 0x0000004100417308 */ /* 0x000e220000000800 */
[----:B-1----:R-:W-:Y:S01]  /*5e70*/  FADD.FTZ R14, R49, R14 ;  /* 0x0000000e310e7221 */ /* 0x002fe20000010000 */
[----:B------:R-:W-:Y:S02]  /*5e80*/  F2FP.F16.F32.PACK_AB R171, R42, R171 ;  /* 0x000000ab2aab723e */ /* 0x000fe400000000ff */
[----:B------:R-:W-:Y:S02]  /*5e90*/  F2FP.F16.F32.PACK_AB R152, R39, R152 ;  /* 0x000000982798723e */ /* 0x000fe400000000ff */
[----:B------:R-:W-:Y:S02]  /*5ea0*/  F2FP.F16.F32.PACK_AB R153, R22, R153 ;  /* 0x000000991699723e */ /* 0x000fe400000000ff */
[----:B------:R-:W1:Y:S01]  /*5eb0*/  MUFU.EX2 R26, R26 ;  /* 0x0000001a001a7308 */ /* 0x000e620000000800 */
[----:B--2---:R-:W-:Y:S01]  /*5ec0*/  FADD.FTZ R23, R157, R6 ;  /* 0x000000069d177221 */ /* 0x004fe20000010000 */
[----:B------:R-:W-:-:S06]  /*5ed0*/  F2FP.F16.F32.PACK_AB R155, R30, R155 ;  /* 0x0000009b1e9b723e */ /* 0x000fcc00000000ff */
        /* <DEDUP_REMOVED lines=51> */
[----:B------:R-:W-:Y:S01]  /*6210*/  F2FP.F16.F32.PACK_AB R166, R50, R187 ;  /* 0x000000bb32a6723e */ /* 0x000fe200000000ff */
[----:B------:R-:W-:Y:S02]  /*6220*/  IMAD.MOV.U32 R14, RZ, RZ, R8 ;  /* 0x000000ffff0e7224 */ /* 0x000fe400078e0008 */
[C---:B0-----:R-:W-:Y:S01]  /*6230*/  FADD.FTZ R7, R21.reuse, R7 ;  /* 0x0000000715077221 */ /* 0x041fe20000010000 */
[----:B------:R-:W-:Y:S01]  /*6240*/  F2FP.F16.F32.PACK_AB R167, R21, R46 ;  /* 0x0000002e15a7723e */ /* 0x000fe200000000ff */
[----:B------:R-:W-:Y:S06]  /*6250*/  @P3 BRA `(.L_x_2134) ;  /* 0xffffffd400d43947 */ /* 0x000fec000383ffff */
.L_x_2125:
[----:B------:R-:W-:-:S13]  /*6260*/  ISETP.GE.AND P2, PT, R10, R17, PT ;  /* 0x000000110a00720c */ /* 0x000fda0003f46270 */
[----:B------:R-:W-:Y:S05]  /*6270*/  @!P2 BRA `(.L_x_2135) ;  /* 0x0000001c00f0a947 */ /* 0x000fea0003800000 */
[C---:B------:R-:W-:Y:S01]  /*6280*/  VIADD R4, R19.reuse, 0x8 ;  /* 0x0000000813047836 */ /* 0x040fe20000000000 */
[----:B------:R-:W-:Y:S01]  /*6290*/  IADD3 R19, -R19, 0xb, RZ ;  /* 0x0000000b13137810 */ /* 0x000fe20007ffe1ff */
[----:B------:R-:W-:Y:S01]  /*62a0*/  IMAD.MOV.U32 R12, RZ, RZ, R11 ;  /* 0x000000ffff0c7224 */ /* 0x000fe200078e000b */
[----:B------:R-:W-:Y:S01]  /*62b0*/  UMOV UR5, UR4 ;  /* 0x0000000400057c82 */ /* 0x000fe20008000000 */
[----:B------:R-:W-:Y:S02]  /*62c0*/  IMAD.MOV.U32 R5, RZ, RZ, R9 ;  /* 0x000000ffff057224 */ /* 0x000fe400078e0009 */
[----:B------:R-:W-:-:S07]  /*62d0*/  IMAD.MOV.U32 R13, RZ, RZ, R8 ;  /* 0x000000ffff0d7224 */ /* 0x000fce00078e0008 */
.L_x_2144:
        /* <DEDUP_REMOVED lines=9> */
.L_x_2137:
[----:B------:R-:W-:Y:S01]  /*6370*/  ULEA UR7, UR4, UR36, 0x3 ;  /* 0x0000002404077291 */ /* 0x000fe2000f8e183f */
[----:B------:R-:W-:-:S08]  /*6380*/  SHF.L.U32 R0, R8, 0x1f, RZ ;  /* 0x0000001f08007819 */ /* 0x000fd000000006ff */
[----:B------:R0:W1:Y:S01]  /*6390*/  SYNCS.PHASECHK.TRANS64.TRYWAIT P2, [UR7+0x28830], R0 ;  /* 0x02883000ff0075a7 */ /* 0x0000620008040147 */
[----:B------:R-:W-:Y:S05]  /*63a0*/  @!P0 BRA `(.L_x_2138) ;  /* 0x0000000000048947 */ /* 0x000fea0003800000 */
[----:B------:R-:W-:Y:S01]  /*63b0*/  BPT.TRAP 0x1 ;  /* 0x000000040000795c */ /* 0x000fe20000300000 */
.L_x_2138:
[----:B-1----:R-:W-:Y:S05]  /*63c0*/  @P2 BRA `(.L_x_2136) ;  /* 0x0000000000082947 */ /* 0x002fea0003800000 */
[----:B------:R-:W1:Y:S02]  /*63d0*/  SYNCS.PHASECHK.TRANS64.TRYWAIT P2, [UR7+0x28830], R0 ;  /* 0x02883000ff0075a7 */ /* 0x000e640008040147 */
[----:B-1----:R-:W-:Y:S05]  /*63e0*/  @!P2 BRA `(.L_x_2139) ;  /* 0x0000007c0038a947 */ /* 0x002fea0003800000 */
.L_x_2136:
        /* <DEDUP_REMOVED lines=46> */
.L_x_2141:
[----:B------:R-:W-:Y:S01]  /*66d0*/  ULEA UR7, UR5, UR36, 0x3 ;  /* 0x0000002405077291 */ /* 0x000fe2000f8e183f */
[----:B01----:R-:W-:-:S08]  /*66e0*/  SHF.L.U32 R0, R13, 0x1f, RZ ;  /* 0x0000001f0d007819 */ /* 0x003fd000000006ff */
[----:B------:R0:W1:Y:S01]  /*66f0*/  SYNCS.PHASECHK.TRANS64.TRYWAIT P2, [UR7+0x28850], R0 ;  /* 0x02885000ff0075a7 */ /* 0x0000620008040147 */
[----:B------:R-:W-:Y:S05]  /*6700*/  @!P0 BRA `(.L_x_2142) ;  /* 0x0000000000048947 */ /* 0x000fea0003800000 */
[----:B------:R-:W-:Y:S01]  /*6710*/  BPT.TRAP 0x1 ;  /* 0x000000040000795c */ /* 0x000fe20000300000 */
.L_x_2142:
[----:B-1----:R-:W-:Y:S05]  /*6720*/  @P2 BRA `(.L_x_2140) ;  /* 0x0000000000082947 */ /* 0x002fea0003800000 */
[----:B------:R-:W1:Y:S02]  /*6730*/  SYNCS.PHASECHK.TRANS64.TRYWAIT P2, [UR7+0x28850], R0 ;  /* 0x02885000ff0075a7 */ /* 0x000e640008040147 */
[----:B-1----:R-:W-:Y:S05]  /*6740*/  @!P2 BRA `(.L_x_2143) ;  /* 0x000000780078a947 */ /* 0x002fea0003800000 */
.L_x_2140:
        /* <DEDUP_REMOVED lines=47> */
[----:B------:R-:W0:Y:S03]  /*6a40*/  LDC R0, c[0x0][0x988] ;  /* 0x00026200ff007b82 */ /* 0x000e260000000800 */
[----:B------:R-:W1:Y:S01]  /*6a50*/  SHFL.BFLY PT, R14, R13, 0x1, 0x1f ;  /* 0x0c201f000d0e7f89 */ /* 0x000e6200000e0000 */
[----:B------:R-:W-:Y:S02]  /*6a60*/  WARPGROUP.DEPBAR.LE gsb0, 0x0 ;  /* 0x00008000000079c5 */ /* 0x000fe40000010000 */
[----:B------:R-:W-:-:S06]  /*6a70*/  WARPGROUP.ARRIVE ;  /* 0x00000000000079c5 */ /* 0x000fcc0000000000 */
[----:B------:R-:W-:Y:S01]  /*6a80*/  HGMMA.64x128x16.F32 R88, R176, gdesc[UR12].tnspB, R88, gsb0 ;  /* 0x41e0000cb0587df0 */ /* 0x000fe20008000858 */
[----:B------:R-:W-:Y:S01]  /*6a90*/  UIADD3 UR14, UR10, 0x100, URZ ;  /* 0x000001000a0e7890 */ /* 0x000fe2000fffe03f */
[----:B------:R-:W-:Y:S01]  /*6aa0*/  UMOV UR15, 0x40000040 ;  /* 0x40000040000f7882 */ /* 0x000fe20000000000 */
[----:B-1----:R-:W-:Y:S02]  /*6ab0*/  FMNMX.FTZ R9, R13, R14, !PT ;  /* 0x0000000e0d097209 */ /* 0x002fe40007810000 */
[----:B------:R-:W-:-:S03]  /*6ac0*/  FMNMX.FTZ R14, R26, R12, !PT ;  /* 0x0000000c1a0e7209 */ /* 0x000fc60007810000 */
[----:B------:R-:W-:Y:S01]  /*6ad0*/  FADD.FTZ R5, -R9, R5 ;  /* 0x0000000509057221 */ /* 0x000fe20000010100 */
[----:B------:R-:W-:-:S03]  /*6ae0*/  FMNMX.FTZ R11, R27, R14, !PT ;  /* 0x0000000e1b0b7209 */ /* 0x000fc60007810000 */
[----:B0-----:R-:W-:Y:S01]  /*6af0*/  FMUL.FTZ R5, R5, R0 ;  /* 0x0000000005057220 */ /* 0x001fe20000410000 */
        /* <DEDUP_REMOVED lines=37> */
[----:B0-----:R-:W-:-:S05]  /*6d50*/  FMNMX.FTZ R22, R11, R16, !PT ;  /* 0x000000100b167209 */ /* 0x001fca0007810000 */
[----:B------:R-:W0:Y:S02]  /*6d60*/  SHFL.BFLY PT, R11, R22, 0x1, 0x1f ;  /* 0x0c201f00160b7f89 */ /* 0x000e2400000e0000 */
[----:B0-----:R-:W-:Y:S01]  /*6d70*/  FMNMX.FTZ R11, R22, R11, !PT ;  /* 0x0000000b160b7209 */ /* 0x001fe20007810000 */
[----:B------:R-:W-:Y:S02]  /*6d80*/  WARPGROUP.DEPBAR.LE gsb0, 0x0 ;  /* 0x00008000000079c5 */ /* 0x000fe40000010000 */
[----:B------:R-:W-:-:S06]  /*6d90*/  WARPGROUP.ARRIVE ;  /* 0x00000000000079c5 */ /* 0x000fcc0000000000 */
[----:B------:R-:W-:Y:S01]  /*6da0*/  HGMMA.64x128x16.F32 R88, R168, gdesc[UR12].tnspB, R88, gsb0 ;  /* 0x41e0000ca8587df0 */ /* 0x000fe20008000858 */
[----:B------:R-:W-:Y:S01]  /*6db0*/  UIADD3 UR14, UR10, 0x200, URZ ;  /* 0x000002000a0e7890 */ /* 0x000fe2000fffe03f */
[----:B------:R-:W-:Y:S01]  /*6dc0*/  UMOV UR15, 0x40000040 ;  /* 0x40000040000f7882 */ /* 0x000fe20000000000 */
[----:B------:R-:W-:Y:S02]  /*6dd0*/  WARPGROUP.DEPBAR.LE gsb0, 0x0 ;  /* 0x00008000000079c5 */ /* 0x000fe40000010000 */
[----:B------:R-:W-:Y:S01]  /*6de0*/  WARPGROUP.ARRIVE ;  /* 0x00000000000079c5 */ /* 0x000fe20000000000 */
[----:B------:R-:W-:-:S04]  /*6df0*/  FMUL.FTZ R169, R9, R0 ;  /* 0x0000000009a97220 */ /* 0x000fc80000410000 */
[-CC-:B------:R-:W-:Y:S02]  /*6e00*/  FFMA.FTZ R13, R25, R0.reuse, -R169.reuse ;  /* 0x00000000190d7223 */ /* 0x180fe400000108a9 */
[----:B------:R-:W-:Y:S01]  /*6e10*/  HGMMA.64x128x16.F32 R88, R152, gdesc[UR12].tnspB, R88, gsb0 ;  /* 0x41e0000c98587df0 */ /* 0x000fe20008000858 */
[----:B------:R-:W-:Y:S01]  /*6e20*/  UIADD3 UR14, UR10, 0x280, URZ ;  /* 0x000002800a0e7890 */ /* 0x000fe2000fffe03f */
[-CC-:B------:R-:W-:Y:S01]  /*6e30*/  FFMA.FTZ R25, R41, R0.reuse, -R169.reuse ;  /* 0x0000000029197223 */ /* 0x180fe200000108a9 */
[----:B------:R-:W-:Y:S01]  /*6e40*/  UMOV UR15, 0x40000040 ;  /* 0x40000040000f7882 */ /* 0x000fe20000000000 */
[-CC-:B------:R-:W-:Y:S01]  /*6e50*/  FFMA.FTZ R41, R57, R0.reuse, -R169.reuse ;  /* 0x0000000039297223 */ /* 0x180fe200000108a9 */
[-CC-:B------:R-:W-:Y:S01]  /*6e60*/  FFMA.FTZ R57, R73, R0.reuse, -R169.reuse ;  /* 0x0000000049397223 */ /* 0x180fe200000108a9 */
[----:B------:R-:W-:Y:S01]  /*6e70*/  FADD.FTZ R73, -R11, R12 ;  /* 0x0000000c0b497221 */ /* 0x000fe20000010100 */
[-CC-:B------:R-:W-:Y:S01]  /*6e80*/  FFMA.FTZ R180, R24, R0.reuse, -R169.reuse ;  /* 0x0000000018b47223 */ /* 0x180fe200000108a9 */
[-CC-:B------:R-:W-:Y:S01]  /*6e90*/  FFMA.FTZ R176, R32, R0.reuse, -R169.reuse ;  /* 0x0000000020b07223 */ /* 0x180fe200000108a9 */
[-CC-:B------:R-:W-:Y:S01]  /*6ea0*/  FFMA.FTZ R182, R28, R0.reuse, -R169.reuse ;  /* 0x000000001cb67223 */ /* 0x180fe200000108a9 */
[-C--:B------:R-:W-:Y:S01]  /*6eb0*/  FMUL.FTZ R12, R73, R0.reuse ;  /* 0x00000000490c7220 */ /* 0x080fe20000410000 */
[-C--:B------:R-:W-:Y:S01]  /*6ec0*/  FMUL.FTZ R73, R11, R0.reuse ;  /* 0x000000000b497220 */ /* 0x080fe20000410000 */
[----:B------:R-:W-:Y:S01]  /*6ed0*/  MUFU.EX2 R13, R13 ;  /* 0x0000000d000d7308 */ /* 0x000fe20000000800 */
[-CC-:B------:R-:W-:Y:S01]  /*6ee0*/  FFMA.FTZ R172, R40, R0.reuse, -R169.reuse ;  /* 0x0000000028ac7223 */ /* 0x180fe200000108a9 */
[-C--:B------:R-:W-:Y:S01]  /*6ef0*/  FFMA.FTZ R15, R29, R0.reuse, -R169 ;  /* 0x000000001d0f7223 */ /* 0x080fe200000108a9 */
[-CC-:B------:R-:W-:Y:S01]  /*6f00*/  FFMA.FTZ R181, R26, R0.reuse, -R73.reuse ;  /* 0x000000001ab57223 */ /* 0x180fe20000010849 */
[----:B------:R-:W-:Y:S01]  /*6f10*/  FFMA.FTZ R32, R27, R0, -R73 ;  /* 0x000000001b207223 */ /* 0x000fe20000010849 */
[----:B------:R-:W-:-:S02]  /*6f20*/  IMAD.U32 R27, RZ, RZ, UR4 ;  /* 0x00000004ff1b7e24 */ /* 0x000fc4000f8e00ff */
[-CC-:B------:R-:W-:Y:S01]  /*6f30*/  FFMA.FTZ R183, R30, R0.reuse, -R73.reuse ;  /* 0x000000001eb77223 */ /* 0x180fe20000010849 */
[-CC-:B------:R-:W-:Y:S01]  /*6f40*/  FFMA.FTZ R40, R31, R0.reuse, -R73.reuse ;  /* 0x000000001f287223 */ /* 0x180fe20000010849 */
[----:B------:R-:W0:Y:S01]  /*6f50*/  MUFU.EX2 R180, R180 ;  /* 0x000000b400b47308 */ /* 0x000e220000000800 */
[-C--:B------:R-:W-:Y:S01]  /*6f60*/  FFMA.FTZ R177, R34, R0.reuse, -R73 ;  /* 0x0000000022b17223 */ /* 0x080fe20000010849 */
[----:B------:R-:W-:Y:S01]  /*6f70*/  @!P1 LEA R27, R27, UR36, 0x3 ;  /* 0x000000241b1b9c11 */ /* 0x000fe2000f8e18ff */
[-CC-:B------:R-:W-:Y:S01]  /*6f80*/  FFMA.FTZ R178, R36, R0.reuse, -R169.reuse ;  /* 0x0000000024b27223 */ /* 0x180fe200000108a9 */
[-C--:B------:R-:W-:Y:S01]  /*6f90*/  FFMA.FTZ R21, R33, R0.reuse, -R169 ;  /* 0x0000000021157223 */ /* 0x080fe200000108a9 */
[-CC-:B------:R-:W-:Y:S01]  /*6fa0*/  FFMA.FTZ R36, R35, R0.reuse, -R73.reuse ;  /* 0x0000000023247223 */ /* 0x180fe20000010849 */
[-C--:B------:R-:W-:Y:S01]  /*6fb0*/  FFMA.FTZ R179, R38, R0.reuse, -R73 ;  /* 0x0000000026b37223 */ /* 0x080fe20000010849 */
[----:B------:R-:W-:Y:S01]  /*6fc0*/  @!P1 VIADD R27, R27, 0x28840 ;  /* 0x000288401b1b9836 */ /* 0x000fe20000000000 */
[----:B------:R-:W-:Y:S01]  /*6fd0*/  MUFU.EX2 R12, R12 ;  /* 0x0000000c000c7308 */ /* 0x000fe20000000800 */
[-C--:B------:R-:W-:Y:S01]  /*6fe0*/  FFMA.FTZ R23, R37, R0.reuse, -R169 ;  /* 0x0000000025177223 */ /* 0x080fe200000108a9 */
[-CC-:B------:R-:W-:Y:S01]  /*6ff0*/  FFMA.FTZ R38, R39, R0.reuse, -R73.reuse ;  /* 0x0000000027267223 */ /* 0x180fe20000010849 */
[-C--:B------:R-:W-:Y:S01]  /*7000*/  FFMA.FTZ R173, R42, R0.reuse, -R73 ;  /* 0x000000002aad7223 */ /* 0x080fe20000010849 */
[----:B------:R-:W-:Y:S01]  /*7010*/  @!P1 PRMT R27, RZ, 0x654, R27 ;  /* 0x00000654ff1b9816 */ /* 0x000fe2000000001b */
[-C--:B------:R-:W-:Y:S01]  /*7020*/  FFMA.FTZ R30, R43, R0.reuse, -R73 ;  /* 0x000000002b1e7223 */ /* 0x080fe20000010849 */
[-C--:B------:R-:W-:Y:S01]  /*7030*/  FFMA.FTZ R174, R44, R0.reuse, -R169 ;  /* 0x000000002cae7223 */ /* 0x080fe200000108a9 */
[----:B------:R-:W-:Y:S01]  /*7040*/  FFMA.FTZ R175, R46, R0, -R73 ;  /* 0x000000002eaf7223 */ /* 0x000fe20000010849 */
[----:B------:R-:W1:Y:S01]  /*7050*/  MUFU.EX2 R181, R181 ;  /* 0x000000b500b57308 */ /* 0x000e620000000800 */
[----:B0-----:R-:W-:Y:S01]  /*7060*/  FFMA.FTZ R6, R5, R6, R180 ;  /* 0x0000000605067223 */ /* 0x001fe200000100b4 */
[-C--:B------:R-:W-:Y:S01]  /*7070*/  FFMA.FTZ R29, R45, R0.reuse, -R169 ;  /* 0x000000002d1d7223 */ /* 0x080fe200000108a9 */
[-C--:B------:R-:W-:Y:S01]  /*7080*/  FFMA.FTZ R26, R47, R0.reuse, -R73 ;  /* 0x000000002f1a7223 */ /* 0x080fe20000010849 */
        /* <DEDUP_REMOVED lines=13> */
[----:B-1----:R-:W-:Y:S01]  /*7160*/  FFMA.FTZ R7, R12, R7, R181 ;  /* 0x000000070c077223 */ /* 0x002fe200000100b5 */
[-CC-:B------:R-:W-:Y:S01]  /*7170*/  FFMA.FTZ R65, R81, R0.reuse, -R169.reuse ;  /* 0x0000000051417223 */ /* 0x180fe200000108a9 */
[-CC-:B------:R-:W-:Y:S01]  /*7180*/  FFMA.FTZ R84, R84, R0.reuse, -R169.reuse ;  /* 0x0000000054547223 */ /* 0x180fe200000108a9 */
[-C--:B------:R-:W-:Y:S01]  /*7190*/  FFMA.FTZ R69, R85, R0.reuse, -R169 ;  /* 0x0000000055457223 */ /* 0x080fe200000108a9 */
[-CC-:B------:R-:W-:Y:S01]  /*71a0*/  FFMA.FTZ R28, R51, R0.reuse, -R73.reuse ;  /* 0x00000000331c7223 */ /* 0x180fe20000010849 */
[-CC-:B------:R-:W-:Y:S01]  /*71b0*/  FFMA.FTZ R171, R54, R0.reuse, -R73.reuse ;  /* 0x0000000036ab7223 */ /* 0x180fe20000010849 */
[-CC-:B------:R-:W-:Y:S01]  /*71c0*/  FFMA.FTZ R24, R55, R0.reuse, -R73.reuse ;  /* 0x0000000037187223 */ /* 0x180fe20000010849 */
[----:B------:R-:W-:Y:S01]  /*71d0*/  MUFU.EX2 R183, R183 ;  /* 0x000000b700b77308 */ /* 0x000fe20000000800 */
[-CC-:B------:R-:W-:Y:S01]  /*71e0*/  FFMA.FTZ R34, R59, R0.reuse, -R73.reuse ;  /* 0x000000003b227223 */ /* 0x180fe20000010849 */
[--C-:B------:R-:W-:Y:S01]  /*71f0*/  FFMA.FTZ R62, R62, R0, -R73.reuse ;  /* 0x000000003e3e7223 */ /* 0x100fe20000010849 */
[----:B------:R-:W-:Y:S01]  /*7200*/  F2FP.F16.F32.PACK_AB R180, R13, R180 ;  /* 0x000000b40db4723e */ /* 0x000fe200000000ff */
[-CC-:B------:R-:W-:Y:S01]  /*7210*/  FFMA.FTZ R63, R63, R0.reuse, -R73.reuse ;  /* 0x000000003f3f7223 */ /* 0x180fe20000010849 */
[-CC-:B------:R-:W-:Y:S01]  /*7220*/  FFMA.FTZ R66, R66, R0.reuse, -R73.reuse ;  /* 0x0000000042427223 */ /* 0x180fe20000010849 */
[-CC-:B------:R-:W-:Y:S01]  /*7230*/  FFMA.FTZ R67, R67, R0.reuse, -R73.reuse ;  /* 0x0000000043437223 */ /* 0x180fe20000010849 */
[----:B0-----:R-:W-:Y:S01]  /*7240*/  F2FP.F16.F32.PACK_AB R181, R32, R181 ;  /* 0x000000b520b5723e */ /* 0x001fe200000000ff */
        /* <DEDUP_REMOVED lines=10> */
[----:B------:R-:W-:Y:S01]  /*72f0*/  FFMA.FTZ R86, R86, R0, -R73 ;  /* 0x0000000056567223 */ /* 0x000fe20000010849 */
[----:B------:R-:W-:Y:S01]  /*7300*/  IMAD.U32 R31, RZ, RZ, UR5 ;  /* 0x00000005ff1f7e24 */ /* 0x000fe2000f8e00ff */
[----:B------:R-:W-:-:S04]  /*7310*/  UMOV UR5, UR4 ;  /* 0x0000000400057c82 */ /* 0x000fc80008000000 */
[----:B------:R-:W-:Y:S01]  /*7320*/  MUFU.EX2 R176, R176 ;  /* 0x000000b000b07308 */ /* 0x000fe20000000800 */
[----:B------:R-:W-:-:S05]  /*7330*/  @!P1 LEA R31, R31, UR36, 0x3 ;  /* 0x000000241f1f9c11 */ /* 0x000fca000f8e18ff */
[----:B------:R-:W-:Y:S02]  /*7340*/  @!P1 VIADD R31, R31, 0x28860 ;  /* 0x000288601f1f9836 */ /* 0x000fe40000000000 */
[----:B------:R-:W-:Y:S03]  /*7350*/  MUFU.EX2 R177, R177 ;  /* 0x000000b100b17308 */ /* 0x000fe60000000800 */
[----:B------:R-:W-:-:S05]  /*7360*/  @!P1 PRMT R31, RZ, 0x654, R31 ;  /* 0x00000654ff1f9816 */ /* 0x000fca000000001f */
        /* <DEDUP_REMOVED lines=9> */
[-C--:B------:R-:W-:Y:S01]  /*7400*/  FFMA.FTZ R154, R60, R0.reuse, -R169 ;  /* 0x000000003c9a7223 */ /* 0x080fe200000108a9 */
[----:B------:R-:W-:Y:S02]  /*7410*/  FFMA.FTZ R153, R58, R0, -R73 ;  /* 0x000000003a997223 */ /* 0x000fe40000010849 */
[----:B------:R-:W-:Y:S01]  /*7420*/  MUFU.EX2 R172, R172 ;  /* 0x000000ac00ac7308 */ /* 0x000fe20000000800 */
[----:B------:R-:W-:Y:S01]  /*7430*/  HGMMA.64x128x16.F32 R88, R156, gdesc[UR12].tnspB, R88, gsb0 ;  /* 0x41e0000c9c587df0 */ /* 0x000fe20008000858 */
[----:B------:R-:W-:Y:S01]  /*7440*/  UIADD3 UR14, UR10, 0x300, URZ ;  /* 0x000003000a0e7890 */ /* 0x000fe2000fffe03f */
[----:B------:R-:W-:Y:S01]  /*7450*/  UMOV UR15, 0x40000040 ;  /* 0x40000040000f7882 */ /* 0x000fe20000000000 */
[----:B------:R-:W-:-:S04]  /*7460*/  UIADD3 UR10, UR10, 0x380, URZ ;  /* 0x000003800a0a7890 */ /* 0x000fc8000fffe03f */
        /* <DEDUP_REMOVED lines=21> */
[-CC-:B------:R-:W-:Y:S02]  /*75c0*/  FFMA.FTZ R169, R50, R0.reuse, -R73.reuse ;  /* 0x0000000032a97223 */ /* 0x180fe40000010849 */
[----:B------:R-:W-:Y:S01]  /*75d0*/  MUFU.EX2 R34, R34 ;  /* 0x0000002200227308 */ /* 0x000fe20000000800 */
[----:B------:R-:W-:Y:S01]  /*75e0*/  FFMA.FTZ R73, R87, R0, -R73 ;  /* 0x0000000057497223 */ /* 0x000fe20000010849 */
[----:B------:R-:W-:Y:S06]  /*75f0*/  HGMMA.64x128x16.F32 R88, R160, gdesc[UR12].tnspB, R88, gsb0 ;  /* 0x41e0000ca0587df0 */ /* 0x000fec0008000858 */
[----:B------:R-:W-:Y:S08]  /*7600*/  MUFU.EX2 R169, R169 ;  /* 0x000000a900a97308 */ /* 0x000ff00000000800 */
[----:B------:R-:W-:Y:S08]  /*7610*/  MUFU.EX2 R154, R154 ;  /* 0x0000009a009a7308 */ /* 0x000ff00000000800 */
[----:B------:R-:W-:Y:S08]  /*7620*/  MUFU.EX2 R62, R62 ;  /* 0x0000003e003e7308 */ /* 0x000ff00000000800 */
[----:B------:R-:W-:Y:S08]  /*7630*/  MUFU.EX2 R45, R45 ;  /* 0x0000002d002d7308 */ /* 0x000ff00000000800 */
[----:B------:R-:W0:Y:S08]  /*7640*/  MUFU.EX2 R63, R63 ;  /* 0x0000003f003f7308 */ /* 0x000e300000000800 */
[----:B------:R-:W-:Y:S08]  /*7650*/  MUFU.EX2 R156, R156 ;  /* 0x0000009c009c7308 */ /* 0x000ff00000000800 */
[----:B------:R-:W-:Y:S01]  /*7660*/  MUFU.EX2 R66, R66 ;  /* 0x0000004200427308 */ /* 0x000fe20000000800 */
[----:B0-----:R-:W-:-:S07]  /*7670*/  F2FP.F16.F32.PACK_AB R155, R63, R62 ;  /* 0x0000003e3f9b723e */ /* 0x001fce00000000ff */
        /* <DEDUP_REMOVED lines=10> */
[----:B------:R-:W0:Y:S08]  /*7720*/  MUFU.EX2 R57, R57 ;  /* 0x0000003900397308 */ /* 0x000e300000000800 */
[----:B------:R-:W1:Y:S01]  /*7730*/  MUFU.EX2 R75, R75 ;  /* 0x0000004b004b7308 */ /* 0x000e620000000800 */
[----:B------:R-:W-:Y:S02]  /*7740*/  WARPGROUP.DEPBAR.LE gsb0, 0x0 ;  /* 0x00008000000079c5 */ /* 0x000fe40000010000 */
[----:B------:R-:W-:-:S05]  /*7750*/  WARPGROUP.ARRIVE ;  /* 0x00000000000079c5 */ /* 0x000fca0000000000 */
[----:B------:R-:W-:Y:S01]  /*7760*/  MUFU.EX2 R16, R16 ;  /* 0x0000001000107308 */ /* 0x000fe20000000800 */
[----:B0-----:R-:W-:Y:S01]  /*7770*/  F2FP.F16.F32.PACK_AB R160, R57, R14 ;  /* 0x0000000e39a0723e */ /* 0x001fe200000000ff */
[----:B------:R-:W-:Y:S01]  /*7780*/  HGMMA.64x128x16.F32 R88, R164, gdesc[UR8].tnspB, R88, gsb0 ;  /* 0x41e00008a4587df0 */ /* 0x000fe20008000858 */
[----:B-1----:R-:W-:-:S05]  /*7790*/  F2FP.F16.F32.PACK_AB R161, R75, R74 ;  /* 0x0000004a4ba1723e */ /* 0x002fca00000000ff */
[----:B------:R-:W-:Y:S08]  /*77a0*/  MUFU.EX2 R78, R78 ;  /* 0x0000004e004e7308 */ /* 0x000ff00000000800 */
[----:B------:R-:W0:Y:S08]  /*77b0*/  MUFU.EX2 R61, R61 ;  /* 0x0000003d003d7308 */ /* 0x000e300000000800 */
[----:B------:R-:W1:Y:S08]  /*77c0*/  MUFU.EX2 R79, R79 ;  /* 0x0000004f004f7308 */ /* 0x000e700000000800 */
[----:B------:R-:W2:Y:S01]  /*77d0*/  MUFU.EX2 R20, R20 ;  /* 0x0000001400147308 */ /* 0x000ea20000000800 */
[----:B0-----:R-:W-:-:S07]  /*77e0*/  F2FP.F16.F32.PACK_AB R162, R61, R16 ;  /* 0x000000103da2723e */ /* 0x001fce00000000ff */
[----:B------:R-:W0:Y:S01]  /*77f0*/  MUFU.EX2 R82, R82 ;  /* 0x0000005200527308 */ /* 0x000e220000000800 */
[----:B-1----:R-:W-:-:S07]  /*7800*/  F2FP.F16.F32.PACK_AB R163, R79, R78 ;  /* 0x0000004e4fa3723e */ /* 0x002fce00000000ff */
[----:B------:R-:W1:Y:S08]  /*7810*/  MUFU.EX2 R65, R65 ;  /* 0x0000004100417308 */ /* 0x000e700000000800 */
[----:B------:R-:W3:Y:S08]  /*7820*/  MUFU.EX2 R83, R83 ;  /* 0x0000005300537308 */ /* 0x000ef00000000800 */
[----:B------:R-:W4:Y:S08]  /*7830*/  MUFU.EX2 R22, R84 ;  /* 0x0000005400167308 */ /* 0x000f300000000800 */
[----:B------:R-:W5:Y:S08]  /*7840*/  MUFU.EX2 R86, R86 ;  /* 0x0000005600567308 */ /* 0x000f700000000800 */
[----:B------:R-:W5:Y:S08]  /*7850*/  MUFU.EX2 R69, R69 ;  /* 0x0000004500457308 */ /* 0x000f700000000800 */
[----:B------:R-:W5:Y:S01]  /*7860*/  MUFU.EX2 R73, R73 ;  /* 0x0000004900497308 */ /* 0x000f620000000800 */
[----:B------:R-:W-:-:S02]  /*7870*/  WARPGROUP.DEPBAR.LE gsb0, 0x0 ;  /* 0x00008000000079c5 */ /* 0x000fc40000010000 */
[----:B------:R0:W-:Y:S06]  /*7880*/  BAR.ARV R19, 0x100 ;  /* 0x000400130000751d */ /* 0x0001ec0000002000 */
        /* <DEDUP_REMOVED lines=8> */
[----:B--2---:R-:W-:Y:S01]  /*7910*/  FADD.FTZ R27, R13, R6 ;  /* 0x000000060d1b7221 */ /* 0x004fe20000010000 */
[----:B------:R-:W-:Y:S01]  /*7920*/  FADD.FTZ R6, R32, R7 ;  /* 0x0000000720067221 */ /* 0x000fe20000010000 */
[----:B------:R2:W-:Y:S01]  /*7930*/  @!P1 SYNCS.ARRIVE.TRANS64.RED.A1T0 RZ, [R31+URZ], RZ ;  /* 0x000000ff1fff99a7 */ /* 0x0005e2000810043f */
        /* <DEDUP_REMOVED lines=109> */
[----:B-1----:R-:W-:Y:S01]  /*8010*/  FADD.FTZ R13, R65, R6 ;  /* 0x00000006410d7221 */ /* 0x002fe20000010000 */
[----:B---3--:R-:W-:Y:S01]  /*8020*/  FADD.FTZ R7, R83, R7 ;  /* 0x0000000753077221 */ /* 0x008fe20000010000 */
[-C--:B------:R-:W-:Y:S01]  /*8030*/  FMUL.FTZ R150, R150, R12.reuse ;  /* 0x0000000c96967220 */ /* 0x080fe20000410000 */
[----:B------:R-:W-:Y:S01]  /*8040*/  FMUL.FTZ R151, R151, R12 ;  /* 0x0000000c97977220 */ /* 0x000fe20000410000 */
[----:B----4-:R-:W-:Y:S01]  /*8050*/  FADD.FTZ R6, R22, R13 ;  /* 0x0000000d16067221 */ /* 0x010fe20000010000 */
[----:B-----5:R-:W-:Y:S01]  /*8060*/  FADD.FTZ R7, R86, R7 ;  /* 0x0000000756077221 */ /* 0x020fe20000010000 */
[----:B------:R-:W-:Y:S01]  /*8070*/  F2FP.F16.F32.PACK_AB R182, R15, R182 ;  /* 0x000000b60fb6723e */ /* 0x000fe200000000ff */
[----:B------:R-:W-:Y:S01]  /*8080*/  IMAD.MOV.U32 R13, RZ, RZ, R8 ;  /* 0x000000ffff0d7224 */ /* 0x000fe200078e0008 */
[----:B------:R-:W-:Y:S01]  /*8090*/  F2FP.F16.F32.PACK_AB R176, R21, R176 ;  /* 0x000000b015b0723e */ /* 0x000fe200000000ff */
[----:B------:R-:W-:Y:S01]  /*80a0*/  FADD.FTZ R6, R69, R6 ;  /* 0x0000000645067221 */ /* 0x000fe20000010000 */
[----:B------:R-:W-:Y:S01]  /*80b0*/  F2FP.F16.F32.PACK_AB R183, R40, R183 ;  /* 0x000000b728b7723e */ /* 0x000fe200000000ff */
[----:B------:R-:W-:Y:S01]  /*80c0*/  FADD.FTZ R7, R73, R7 ;  /* 0x0000000749077221 */ /* 0x000fe20000010000 */
        /* <DEDUP_REMOVED lines=22> */
[----:B--2---:R-:W-:Y:S06]  /*8230*/  @P2 BRA `(.L_x_2144) ;  /* 0xffffffe000282947 */ /* 0x004fec000383ffff */
.L_x_2135:
[----:B------:R-:W-:Y:S06]  /*8240*/  BAR.ARV 0x8, 0x180 ;  /* 0x0206000000007b1d */ /* 0x000fec0000002000 */
[----:B------:R-:W-:Y:S05]  /*8250*/  @!P0 BRA `(.L_x_2145) ;  /* 0x0000000000048947 */ /* 0x000fea0003800000 */
[----:B------:R-:W-:Y:S01]  /*8260*/  BPT.TRAP 0x1 ;  /* 0x000000040000795c */ /* 0x000fe20000300000 */
.L_x_2145:
[----:B------:R-:W-:Y:S01]  /*8270*/  ULEA UR5, UR4, UR36, 0x3 ;  /* 0x0000002404057291 */ /* 0x000fe2000f8e183f */
[----:B------:R-:W-:-:S08]  /*8280*/  SHF.L.U32 R8, R8, 0x1f, RZ ;  /* 0x0000001f08087819 */ /* 0x000fd000000006ff */
[----:B------:R0:W1:Y:S01]  /*8290*/  SYNCS.PHASECHK.TRANS64.TRYWAIT P2, [UR5+0x28850], R8 ;  /* 0x02885008ff0075a7 */ /* 0x0000620008040145 */
[----:B------:R-:W-:Y:S05]  /*82a0*/  @!P0 BRA `(.L_x_2146) ;  /* 0x0000000000048947 */ /* 0x000fea0003800000 */
[----:B------:R-:W-:Y:S01]  /*82b0*/  BPT.TRAP 0x1 ;  /* 0x000000040000795c */ /* 0x000fe20000300000 */
.L_x_2146:
[----:B-1----:R-:W-:Y:S05]  /*82c0*/  @P2 BRA `(.L_x_2147) ;  /* 0x0000000000082947 */ /* 0x002fea0003800000 */
[----:B------:R-:W1:Y:S02]  /*82d0*/  SYNCS.PHASECHK.TRANS64.TRYWAIT P0, [UR5+0x28850], R8 ;  /* 0x02885008ff0075a7 */ /* 0x000e640008000145 */
[----:B-1----:R-:W-:Y:S05]  /*82e0*/  @!P0 BRA `(.L_x_2148) ;  /* 0x0000005c00a88947 */ /* 0x002fea0003800000 */
.L_x_2147:
[----:B------:R-:W-:Y:S01]  /*82f0*/  UIADD3 UR36, UR36, 0x400, URZ ;  /* 0x0000040024247890 */ /* 0x000fe2000fffe03f */
[----:B------:R-:W-:Y:S01]  /*8300*/  WARPGROUP.ARRIVE ;  /* 0x00000000000079c5 */ /* 0x000fe20000000000 */
[----:B------:R-:W-:Y:S01]  /*8310*/  UMOV UR7, 0x40000040 ;  /* 0x4000004000077882 */ /* 0x000fe20000000000 */
[----:B-1----:R-:W1:Y:S01]  /*8320*/  SHFL.BFLY PT, R3, R6, 0x2, 0x1f ;  /* 0x0c401f0006037f89 */ /* 0x002e6200000e0000 */
[----:B------:R-:W-:Y:S01]  /*8330*/  USHF.R.U32.HI UR36, URZ, 0x4, UR36 ;  /* 0x000000043f247899 */ /* 0x000fe20008011624 */
[----:B------:R-:W-:Y:S02]  /*8340*/  IMAD.U32 R12, RZ, RZ, UR5 ;  /* 0x00000005ff0c7e24 */ /* 0x000fe4000f8e00ff */
[----:B------:R-:W2:Y:S01]  /*8350*/  SHFL.BFLY PT, R2, R7, 0x2, 0x1f ;  /* 0x0c401f0007027f89 */ /* 0x000ea200000e0000 */
        /* <DEDUP_REMOVED lines=10> */
[----:B------:R-:W-:Y:S02]  /*8400*/  IMAD.MOV.U32 R6, RZ, RZ, RZ ;  /* 0x000000ffff067224 */ /* 0x000fe400078e00ff */
[----:B--2---:R-:W-:Y:S02]  /*8410*/  FADD.FTZ R4, R2, R7 ;  /* 0x0000000702047221 */ /* 0x004fe40000010000 */
[----:B------:R-:W1:Y:S04]  /*8420*/  SHFL.BFLY PT, R2, R3, 0x1, 0x1f ;  /* 0x0c201f0003027f89 */ /* 0x000e6800000e0000 */
[----:B------:R-:W2:Y:S01]  /*8430*/  SHFL.BFLY PT, R5, R4, 0x1, 0x1f ;  /* 0x0c201f0004057f89 */ /* 0x000ea200000e0000 */
[----:B-1----:R-:W-:Y:S01]  /*8440*/  FADD.FTZ R13, R3, R2 ;  /* 0x00000002030d7221 */ /* 0x002fe20000010000 */
[----:B------:R-:W-:-:S02]  /*8450*/  IMAD.MOV.U32 R3, RZ, RZ, -0x800000 ;  /* 0xff800000ff037424 */ /* 0x000fc400078e00ff */
[----:B------:R-:W-:Y:S02]  /*8460*/  IMAD.MOV.U32 R2, RZ, RZ, -0x800000 ;  /* 0xff800000ff027424 */ /* 0x000fe400078e00ff */
[----:B--2---:R-:W-:Y:S01]  /*8470*/  FADD.FTZ R14, R4, R5 ;  /* 0x00000005040e7221 */ /* 0x004fe20000010000 */
[----:B------:R-:W-:Y:S01]  /*8480*/  FSETP.NE.FTZ.AND P0, PT, R13, RZ, PT ;  /* 0x000000ff0d00720b */ /* 0x000fe20003f15000 */
[----:B------:R-:W-:-:S03]  /*8490*/  IMAD.MOV.U32 R5, RZ, RZ, RZ ;  /* 0x000000ffff057224 */ /* 0x000fc600078e00ff */
[----:B------:R-:W-:-:S09]  /*84a0*/  FSETP.NE.FTZ.AND P2, PT, R14, RZ, PT ;  /* 0x000000ff0e00720b */ /* 0x000fd20003f55000 */
[----:B0-----:R-:W0:Y:S01]  /*84b0*/  @P0 MUFU.LG2 R8, R13 ;  /* 0x0000000d00080308 */ /* 0x001e220000000c00 */
        /* <DEDUP_REMOVED lines=110> */
.L_x_2118:
[----:B------:R-:W-:Y:S05]  /*8ba0*/  @P0 BRA `(.L_x_2149) ;  /* 0x0000001400340947 */ /* 0x000fea0003800000 */
[----:B------:R-:W1:Y:S01]  /*8bb0*/  S2R R0, SR_TID.X ;  /* 0x0000000000007919 */ /* 0x000e620000002100 */
[----:B------:R-:W2:Y:S01]  /*8bc0*/  LDC R17, c[0x0][0xbe8] ;  /* 0x0002fa00ff117b82 */ /* 0x000ea20000000800 */
[----:B------:R-:W-:Y:S01]  /*8bd0*/  ULDC.64 UR4, c[0x0][0xbd0] ;  /* 0x0002f40000047ab9 */ /* 0x000fe20000000a00 */
[----:B------:R-:W-:Y:S01]  /*8be0*/  ULDC.64 UR6, c[0x0][0xb38] ;  /* 0x0002ce0000067ab9 */ /* 0x000fe20000000a00 */
[----:B------:R-:W3:Y:S01]  /*8bf0*/  S2R R19, SR_CTAID.X ;  /* 0x0000000000137919 */ /* 0x000ee20000002500 */
[----:B------:R-:W-:Y:S04]  /*8c00*/  BSSY B0, `(.L_x_2150) ;  /* 0x00000e3000007945 */ /* 0x000fe80003800000 */
[----:B------:R-:W4:Y:S08]  /*8c10*/  S2UR UR9, SR_CTAID.Z ;  /* 0x00000000000979c3 */ /* 0x000f300000002700 */
[----:B------:R-:W5:Y:S08]  /*8c20*/  LDC.64 R20, c[0x0][0xbd8] ;  /* 0x0002f600ff147b82 */ /* 0x000f700000000a00 */
[----:B------:R-:W-:Y:S01]  /*8c30*/  BAR.SYNC.DEFER_BLOCKING 0x1, 0x100 ;  /* 0x0044000000007b1d */ /* 0x000fe20000010000 */
[----:B--2---:R-:W-:-:S07]  /*8c40*/  ISETP.NE.AND P0, PT, R17, 0x1, PT ;  /* 0x000000011100780c */ /* 0x004fce0003f05270 */
[----:B------:R-:W2:Y:S01]  /*8c50*/  S2UR UR8, SR_CTAID.Y ;  /* 0x00000000000879c3 */ /* 0x000ea20000002600 */
[----:B-1----:R-:W-:-:S07]  /*8c60*/  VIADD R0, R0, 0xffffff80 ;  /* 0xffffff8000007836 */ /* 0x002fce0000000000 */
[----:B------:R-:W2:Y:S01]  /*8c70*/  LDC R25, c[0x0][0xc50] ;  /* 0x00031400ff197b82 */ /* 0x000ea20000000800 */
[----:B------:R-:W-:-:S04]  /*8c80*/  SHF.R.S32.HI R5, RZ, 0x1f, R0 ;  /* 0x0000001fff057819 */ /* 0x000fc80000011400 */
[----:B------:R-:W-:-:S03]  /*8c90*/  LEA.HI R6, R5, R0, RZ, 0x7 ;  /* 0x0000000005067211 */ /* 0x000fc600078f38ff */
[----:B------:R-:W1:Y:S01]  /*8ca0*/  LDC.64 R22, c[0x0][0xb40] ;  /* 0x0002d000ff167b82 */ /* 0x000e620000000a00 */
[----:B------:R-:W-:Y:S02]  /*8cb0*/  LEA.HI R5, R5, R0, RZ, 0x2 ;  /* 0x0000000005057211 */ /* 0x000fe400078f10ff */
[----:B------:R-:W-:Y:S02]  /*8cc0*/  LOP3.LUT R7, R6, 0xffffff80, RZ, 0xc0, !PT ;  /* 0xffffff8006077812 */ /* 0x000fe400078ec0ff */
[----:B------:R-:W-:Y:S02]  /*8cd0*/  LOP3.LUT R11, R5, 0xfffffffc, RZ, 0xc0, !PT ;  /* 0xfffffffc050b7812 */ /* 0x000fe400078ec0ff */
[----:B------:R-:W-:Y:S01]  /*8ce0*/  SHF.R.S32.HI R5, RZ, 0x7, R6 ;  /* 0x00000007ff057819 */ /* 0x000fe20000011406 */
[C---:B------:R-:W-:Y:S01]  /*8cf0*/  IMAD.IADD R24, R0.reuse, 0x1, -R7 ;  /* 0x0000000100187824 */ /* 0x040fe200078e0a07 */
[----:B------:R-:W2:Y:S01]  /*8d00*/  @P0 LDC R13, c[0x0][0xbec] ;  /* 0x0002fb00ff0d0b82 */ /* 0x000ea20000000800 */
[----:B------:R-:W-:Y:S01]  /*8d10*/  IMAD.IADD R11, R0, 0x1, -R11 ;  /* 0x00000001000b7824 */ /* 0x000fe200078e0a0b */
[----:B------:R-:W-:-:S02]  /*8d20*/  LEA.HI R0, R6, R5, RZ, 0x1 ;  /* 0x0000000506007211 */ /* 0x000fc400078f08ff */
[----:B------:R-:W-:Y:S02]  /*8d30*/  SHF.R.S32.HI R7, RZ, 0x1f, R24 ;  /* 0x0000001fff077819 */ /* 0x000fe40000011418 */
[----:B------:R-:W-:Y:S02]  /*8d40*/  LEA.HI R6, R11, R11, RZ, 0x1 ;  /* 0x0000000b0b067211 */ /* 0x000fe400078f08ff */
[-C--:B------:R-:W-:Y:S01]  /*8d50*/  LEA.HI R26, R7, R24.reuse, RZ, 0x2 ;  /* 0x00000018071a7211 */ /* 0x080fe200078f10ff */
[----:B------:R-:W2:Y:S01]  /*8d60*/  @P0 LDC R29, c[0x0][0xbec] ;  /* 0x0002fb00ff1d0b82 */ /* 0x000ea20000000800 */
[----:B------:R-:W-:Y:S02]  /*8d70*/  LOP3.LUT R6, R6, 0x1ffffffe, RZ, 0xc0, !PT ;  /* 0x1ffffffe06067812 */ /* 0x000fe400078ec0ff */
[--C-:B0-----:R-:W-:Y:S02]  /*8d80*/  SHF.R.S32.HI R4, RZ, 0x2, R26.reuse ;  /* 0x00000002ff047819 */ /* 0x101fe4000001141a */
[----:B------:R-:W-:Y:S01]  /*8d90*/  SHF.R.S32.HI R9, RZ, 0x1f, R26 ;  /* 0x0000001fff097819 */ /* 0x000fe2000001141a */
[----:B------:R-:W-:Y:S01]  /*8da0*/  IMAD.IADD R27, R11, 0x1, -R6 ;  /* 0x000000010b1b7824 */ /* 0x000fe200078e0a06 */
[----:B------:R-:W-:Y:S01]  /*8db0*/  LEA.HI R7, R7, R24, RZ, 0x5 ;  /* 0x0000001807077211 */ /* 0x000fe200078f28ff */
[----:B------:R-:W0:Y:S01]  /*8dc0*/  @P0 LDC R15, c[0x0][0xbf0] ;  /* 0x0002fc00ff0f0b82 */ /* 0x000e220000000800 */
[----:B------:R-:W-:-:S02]  /*8dd0*/  LEA.HI R9, R9, R4, RZ, 0x3 ;  /* 0x0000000409097211 */ /* 0x000fc400078f18ff */
[----:B------:R-:W-:Y:S02]  /*8de0*/  LOP3.LUT R0, R0, 0x3fffffe, RZ, 0xc0, !PT ;  /* 0x03fffffe00007812 */ /* 0x000fe400078ec0ff */
[----:B------:R-:W-:Y:S02]  /*8df0*/  LOP3.LUT R9, R9, 0xfffffff8, RZ, 0xc0, !PT ;  /* 0xfffffff809097812 */ /* 0x000fe400078ec0ff */
[----:B------:R-:W-:Y:S01]  /*8e00*/  SHF.R.S32.HI R7, RZ, 0x5, R7 ;  /* 0x00000005ff077819 */ /* 0x000fe20000011407 */
[----:B------:R-:W-:Y:S01]  /*8e10*/  IMAD.IADD R0, R5, 0x1, -R0 ;  /* 0x0000000105007824 */ /* 0x000fe200078e0a00 */
[----:B------:R-:W-:Y:S01]  /*8e20*/  SHF.R.S32.HI R11, RZ, 0x1f, R18 ;  /* 0x0000001fff0b7819 */ /* 0x000fe20000011412 */
[----:B------:R-:W-:Y:S01]  /*8e30*/  IMAD.IADD R4, R4, 0x1, -R9 ;  /* 0x0000000104047824 */ /* 0x000fe200078e0a09 */
[----:B------:R-:W0:Y:S03]  /*8e40*/  @P0 LDC R14, c[0x0][0xbf0] ;  /* 0x0002fc00ff0e0b82 */ /* 0x000e260000000800 */
[----:B------:R-:W-:-:S02]  /*8e50*/  IMAD R5, R7, 0x10, R4 ;  /* 0x0000001007057824 */ /* 0x000fc400078e0204 */
[----:B------:R-:W-:Y:S02]  /*8e60*/  IMAD R7, R11, UR4, RZ ;  /* 0x000000040b077c24 */ /* 0x000fe4000f8e02ff */
[----:B------:R-:W-:Y:S02]  /*8e70*/  IMAD R0, R0, 0x40, R5 ;  /* 0x0000004000007824 */ /* 0x000fe400078e0205 */
[----:B------:R-:W-:Y:S01]  /*8e80*/  IMAD.WIDE.U32 R4, R18, UR4, RZ ;  /* 0x0000000412047c25 */ /* 0x000fe2000f8e00ff */
[----:B----4-:R-:W-:-:S03]  /*8e90*/  USHF.R.S32.HI UR4, URZ, 0x1f, UR9 ;  /* 0x0000001f3f047899 */ /* 0x010fc60008011409 */
        /* <DEDUP_REMOVED lines=8> */
[----:B-----5:R-:W-:Y:S02]  /*8f20*/  IMAD R10, R20, UR4, RZ ;  /* 0x00000004140a7c24 */ /* 0x020fe4000f8e02ff */
[----:B---3--:R-:W-:Y:S02]  /*8f30*/  IMAD R8, R19, 0x80, R8 ;  /* 0x0000008013087824 */ /* 0x008fe400078e0208 */
[----:B-1----:R-:W-:Y:S01]  /*8f40*/  IMAD R12, R22, UR4, RZ ;  /* 0x00000004160c7c24 */ /* 0x002fe2000f8e02ff */
[----:B------:R-:W-:Y:S01]  /*8f50*/  ULDC.64 UR4, c[0x0][0xbe0] ;  /* 0x0002f80000047ab9 */ /* 0x000fe20000000a00 */
[----:B--2---:R-:W-:-:S02]  /*8f60*/  IMAD R25, R25, R18, UR8 ;  /* 0x0000000819197e24 */ /* 0x004fc4000f8e0212 */
[----:B------:R-:W-:Y:S02]  /*8f70*/  IMAD.IADD R7, R7, 0x1, R9 ;  /* 0x0000000107077824 */ /* 0x000fe400078e0209 */
[----:B------:R-:W-:Y:S02]  /*8f80*/  IMAD R11, R21, UR9, R10 ;  /* 0x00000009150b7c24 */ /* 0x000fe4000f8e020a */
[----:B------:R-:W-:-:S04]  /*8f90*/  IMAD.WIDE.U32 R4, R20, UR9, R4 ;  /* 0x0000000914047c25 */ /* 0x000fc8000f8e0004 */
[----:B------:R-:W-:-:S04]  /*8fa0*/  @P0 IMAD.HI.U32 R10, R8, R13, RZ ;  /* 0x0000000d080a0227 */ /* 0x000fc800078e00ff */
        /* <DEDUP_REMOVED lines=8> */
[----:B0-----:R-:W-:Y:S01]  /*9030*/  @P0 SHF.R.U32.HI R9, RZ, R15, R10 ;  /* 0x0000000fff090219 */ /* 0x001fe2000001160a */
        /* <DEDUP_REMOVED lines=82> */
[----:B------:R-:W-:Y:S01]  /*9560*/  @!P3 LEA.HI R0, R0, R0, RZ, 0x1 ;  /* 0x000000000000b211 */ /* 0x000fe200078f08ff */
[----:B------:R-:W-:Y:S01]  /*9570*/  VIADD R18, R19, 0x60 ;  /* 0x0000006013127836 */ /* 0x000fe20000000000 */
        /* <DEDUP_REMOVED lines=8> */
[----:B------:R-:W-:Y:S02]  /*9600*/  @!P5 LOP3.LUT R13, R10, 0xfffffffe, RZ, 0xc0, !PT ;  /* 0xfffffffe0a0dd812 */ /* 0x000fe400078ec0ff */
[----:B------:R1:W-:Y:S01]  /*9610*/  @!P3 ST.E.64 desc[UR42][R4.64], R92 ;  /* 0x0000005c0400b985 */ /* 0x0003e2000c101b2a */
[----:B------:R-:W-:-:S02]  /*9620*/  ISETP.GE.AND P3, PT, R8, UR4, PT ;  /* 0x0000000408007c0c */ /* 0x000fc4000bf66270 */
[----:B0-----:R-:W-:Y:S02]  /*9630*/  @!P0 LOP3.LUT R3, R6, 0xfffffffe, RZ, 0xc0, !PT ;  /* 0xfffffffe06038812 */ /* 0x001fe400078ec0ff */
[----:B------:R-:W-:-:S03]  /*9640*/  @!P4 LEA.HI R6, R9, R9, RZ, 0x1 ;  /* 0x000000090906c211 */ /* 0x000fc600078f08ff */
        /* <DEDUP_REMOVED lines=15> */
[----:B------:R0:W-:Y:S02]  /*9740*/  @!P2 ST.E.64 desc[UR42][R6.64], R104 ;  /* 0x000000680600a985 */ /* 0x0001e4000c101b2a */
[----:B------:R-:W-:Y:S02]  /*9750*/  VIADD R0, R19, 0x48 ;  /* 0x0000004813007836 */ /* 0x000fe40000000000 */
[--C-:B------:R-:W-:Y:S01]  /*9760*/  @!P5 IMAD.WIDE R8, R13, 0x4, R14.reuse ;  /* 0x000000040d08d825 */ /* 0x100fe200078e020e */
[----:B------:R2:W-:Y:S01]  /*9770*/  @!P3 ST.E.64 desc[UR42][R2.64], R108 ;  /* 0x0000006c0200b985 */ /* 0x0005e2000c101b2a */
[----:B------:R-:W-:Y:S02]  /*9780*/  ISETP.GE.AND P3, PT, R18, UR4, PT ;  /* 0x0000000412007c0c */ /* 0x000fe4000bf66270 */
[----:B------:R-:W-:Y:S01]  /*9790*/  VIADD R13, R19, 0x58 ;  /* 0x00000058130d7836 */ /* 0x000fe20000000000 */
[----:B------:R-:W-:Y:S01]  /*97a0*/  ISETP.GE.AND P0, PT, R0, UR4, PT ;  /* 0x0000000400007c0c */ /* 0x000fe2000bf06270 */
[----:B-1----:R-:W-:Y:S01]  /*97b0*/  @!P4 IMAD.WIDE R4, R11, 0x4, R14 ;  /* 0x000000040b04c825 */ /* 0x002fe200078e020e */
[----:B------:R-:W-:-:S02]  /*97c0*/  @!P1 LEA.HI R12, R12, R12, RZ, 0x1 ;  /* 0x0000000c0c0c9211 */ /* 0x000fc400078f08ff */
[----:B------:R-:W-:Y:S01]  /*97d0*/  ISETP.GE.AND P2, PT, R13, UR4, PT ;  /* 0x000000040d007c0c */ /* 0x000fe2000bf46270 */
[----:B------:R-:W-:Y:S01]  /*97e0*/  @!P6 IMAD.WIDE R10, R21, 0x4, R14 ;  /* 0x00000004150ae825 */ /* 0x000fe200078e020e */
[----:B------:R1:W-:Y:S03]  /*97f0*/  @!P4 ST.E.64 desc[UR42][R4.64], R112 ;  /* 0x000000700400c985 */ /* 0x0003e6000c101b2a */
[C---:B0-----:R-:W-:Y:S01]  /*9800*/  VIADD R6, R19.reuse, 0x68 ;  /* 0x0000006813067836 */ /* 0x041fe20000000000 */
[----:B------:R0:W-:Y:S01]  /*9810*/  @!P5 ST.E.64 desc[UR42][R8.64], R116 ;  /* 0x000000740800d985 */ /* 0x0001e2000c101b2a */
[C---:B--2---:R-:W-:Y:S01]  /*9820*/  VIADD R3, R19.reuse, 0x78 ;  /* 0x0000007813037836 */ /* 0x044fe20000000000 */
[----:B------:R-:W-:Y:S01]  /*9830*/  @!P3 LEA.HI R18, R18, R18, RZ, 0x1 ;  /* 0x000000121212b211 */ /* 0x000fe200078f08ff */
[----:B------:R-:W-:Y:S01]  /*9840*/  VIADD R7, R19, 0x70 ;  /* 0x0000007013077836 */ /* 0x000fe20000000000 */
[----:B------:R2:W-:Y:S01]  /*9850*/  @!P6 ST.E.64 desc[UR42][R10.64], R120 ;  /* 0x000000780a00e985 */ /* 0x0005e2000c101b2a */
[----:B------:R-:W-:-:S02]  /*9860*/  ISETP.GE.AND P4, PT, R6, UR4, PT ;  /* 0x0000000406007c0c */ /* 0x000fc4000bf86270 */
[----:B------:R-:W-:Y:S02]  /*9870*/  ISETP.GE.AND P6, PT, R3, UR4, PT ;  /* 0x0000000403007c0c */ /* 0x000fe4000bfc6270 */
[----:B------:R-:W-:Y:S02]  /*9880*/  ISETP.GE.AND P5, PT, R7, UR4, PT ;  /* 0x0000000407007c0c */ /* 0x000fe4000bfa6270 */
[----:B------:R-:W-:Y:S02]  /*9890*/  @!P0 LEA.HI R0, R0, R0, RZ, 0x1 ;  /* 0x0000000000008211 */ /* 0x000fe400078f08ff */
[----:B------:R-:W-:Y:S02]  /*98a0*/  @!P2 LEA.HI R13, R13, R13, RZ, 0x1 ;  /* 0x0000000d0d0da211 */ /* 0x000fe400078f08ff */
[----:B-1----:R-:W-:Y:S02]  /*98b0*/  @!P1 LOP3.LUT R5, R12, 0xfffffffe, RZ, 0xc0, !PT ;  /* 0xfffffffe0c059812 */ /* 0x002fe400078ec0ff */
[----:B0-----:R-:W-:-:S02]  /*98c0*/  @!P3 LOP3.LUT R9, R18, 0xfffffffe, RZ, 0xc0, !PT ;  /* 0xfffffffe1209b812 */ /* 0x001fc400078ec0ff */
[----:B------:R-:W-:Y:S02]  /*98d0*/  @!P4 LEA.HI R6, R6, R6, RZ, 0x1 ;  /* 0x000000060606c211 */ /* 0x000fe400078f08ff */
[----:B------:R-:W-:Y:S01]  /*98e0*/  @!P6 LEA.HI R4, R3, R3, RZ, 0x1 ;  /* 0x000000030304e211 */ /* 0x000fe200078f08ff */
[----:B------:R-:W-:Y:S01]  /*98f0*/  @!P3 IMAD.WIDE R8, R9, 0x4, R14 ;  /* 0x000000040908b825 */ /* 0x000fe200078e020e */
[----:B------:R-:W-:Y:S02]  /*9900*/  @!P5 LEA.HI R2, R7, R7, RZ, 0x1 ;  /* 0x000000070702d211 */ /* 0x000fe400078f08ff */
[----:B------:R-:W-:Y:S02]  /*9910*/  @!P0 LOP3.LUT R3, R0, 0xfffffffe, RZ, 0xc0, !PT ;  /* 0xfffffffe00038812 */ /* 0x000fe400078ec0ff */
[----:B------:R-:W-:Y:S02]  /*9920*/  @!P2 LOP3.LUT R7, R13, 0xfffffffe, RZ, 0xc0, !PT ;  /* 0xfffffffe0d07a812 */ /* 0x000fe400078ec0ff */
[----:B--2---:R-:W-:-:S02]  /*9930*/  @!P4 LOP3.LUT R11, R6, 0xfffffffe, RZ, 0xc0, !PT ;  /* 0xfffffffe060bc812 */ /* 0x004fc400078ec0ff */
        /* <DEDUP_REMOVED lines=15> */
.L_x_2151:
[----:B------:R-:W-:Y:S05]  /*9a30*/  BSYNC B0 ;  /* 0x0000000000007941 */ /* 0x000fea0003800000 */
.L_x_2150:
        /* <DEDUP_REMOVED lines=100> */
.L_x_2149:
[----:B------:R-:W1:Y:S02]  /*a080*/  S2R R0, SR_TID.X ;  /* 0x0000000000007919 */ /* 0x000e640000002100 */
[----:B-1----:R-:W-:-:S05]  /*a090*/  VIADD R2, R0, 0xffffff80 ;  /* 0xffffff8000027836 */ /* 0x002fca0000000000 */
[----:B------:R-:W-:-:S13]  /*a0a0*/  ISETP.GT.AND P0, PT, R2, 0x7f, PT ;  /* 0x0000007f0200780c */ /* 0x000fda0003f04270 */
[----:B------:R-:W-:Y:S05]  /*a0b0*/  @P0 BRA `(.L_x_2116) ;  /* 0x0000003c009c0947 */ /* 0x000fea0003800000 */
[----:B------:R-:W1:Y:S01]  /*a0c0*/  S2R R3, SR_CTAID.X ;  /* 0x0000000000037919 */ /* 0x000e620000002500 */
[----:B------:R-:W2:Y:S01]  /*a0d0*/  LDC R6, c[0x0][0xbe8] ;  /* 0x0002fa00ff067b82 */ /* 0x000ea20000000800 */
[----:B------:R-:W-:Y:S01]  /*a0e0*/  ULDC UR4, c[0x0][0xa88] ;  /* 0x0002a20000047ab9 */ /* 0x000fe20000000800 */
[----:B-1----:R-:W-:Y:S02]  /*a0f0*/  IMAD R0, R3, 0x80, R0 ;  /* 0x0000008003007824 */ /* 0x002fe400078e0200 */
[----:B--2---:R-:W-:Y:S02]  /*a100*/  IMAD R3, R6, UR4, RZ ;  /* 0x0000000406037c24 */ /* 0x004fe4000f8e02ff */
[----:B------:R-:W-:-:S05]  /*a110*/  VIADD R0, R0, 0xffffff80 ;  /* 0xffffff8000007836 */ /* 0x000fca0000000000 */
[----:B------:R-:W-:-:S13]  /*a120*/  ISETP.GE.AND P0, PT, R0, R3, PT ;  /* 0x000000030000720c */ /* 0x000fda0003f06270 */
[----:B------:R-:W-:Y:S05]  /*a130*/  @P0 BRA `(.L_x_2116) ;  /* 0x0000003c007c0947 */ /* 0x000fea0003800000 */
[----:B------:R-:W-:Y:S01]  /*a140*/  ISETP.NE.AND P0, PT, R6, 0x1, PT ;  /* 0x000000010600780c */ /* 0x000fe20003f05270 */
[----:B------:R-:W1:Y:S01]  /*a150*/  S2UR UR4, SR_CTAID.Z ;  /* 0x00000000000479c3 */ /* 0x000e620000002700 */
[----:B------:R-:W-:Y:S01]  /*a160*/  SHF.R.S32.HI R5, RZ, 0x1f, R18 ;  /* 0x0000001fff057819 */ /* 0x000fe20000011412 */
[----:B------:R-:W-:Y:S02]  /*a170*/  ULDC.64 UR6, c[0x0][0xbd0] ;  /* 0x0002f40000067ab9 */ /* 0x000fe40000000a00 */
[----:B------:R-:W-:-:S04]  /*a180*/  IMAD.WIDE.U32 R2, R18, UR6, RZ ;  /* 0x0000000612027c25 */ /* 0x000fc8000f8e00ff */
[----:B------:R-:W2:Y:S01]  /*a190*/  LDC.64 R12, c[0x0][0xbd8] ;  /* 0x0002f600ff0c7b82 */ /* 0x000ea20000000a00 */
[----:B------:R-:W-:-:S04]  /*a1a0*/  IMAD R5, R5, UR6, RZ ;  /* 0x0000000605057c24 */ /* 0x000fc8000f8e02ff */
[----:B------:R-:W-:Y:S02]  /*a1b0*/  IMAD R5, R18, UR7, R5 ;  /* 0x0000000712057c24 */ /* 0x000fe4000f8e0205 */
[----:B------:R-:W-:Y:S01]  /*a1c0*/  IMAD.MOV R18, RZ, RZ, -R18 ;  /* 0x000000ffff127224 */ /* 0x000fe200078e0a12 */
[----:B------:R-:W0:Y:S01]  /*a1d0*/  @P0 LDC R9, c[0x0][0xbec] ;  /* 0x0002fb00ff090b82 */ /* 0x000e220000000800 */
[----:B------:R-:W-:Y:S02]  /*a1e0*/  IMAD.IADD R3, R3, 0x1, R5 ;  /* 0x0000000103037824 */ /* 0x000fe400078e0205 */
[----:B------:R-:W-:-:S05]  /*a1f0*/  IMAD.MOV.U32 R5, RZ, RZ, R0 ;  /* 0x000000ffff057224 */ /* 0x000fca00078e0000 */
[----:B------:R-:W3:Y:S01]  /*a200*/  S2UR UR8, SR_CTAID.Y ;  /* 0x00000000000879c3 */ /* 0x000ee20000002600 */
[----:B-1----:R-:W-:-:S07]  /*a210*/  USHF.R.S32.HI UR5, URZ, 0x1f, UR4 ;  /* 0x0000001f3f057899 */ /* 0x002fce0008011404 */
[----:B------:R-:W3:Y:S01]  /*a220*/  LDC R7, c[0x0][0xc50] ;  /* 0x00031400ff077b82 */ /* 0x000ee20000000800 */
[C---:B--2---:R-:W-:Y:S02]  /*a230*/  IMAD R8, R12.reuse, UR5, RZ ;  /* 0x000000050c087c24 */ /* 0x044fe4000f8e02ff */
[----:B------:R-:W-:-:S04]  /*a240*/  IMAD.WIDE.U32 R2, R12, UR4, R2 ;  /* 0x000000040c027c25 */ /* 0x000fc8000f8e0002 */
[----:B------:R-:W-:Y:S01]  /*a250*/  IMAD R13, R13, UR4, R8 ;  /* 0x000000040d0d7c24 */ /* 0x000fe2000f8e0208 */
[----:B------:R-:W1:Y:S01]  /*a260*/  @P0 LDC R11, c[0x0][0xbf0] ;  /* 0x0002fc00ff0b0b82 */ /* 0x000e620000000800 */
[----:B0-----:R-:W-:Y:S01]  /*a270*/  @P0 IMAD.HI.U32 R4, R0, R9, RZ ;  /* 0x0000000900040227 */ /* 0x001fe200078e00ff */
[----:B------:R-:W-:-:S03]  /*a280*/  ULDC.64 UR4, c[0x0][0xbe0] ;  /* 0x0002f80000047ab9 */ /* 0x000fc60000000a00 */
[----:B------:R-:W-:Y:S02]  /*a290*/  IMAD.IADD R3, R13, 0x1, R3 ;  /* 0x000000010d037824 */ /* 0x000fe400078e0203 */
[----:B---3--:R-:W-:-:S04]  /*a2a0*/  IMAD R9, R7, R18, UR8 ;  /* 0x0000000807097e24 */ /* 0x008fc8000f8e0212 */
[----:B------:R-:W-:Y:S01]  /*a2b0*/  IMAD.WIDE.U32 R2, R9, UR4, R2 ;  /* 0x0000000409027c25 */ /* 0x000fe2000f8e0002 */
[----:B-1----:R-:W-:Y:S02]  /*a2c0*/  @P0 SHF.R.U32.HI R5, RZ, R11, R4 ;  /* 0x0000000bff050219 */ /* 0x002fe40000011604 */
        /* <DEDUP_REMOVED lines=20> */
.L_x_2114:
        /* <DEDUP_REMOVED lines=18> */
.L_x_2152:
[----:B------:R-:W-:Y:S01]  /*a530*/  ULDC UR39, c[0x0][0xc50] ;  /* 0x0003140000277ab9 */ /* 0x000fe20000000800 */
[----:B------:R-:W-:Y:S01]  /*a540*/  UMOV UR36, UR6 ;  /* 0x0000000600247c82 */ /* 0x000fe20008000000 */
[----:B------:R-:W-:-:S11]  /*a550*/  UISETP.NE.AND UP0, UPT, UR39, 0x1, UPT ;  /* 0x000000012700788c */ /* 0x000fd6000bf05270 */
[----:B------:R-:W-:Y:S01]  /*a560*/  @UP0 ULDC UR4, c[0x0][0xc54] ;  /* 0x0003150000040ab9 */ /* 0x000fe20000000800 */
[----:B------:R-:W-:Y:S01]  /*a570*/  @UP0 ULDC UR7, c[0x0][0xc58] ;  /* 0x0003160000070ab9 */ /* 0x000fe20000000800 */
[----:B------:R-:W-:-:S04]  /*a580*/  UIMAD.WIDE.U32 UR4, UR6, UR4, URZ ;  /* 0x00000004060472a5 */ /* 0x000fc8000f8e003f */
[----:B------:R-:W-:-:S12]  /*a590*/  @UP0 USHF.R.U32.HI UR36, URZ, UR7, UR5 ;  /* 0x000000073f240299 */ /* 0x000fd80008011605 */
.L_x_2153:
        /* <DEDUP_REMOVED lines=8> */
[----:B------:R-:W-:Y:S01]  /*a620*/  ULDC UR5, c[0x0][0x448] ;  /* 0x0001120000057ab9 */ /* 0x000fe20000000800 */
[----:B------:R-:W-:Y:S01]  /*a630*/  ULDC.64 UR6, c[0x0][0x418] ;  /* 0x0001060000067ab9 */ /* 0x000fe20000000a00 */
[----:B------:R-:W-:Y:S01]  /*a640*/  UISETP.NE.AND UP1, UPT, UR5, 0x1, UPT ;  /* 0x000000010500788c */ /* 0x000fe2000bf25270 */
[----:B------:R1:W-:Y:S01]  /*a650*/  STL [R1+0xc], RZ ;  /* 0x00000cff01007387 */ /* 0x0003e20000100800 */
[----:B------:R-:W-:Y:S01]  /*a660*/  UISETP.NE.U32.AND UP0, UPT, UR6, URZ, UPT ;  /* 0x0000003f0600728c */ /* 0x000fe2000bf05070 */
[----:B------:R-:W-:Y:S02]  /*a670*/  ULDC UR5, c[0x0][0x288] ;  /* 0x0000a20000057ab9 */ /* 0x000fe40000000800 */
[----:B------:R-:W-:Y:S01]  /*a680*/  ULDC UR6, c[0x0][0x424] ;  /* 0x0001090000067ab9 */ /* 0x000fe20000000800 */
[----:B------:R-:W-:Y:S02]  /*a690*/  UISETP.NE.AND.EX UP0, UPT, UR7, URZ, UPT, UP0 ;  /* 0x0000003f0700728c */ /* 0x000fe4000bf05300 */
[----:B------:R-:W-:-:S02]  /*a6a0*/  UIADD3 UR10, -UR5, 0x80, URZ ;  /* 0x00000080050a7890 */ /* 0x000fc4000fffe13f */
[----:B------:R-:W-:Y:S01]  /*a6b0*/  USEL UR7, UR6, 0x1, UP0 ;  /* 0x0000000106077887 */ /* 0x000fe20008000000 */
[----:B------:R-:W-:-:S03]  /*a6c0*/  ULDC UR9, c[0x0][0x2f0] ;  /* 0x0000bc0000097ab9 */ /* 0x000fc60000000800 */
[----:B------:R-:W-:Y:S02]  /*a6d0*/  UIMAD UR10, UR7, UR9, UR10 ;  /* 0x00000009070a72a4 */ /* 0x000fe4000f8e020a */
[----:B------:R-:W-:Y:S02]  /*a6e0*/  UIMAD UR7, UR7, UR9, 0x7f ;  /* 0x0000007f070774a4 */ /* 0x000fe4000f8e0209 */
[----:B0-----:R-:W-:-:S03]  /*a6f0*/  ULEA UR8, UR4, 0x7f, 0x7 ;  /* 0x0000007f04087891 */ /* 0x001fc6000f8e383f */
[----:B------:R-:W-:Y:S02]  /*a700*/  @UP1 ULDC UR4, c[0x0][0x44c] ;  /* 0x0001130000041ab9 */ /* 0x000fe40000000800 */
[----:B------:R-:W-:Y:S02]  /*a710*/  UIMAD.WIDE.U32 UR4, UR8, UR4, URZ ;  /* 0x00000004080472a5 */ /* 0x000fe4000f8e003f */
[----:B------:R-:W-:Y:S01]  /*a720*/  UMOV UR6, UR8 ;  /* 0x0000000800067c82 */ /* 0x000fe20008000000 */
[----:B------:R-:W-:Y:S02]  /*a730*/  @UP1 ULDC UR8, c[0x0][0x450] ;  /* 0x0001140000081ab9 */ /* 0x000fe40000000800 */
[----:B------:R-:W-:Y:S02]  /*a740*/  @UP1 USHF.R.U32.HI UR6, URZ, UR8, UR5 ;  /* 0x000000083f061299 */ /* 0x000fe40008011605 */
[----:B------:R-:W-:Y:S02]  /*a750*/  USHF.R.S32.HI UR5, URZ, 0x1f, UR7 ;  /* 0x0000001f3f057899 */ /* 0x000fe40008011407 */
[----:B------:R-:W-:-:S02]  /*a760*/  UIADD3 UR6, UR10, UR6, URZ ;  /* 0x000000060a067290 */ /* 0x000fc4000fffe03f */
[----:B------:R-:W-:Y:S02]  /*a770*/  ULEA.HI UR5, UR5, UR7, URZ, 0x7 ;  /* 0x0000000705057291 */ /* 0x000fe4000f8f383f */
[----:B------:R-:W-:Y:S02]  /*a780*/  USHF.R.S32.HI UR4, URZ, 0x1f, UR6 ;  /* 0x0000001f3f047899 */ /* 0x000fe40008011406 */
[----:B------:R-:W-:Y:S02]  /*a790*/  USHF.R.S32.HI UR5, URZ, 0x7, UR5 ;  /* 0x000000073f057899 */ /* 0x000fe40008011405 */
[----:B------:R-:W-:-:S04]  /*a7a0*/  ULEA.HI UR4, UR4, UR6, URZ, 0x7 ;  /* 0x0000000604047291 */ /* 0x000fc8000f8f383f */
[----:B------:R-:W-:-:S04]  /*a7b0*/  USHF.R.S32.HI UR4, URZ, 0x7, UR4 ;  /* 0x000000073f047899 */ /* 0x000fc80008011404 */
[----:B------:R-:W-:-:S04]  /*a7c0*/  UISETP.LT.AND UP0, UPT, UR5, UR4, UPT ;  /* 0x000000040500728c */ /* 0x000fc8000bf01270 */
[----:B------:R-:W-:Y:S02]  /*a7d0*/  USEL UR40, UR5, UR4, UP0 ;  /* 0x0000000405287287 */ /* 0x000fe40008000000 */
[----:B------:R-:W-:Y:S02]  /*a7e0*/  USHF.R.U32.HI UR5, URZ, 0x10, UR39 ;  /* 0x000000103f057899 */ /* 0x000fe40008011627 */
[----:B------:R-:W-:Y:S02]  /*a7f0*/  UISETP.GE.AND UP1, UPT, UR40, 0x1, UPT ;  /* 0x000000012800788c */ /* 0x000fe4000bf26270 */
[----:B------:R-:W-:Y:S02]  /*a800*/  UISETP.NE.AND UP0, UPT, UR5, URZ, UPT ;  /* 0x0000003f0500728c */ /* 0x000fe4000bf05270 */
[----:B------:R-:W-:Y:S02]  /*a810*/  ULOP3.LUT UR39, UR39, 0xffff, URZ, 0xc0, !UPT ;  /* 0x0000ffff27277892 */ /* 0x000fe4000f8ec03f */
[----:B------:R-:W-:-:S07]  /*a820*/  PLOP3.LUT P0, PT, PT, PT, UP1, 0x80, 0x0 ;  /* 0x000000000000781c */ /* 0x000fce0003f0f018 */
[----:B------:R-:W-:-:S06]  /*a830*/  @!UP0 ULDC UR5, c[0x0][0x9f0] ;  /* 0x00027c0000058ab9 */ /* 0x000fcc0000000800 */
[----:B-1----:R-:W-:Y:S05]  /*a840*/  @!P0 BRA `(.L_x_2155) ;  /* 0x0000000000708947 */ /* 0x002fea0003800000 */
[----:B------:R-:W-:Y:S01]  /*a850*/  IMAD.U32 R6, RZ, RZ, UR5 ;  /* 0x00000005ff067e24 */ /* 0x000fe2000f8e00ff */
[----:B------:R-:W-:-:S04]  /*a860*/  UIADD3 UR4, UR5, -0x1, UR40 ;  /* 0xffffffff05047890 */ /* 0x000fc8000fffe028 */
[-C--:B------:R-:W-:Y:S02]  /*a870*/  IABS R0, R6.reuse ;  /* 0x0000000600007213 */ /* 0x080fe40000000000 */
[----:B------:R-:W-:Y:S02]  /*a880*/  IABS R6, R6 ;  /* 0x0000000600067213 */ /* 0x000fe40000000000 */
[----:B------:R-:W0:Y:S08]  /*a890*/  I2F.RP R4, R0 ;  /* 0x0000000000047306 */ /* 0x000e300000209400 */
[----:B0-----:R-:W0:Y:S02]  /*a8a0*/  MUFU.RCP R4, R4 ;  /* 0x0000000400047308 */ /* 0x001e240000001000 */
[----:B0-----:R-:W-:-:S06]  /*a8b0*/  VIADD R2, R4, 0xffffffe ;  /* 0x0ffffffe04027836 */ /* 0x001fcc0000000000 */
[----:B------:R0:W1:Y:S02]  /*a8c0*/  F2I.FTZ.U32.TRUNC.NTZ R3, R2 ;  /* 0x0000000200037305 */ /* 0x000064000021f000 */
[----:B0-----:R-:W-:Y:S02]  /*a8d0*/  IMAD.MOV.U32 R2, RZ, RZ, RZ ;  /* 0x000000ffff027224 */ /* 0x001fe400078e00ff */
[----:B-1----:R-:W-:-:S04]  /*a8e0*/  IMAD.MOV R5, RZ, RZ, -R3 ;  /* 0x000000ffff057224 */ /* 0x002fc800078e0a03 */
[----:B------:R-:W-:-:S04]  /*a8f0*/  IMAD R5, R5, R0, RZ ;  /* 0x0000000005057224 */ /* 0x000fc800078e02ff */
[----:B------:R-:W-:-:S04]  /*a900*/  IMAD.HI.U32 R3, R3, R5, R2 ;  /* 0x0000000503037227 */ /* 0x000fc800078e0002 */
[----:B------:R-:W-:Y:S01]  /*a910*/  IMAD.U32 R5, RZ, RZ, UR4 ;  /* 0x00000004ff057e24 */ /* 0x000fe2000f8e00ff */
[----:B------:R-:W-:-:S04]  /*a920*/  ULOP3.LUT UR4, UR4, UR5, URZ, 0x3c, !UPT ;  /* 0x0000000504047292 */ /* 0x000fc8000f8e3c3f */
[----:B------:R-:W-:Y:S01]  /*a930*/  IABS R2, R5 ;  /* 0x0000000500027213 */ /* 0x000fe20000000000 */
[----:B------:R-:W-:Y:S01]  /*a940*/  IMAD.MOV R5, RZ, RZ, -R6 ;  /* 0x000000ffff057224 */ /* 0x000fe200078e0a06 */
[----:B------:R-:W-:-:S03]  /*a950*/  ISETP.LE.AND P2, PT, RZ, UR4, PT ;  /* 0x00000004ff007c0c */ /* 0x000fc6000bf43270 */
[----:B------:R-:W-:-:S04]  /*a960*/  IMAD.HI.U32 R3, R3, R2, RZ ;  /* 0x0000000203037227 */ /* 0x000fc800078e00ff */
        /* <DEDUP_REMOVED lines=10> */
.L_x_2155:
[----:B------:R-:W2:Y:S01]  /*aa10*/  LDL R2, [R1+0xc] ;  /* 0x00000c0001027983 */ /* 0x000ea20000100800 */
[----:B0-----:R-:W-:Y:S02]  /*aa20*/  IMAD.MOV.U32 R3, RZ, RZ, 0x1 ;  /* 0x00000001ff037424 */ /* 0x001fe400078e00ff */
[----:B--2---:R-:W-:-:S05]  /*aa30*/  IMAD R0, R2, UR39, RZ ;  /* 0x0000002702007c24 */ /* 0x004fca000f8e02ff */
[----:B------:R-:W-:Y:S01]  /*aa40*/  VIADDMNMX R17, R0, R2, UR40, PT ;  /* 0x0000002800117e46 */ /* 0x000fe2000b800102 */
[----:B------:R0:W-:Y:S03]  /*aa50*/  STL [R1+0x8], R0 ;  /* 0x0000080001007387 */ /* 0x0001e60000100800 */
[----:B------:R-:W-:Y:S01]  /*aa60*/  ISETP.GT.AND P0, PT, R17, R0, PT ;  /* 0x000000001100720c */ /* 0x000fe20003f04270 */
[----:B------:R1:W-:Y:S01]  /*aa70*/  STL [R1+0x10], R17 ;  /* 0x0000101101007387 */ /* 0x0003e20000100800 */
[----:B0-----:R-:W-:-:S11]  /*aa80*/  IMAD.MOV.U32 R0, RZ, RZ, RZ ;  /* 0x000000ffff007224 */ /* 0x001fd600078e00ff */
[----:B-1----:R-:W-:Y:S05]  /*aa90*/  @!P0 BRA `(.L_x_2154) ;  /* 0x0000003000648947 */ /* 0x002fea0003800000 */
        /* <DEDUP_REMOVED lines=23> */
.L_x_2156:
        /* <DEDUP_REMOVED lines=20> */
.L_x_2158:
        /* <DEDUP_REMOVED lines=15> */
.L_x_2157:
[----:B------:R-:W0:Y:S02]  /*ae40*/  LDC.64 R2, c[0x0][0x9f8] ;  /* 0x00027e00ff027b82 */ /* 0x000e240000000a00 */
[----:B0-----:R-:W-:-:S04]  /*ae50*/  ISETP.NE.U32.AND P0, PT, R2, RZ, PT ;  /* 0x000000ff0200720c */ /* 0x001fc80003f05070 */
[----:B------:R-:W-:-:S13]  /*ae60*/  ISETP.NE.AND.EX P0, PT, R3, RZ, PT, P0 ;  /* 0x000000ff0300720c */ /* 0x000fda0003f05300 */
[----:B------:R-:W0:Y:S02]  /*ae70*/  @P0 LDC.64 R2, c[0x0][0x9f8] ;  /* 0x00027e00ff020b82 */ /* 0x000e240000000a00 */
[----:B0-----:R-:W-:-:S05]  /*ae80*/  @P0 IMAD.WIDE R2, R18, 0x4, R2 ;  /* 0x0000000412020825 */ /* 0x001fca00078e0202 */
[----:B------:R0:W2:Y:S01]  /*ae90*/  @P0 LDG.E R18, desc[UR42][R2.64] ;  /* 0x0000002a02120981 */ /* 0x0000a2000c1e1900 */
[----:B------:R-:W-:Y:S01]  /*aea0*/  UMOV UR4, 0xffffffff ;  /* 0xffffffff00047882 */ /* 0x000fe20000000000 */
[----:B------:R-:W-:Y:S01]  /*aeb0*/  VIADD R17, R17, 0xffffffff ;  /* 0xffffffff11117836 */ /* 0x000fe20000000000 */
[----:B------:R-:W1:Y:S01]  /*aec0*/  S2R R16, SR_TID.X ;  /* 0x0000000000107919 */ /* 0x000e620000002100 */
[----:B0-----:R-:W0:Y:S02]  /*aed0*/  LDC.64 R2, c[0x0][0x418] ;  /* 0x00010600ff027b82 */ /* 0x001e240000000a00 */
[----:B0-----:R-:W-:Y:S02]  /*aee0*/  ISETP.NE.U32.AND P0, PT, R2, RZ, PT ;  /* 0x000000ff0200720c */ /* 0x001fe40003f05070 */
[----:B-1----:R-:W-:Y:S02]  /*aef0*/  SHF.R.U32.HI R0, RZ, 0x5, R16 ;  /* 0x00000005ff007819 */ /* 0x002fe40000011610 */
[----:B------:R-:W-:-:S02]  /*af00*/  ISETP.NE.AND.EX P1, PT, R3, RZ, PT, P0 ;  /* 0x000000ff0300720c */ /* 0x000fc40003f25300 */
[----:B------:R-:W-:Y:S02]  /*af10*/  LOP3.LUT R0, R0, 0x3, RZ, 0xc0, !PT ;  /* 0x0000000300007812 */ /* 0x000fe400078ec0ff */
[----:B------:R-:W-:-:S05]  /*af20*/  P2R R4, PR, RZ, 0x2 ;  /* 0x00000002ff047803 */ /* 0x000fca0000000000 */
[----:B------:R0:W-:Y:S01]  /*af30*/  STL [R1+0x4], R4 ;  /* 0x0000040401007387 */ /* 0x0001e20000100800 */
[----:B--2---:R-:W-:Y:S02]  /*af40*/  SHF.R.S32.HI R19, RZ, 0x1f, R18 ;  /* 0x0000001fff137819 */ /* 0x004fe40000011412 */
[----:B------:R-:W-:Y:S01]  /*af50*/  SEL R16, R18, RZ, !P1 ;  /* 0x000000ff12107207 */ /* 0x000fe20004800000 */
[----:B0-----:R-:W-:Y:S06]  /*af60*/  BRA.DIV UR4, `(.L_x_2159) ;  /* 0x0000003204a07947 */ /* 0x001fec000b800000 */
[----:B------:R0:W1:Y:S02]  /*af70*/  SHFL.IDX PT, R14, R0, RZ, 0x1f ;  /* 0x00001fff000e7589 */ /* 0x00006400000e0000 */
.L_x_2236:
[----:B------:R-:W-:Y:S02]  /*af80*/  PLOP3.LUT P2, PT, PT, PT, PT, 0x8, 0x0 ;  /* 0x000000000000781c */ /* 0x000fe40003f4e170 */
[----:B-1----:R-:W-:Y:S02]  /*af90*/  ISETP.NE.AND P0, PT, R14, RZ, PT ;  /* 0x000000ff0e00720c */ /* 0x002fe40003f05270 */
[----:B0-----:R-:W-:-:S05]  /*afa0*/  P2R R0, PR, RZ, 0x4 ;  /* 0x00000004ff007803 */ /* 0x001fca0000000000 */
[----:B------:R0:W-:Y:S06]  /*afb0*/  STL [R1], R0 ;  /* 0x0000000001007387 */ /* 0x0001ec0000100800 */
[----:B------:R-:W-:Y:S05]  /*afc0*/  @P0 BRA `(.L_x_2160) ;  /* 0x0000000000f40947 */ /* 0x000fea0003800000 */
[----:B------:R-:W-:-:S03]  /*afd0*/  UMOV UR4, 0xffffffff ;  /* 0xffffffff00047882 */ /* 0x000fc60000000000 */
[----:B------:R-:W-:Y:S05]  /*afe0*/  BRA.DIV UR4, `(.L_x_2161) ;  /* 0x0000003204a07947 */ /* 0x000fea000b800000 */
[----:B------:R-:W-:-:S13]  /*aff0*/  ELECT P6, URZ, PT ;  /* 0x00000000003f782f */ /* 0x000fda00038c0000 */
.L_x_2239:
[----:B------:R-:W-:Y:S05]  /*b000*/  @!P6 BRA `(.L_x_2160) ;  /* 0x0000000000e4e947 */ /* 0x000fea0003800000 */
[----:B------:R-:W-:Y:S01]  /*b010*/  IMAD.MOV.U32 R16, RZ, RZ, R18 ;  /* 0x000000ffff107224 */ /* 0x000fe200078e0012 */
[----:B------:R-:W-:Y:S06]  /*b020*/  @!P1 BRA `(.L_x_2162) ;  /* 0x0000000000489947 */ /* 0x000fec0003800000 */
[----:B------:R-:W1:Y:S01]  /*b030*/  LDC R6, c[0x0][0x43c] ;  /* 0x00010f00ff067b82 */ /* 0x000e620000000800 */
[----:B0-----:R-:W-:Y:S01]  /*b040*/  IMAD.MOV.U32 R0, RZ, RZ, R17 ;  /* 0x000000ffff007224 */ /* 0x001fe200078e0011 */
[----:B------:R-:W-:Y:S02]  /*b050*/  ULDC.64 UR4, c[0x0][0x428] ;  /* 0x00010a0000047ab9 */ /* 0x000fe40000000a00 */
[----:B------:R-:W-:-:S04]  /*b060*/  IMAD R7, R19, UR4, RZ ;  /* 0x0000000413077c24 */ /* 0x000fc8000f8e02ff */
[----:B------:R-:W-:Y:S01]  /*b070*/  IMAD R7, R18, UR5, R7 ;  /* 0x0000000512077c24 */ /* 0x000fe2000f8e0207 */
[----:B-1----:R-:W-:-:S13]  /*b080*/  ISETP.NE.AND P0, PT, R6, 0x1, PT ;  /* 0x000000010600780c */ /* 0x002fda0003f05270 */
        /* <DEDUP_REMOVED lines=12> */
.L_x_2162:
[----:B0-----:R-:W-:Y:S01]  /*b150*/  IMAD.MOV.U32 R0, RZ, RZ, 0x1 ;  /* 0x00000001ff007424 */ /* 0x001fe200078e00ff */
[----:B------:R-:W1:Y:S04]  /*b160*/  S2R R8, SR_TID.X ;  /* 0x0000000000087919 */ /* 0x000e680000002100 */
[----:B------:R-:W-:-:S04]  /*b170*/  SHF.L.U32 R0, R0, 0x1f, RZ ;  /* 0x0000001f00007819 */ /* 0x000fc800000006ff */
[----:B------:R-:W0:Y:S01]  /*b180*/  SYNCS.PHASECHK.TRANS64.TRYWAIT P0, [UR38+0x28840], R0 ;  /* 0x02884000ff0075a7 */ /* 0x000e220008000166 */
[----:B-1----:R-:W-:-:S04]  /*b190*/  LOP3.LUT R2, R8, 0x7f, RZ, 0xc0, !PT ;  /* 0x0000007f08027812 */ /* 0x002fc800078ec0ff */
[----:B------:R-:W-:Y:S01]  /*b1a0*/  ISETP.NE.AND P1, PT, R2, RZ, PT ;  /* 0x000000ff0200720c */ /* 0x000fe20003f25270 */
[----:B0-----:R-:W-:-:S12]  /*b1b0*/  @!P0 BRA `(.L_x_2163) ;  /* 0x00000030004c8947 */ /* 0x001fd80003800000 */
.L_x_2240:
[----:B------:R-:W-:Y:S05]  /*b1c0*/  @P1 BRA `(.L_x_2164) ;  /* 0x0000000000181947 */ /* 0x000fea0003800000 */
[----:B------:R-:W1:Y:S01]  /*b1d0*/  S2R R2, SR_TID.X ;  /* 0x0000000000027919 */ /* 0x000e620000002100 */
[----:B0-----:R-:W-:-:S04]  /*b1e0*/  IMAD.MOV.U32 R0, RZ, RZ, 0x8000 ;  /* 0x00008000ff007424 */ /* 0x001fc800078e00ff */
[----:B------:R2:W-:Y:S01]  /*b1f0*/  SYNCS.ARRIVE.TRANS64 RZ, [UR38+0x28830], R0 ;  /* 0x02883000ffff79a7 */ /* 0x0005e20008000026 */
[----:B-1----:R-:W-:-:S13]  /*b200*/  LOP3.LUT P0, RZ, R2, 0x1f, RZ, 0xc0, !PT ;  /* 0x0000001f02ff7812 */ /* 0x002fda000780c0ff */
[----:B--2---:R-:W-:Y:S05]  /*b210*/  @!P0 BRA `(.L_x_2164) ;  /* 0x0000000000048947 */ /* 0x004fea0003800000 */
[----:B------:R-:W-:Y:S01]  /*b220*/  BPT.TRAP 0x1 ;  /* 0x000000040000795c */ /* 0x000fe20000300000 */
.L_x_2164:
[----:B------:R-:W-:Y:S01]  /*b230*/  R2UR UR11, R17 ;  /* 0x00000000110b72ca */ /* 0x000fe200000e0000 */
[----:B------:R-:W-:Y:S01]  /*b240*/  ULDC.64 UR4, c[0x0][0x198] ;  /* 0x0000660000047ab9 */ /* 0x000fe20000000a00 */
[----:B-----5:R-:W-:Y:S01]  /*b250*/  R2UR UR13, R16 ;  /* 0x00000000100d72ca */ /* 0x020fe200000e0000 */
[----:B------:R-:W-:Y:S01]  /*b260*/  UIADD3 UR4, UP0, UR4, 0x370, URZ ;  /* 0x0000037004047890 */ /* 0x000fe2000ff1e03f */
[----:B------:R-:W-:Y:S01]  /*b270*/  PLOP3.LUT P0, PT, PT, PT, PT, 0x80, 0x0 ;  /* 0x000000000000781c */ /* 0x000fe20003f0f070 */
[----:B------:R-:W-:Y:S02]  /*b280*/  UIADD3 UR8, UR38, 0x18400, URZ ;  /* 0x0001840026087890 */ /* 0x000fe4000fffe03f */
[----:B------:R-:W-:Y:S01]  /*b290*/  UIADD3 UR9, UR38, 0x28830, URZ ;  /* 0x0002883026097890 */ /* 0x000fe2000fffe03f */
[----:B0-----:R-:W-:Y:S01]  /*b2a0*/  P2R R0, PR, RZ, 0x1 ;  /* 0x00000001ff007803 */ /* 0x001fe20000000000 */
[----:B------:R-:W-:Y:S02]  /*b2b0*/  UIADD3.X UR5, URZ, UR5, URZ, UP0, !UPT ;  /* 0x000000053f057290 */ /* 0x000fe400087fe43f */
[----:B------:R-:W-:-:S02]  /*b2c0*/  UIADD3 UR32, UR38, 0x1c400, URZ ;  /* 0x0001c40026207890 */ /* 0x000fc4000fffe03f */
[----:B------:R-:W-:Y:S01]  /*b2d0*/  USHF.L.U32 UR11, UR11, 0x7, URZ ;  /* 0x000000070b0b7899 */ /* 0x000fe2000800063f */
[----:B------:R1:W-:Y:S01]  /*b2e0*/  STL [R1], R0 ;  /* 0x0000000001007387 */ /* 0x0003e20000100800 */
        /* <DEDUP_REMOVED lines=9> */
[----:B------:R1:W-:Y:S02]  /*b380*/  UTMALDG.4D [UR32], [UR4], desc[UR6] ;  /* 0x00000620040075b4 */ /* 0x0003e40008019000 */
[----:B-1----:R-:W-:Y:S01]  /*b390*/  NOP ;  /* 0x0000000000007918 */ /* 0x002fe20000000000 */
.L_x_2160:
        /* <DEDUP_REMOVED lines=22> */
.L_x_2165:
[----:B------:R-:W1:Y:S01]  /*b500*/  S2R R4, SR_CTAID.Z ;  /* 0x0000000000047919 */ /* 0x000e620000002700 */
[----:B------:R-:W2:Y:S01]  /*b510*/  LDC R8, c[0x0][0x448] ;  /* 0x00011200ff087b82 */ /* 0x000ea20000000800 */
[----:B------:R-:W-:Y:S01]  /*b520*/  USHF.R.S32.HI UR4, URZ, 0x1f, UR36 ;  /* 0x0000001f3f047899 */ /* 0x000fe20008011424 */
[----:B------:R-:W3:Y:S01]  /*b530*/  S2R R12, SR_TID.X ;  /* 0x00000000000c7919 */ /* 0x000ee20000002100 */
[----:B------:R-:W-:Y:S02]  /*b540*/  ULDC.64 UR8, c[0x0][0x2d8] ;  /* 0x0000b60000087ab9 */ /* 0x000fe40000000a00 */
[----:B------:R-:W-:Y:S01]  /*b550*/  UIMAD UR6, UR4, UR8, URZ ;  /* 0x00000008040672a4 */ /* 0x000fe2000f8e023f */
[----:B------:R-:W4:Y:S02]  /*b560*/  S2R R9, SR_CTAID.X ;  /* 0x0000000000097919 */ /* 0x000f240000002500 */
[----:B------:R-:W0:Y:S01]  /*b570*/  LDC.64 R2, c[0x0][0x2e0] ;  /* 0x0000b800ff027b82 */ /* 0x000e220000000a00 */
[----:B------:R-:W-:-:S02]  /*b580*/  UIMAD.WIDE.U32 UR4, UR36, UR8, URZ ;  /* 0x00000008240472a5 */ /* 0x000fc4000f8e003f */
[----:B------:R-:W-:-:S04]  /*b590*/  UIMAD UR6, UR36, UR9, UR6 ;  /* 0x00000009240672a4 */ /* 0x000fc8000f8e0206 */
[----:B------:R-:W-:Y:S01]  /*b5a0*/  UIADD3 UR5, UR5, UR6, URZ ;  /* 0x0000000605057290 */ /* 0x000fe2000fffe03f */
[----:B--2---:R-:W-:Y:S02]  /*b5b0*/  ISETP.NE.AND P0, PT, R8, 0x1, PT ;  /* 0x000000010800780c */ /* 0x004fe40003f05270 */
[----:B-1----:R-:W-:Y:S02]  /*b5c0*/  SHF.R.S32.HI R5, RZ, 0x1f, R4 ;  /* 0x0000001fff057819 */ /* 0x002fe40000011404 */
[----:B---3--:R-:W-:-:S03]  /*b5d0*/  LOP3.LUT R11, R12, 0x7f, RZ, 0xc0, !PT ;  /* 0x0000007f0c0b7812 */ /* 0x008fc600078ec0ff */
[----:B0-----:R-:W-:Y:S01]  /*b5e0*/  IMAD R0, R5, R2, RZ ;  /* 0x0000000205007224 */ /* 0x001fe200078e02ff */
[----:B------:R-:W-:-:S03]  /*b5f0*/  SHF.R.U32.HI R6, RZ, 0x3, R11 ;  /* 0x00000003ff067819 */ /* 0x000fc6000001160b */
[C---:B------:R-:W-:Y:S02]  /*b600*/  IMAD R5, R4.reuse, R3, R0 ;  /* 0x0000000304057224 */ /* 0x040fe400078e0200 */
[----:B------:R-:W-:Y:S01]  /*b610*/  IMAD.WIDE.U32 R2, R4, R2, UR4 ;  /* 0x0000000404027e25 */ /* 0x000fe2000f8e0002 */
[----:B------:R-:W0:Y:S01]  /*b620*/  @P0 LDC R0, c[0x0][0x450] ;  /* 0x00011400ff000b82 */ /* 0x000e220000000800 */
[----:B------:R-:W-:Y:S02]  /*b630*/  ULDC.64 UR4, c[0x0][0x2d0] ;  /* 0x0000b40000047ab9 */ /* 0x000fe40000000a00 */
[----:B------:R-:W-:Y:S02]  /*b640*/  IMAD.IADD R3, R3, 0x1, R5 ;  /* 0x0000000103037824 */ /* 0x000fe400078e0205 */
[----:B------:R-:W-:-:S03]  /*b650*/  IMAD.SHL.U32 R5, R12, 0x10, RZ ;  /* 0x000000100c057824 */ /* 0x000fc600078e00ff */
[----:B------:R-:W1:Y:S02]  /*b660*/  @P0 LDC R4, c[0x0][0x44c] ;  /* 0x00011300ff040b82 */ /* 0x000e640000000800 */
[----:B------:R-:W-:-:S05]  /*b670*/  LOP3.LUT R10, R6, 0x70, R5, 0xf8, !PT ;  /* 0x00000070060a7812 */ /* 0x000fca00078ef805 */
[----:B----4-:R-:W-:-:S04]  /*b680*/  IMAD R5, R9, 0x80, R10 ;  /* 0x0000008009057824 */ /* 0x010fc800078e020a */
        /* <DEDUP_REMOVED lines=34> */
[----:B------:R-:W-:Y:S02]  /*b8b0*/  IMAD R6, R9, 0x80, R6 ;  /* 0x0000008009067824 */ /* 0x000fe400078e0206 */
[----:B------:R-:W0:Y:S01]  /*b8c0*/  SHFL.IDX PT, R3, R0, RZ, 0x181f ;  /* 0x00181fff00037589 */ /* 0x000e2200000e0000 */
[----:B------:R-:W-:Y:S02]  /*b8d0*/  IMAD R4, R8, UR4, RZ ;  /* 0x0000000408047c24 */ /* 0x000fe4000f8e02ff */
[C---:B------:R-:W-:Y:S01]  /*b8e0*/  VIADD R9, R6.reuse, 0x10 ;  /* 0x0000001006097836 */ /* 0x040fe20000000000 */
[----:B------:R-:W-:Y:S01]  /*b8f0*/  SHFL.IDX PT, R14, R0, 0x1, 0x181f ;  /* 0x00381f00000e7f89 */ /* 0x000fe200000e0000 */
[C---:B------:R-:W-:Y:S01]  /*b900*/  VIADD R11, R6.reuse, 0x20 ;  /* 0x00000020060b7836 */ /* 0x040fe20000000000 */
        /* <DEDUP_REMOVED lines=8> */
[----:B------:R-:W-:-:S03]  /*b990*/  ISETP.GE.AND P2, PT, R9, R4, PT ;  /* 0x000000040900720c */ /* 0x000fc60003f46270 */
        /* <DEDUP_REMOVED lines=58> */
.L_x_2257:
[----:B------:R-:W-:Y:S01]  /*bd40*/  VIADD R3, R6, 0x70 ;  /* 0x0000007006037836 */ /* 0x000fe20000000000 */
[----:B------:R-:W-:Y:S04]  /*bd50*/  BSSY B0, `(.L_x_2167) ;  /* 0x000000c000007945 */ /* 0x000fe80003800000 */
[----:B------:R-:W-:Y:S01]  /*bd60*/  ISETP.GE.AND P2, PT, R3, R4, PT ;  /* 0x000000040300720c */ /* 0x000fe20003f46270 */
[----:B--2---:R-:W-:Y:S02]  /*bd70*/  IMAD.MOV.U32 R3, RZ, RZ, R2 ;  /* 0x000000ffff037224 */ /* 0x004fe400078e0002 */
[----:B-1----:R-:W-:-:S10]  /*bd80*/  IMAD.MOV.U32 R2, RZ, RZ, R14 ;  /* 0x000000ffff027224 */ /* 0x002fd400078e000e */
        /* <DEDUP_REMOVED lines=8> */
.L_x_2168:
[----:B------:R-:W-:Y:S05]  /*be10*/  BSYNC B0 ;  /* 0x0000000000007941 */ /* 0x000fea0003800000 */
.L_x_2167:
[----:B------:R-:W-:Y:S01]  /*be20*/  NOP ;  /* 0x0000000000007918 */ /* 0x000fe20000000000 */
[----:B------:R-:W-:Y:S01]  /*be30*/  SYNCS.ARRIVE.TRANS64.RED.A0T1 RZ, [UR38+0x28800], RZ ;  /* 0x028800ffffff79a7 */ /* 0x000fe20008200426 */
[----:B-1----:R-:W-:Y:S01]  /*be40*/  IMAD.MOV.U32 R2, RZ, RZ, 0x1 ;  /* 0x00000001ff027424 */ /* 0x002fe200078e00ff */
[----:B------:R-:W-:Y:S04]  /*be50*/  ARRIVES.LDGSTSBAR.64.TRANSCNT [UR38+0x28800] ;  /* 0x02880000ff0079b0 */ /* 0x000fe80008000aa6 */
[----:B------:R-:W-:Y:S01]  /*be60*/  SHF.L.U32 R2, R2, 0x1f, RZ ;  /* 0x0000001f02027819 */ /* 0x000fe200000006ff */
[----:B------:R-:W-:Y:S01]  /*be70*/  NOP ;  /* 0x0000000000007918 */ /* 0x000fe20000000000 */
[----:B------:R-:W0:Y:S01]  /*be80*/  LDL.LU R4, [R1+0x10] ;  /* 0x0000100001047983 */ /* 0x000e220000300800 */
[----:B------:R-:W-:Y:S03]  /*be90*/  SYNCS.ARRIVE.TRANS64.A1T0 RZ, [UR38+0x28800], RZ ;  /* 0x028800ffffff79a7 */ /* 0x000fe60008100026 */
[----:B------:R-:W2:Y:S01]  /*bea0*/  LDL R3, [R1+0x8] ;  /* 0x0000080001037983 */ /* 0x000ea20000100800 */
[----:B------:R-:W1:Y:S01]  /*beb0*/  SYNCS.PHASECHK.TRANS64.TRYWAIT P0, [UR38+0x28820], R2 ;  /* 0x02882002ff0075a7 */ /* 0x000e620008000166 */
[----:B0-----:R-:W-:-:S05]  /*bec0*/  VIADD R0, R4, 0xfffffffe ;  /* 0xfffffffe04007836 */ /* 0x001fca0000000000 */
[----:B--2---:R-:W-:Y:S01]  /*bed0*/  ISETP.GE.AND P1, PT, R0, R3, PT ;  /* 0x000000030000720c */ /* 0x004fe20003f26270 */
[----:B-1----:R-:W-:-:S12]  /*bee0*/  @!P0 BRA `(.L_x_2169) ;  /* 0x0000002c00a88947 */ /* 0x002fd80003800000 */
.L_x_2258:
[----:B------:R-:W-:Y:S02]  /*bef0*/  IMAD.MOV.U32 R9, RZ, RZ, 0x1 ;  /* 0x00000001ff097424 */ /* 0x000fe400078e00ff */
[----:B------:R-:W-:Y:S01]  /*bf00*/  IMAD.MOV.U32 R8, RZ, RZ, RZ ;  /* 0x000000ffff087224 */ /* 0x000fe200078e00ff */
[----:B------:R-:W-:Y:S06]  /*bf10*/  @!P1 BRA `(.L_x_2170) ;  /* 0x0000001800489947 */ /* 0x000fec0003800000 */
[----:B------:R-:W2:Y:S04]  /*bf20*/  LDL.LU R4, [R1+0xc] ;  /* 0x00000c0001047983 */ /* 0x000ea80000300800 */
[----:B0-----:R-:W3:Y:S01]  /*bf30*/  LDL.LU R3, [R1+0x8] ;  /* 0x0000080001037983 */ /* 0x001ee20000300800 */
[----:B------:R-:W-:Y:S01]  /*bf40*/  UIADD3 UR4, UR39, 0x1, URZ ;  /* 0x0000000127047890 */ /* 0x000fe2000fffe03f */
[----:B------:R-:W-:Y:S01]  /*bf50*/  IMAD.MOV.U32 R9, RZ, RZ, 0x1 ;  /* 0x00000001ff097424 */ /* 0x000fe200078e00ff */
[----:B------:R-:W0:Y:S02]  /*bf60*/  S2R R6, SR_TID.X ;  /* 0x0000000000067919 */ /* 0x000e240000002100 */
[----:B0-----:R-:W-:Y:S02]  /*bf70*/  LOP3.LUT R10, R6, 0x1f, RZ, 0xc0, !PT ;  /* 0x0000001f060a7812 */ /* 0x001fe400078ec0ff */
[----:B--2---:R-:W-:Y:S01]  /*bf80*/  IMAD R2, R4, UR4, RZ ;  /* 0x0000000404027c24 */ /* 0x004fe2000f8e02ff */
[----:B---3--:R-:W-:-:S04]  /*bf90*/  LOP3.LUT R3, RZ, R3, RZ, 0x33, !PT ;  /* 0x00000003ff037212 */ /* 0x008fc800078e33ff */
[----:B------:R-:W-:-:S05]  /*bfa0*/  VIMNMX R2, R2, UR40, PT ;  /* 0x0000002802027c48 */ /* 0x000fca000bfe0100 */
[----:B------:R-:W-:-:S05]  /*bfb0*/  IMAD.MOV R4, RZ, RZ, -R2 ;  /* 0x000000ffff047224 */ /* 0x000fca00078e0a02 */
[----:B------:R-:W-:Y:S02]  /*bfc0*/  VIADDMNMX R5, R4, 0x1, R3, !PT ;  /* 0x0000000104057846 */ /* 0x000fe40007800103 */
[----:B------:R-:W-:-:S03]  /*bfd0*/  LOP3.LUT R3, RZ, R2, RZ, 0x33, !PT ;  /* 0x00000002ff037212 */ /* 0x000fc600078e33ff */
[----:B------:R-:W-:Y:S02]  /*bfe0*/  VIADD R4, R5, 0xfffffffe ;  /* 0xfffffffe05047836 */ /* 0x000fe40000000000 */
[----:B------:R-:W-:-:S03]  /*bff0*/  IMAD.IADD R5, R2, 0x1, R5 ;  /* 0x0000000102057824 */ /* 0x000fc600078e0205 */
[----:B------:R-:W-:Y:S01]  /*c000*/  ISETP.NE.AND P0, PT, R4, R3, PT ;  /* 0x000000030400720c */ /* 0x000fe20003f05270 */
[----:B------:R-:W-:Y:S01]  /*c010*/  IMAD.MOV.U32 R4, RZ, RZ, R16 ;  /* 0x000000ffff047224 */ /* 0x000fe200078e0010 */
[----:B------:R-:W-:-:S11]  /*c020*/  LOP3.LUT R12, R5, 0x1, RZ, 0xc0, !PT ;  /* 0x00000001050c7812 */ /* 0x000fd600078ec0ff */
[----:B------:R-:W-:Y:S05]  /*c030*/  @!P0 BRA `(.L_x_2171) ;  /* 0x0000001000088947 */ /* 0x000fea0003800000 */
[----:B------:R-:W-:Y:S01]  /*c040*/  BSSY B0, `(.L_x_2171) ;  /* 0x0000101000007945 */ /* 0x000fe20003800000 */
[----:B------:R-:W-:Y:S02]  /*c050*/  IMAD.IADD R6, R5, 0x1, -R12 ;  /* 0x0000000105067824 */ /* 0x000fe400078e0a0c */
[----:B------:R-:W-:Y:S02]  /*c060*/  IMAD.MOV.U32 R7, RZ, RZ, 0x1 ;  /* 0x00000001ff077424 */ /* 0x000fe400078e00ff */
[----:B------:R-:W-:-:S07]  /*c070*/  IMAD.MOV.U32 R4, RZ, RZ, R16 ;  /* 0x000000ffff047224 */ /* 0x000fce00078e0010 */
.L_x_2202:
[----:B------:R-:W2:Y:S01]  /*c080*/  LDL R2, [R1] ;  /* 0x0000000001027983 */ /* 0x000ea20000100800 */
[----:B------:R-:W-:Y:S01]  /*c090*/  VIADD R6, R6, 0xfffffffe ;  /* 0xfffffffe06067836 */ /* 0x000fe20000000000 */
[----:B------:R-:W-:Y:S04]  /*c0a0*/  BSSY B1, `(.L_x_2172) ;  /* 0x000007a000017945 */ /* 0x000fe80003800000 */
[----:B------:R-:W-:Y:S02]  /*c0b0*/  ISETP.NE.AND P1, PT, R6, RZ, PT ;  /* 0x000000ff0600720c */ /* 0x000fe40003f25270 */
[----:B--2---:R-:W-:-:S13]  /*c0c0*/  ISETP.NE.AND P0, PT, R2, RZ, PT ;  /* 0x000000ff0200720c */ /* 0x004fda0003f05270 */
[----:B------:R-:W-:Y:S05]  /*c0d0*/  @!P0 BRA `(.L_x_2173) ;  /* 0x0000000400d88947 */ /* 0x000fea0003800000 */
[----:B------:R-:W2:Y:S01]  /*c0e0*/  LDL R2, [R1+0x4] ;  /* 0x0000040001027983 */ /* 0x000ea20000100800 */
[----:B------:R-:W-:Y:S01]  /*c0f0*/  IMAD.MOV.U32 R9, RZ, RZ, R0 ;  /* 0x000000ffff097224 */ /* 0x000fe200078e0000 */
[----:B--2---:R-:W-:-:S13]  /*c100*/  ISETP.NE.AND P0, PT, R2, RZ, PT ;  /* 0x000000ff0200720c */ /* 0x004fda0003f05270 */
[----:B------:R-:W-:Y:S05]  /*c110*/  @!P0 BRA `(.L_x_2174) ;  /* 0x0000000000488947 */ /* 0x000fea0003800000 */
[----:B------:R-:W0:Y:S01]  /*c120*/  LDC R9, c[0x0][0x43c] ;  /* 0x00010f00ff097b82 */ /* 0x000e220000000800 */
[----:B------:R-:W-:Y:S02]  /*c130*/  ULDC.64 UR4, c[0x0][0x428] ;  /* 0x00010a0000047ab9 */ /* 0x000fe40000000a00 */
[----:B------:R-:W-:Y:S01]  /*c140*/  IMAD R5, R19, UR4, RZ ;  /* 0x0000000413057c24 */ /* 0x000fe2000f8e02ff */
[----:B0-----:R-:W-:-:S13]  /*c150*/  ISETP.NE.AND P0, PT, R9, 0x1, PT ;  /* 0x000000010900780c */ /* 0x001fda0003f05270 */
[----:B------:R-:W0:Y:S02]  /*c160*/  @P0 LDC.64 R2, c[0x0][0x440] ;  /* 0x00011000ff020b82 */ /* 0x000e240000000a00 */
[----:B0-----:R-:W-:-:S04]  /*c170*/  @P0 IMAD.HI.U32 R4, R0, R2, RZ ;  /* 0x0000000200040227 */ /* 0x001fc800078e00ff */
[----:B------:R-:W-:Y:S01]  /*c180*/  IMAD.MOV.U32 R2, RZ, RZ, R0 ;  /* 0x000000ffff027224 */ /* 0x000fe200078e0000 */
[----:B------:R-:W-:Y:S01]  /*c190*/  @P0 SHF.R.U32.HI R2, RZ, R3, R4 ;  /* 0x00000003ff020219 */ /* 0x000fe20000011604 */
[----:B------:R-:W-:-:S04]  /*c1a0*/  IMAD R4, R18, UR5, R5 ;  /* 0x0000000512047c24 */ /* 0x000fc8000f8e0205 */
[----:B------:R-:W-:-:S04]  /*c1b0*/  IMAD.MOV R3, RZ, RZ, -R2 ;  /* 0x000000ffff037224 */ /* 0x000fc800078e0a02 */
[----:B------:R-:W-:Y:S01]  /*c1c0*/  IMAD R9, R9, R3, R0 ;  /* 0x0000000309097224 */ /* 0x000fe200078e0200 */
[----:B------:R-:W-:-:S03]  /*c1d0*/  SHF.R.S32.HI R3, RZ, 0x1f, R2 ;  /* 0x0000001fff037819 */ /* 0x000fc60000011402 */
[----:B------:R-:W-:Y:S01]  /*c1e0*/  IMAD.WIDE.U32 R2, R18, UR4, R2 ;  /* 0x0000000412027c25 */ /* 0x000fe2000f8e0002 */
[----:B------:R-:W-:-:S03]  /*c1f0*/  ULDC.64 UR4, c[0x0][0x418] ;  /* 0x0001060000047ab9 */ /* 0x000fc60000000a00 */
[----:B------:R-:W-:Y:S01]  /*c200*/  IMAD.IADD R3, R4, 0x1, R3 ;  /* 0x0000000104037824 */ /* 0x000fe200078e0203 */
[----:B------:R-:W-:-:S04]  /*c210*/  LEA R4, P0, R2, UR4, 0x2 ;  /* 0x0000000402047c11 */ /* 0x000fc8000f8010ff */
[----:B------:R-:W-:-:S05]  /*c220*/  LEA.HI.X R5, R2, UR5, R3, 0x2, P0 ;  /* 0x0000000502057c11 */ /* 0x000fca00080f1403 */
[----:B------:R0:W5:Y:S04]  /*c230*/  LDG.E R4, desc[UR42][R4.64] ;  /* 0x0000002a04047981 */ /* 0x000168000c1e1900 */
.L_x_2174:
[----:B------:R-:W1:Y:S01]  /*c240*/  S2R R2, SR_TID.X ;  /* 0x0000000000027919 */ /* 0x000e620000002100 */
[----:B------:R-:W-:Y:S01]  /*c250*/  BSSY B2, `(.L_x_2175) ;  /* 0x0000006000027945 */ /* 0x000fe20003800000 */
[----:B-1----:R-:W-:Y:S02]  /*c260*/  LOP3.LUT R3, R2, 0x7f, RZ, 0xc0, !PT ;  /* 0x0000007f02037812 */ /* 0x002fe400078ec0ff */
[----:B------:R-:W-:Y:S02]  /*c270*/  SHF.L.U32 R2, R7, 0x1f, RZ ;  /* 0x0000001f07027819 */ /* 0x000fe400000006ff */
[----:B------:R-:W-:Y:S02]  /*c280*/  ISETP.NE.AND P2, PT, R3, RZ, PT ;  /* 0x000000ff0300720c */ /* 0x000fe40003f45270 */
[----:B------:R-:W1:Y:S02]  /*c290*/  SYNCS.PHASECHK.TRANS64.TRYWAIT P0, [UR38+0x28848], R2 ;  /* 0x02884802ff0075a7 */ /* 0x000e640008000166 */
[----:B-1----:R-:W-:Y:S09]  /*c2a0*/  @!P0 BRA `(.L_x_2176) ;  /* 0x0000002800d08947 */ /* 0x002ff20003800000 */
.L_x_2259:
[----:B------:R-:W-:Y:S05]  /*c2b0*/  BSYNC B2 ;  /* 0x0000000000027941 */ /* 0x000fea0003800000 */
.L_x_2175:
[----:B------:R-:W-:Y:S04]  /*c2c0*/  BSSY B2, `(.L_x_2177) ;  /* 0x0000007000027945 */ /* 0x000fe80003800000 */
[----:B------:R-:W-:Y:S05]  /*c2d0*/  @P2 BRA `(.L_x_2178) ;  /* 0x0000000000142947 */ /* 0x000fea0003800000 */
[----:B------:R-:W-:Y:S01]  /*c2e0*/  ISETP.NE.AND P0, PT, R10, RZ, PT ;  /* 0x000000ff0a00720c */ /* 0x000fe20003f05270 */
[----:B-1----:R-:W-:-:S04]  /*c2f0*/  IMAD.MOV.U32 R3, RZ, RZ, 0x8000 ;  /* 0x00008000ff037424 */ /* 0x002fc800078e00ff */
[----:B------:R2:W-:Y:S08]  /*c300*/  SYNCS.ARRIVE.TRANS64 RZ, [UR38+0x28838], R3 ;  /* 0x02883803ffff79a7 */ /* 0x0005f00008000026 */
[----:B--2---:R-:W-:Y:S05]  /*c310*/  @!P0 BRA `(.L_x_2178) ;  /* 0x0000000000048947 */ /* 0x004fea0003800000 */
[----:B------:R-:W-:Y:S01]  /*c320*/  BPT.TRAP 0x1 ;  /* 0x000000040000795c */ /* 0x000fe20000300000 */
.L_x_2178:
[----:B------:R-:W-:Y:S05]  /*c330*/  BSYNC B2 ;  /* 0x0000000000027941 */ /* 0x000fea0003800000 */
.L_x_2177:
        /* <DEDUP_REMOVED lines=11> */
.L_x_2179:
        /* <DEDUP_REMOVED lines=13> */
.L_x_2180:
        /* <DEDUP_REMOVED lines=12> */
.L_x_2260:
[----:B------:R-:W-:Y:S05]  /*c580*/  BSYNC B2 ;  /* 0x0000000000027941 */ /* 0x000fea0003800000 */
.L_x_2181:
        /* <DEDUP_REMOVED lines=9> */
.L_x_2184:
[----:B------:R-:W-:Y:S05]  /*c620*/  BSYNC B2 ;  /* 0x0000000000027941 */ /* 0x000fea0003800000 */
.L_x_2183:
        /* <DEDUP_REMOVED lines=10> */
.L_x_2185:
        /* <DEDUP_REMOVED lines=13> */
.L_x_2186:
        /* <DEDUP_REMOVED lines=10> */
.L_x_2173:
[----:B------:R-:W-:Y:S05]  /*c840*/  BSYNC B1 ;  /* 0x0000000000017941 */ /* 0x000fea0003800000 */
.L_x_2172:
[----:B------:R-:W2:Y:S01]  /*c850*/  LDL R2, [R1] ;  /* 0x0000000001027983 */ /* 0x000ea20000100800 */
[----:B------:R-:W-:Y:S01]  /*c860*/  BSSY B1, `(.L_x_2187) ;  /* 0x000007b000017945 */ /* 0x000fe20003800000 */
[----:B------:R-:W-:Y:S02]  /*c870*/  LOP3.LUT R9, R7, 0x1, RZ, 0x3c, !PT ;  /* 0x0000000107097812 */ /* 0x000fe400078e3cff */
[----:B--2---:R-:W-:-:S13]  /*c880*/  ISETP.NE.AND P0, PT, R2, RZ, PT ;  /* 0x000000ff0200720c */ /* 0x004fda0003f05270 */
[----:B------:R-:W-:Y:S05]  /*c890*/  @!P0 BRA `(.L_x_2188) ;  /* 0x0000000400dc8947 */ /* 0x000fea0003800000 */
[----:B------:R-:W2:Y:S01]  /*c8a0*/  LDL R2, [R1+0x4] ;  /* 0x0000040001027983 */ /* 0x000ea20000100800 */
[----:B------:R-:W-:Y:S01]  /*c8b0*/  VIADD R11, R0, 0xffffffff ;  /* 0xffffffff000b7836 */ /* 0x000fe20000000000 */
[----:B--2---:R-:W-:-:S13]  /*c8c0*/  ISETP.NE.AND P0, PT, R2, RZ, PT ;  /* 0x000000ff0200720c */ /* 0x004fda0003f05270 */
[----:B------:R-:W-:Y:S05]  /*c8d0*/  @!P0 BRA `(.L_x_2189) ;  /* 0x0000000000488947 */ /* 0x000fea0003800000 */
        /* <DEDUP_REMOVED lines=10> */
[----:B------:R-:W-:-:S04]  /*c980*/  IMAD R4, R19, UR4, RZ ;  /* 0x0000000413047c24 */ /* 0x000fc8000f8e02ff */
[C---:B------:R-:W-:Y:S02]  /*c990*/  IMAD R4, R18.reuse, UR5, R4 ;  /* 0x0000000512047c24 */ /* 0x040fe4000f8e0204 */
[----:B------:R-:W-:Y:S01]  /*c9a0*/  IMAD.WIDE.U32 R2, R18, UR4, R2 ;  /* 0x0000000412027c25 */ /* 0x000fe2000f8e0002 */
[----:B------:R-:W-:-:S03]  /*c9b0*/  ULDC.64 UR4, c[0x0][0x418] ;  /* 0x0001060000047ab9 */ /* 0x000fc60000000a00 */
[----:B------:R-:W-:Y:S01]  /*c9c0*/  IMAD.IADD R3, R4, 0x1, R3 ;  /* 0x0000000104037824 */ /* 0x000fe200078e0203 */
[----:B------:R-:W-:-:S04]  /*c9d0*/  LEA R4, P0, R2, UR4, 0x2 ;  /* 0x0000000402047c11 */ /* 0x000fc8000f8010ff */
[----:B------:R-:W-:-:S05]  /*c9e0*/  LEA.HI.X R5, R2, UR5, R3, 0x2, P0 ;  /* 0x0000000502057c11 */ /* 0x000fca00080f1403 */
[----:B------:R0:W5:Y:S04]  /*c9f0*/  LDG.E R4, desc[UR42][R4.64] ;  /* 0x0000002a04047981 */ /* 0x000168000c1e1900 */
.L_x_2189:
[----:B------:R-:W1:Y:S01]  /*ca00*/  S2R R2, SR_TID.X ;  /* 0x0000000000027919 */ /* 0x000e620000002100 */
[----:B------:R-:W-:Y:S01]  /*ca10*/  BSSY B2, `(.L_x_2190) ;  /* 0x0000006000027945 */ /* 0x000fe20003800000 */
[----:B-1----:R-:W-:Y:S02]  /*ca20*/  LOP3.LUT R3, R2, 0x7f, RZ, 0xc0, !PT ;  /* 0x0000007f02037812 */ /* 0x002fe400078ec0ff */
[----:B------:R-:W-:Y:S02]  /*ca30*/  SHF.L.U32 R2, R9, 0x1f, RZ ;  /* 0x0000001f09027819 */ /* 0x000fe400000006ff */
[----:B------:R-:W-:Y:S02]  /*ca40*/  ISETP.NE.AND P2, PT, R3, RZ, PT ;  /* 0x000000ff0300720c */ /* 0x000fe40003f45270 */
[----:B------:R-:W1:Y:S02]  /*ca50*/  SYNCS.PHASECHK.TRANS64.TRYWAIT P0, [UR38+0x28840], R2 ;  /* 0x02884002ff0075a7 */ /* 0x000e640008000166 */
[----:B-1----:R-:W-:Y:S09]  /*ca60*/  @!P0 BRA `(.L_x_2191) ;  /* 0x0000002400108947 */ /* 0x002ff20003800000 */
.L_x_2261:
[----:B------:R-:W-:Y:S05]  /*ca70*/  BSYNC B2 ;  /* 0x0000000000027941 */ /* 0x000fea0003800000 */
.L_x_2190:
[----:B------:R-:W-:Y:S04]  /*ca80*/  BSSY B2, `(.L_x_2192) ;  /* 0x0000007000027945 */ /* 0x000fe80003800000 */
[----:B------:R-:W-:Y:S05]  /*ca90*/  @P2 BRA `(.L_x_2193) ;  /* 0x0000000000142947 */ /* 0x000fea0003800000 */
[----:B------:R-:W-:Y:S01]  /*caa0*/  ISETP.NE.AND P0, PT, R10, RZ, PT ;  /* 0x000000ff0a00720c */ /* 0x000fe20003f05270 */
[----:B-1----:R-:W-:-:S04]  /*cab0*/  IMAD.MOV.U32 R2, RZ, RZ, 0x8000 ;  /* 0x00008000ff027424 */ /* 0x002fc800078e00ff */
[----:B------:R2:W-:Y:S08]  /*cac0*/  SYNCS.ARRIVE.TRANS64 RZ, [UR38+0x28830], R2 ;  /* 0x02883002ffff79a7 */ /* 0x0005f00008000026 */
[----:B--2---:R-:W-:Y:S05]  /*cad0*/  @!P0 BRA `(.L_x_2193) ;  /* 0x0000000000048947 */ /* 0x004fea0003800000 */
[----:B------:R-:W-:Y:S01]  /*cae0*/  BPT.TRAP 0x1 ;  /* 0x000000040000795c */ /* 0x000fe20000300000 */
.L_x_2193:
[----:B------:R-:W-:Y:S05]  /*caf0*/  BSYNC B2 ;  /* 0x0000000000027941 */ /* 0x000fea0003800000 */
.L_x_2192:
        /* <DEDUP_REMOVED lines=11> */
.L_x_2194:
        /* <DEDUP_REMOVED lines=14> */
.L_x_2195:
        /* <DEDUP_REMOVED lines=12> */
.L_x_2262:
[----:B------:R-:W-:Y:S05]  /*cd50*/  BSYNC B2 ;  /* 0x0000000000027941 */ /* 0x000fea0003800000 */
.L_x_2196:
        /* <DEDUP_REMOVED lines=9> */
.L_x_2199:
[----:B------:R-:W-:Y:S05]  /*cdf0*/  BSYNC B2 ;  /* 0x0000000000027941 */ /* 0x000fea0003800000 */
.L_x_2198:
        /* <DEDUP_REMOVED lines=10> */
.L_x_2200:
        /* <DEDUP_REMOVED lines=13> */
.L_x_2201:
        /* <DEDUP_REMOVED lines=10> */
.L_x_2188:
[----:B------:R-:W-:Y:S05]  /*d010*/  BSYNC B1 ;  /* 0x0000000000017941 */ /* 0x000fea0003800000 */
.L_x_2187:
[----:B------:R-:W-:Y:S02]  /*d020*/  VIADD R0, R0, 0xfffffffe ;  /* 0xfffffffe00007836 */ /* 0x000fe40000000000 */
[----:B------:R-:W-:Y:S01]  /*d030*/  IMAD.MOV.U32 R7, RZ, RZ, R9 ;  /* 0x000000ffff077224 */ /* 0x000fe200078e0009 */
[----:B------:R-:W-:Y:S06]  /*d040*/  @P1 BRA `(.L_x_2202) ;  /* 0xfffffff0000c1947 */ /* 0x000fec000383ffff */
[----:B------:R-:W-:Y:S05]  /*d050*/  BSYNC B0 ;  /* 0x0000000000007941 */ /* 0x000fea0003800000 */
.L_x_2171:
[----:B------:R-:W-:Y:S01]  /*d060*/  ISETP.NE.AND P0, PT, R12, RZ, PT ;  /* 0x000000ff0c00720c */ /* 0x000fe20003f05270 */
[----:B------:R-:W-:-:S12]  /*d070*/  BSSY B0, `(.L_x_2170) ;  /* 0x000007c000007945 */ /* 0x000fd80003800000 */
[----:B------:R-:W-:Y:S05]  /*d080*/  @!P0 BRA `(.L_x_2203) ;  /* 0x0000000400e88947 */ /* 0x000fea0003800000 */
[----:B------:R-:W2:Y:S01]  /*d090*/  LDL R2, [R1] ;  /* 0x0000000001027983 */ /* 0x000ea20000100800 */
[----:B------:R-:W-:Y:S01]  /*d0a0*/  IMAD.MOV.U32 R8, RZ, RZ, 0x1 ;  /* 0x00000001ff087424 */ /* 0x000fe200078e00ff */
[----:B--2---:R-:W-:-:S13]  /*d0b0*/  ISETP.NE.AND P1, PT, R2, RZ, PT ;  /* 0x000000ff0200720c */ /* 0x004fda0003f25270 */
[----:B------:R-:W-:Y:S05]  /*d0c0*/  @!P1 BRA `(.L_x_2203) ;  /* 0x0000000400d89947 */ /* 0x000fea0003800000 */
[----:B------:R-:W2:Y:S02]  /*d0d0*/  LDL.LU R2, [R1+0x4] ;  /* 0x0000040001027983 */ /* 0x000ea40000300800 */
[----:B--2---:R-:W-:-:S13]  /*d0e0*/  ISETP.NE.AND P1, PT, R2, RZ, PT ;  /* 0x000000ff0200720c */ /* 0x004fda0003f25270 */
[----:B------:R-:W-:Y:S05]  /*d0f0*/  @!P1 BRA `(.L_x_2204) ;  /* 0x00000000004c9947 */ /* 0x000fea0003800000 */
[----:B------:R-:W0:Y:S01]  /*d100*/  LDC R7, c[0x0][0x43c] ;  /* 0x00010f00ff077b82 */ /* 0x000e220000000800 */
[----:B------:R-:W-:Y:S01]  /*d110*/  IMAD.MOV.U32 R6, RZ, RZ, R0 ;  /* 0x000000ffff067224 */ /* 0x000fe200078e0000 */
[----:B------:R-:W-:Y:S02]  /*d120*/  ULDC.64 UR4, c[0x0][0x428] ;  /* 0x00010a0000047ab9 */ /* 0x000fe40000000a00 */
[----:B------:R-:W-:-:S04]  /*d130*/  IMAD R19, R19, UR4, RZ ;  /* 0x0000000413137c24 */ /* 0x000fc8000f8e02ff */
[----:B------:R-:W-:Y:S01]  /*d140*/  IMAD R19, R18, UR5, R19 ;  /* 0x0000000512137c24 */ /* 0x000fe2000f8e0213 */
[----:B0-----:R-:W-:-:S13]  /*d150*/  ISETP.NE.AND P0, PT, R7, 0x1, PT ;  /* 0x000000010700780c */ /* 0x001fda0003f05270 */
[----:B------:R-:W0:Y:S02]  /*d160*/  @P0 LDC.64 R2, c[0x0][0x440] ;  /* 0x00011000ff020b82 */ /* 0x000e240000000a00 */
[----:B0-----:R-:W-:-:S05]  /*d170*/  @P0 IMAD.HI.U32 R2, R0, R2, RZ ;  /* 0x0000000200020227 */ /* 0x001fca00078e00ff */
[----:B------:R-:W-:-:S04]  /*d180*/  @P0 SHF.R.U32.HI R6, RZ, R3, R2 ;  /* 0x00000003ff060219 */ /* 0x000fc80000011602 */
[--C-:B------:R-:W-:Y:S01]  /*d190*/  SHF.R.S32.HI R3, RZ, 0x1f, R6.reuse ;  /* 0x0000001fff037819 */ /* 0x100fe20000011406 */
        /* <DEDUP_REMOVED lines=9> */
.L_x_2204:
[----:B------:R-:W1:Y:S01]  /*d230*/  S2R R2, SR_TID.X ;  /* 0x0000000000027919 */ /* 0x000e620000002100 */
[----:B------:R-:W-:Y:S01]  /*d240*/  BSSY B1, `(.L_x_2205) ;  /* 0x0000006000017945 */ /* 0x000fe20003800000 */
[----:B-1----:R-:W-:Y:S02]  /*d250*/  LOP3.LUT R3, R2, 0x7f, RZ, 0xc0, !PT ;  /* 0x0000007f02037812 */ /* 0x002fe400078ec0ff */
[----:B------:R-:W-:Y:S02]  /*d260*/  SHF.L.U32 R2, R9, 0x1f, RZ ;  /* 0x0000001f09027819 */ /* 0x000fe400000006ff */
[----:B------:R-:W-:Y:S02]  /*d270*/  ISETP.NE.AND P1, PT, R3, RZ, PT ;  /* 0x000000ff0300720c */ /* 0x000fe40003f25270 */
[----:B------:R-:W1:Y:S02]  /*d280*/  SYNCS.PHASECHK.TRANS64.TRYWAIT P0, [UR38+0x28848], R2 ;  /* 0x02884802ff0075a7 */ /* 0x000e640008000166 */
[----:B-1----:R-:W-:Y:S09]  /*d290*/  @!P0 BRA `(.L_x_2206) ;  /* 0x0000001c00348947 */ /* 0x002ff20003800000 */
.L_x_2263:
[----:B------:R-:W-:Y:S05]  /*d2a0*/  BSYNC B1 ;  /* 0x0000000000017941 */ /* 0x000fea0003800000 */
.L_x_2205:
[----:B------:R-:W-:Y:S04]  /*d2b0*/  BSSY B1, `(.L_x_2207) ;  /* 0x0000007000017945 */ /* 0x000fe80003800000 */
[----:B------:R-:W-:Y:S05]  /*d2c0*/  @P1 BRA `(.L_x_2208) ;  /* 0x0000000000141947 */ /* 0x000fea0003800000 */
[----:B------:R-:W-:Y:S01]  /*d2d0*/  ISETP.NE.AND P0, PT, R10, RZ, PT ;  /* 0x000000ff0a00720c */ /* 0x000fe20003f05270 */
[----:B-1----:R-:W-:-:S04]  /*d2e0*/  IMAD.MOV.U32 R3, RZ, RZ, 0x8000 ;  /* 0x00008000ff037424 */ /* 0x002fc800078e00ff */
[----:B------:R2:W-:Y:S08]  /*d2f0*/  SYNCS.ARRIVE.TRANS64 RZ, [UR38+0x28838], R3 ;  /* 0x02883803ffff79a7 */ /* 0x0005f00008000026 */
[----:B--2---:R-:W-:Y:S05]  /*d300*/  @!P0 BRA `(.L_x_2208) ;  /* 0x0000000000048947 */ /* 0x004fea0003800000 */
[----:B------:R-:W-:Y:S01]  /*d310*/  BPT.TRAP 0x1 ;  /* 0x000000040000795c */ /* 0x000fe20000300000 */
.L_x_2208:
[----:B------:R-:W-:Y:S05]  /*d320*/  BSYNC B1 ;  /* 0x0000000000017941 */ /* 0x000fea0003800000 */
.L_x_2207:
        /* <DEDUP_REMOVED lines=11> */
.L_x_2209:
        /* <DEDUP_REMOVED lines=14> */
.L_x_2210:
        /* <DEDUP_REMOVED lines=11> */
.L_x_2264:
[----:B------:R-:W-:Y:S05]  /*d570*/  BSYNC B1 ;  /* 0x0000000000017941 */ /* 0x000fea0003800000 */
.L_x_2211:
        /* <DEDUP_REMOVED lines=9> */
.L_x_2214:
[----:B------:R-:W-:Y:S05]  /*d610*/  BSYNC B1 ;  /* 0x0000000000017941 */ /* 0x000fea0003800000 */
.L_x_2213:
        /* <DEDUP_REMOVED lines=10> */
.L_x_2215:
        /* <DEDUP_REMOVED lines=13> */
.L_x_2216:
        /* <DEDUP_REMOVED lines=10> */
.L_x_2203:
[----:B------:R-:W-:Y:S05]  /*d830*/  BSYNC B0 ;  /* 0x0000000000007941 */ /* 0x000fea0003800000 */
.L_x_2170:
[----:B------:R-:W2:Y:S01]  /*d840*/  LDL.LU R0, [R1] ;  /* 0x0000000001007983 */ /* 0x000ea20000300800 */
[----:B------:R-:W-:Y:S01]  /*d850*/  BSSY B0, `(.L_x_2217) ;  /* 0x0000037000007945 */ /* 0x000fe20003800000 */
[----:B--2---:R-:W-:-:S13]  /*d860*/  ISETP.NE.AND P0, PT, R0, RZ, PT ;  /* 0x000000ff0000720c */ /* 0x004fda0003f05270 */
[----:B------:R-:W-:Y:S05]  /*d870*/  @!P0 BRA `(.L_x_2218) ;  /* 0x0000000000d08947 */ /* 0x000fea0003800000 */
[----:B------:R-:W1:Y:S01]  /*d880*/  S2R R0, SR_TID.X ;  /* 0x0000000000007919 */ /* 0x000e620000002100 */
[----:B0-----:R-:W-:Y:S01]  /*d890*/  LEA R3, R8, UR38, 0x3 ;  /* 0x0000002608037c11 */ /* 0x001fe2000f8e18ff */
[----:B------:R-:W-:Y:S01]  /*d8a0*/  BSSY B1, `(.L_x_2219) ;  /* 0x0000006000017945 */ /* 0x000fe20003800000 */
[----:B-1----:R-:W-:Y:S02]  /*d8b0*/  LOP3.LUT R2, R0, 0x7f, RZ, 0xc0, !PT ;  /* 0x0000007f00027812 */ /* 0x002fe400078ec0ff */
[----:B------:R-:W-:Y:S02]  /*d8c0*/  SHF.L.U32 R0, R9, 0x1f, RZ ;  /* 0x0000001f09007819 */ /* 0x000fe400000006ff */
[----:B------:R-:W-:Y:S02]  /*d8d0*/  ISETP.NE.AND P1, PT, R2, RZ, PT ;  /* 0x000000ff0200720c */ /* 0x000fe40003f25270 */
[----:B------:R-:W0:Y:S02]  /*d8e0*/  SYNCS.PHASECHK.TRANS64.TRYWAIT P0, [R3+URZ+0x28860], R0 ;  /* 0x02886000030075a7 */ /* 0x000e24000800017f */
[----:B0-----:R-:W-:Y:S09]  /*d8f0*/  @!P0 BRA `(.L_x_2220) ;  /* 0x0000001400cc8947 */ /* 0x001ff20003800000 */
.L_x_2265:
[----:B------:R-:W-:Y:S05]  /*d900*/  BSYNC B1 ;  /* 0x0000000000017941 */ /* 0x000fea0003800000 */
.L_x_2219:
        /* <DEDUP_REMOVED lines=8> */
.L_x_2222:
[----:B------:R-:W-:Y:S05]  /*d990*/  BSYNC B1 ;  /* 0x0000000000017941 */ /* 0x000fea0003800000 */
.L_x_2221:
        /* <DEDUP_REMOVED lines=13> */
.L_x_2223:
        /* <DEDUP_REMOVED lines=13> */
.L_x_2224:
        /* <DEDUP_REMOVED lines=8> */
.L_x_2218:
[----:B------:R-:W-:Y:S05]  /*dbc0*/  BSYNC B0 ;  /* 0x0000000000007941 */ /* 0x000fea0003800000 */
.L_x_2217:
[----:B0-----:R-:W-:Y:S02]  /*dbd0*/  VIADD R0, R8, 0x1 ;  /* 0x0000000108007836 */ /* 0x001fe40000000000 */
[----:B------:R-:W-:-:S03]  /*dbe0*/  IMAD.MOV.U32 R3, RZ, RZ, RZ ;  /* 0x000000ffff037224 */ /* 0x000fc600078e00ff */
[----:B------:R-:W-:-:S04]  /*dbf0*/  ISETP.NE.AND P0, PT, R0, 0x2, PT ;  /* 0x000000020000780c */ /* 0x000fc80003f05270 */
[----:B------:R-:W-:Y:S02]  /*dc00*/  SEL R2, RZ, 0x1, P0 ;  /* 0x00000001ff027807 */ /* 0x000fe40000000000 */
[----:B------:R-:W-:Y:S02]  /*dc10*/  SEL R0, R0, RZ, P0 ;  /* 0x000000ff00007207 */ /* 0x000fe40000000000 */
[----:B------:R-:W-:-:S07]  /*dc20*/  LOP3.LUT R9, R9, R2, RZ, 0x3c, !PT ;  /* 0x0000000209097212 */ /* 0x000fce00078e3cff */
.L_x_2154:
[----:B------:R-:W0:Y:S01]  /*dc30*/  S2R R5, SR_CgaCtaId ;  /* 0x0000000000057919 */ /* 0x000e220000008800 */
[----:B------:R-:W-:Y:S02]  /*dc40*/  MOV R2, 0x400 ;  /* 0x0000040000027802 */ /* 0x000fe40000000f00 */
[----:B------:R-:W-:Y:S02]  /*dc50*/  SHF.L.U32 R3, R3, 0x1f, RZ ;  /* 0x0000001f03037819 */ /* 0x000fe400000006ff */
[----:B0-----:R-:W-:-:S04]  /*dc60*/  LEA R2, R5, R2, 0x18 ;  /* 0x0000000205027211 */ /* 0x001fc800078ec0ff */
[----:B------:R-:W0:Y:S02]  /*dc70*/  SYNCS.PHASECHK.TRANS64.TRYWAIT P0, [R2+URZ+0x28820], R3 ;  /* 0x02882003020075a7 */ /* 0x000e24000800017f */
[----:B0-----:R-:W-:Y:S05]  /*dc80*/  @!P0 BRA `(.L_x_2225) ;  /* 0x0000001000fc8947 */ /* 0x001fea0003800000 */
.L_x_2266:
[----:B------:R-:W-:-:S03]  /*dc90*/  UMOV UR4, 0xffffffff ;  /* 0xffffffff00047882 */ /* 0x000fc60000000000 */
[----:B------:R-:W-:Y:S05]  /*dca0*/  BRA.DIV UR4, `(.L_x_2226) ;  /* 0x0000001604087947 */ /* 0x000fea000b800000 */
[----:B0-----:R-:W0:Y:S02]  /*dcb0*/  S2R R3, SR_TID.X ;  /* 0x0000000000037919 */ /* 0x001e240000002100 */
[----:B0-----:R-:W-:-:S04]  /*dcc0*/  SHF.R.U32.HI R3, RZ, 0x5, R3 ;  /* 0x00000005ff037819 */ /* 0x001fc80000011603 */
[----:B------:R-:W-:-:S05]  /*dcd0*/  LOP3.LUT R3, R3, 0x3, RZ, 0xc0, !PT ;  /* 0x0000000303037812 */ /* 0x000fca00078ec0ff */
[----:B------:R0:W1:Y:S02]  /*dce0*/  SHFL.IDX PT, R14, R3, RZ, 0x1f ;  /* 0x00001fff030e7589 */ /* 0x00006400000e0000 */
.L_x_2269:
[----:B-1----:R-:W-:-:S13]  /*dcf0*/  ISETP.NE.AND P0, PT, R14, RZ, PT ;  /* 0x000000ff0e00720c */ /* 0x002fda0003f05270 */
[----:B------:R-:W-:Y:S05]  /*dd00*/  @P0 BRA `(.L_x_2116) ;  /* 0x0000000000880947 */ /* 0x000fea0003800000 */
[----:B------:R-:W-:-:S03]  /*dd10*/  UMOV UR4, 0xffffffff ;  /* 0xffffffff00047882 */ /* 0x000fc60000000000 */
[----:B------:R-:W-:Y:S05]  /*dd20*/  BRA.DIV UR4, `(.L_x_2227) ;  /* 0x00000016041c7947 */ /* 0x000fea000b800000 */
[----:B------:R-:W-:-:S13]  /*dd30*/  ELECT P6, URZ, PT ;  /* 0x00000000003f782f */ /* 0x000fda00038c0000 */
.L_x_2272:
[----:B------:R-:W-:Y:S05]  /*dd40*/  @!P6 BRA `(.L_x_2116) ;  /* 0x000000000078e947 */ /* 0x000fea0003800000 */
[----:B0-----:R-:W2:Y:S02]  /*dd50*/  LDL.LU R3, [R1+0x14] ;  /* 0x0000140001037983 */ /* 0x001ea40000300800 */
[----:B--2---:R-:W-:-:S04]  /*dd60*/  LOP3.LUT R3, R3, 0x2, RZ, 0xfc, !PT ;  /* 0x0000000203037812 */ /* 0x004fc800078efcff */
[----:B------:R-:W-:-:S13]  /*dd70*/  ISETP.NE.AND P2, PT, R3, 0x3, PT ;  /* 0x000000030300780c */ /* 0x000fda0003f45270 */
[----:B------:R-:W-:Y:S05]  /*dd80*/  @!P2 BRA `(.L_x_2228) ;  /* 0x000000000004a947 */ /* 0x000fea0003800000 */
[----:B------:R-:W-:Y:S01]  /*dd90*/  BPT.TRAP 0x1 ;  /* 0x000000040000795c */ /* 0x000fe20000300000 */
.L_x_2228:
        /* <DEDUP_REMOVED lines=12> */
.L_x_2273:
[----:B------:R-:W1:Y:S02]  /*de60*/  SYNCS.PHASECHK.TRANS64.TRYWAIT P0, [R3+URZ], R4 ;  /* 0x00000004030075a7 */ /* 0x000e64000800017f */
[----:B-1----:R-:W-:Y:S05]  /*de70*/  @!P0 BRA `(.L_x_2230) ;  /* 0x0000001000fc8947 */ /* 0x002fea0003800000 */
.L_x_2274:
[----:B------:R-:W-:Y:S05]  /*de80*/  @!P2 BRA `(.L_x_2231) ;  /* 0x000000000004a947 */ /* 0x000fea0003800000 */
[----:B------:R-:W-:Y:S01]  /*de90*/  BPT.TRAP 0x1 ;  /* 0x000000040000795c */ /* 0x000fe20000300000 */
.L_x_2231:
[----:B-1----:R-:W-:-:S04]  /*dea0*/  VIADD R3, R2, 0x28860 ;  /* 0x0002886002037836 */ /* 0x002fc80000000000 */
[----:B------:R-:W-:-:S04]  /*deb0*/  IMAD R0, R0, 0x8, R3 ;  /* 0x0000000800007824 */ /* 0x000fc800078e0203 */
[----:B------:R-:W1:Y:S02]  /*dec0*/  SYNCS.PHASECHK.TRANS64.TRYWAIT P0, [R0+URZ], R5 ;  /* 0x00000005000075a7 */ /* 0x000e64000800017f */
[----:B-1----:R-:W-:Y:S05]  /*ded0*/  @!P0 BRA `(.L_x_2232) ;  /* 0x0000001000f88947 */ /* 0x002fea0003800000 */
.L_x_2275:
[----:B------:R-:W-:-:S07]  /*dee0*/  IMAD R3, R8, 0x8, R3 ;  /* 0x0000000808037824 */ /* 0x000fce00078e0203 */
.L_x_2233:
[----:B--2---:R2:W3:Y:S02]  /*def0*/  SYNCS.PHASECHK.TRANS64.TRYWAIT P0, [R3+URZ], R4 ;  /* 0x00000004030075a7 */ /* 0x0044e4000800017f */
[----:B---3--:R-:W-:Y:S05]  /*df00*/  @!P0 NANOSLEEP.SYNCS 0x989680 ;  /* 0x009896800000895d */ /* 0x008fea0003900000 */
[----:B------:R-:W3:Y:S02]  /*df10*/  @!P0 SYNCS.PHASECHK.TRANS64 P0, [R3+URZ], R4 ;  /* 0x00000004030085a7 */ /* 0x000ee4000800007f */
[----:B---3--:R-:W-:Y:S05]  /*df20*/  @!P0 BRA `(.L_x_2233) ;  /* 0xfffffffc00f08947 */ /* 0x008fea000383ffff */
.L_x_2116:
[----:B------:R-:W-:Y:S05]  /*df30*/  BSYNC B6 ;  /* 0x0000000000067941 */ /* 0x000fea0003800000 */
.L_x_2113:
[----:B------:R-:W-:Y:S05]  /*df40*/  EXIT ;  /* 0x000000000000794d */ /* 0x000fea0003800000 */
.L_x_2120:
[----:B-1----:R-:W-:-:S04]  /*df50*/  IMAD.U32 R0, RZ, RZ, UR36 ;  /* 0x00000024ff007e24 */ /* 0x002fc8000f8e00ff */
[----:B------:R1:W2:Y:S03]  /*df60*/  SYNCS.PHASECHK.TRANS64.TRYWAIT P1, [R0+URZ+0x28800], R3 ;  /* 0x02880003000075a7 */ /* 0x0002a6000802017f */
[----:B--2---:R-:W-:Y:S05]  /*df70*/  @!P1 NANOSLEEP.SYNCS 0x989680 ;  /* 0x009896800000995d */ /* 0x004fea0003900000 */
[----:B------:R-:W2:Y:S02]  /*df80*/  @!P1 SYNCS.PHASECHK.TRANS64 P1, [R0+URZ+0x28800], R3 ;  /* 0x02880003000095a7 */ /* 0x000ea4000802007f */
[----:B--2---:R-:W-:Y:S05]  /*df90*/  @!P1 BRA `(.L_x_2120) ;  /* 0xfffffffc00ec9947 */ /* 0x004fea000383ffff */
[----:B------:R-:W-:Y:S05]  /*dfa0*/  BRA `(.L_x_2234) ;  /* 0xffffff3000fc7947 */ /* 0x000fea000383ffff */
.L_x_2124:
[----:B-1----:R-:W-:-:S04]  /*dfb0*/  IMAD.U32 R0, RZ, RZ, UR36 ;  /* 0x00000024ff007e24 */ /* 0x002fc8000f8e00ff */
[----:B------:R1:W3:Y:S03]  /*dfc0*/  SYNCS.PHASECHK.TRANS64.TRYWAIT P2, [R0+URZ+0x28830], R3 ;  /* 0x02883003000075a7 */ /* 0x0002e6000804017f */
[----:B---3--:R-:W-:Y:S05]  /*dfd0*/  @!P2 NANOSLEEP.SYNCS 0x989680 ;  /* 0x009896800000a95d */ /* 0x008fea0003900000 */
[----:B------:R-:W3:Y:S02]  /*dfe0*/  @!P2 SYNCS.PHASECHK.TRANS64 P2, [R0+URZ+0x28830], R3 ;  /* 0x028830030000a5a7 */ /* 0x000ee4000804007f */
[----:B---3--:R-:W-:Y:S05]  /*dff0*/  @!P2 BRA `(.L_x_2124) ;  /* 0xfffffffc00eca947 */ /* 0x008fea000383ffff */
[----:B------:R-:W-:Y:S05]  /*e000*/  BRA `(.L_x_2123) ;  /* 0xffffff3400187947 */ /* 0x000fea000383ffff */
.L_x_2129:
[----:B-1----:R-:W-:-:S04]  /*e010*/  IMAD.U32 R9, RZ, RZ, UR7 ;  /* 0x00000007ff097e24 */ /* 0x002fc8000f8e00ff */
[----:B------:R1:W2:Y:S03]  /*e020*/  SYNCS.PHASECHK.TRANS64.TRYWAIT P3, [R9+URZ+0x28830], R0 ;  /* 0x02883000090075a7 */ /* 0x0002a6000806017f */
[----:B--2---:R-:W-:Y:S05]  /*e030*/  @!P3 NANOSLEEP.SYNCS 0x989680 ;  /* 0x009896800000b95d */ /* 0x004fea0003900000 */
[----:B------:R-:W2:Y:S02]  /*e040*/  @!P3 SYNCS.PHASECHK.TRANS64 P3, [R9+URZ+0x28830], R0 ;  /* 0x028830000900b5a7 */ /* 0x000ea4000806007f */
[----:B--2---:R-:W-:Y:S05]  /*e050*/  @!P3 BRA `(.L_x_2129) ;  /* 0xfffffffc00ecb947 */ /* 0x004fea000383ffff */
[----:B------:R-:W-:Y:S05]  /*e060*/  BRA `(.L_x_2126) ;  /* 0xffffff5800947947 */ /* 0x000fea000383ffff */
.L_x_2133:
[----:B-1----:R-:W-:-:S04]  /*e070*/  IMAD.U32 R9, RZ, RZ, UR7 ;  /* 0x00000007ff097e24 */ /* 0x002fc8000f8e00ff */
[----:B------:R1:W2:Y:S03]  /*e080*/  SYNCS.PHASECHK.TRANS64.TRYWAIT P3, [R9+URZ+0x28850], R0 ;  /* 0x02885000090075a7 */ /* 0x0002a6000806017f */
[----:B--2---:R-:W-:Y:S05]  /*e090*/  @!P3 NANOSLEEP.SYNCS 0x989680 ;  /* 0x009896800000b95d */ /* 0x004fea0003900000 */
[----:B------:R-:W2:Y:S02]  /*e0a0*/  @!P3 SYNCS.PHASECHK.TRANS64 P3, [R9+URZ+0x28850], R0 ;  /* 0x028850000900b5a7 */ /* 0x000ea4000806007f */
[----:B--2---:R-:W-:Y:S05]  /*e0b0*/  @!P3 BRA `(.L_x_2133) ;  /* 0xfffffffc00ecb947 */ /* 0x004fea000383ffff */
[----:B------:R-:W-:Y:S05]  /*e0c0*/  BRA `(.L_x_2130) ;  /* 0xffffff5c00587947 */ /* 0x000fea000383ffff */
.L_x_2139:
[----:B-1----:R-:W-:-:S04]  /*e0d0*/  IMAD.U32 R9, RZ, RZ, UR7 ;  /* 0x00000007ff097e24 */ /* 0x002fc8000f8e00ff */
[----:B------:R1:W2:Y:S03]  /*e0e0*/  SYNCS.PHASECHK.TRANS64.TRYWAIT P2, [R9+URZ+0x28830], R0 ;  /* 0x02883000090075a7 */ /* 0x0002a6000804017f */
[----:B--2---:R-:W-:Y:S05]  /*e0f0*/  @!P2 NANOSLEEP.SYNCS 0x989680 ;  /* 0x009896800000a95d */ /* 0x004fea0003900000 */
[----:B------:R-:W2:Y:S02]  /*e100*/  @!P2 SYNCS.PHASECHK.TRANS64 P2, [R9+URZ+0x28830], R0 ;  /* 0x028830000900a5a7 */ /* 0x000ea4000804007f */
[----:B--2---:R-:W-:Y:S05]  /*e110*/  @!P2 BRA `(.L_x_2139) ;  /* 0xfffffffc00eca947 */ /* 0x004fea000383ffff */
[----:B------:R-:W-:Y:S05]  /*e120*/  BRA `(.L_x_2136) ;  /* 0xffffff8000b07947 */ /* 0x000fea000383ffff */
.L_x_2143:
[----:B-1----:R-:W-:-:S04]  /*e130*/  IMAD.U32 R9, RZ, RZ, UR7 ;  /* 0x00000007ff097e24 */ /* 0x002fc8000f8e00ff */
[----:B------:R1:W2:Y:S03]  /*e140*/  SYNCS.PHASECHK.TRANS64.TRYWAIT P2, [R9+URZ+0x28850], R0 ;  /* 0x02885000090075a7 */ /* 0x0002a6000804017f */
[----:B--2---:R-:W-:Y:S05]  /*e150*/  @!P2 NANOSLEEP.SYNCS 0x989680 ;  /* 0x009896800000a95d */ /* 0x004fea0003900000 */
[----:B------:R-:W2:Y:S02]  /*e160*/  @!P2 SYNCS.PHASECHK.TRANS64 P2, [R9+URZ+0x28850], R0 ;  /* 0x028850000900a5a7 */ /* 0x000ea4000804007f */
[----:B--2---:R-:W-:Y:S05]  /*e170*/  @!P2 BRA `(.L_x_2143) ;  /* 0xfffffffc00eca947 */ /* 0x004fea000383ffff */
[----:B------:R-:W-:Y:S05]  /*e180*/  BRA `(.L_x_2140) ;  /* 0xffffff8400707947 */ /* 0x000fea000383ffff */
.L_x_2148:
[----:B-1----:R-:W-:-:S04]  /*e190*/  IMAD.U32 R3, RZ, RZ, UR5 ;  /* 0x00000005ff037e24 */ /* 0x002fc8000f8e00ff */
[----:B------:R1:W2:Y:S03]  /*e1a0*/  SYNCS.PHASECHK.TRANS64.TRYWAIT P0, [R3+URZ+0x28850], R8 ;  /* 0x02885008030075a7 */ /* 0x0002a6000800017f */
[----:B--2---:R-:W-:Y:S05]  /*e1b0*/  @!P0 NANOSLEEP.SYNCS 0x989680 ;  /* 0x009896800000895d */ /* 0x004fea0003900000 */
[----:B------:R-:W2:Y:S02]  /*e1c0*/  @!P0 SYNCS.PHASECHK.TRANS64 P0, [R3+URZ+0x28850], R8 ;  /* 0x02885008030085a7 */ /* 0x000ea4000800007f */
[----:B--2---:R-:W-:Y:S05]  /*e1d0*/  @!P0 BRA `(.L_x_2148) ;  /* 0xfffffffc00ec8947 */ /* 0x004fea000383ffff */
[----:B------:R-:W-:Y:S05]  /*e1e0*/  BRA `(.L_x_2147) ;  /* 0xffffffa000407947 */ /* 0x000fea000383ffff */
.L_x_2159:
[----:B------:R-:W-:Y:S02]  /*e1f0*/  IMAD.MOV.U32 R13, RZ, RZ, R0 ;  /* 0x000000ffff0d7224 */ /* 0x000fe400078e0000 */
[----:B------:R-:W-:Y:S02]  /*e200*/  IMAD.MOV.U32 R12, RZ, RZ, RZ ;  /* 0x000000ffff0c7224 */ /* 0x000fe400078e00ff */
[----:B------:R-:W-:Y:S02]  /*e210*/  IMAD.MOV.U32 R11, RZ, RZ, 0x1f ;  /* 0x0000001fff0b7424 */ /* 0x000fe400078e00ff */
[----:B------:R-:W-:-:S07]  /*e220*/  IMAD.MOV.U32 R15, RZ, RZ, -0x1 ;  /* 0xffffffffff0f7424 */ /* 0x000fce00078e00ff */
[----:B------:R-:W-:Y:S05]  /*e230*/  WARPSYNC.COLLECTIVE R15, `(.L_x_2235) ;  /* 0x000000000f087348 */ /* 0x000fea0003c00000 */
[----:B------:R0:W1:Y:S02]  /*e240*/  SHFL.IDX P6, R14, R13, R12, R11 ;  /* 0x0000000c0d0e7389 */ /* 0x00006400000c000b */
[----:B01----:R-:W-:Y:S01]  /*e250*/  ENDCOLLECTIVE ;  /* 0x000000000000791b */ /* 0x003fe20003800000 */
.L_x_2235:
[----:B------:R-:W-:Y:S05]  /*e260*/  BRA `(.L_x_2236) ;  /* 0xffffffcc00447947 */ /* 0x000fea000383ffff */
.L_x_2161:
[----:B------:R-:W-:Y:S01]  /*e270*/  BSSY B0, `(.L_x_2237) ;  /* 0x0000006000007945 */ /* 0x000fe20003800000 */
[----:B------:R-:W-:-:S07]  /*e280*/  IMAD.MOV.U32 R15, RZ, RZ, -0x1 ;  /* 0xffffffffff0f7424 */ /* 0x000fce00078e00ff */
[----:B0-----:R-:W-:Y:S05]  /*e290*/  WARPSYNC.COLLECTIVE R15, `(.L_x_2238) ;  /* 0x000000000f0c7348 */ /* 0x001fea0003c00000 */
[----:B------:R-:W-:Y:S02]  /*e2a0*/  ELECT P6, UR62, PT ;  /* 0x00000000003e782f */ /* 0x000fe400038c0000 */
[----:B------:R-:W-:Y:S01]  /*e2b0*/  MOV R14, UR62 ;  /* 0x0000003e000e7c02 */ /* 0x000fe20008000f00 */
[----:B0-----:R-:W-:Y:S10]  /*e2c0*/  ENDCOLLECTIVE ;  /* 0x000000000000791b */ /* 0x001ff40003800000 */
.L_x_2238:
[----:B------:R-:W-:Y:S05]  /*e2d0*/  BSYNC B0 ;  /* 0x0000000000007941 */ /* 0x000fea0003800000 */
.L_x_2237:
[----:B------:R-:W-:Y:S05]  /*e2e0*/  BRA `(.L_x_2239) ;  /* 0xffffffcc00447947 */ /* 0x000fea000383ffff */
.L_x_2163:
[----:B0-----:R-:W-:-:S04]  /*e2f0*/  IMAD.U32 R3, RZ, RZ, UR38 ;  /* 0x00000026ff037e24 */ /* 0x001fc8000f8e00ff */
[----:B------:R0:W1:Y:S03]  /*e300*/  SYNCS.PHASECHK.TRANS64.TRYWAIT P0, [R3+URZ+0x28840], R0 ;  /* 0x02884000030075a7 */ /* 0x000066000800017f */
[----:B-1----:R-:W-:Y:S05]  /*e310*/  @!P0 NANOSLEEP.SYNCS 0x989680 ;  /* 0x009896800000895d */ /* 0x002fea0003900000 */
[----:B------:R-:W1:Y:S02]  /*e320*/  @!P0 SYNCS.PHASECHK.TRANS64 P0, [R3+URZ+0x28840], R0 ;  /* 0x02884000030085a7 */ /* 0x000e64000800007f */
[----:B-1----:R-:W-:Y:S05]  /*e330*/  @!P0 BRA `(.L_x_2163) ;  /* 0xfffffffc00ec8947 */ /* 0x002fea000383ffff */
[----:B------:R-:W-:Y:S05]  /*e340*/  BRA `(.L_x_2240) ;  /* 0xffffffcc009c7947 */ /* 0x000fea000383ffff */
.L_x_2166:
[----:B------:R-:W-:Y:S02]  /*e350*/  IMAD.MOV.U32 R13, RZ, RZ, R5 ;  /* 0x000000ffff0d7224 */ /* 0x000fe400078e0005 */
[----:B------:R-:W-:Y:S02]  /*e360*/  IMAD.MOV.U32 R12, RZ, RZ, RZ ;  /* 0x000000ffff0c7224 */ /* 0x000fe400078e00ff */
[----:B------:R-:W-:Y:S02]  /*e370*/  IMAD.MOV.U32 R11, RZ, RZ, 0x181f ;  /* 0x0000181fff0b7424 */ /* 0x000fe400078e00ff */
[----:B------:R-:W-:Y:S02]  /*e380*/  IMAD.MOV.U32 R15, RZ, RZ, -0x1 ;  /* 0xffffffffff0f7424 */ /* 0x000fe400078e00ff */
[----:B------:R-:W-:-:S07]  /*e390*/  IMAD R6, R9, 0x80, R6 ;  /* 0x0000008009067824 */ /* 0x000fce00078e0206 */
[----:B------:R-:W-:Y:S05]  /*e3a0*/  WARPSYNC.COLLECTIVE R15, `(.L_x_2241) ;  /* 0x000000000f087348 */ /* 0x000fea0003c00000 */
[----:B------:R0:W1:Y:S02]  /*e3b0*/  SHFL.IDX P6, R14, R13, R12, R11 ;  /* 0x0000000c0d0e7389 */ /* 0x00006400000c000b */
[----:B01----:R-:W-:Y:S01]  /*e3c0*/  ENDCOLLECTIVE ;  /* 0x000000000000791b */ /* 0x003fe20003800000 */
.L_x_2241:
[----:B------:R-:W-:Y:S02]  /*e3d0*/  VIADD R9, R6, 0x10 ;  /* 0x0000001006097836 */ /* 0x000fe40000000000 */
[----:B------:R-:W-:Y:S02]  /*e3e0*/  IMAD.MOV.U32 R13, RZ, RZ, R0 ;  /* 0x000000ffff0d7224 */ /* 0x000fe400078e0000 */
[----:B------:R-:W-:-:S07]  /*e3f0*/  IMAD.MOV.U32 R2, RZ, RZ, R14 ;  /* 0x000000ffff027224 */ /* 0x000fce00078e000e */
[----:B------:R-:W-:Y:S05]  /*e400*/  WARPSYNC.COLLECTIVE R15, `(.L_x_2242) ;  /* 0x000000000f087348 */ /* 0x000fea0003c00000 */
[----:B------:R0:W1:Y:S02]  /*e410*/  SHFL.IDX P6, R14, R13, R12, R11 ;  /* 0x0000000c0d0e7389 */ /* 0x00006400000c000b */
[----:B01----:R-:W-:Y:S01]  /*e420*/  ENDCOLLECTIVE ;  /* 0x000000000000791b */ /* 0x003fe20003800000 */
.L_x_2242:
[----:B------:R-:W-:Y:S02]  /*e430*/  ULDC UR4, c[0x0][0x288] ;  /* 0x0000a20000047ab9 */ /* 0x000fe40000000800 */
[----:B------:R-:W-:-:S05]  /*e440*/  IMAD R4, R8, UR4, RZ ;  /* 0x0000000408047c24 */ /* 0x000fca000f8e02ff */
[----:B------:R-:W-:Y:S01]  /*e450*/  ISETP.GE.AND P2, PT, R6, R4, PT ;  /* 0x000000040600720c */ /* 0x000fe20003f46270 */
[----:B------:R-:W-:Y:S02]  /*e460*/  IMAD.MOV.U32 R13, RZ, RZ, R5 ;  /* 0x000000ffff0d7224 */ /* 0x000fe400078e0005 */
[----:B------:R-:W-:-:S10]  /*e470*/  IMAD.MOV.U32 R12, RZ, RZ, 0x1 ;  /* 0x00000001ff0c7424 */ /* 0x000fd400078e00ff */
[----:B------:R-:W-:Y:S01]  /*e480*/  @!P2 LEA R8, R7, UR38, 0x1 ;  /* 0x000000260708ac11 */ /* 0x000fe2000f8e08ff */
[----:B------:R-:W-:-:S07]  /*e490*/  IMAD.MOV.U32 R3, RZ, RZ, R14 ;  /* 0x000000ffff037224 */ /* 0x000fce00078e000e */
[----:B------:R-:W-:Y:S05]  /*e4a0*/  WARPSYNC.COLLECTIVE R15, `(.L_x_2243) ;  /* 0x000000000f087348 */ /* 0x000fea0003c00000 */
[----:B------:R0:W1:Y:S02]  /*e4b0*/  SHFL.IDX P6, R14, R13, R12, R11 ;  /* 0x0000000c0d0e7389 */ /* 0x00006400000c000b */
[----:B01----:R-:W-:Y:S01]  /*e4c0*/  ENDCOLLECTIVE ;  /* 0x000000000000791b */ /* 0x003fe20003800000 */
.L_x_2243:
[----:B------:R-:W-:-:S04]  /*e4d0*/  LOP3.LUT R3, R3, R2, RZ, 0x3c, !PT ;  /* 0x0000000203037212 */ /* 0x000fc800078e3cff */
[----:B------:R-:W-:-:S04]  /*e4e0*/  LOP3.LUT R2, R3, R2, RZ, 0x3c, !PT ;  /* 0x0000000203027212 */ /* 0x000fc800078e3cff */
[----:B------:R-:W-:Y:S01]  /*e4f0*/  LOP3.LUT R3, R3, R2, RZ, 0x3c, !PT ;  /* 0x0000000203037212 */ /* 0x000fe200078e3cff */
[----:B------:R-:W-:Y:S02]  /*e500*/  IMAD.MOV.U32 R13, RZ, RZ, R0 ;  /* 0x000000ffff0d7224 */ /* 0x000fe400078e0000 */
[----:B------:R-:W-:-:S05]  /*e510*/  @!P2 IMAD.WIDE.U32 R2, R10, 0x2, R2 ;  /* 0x000000020a02a825 */ /* 0x000fca00078e0002 */
        /* <DEDUP_REMOVED lines=10> */
.L_x_2244:
[----:B------:R-:W-:Y:S01]  /*e5c0*/  @!P2 LEA R21, R7, UR38, 0x1 ;  /* 0x000000260715ac11 */ /* 0x000fe2000f8e08ff */
[----:B------:R-:W-:Y:S02]  /*e5d0*/  IMAD.MOV.U32 R9, RZ, RZ, R8 ;  /* 0x000000ffff097224 */ /* 0x000fe400078e0008 */
[----:B------:R-:W-:Y:S02]  /*e5e0*/  VIADD R3, R6, 0x20 ;  /* 0x0000002006037836 */ /* 0x000fe40000000000 */
[----:B------:R-:W-:Y:S02]  /*e5f0*/  IMAD.MOV.U32 R13, RZ, RZ, R5 ;  /* 0x000000ffff0d7224 */ /* 0x000fe400078e0005 */
[----:B------:R-:W-:Y:S02]  /*e600*/  IMAD.MOV.U32 R12, RZ, RZ, 0x2 ;  /* 0x00000002ff0c7424 */ /* 0x000fe400078e00ff */
[----:B------:R-:W-:-:S07]  /*e610*/  IMAD.MOV.U32 R8, RZ, RZ, R14 ;  /* 0x000000ffff087224 */ /* 0x000fce00078e000e */
[----:B------:R-:W-:Y:S05]  /*e620*/  WARPSYNC.COLLECTIVE R15, `(.L_x_2245) ;  /* 0x000000000f087348 */ /* 0x000fea0003c00000 */
[----:B------:R0:W1:Y:S02]  /*e630*/  SHFL.IDX P6, R14, R13, R12, R11 ;  /* 0x0000000c0d0e7389 */ /* 0x00006400000c000b */
[----:B01----:R-:W-:Y:S01]  /*e640*/  ENDCOLLECTIVE ;  /* 0x000000000000791b */ /* 0x003fe20003800000 */
.L_x_2245:
        /* <DEDUP_REMOVED lines=14> */
.L_x_2246:
[----:B------:R-:W-:Y:S02]  /*e730*/  IMAD.MOV.U32 R3, RZ, RZ, R2 ;  /* 0x000000ffff037224 */ /* 0x000fe400078e0002 */
[----:B------:R-:W-:Y:S02]  /*e740*/  IMAD.MOV.U32 R13, RZ, RZ, R5 ;  /* 0x000000ffff0d7224 */ /* 0x000fe400078e0005 */
[----:B------:R-:W-:Y:S02]  /*e750*/  IMAD.MOV.U32 R12, RZ, RZ, 0x3 ;  /* 0x00000003ff0c7424 */ /* 0x000fe400078e00ff */
[----:B------:R-:W-:-:S07]  /*e760*/  IMAD.MOV.U32 R2, RZ, RZ, R14 ;  /* 0x000000ffff027224 */ /* 0x000fce00078e000e */
[----:B------:R-:W-:Y:S05]  /*e770*/  WARPSYNC.COLLECTIVE R15, `(.L_x_2247) ;  /* 0x000000000f087348 */ /* 0x000fea0003c00000 */
[----:B------:R0:W1:Y:S02]  /*e780*/  SHFL.IDX P6, R14, R13, R12, R11 ;  /* 0x0000000c0d0e7389 */ /* 0x00006400000c000b */
[----:B01----:R-:W-:Y:S01]  /*e790*/  ENDCOLLECTIVE ;  /* 0x000000000000791b */ /* 0x003fe20003800000 */
.L_x_2247:
        /* <DEDUP_REMOVED lines=14> */
.L_x_2248:
[----:B------:R-:W-:Y:S02]  /*e880*/  IMAD.MOV.U32 R9, RZ, RZ, R8 ;  /* 0x000000ffff097224 */ /* 0x000fe400078e0008 */
[----:B------:R-:W-:Y:S02]  /*e890*/  IMAD.MOV.U32 R13, RZ, RZ, R5 ;  /* 0x000000ffff0d7224 */ /* 0x000fe400078e0005 */
[----:B------:R-:W-:Y:S02]  /*e8a0*/  IMAD.MOV.U32 R12, RZ, RZ, 0x4 ;  /* 0x00000004ff0c7424 */ /* 0x000fe400078e00ff */
[----:B------:R-:W-:-:S07]  /*e8b0*/  IMAD.MOV.U32 R8, RZ, RZ, R14 ;  /* 0x000000ffff087224 */ /* 0x000fce00078e000e */
[----:B------:R-:W-:Y:S05]  /*e8c0*/  WARPSYNC.COLLECTIVE R15, `(.L_x_2249) ;  /* 0x000000000f087348 */ /* 0x000fea0003c00000 */
[----:B------:R0:W1:Y:S02]  /*e8d0*/  SHFL.IDX P6, R14, R13, R12, R11 ;  /* 0x0000000c0d0e7389 */ /* 0x00006400000c000b */
[----:B01----:R-:W-:Y:S01]  /*e8e0*/  ENDCOLLECTIVE ;  /* 0x000000000000791b */ /* 0x003fe20003800000 */
.L_x_2249:
        /* <DEDUP_REMOVED lines=14> */
.L_x_2250:
[----:B------:R-:W-:Y:S02]  /*e9d0*/  IMAD.MOV.U32 R3, RZ, RZ, R2 ;  /* 0x000000ffff037224 */ /* 0x000fe400078e0002 */
[----:B------:R-:W-:Y:S02]  /*e9e0*/  IMAD.MOV.U32 R13, RZ, RZ, R5 ;  /* 0x000000ffff0d7224 */ /* 0x000fe400078e0005 */
[----:B------:R-:W-:Y:S02]  /*e9f0*/  IMAD.MOV.U32 R12, RZ, RZ, 0x5 ;  /* 0x00000005ff0c7424 */ /* 0x000fe400078e00ff */
[----:B------:R-:W-:-:S07]  /*ea00*/  IMAD.MOV.U32 R2, RZ, RZ, R14 ;  /* 0x000000ffff027224 */ /* 0x000fce00078e000e */
[----:B------:R-:W-:Y:S05]  /*ea10*/  WARPSYNC.COLLECTIVE R15, `(.L_x_2251) ;  /* 0x000000000f087348 */ /* 0x000fea0003c00000 */
[----:B------:R0:W1:Y:S02]  /*ea20*/  SHFL.IDX P6, R14, R13, R12, R11 ;  /* 0x0000000c0d0e7389 */ /* 0x00006400000c000b */
[----:B01----:R-:W-:Y:S01]  /*ea30*/  ENDCOLLECTIVE ;  /* 0x000000000000791b */ /* 0x003fe20003800000 */
.L_x_2251:
        /* <DEDUP_REMOVED lines=14> */
.L_x_2252:
[----:B------:R-:W-:Y:S02]  /*eb20*/  IMAD.MOV.U32 R9, RZ, RZ, R8 ;  /* 0x000000ffff097224 */ /* 0x000fe400078e0008 */
[----:B------:R-:W-:Y:S02]  /*eb30*/  IMAD.MOV.U32 R13, RZ, RZ, R5 ;  /* 0x000000ffff0d7224 */ /* 0x000fe400078e0005 */
[----:B------:R-:W-:Y:S02]  /*eb40*/  IMAD.MOV.U32 R12, RZ, RZ, 0x6 ;  /* 0x00000006ff0c7424 */ /* 0x000fe400078e00ff */
[----:B------:R-:W-:-:S07]  /*eb50*/  IMAD.MOV.U32 R8, RZ, RZ, R14 ;  /* 0x000000ffff087224 */ /* 0x000fce00078e000e */
[----:B------:R-:W-:Y:S05]  /*eb60*/  WARPSYNC.COLLECTIVE R15, `(.L_x_2253) ;  /* 0x000000000f087348 */ /* 0x000fea0003c00000 */
[----:B------:R0:W1:Y:S02]  /*eb70*/  SHFL.IDX P6, R14, R13, R12, R11 ;  /* 0x0000000c0d0e7389 */ /* 0x00006400000c000b */
[----:B01----:R-:W-:Y:S01]  /*eb80*/  ENDCOLLECTIVE ;  /* 0x000000000000791b */ /* 0x003fe20003800000 */
.L_x_2253:
        /* <DEDUP_REMOVED lines=13> */
.L_x_2254:
[----:B------:R-:W-:Y:S02]  /*ec60*/  IMAD.MOV.U32 R3, RZ, RZ, R2 ;  /* 0x000000ffff037224 */ /* 0x000fe400078e0002 */
[----:B------:R-:W-:Y:S02]  /*ec70*/  IMAD.MOV.U32 R13, RZ, RZ, R5 ;  /* 0x000000ffff0d7224 */ /* 0x000fe400078e0005 */
[----:B------:R-:W-:Y:S02]  /*ec80*/  IMAD.MOV.U32 R12, RZ, RZ, 0x7 ;  /* 0x00000007ff0c7424 */ /* 0x000fe400078e00ff */
[----:B------:R-:W-:-:S07]  /*ec90*/  IMAD.MOV.U32 R2, RZ, RZ, R14 ;  /* 0x000000ffff027224 */ /* 0x000fce00078e000e */
[----:B------:R-:W-:Y:S05]  /*eca0*/  WARPSYNC.COLLECTIVE R15, `(.L_x_2255) ;  /* 0x000000000f087348 */ /* 0x000fea0003c00000 */
[----:B------:R0:W1:Y:S02]  /*ecb0*/  SHFL.IDX P6, R14, R13, R12, R11 ;  /* 0x0000000c0d0e7389 */ /* 0x00006400000c000b */
[----:B01----:R-:W-:Y:S01]  /*ecc0*/  ENDCOLLECTIVE ;  /* 0x000000000000791b */ /* 0x003fe20003800000 */
.L_x_2255:
        /* <DEDUP_REMOVED lines=11> */
.L_x_2256:
[----:B------:R-:W-:Y:S05]  /*ed80*/  BRA `(.L_x_2257) ;  /* 0xffffffcc00ec7947 */ /* 0x000fea000383ffff */
.L_x_2169:
[----:B0-----:R-:W-:-:S04]  /*ed90*/  IMAD.U32 R3, RZ, RZ, UR38 ;  /* 0x00000026ff037e24 */ /* 0x001fc8000f8e00ff */
[----:B------:R0:W1:Y:S03]  /*eda0*/  SYNCS.PHASECHK.TRANS64.TRYWAIT P0, [R3+URZ+0x28820], R2 ;  /* 0x02882002030075a7 */ /* 0x000066000800017f */
[----:B-1----:R-:W-:Y:S05]  /*edb0*/  @!P0 NANOSLEEP.SYNCS 0x989680 ;  /* 0x009896800000895d */ /* 0x002fea0003900000 */
[----:B------:R-:W1:Y:S02]  /*edc0*/  @!P0 SYNCS.PHASECHK.TRANS64 P0, [R3+URZ+0x28820], R2 ;  /* 0x02882002030085a7 */ /* 0x000e64000800007f */
[----:B-1----:R-:W-:Y:S05]  /*edd0*/  @!P0 BRA `(.L_x_2169) ;  /* 0xfffffffc00ec8947 */ /* 0x002fea000383ffff */
[----:B------:R-:W-:Y:S05]  /*ede0*/  BRA `(.L_x_2258) ;  /* 0xffffffd000407947 */ /* 0x000fea000383ffff */
.L_x_2176:
[----:B-1----:R-:W-:-:S04]  /*edf0*/  IMAD.U32 R3, RZ, RZ, UR38 ;  /* 0x00000026ff037e24 */ /* 0x002fc8000f8e00ff */
[----:B------:R1:W2:Y:S03]  /*ee00*/  SYNCS.PHASECHK.TRANS64.TRYWAIT P0, [R3+URZ+0x28848], R2 ;  /* 0x02884802030075a7 */ /* 0x0002a6000800017f */
[----:B--2---:R-:W-:Y:S05]  /*ee10*/  @!P0 NANOSLEEP.SYNCS 0x989680 ;  /* 0x009896800000895d */ /* 0x004fea0003900000 */
[----:B------:R-:W2:Y:S02]  /*ee20*/  @!P0 SYNCS.PHASECHK.TRANS64 P0, [R3+URZ+0x28848], R2 ;  /* 0x02884802030085a7 */ /* 0x000ea4000800007f */
[----:B--2---:R-:W-:Y:S05]  /*ee30*/  @!P0 BRA `(.L_x_2176) ;  /* 0xfffffffc00ec8947 */ /* 0x004fea000383ffff */
[----:B------:R-:W-:Y:S05]  /*ee40*/  BRA `(.L_x_2259) ;  /* 0xffffffd400187947 */ /* 0x000fea000383ffff */
.L_x_2182:
[----:B0-----:R-:W-:-:S04]  /*ee50*/  IMAD.U32 R3, RZ, RZ, UR38 ;  /* 0x00000026ff037e24 */ /* 0x001fc8000f8e00ff */
[----:B------:R0:W1:Y:S03]  /*ee60*/  SYNCS.PHASECHK.TRANS64.TRYWAIT P0, [R3+URZ+0x28860], R2 ;  /* 0x02886002030075a7 */ /* 0x000066000800017f */
[----:B-1----:R-:W-:Y:S05]  /*ee70*/  @!P0 NANOSLEEP.SYNCS 0x989680 ;  /* 0x009896800000895d */ /* 0x002fea0003900000 */
[----:B------:R-:W1:Y:S02]  /*ee80*/  @!P0 SYNCS.PHASECHK.TRANS64 P0, [R3+URZ+0x28860], R2 ;  /* 0x02886002030085a7 */ /* 0x000e64000800007f */
[----:B-1----:R-:W-:Y:S05]  /*ee90*/  @!P0 BRA `(.L_x_2182) ;  /* 0xfffffffc00ec8947 */ /* 0x002fea000383ffff */
[----:B------:R-:W-:Y:S05]  /*eea0*/  BRA `(.L_x_2260) ;  /* 0xffffffd400b47947 */ /* 0x000fea000383ffff */
.L_x_2191:
[----:B-1----:R-:W-:-:S04]  /*eeb0*/  IMAD.U32 R3, RZ, RZ, UR38 ;  /* 0x00000026ff037e24 */ /* 0x002fc8000f8e00ff */
[----:B------:R1:W2:Y:S03]  /*eec0*/  SYNCS.PHASECHK.TRANS64.TRYWAIT P0, [R3+URZ+0x28840], R2 ;  /* 0x02884002030075a7 */ /* 0x0002a6000800017f */
[----:B--2---:R-:W-:Y:S05]  /*eed0*/  @!P0 NANOSLEEP.SYNCS 0x989680 ;  /* 0x009896800000895d */ /* 0x004fea0003900000 */
[----:B------:R-:W2:Y:S02]  /*eee0*/  @!P0 SYNCS.PHASECHK.TRANS64 P0, [R3+URZ+0x28840], R2 ;  /* 0x02884002030085a7 */ /* 0x000ea4000800007f */
[----:B--2---:R-:W-:Y:S05]  /*eef0*/  @!P0 BRA `(.L_x_2191) ;  /* 0xfffffffc00ec8947 */ /* 0x004fea000383ffff */
[----:B------:R-:W-:Y:S05]  /*ef00*/  BRA `(.L_x_2261) ;  /* 0xffffffd800d87947 */ /* 0x000fea000383ffff */
.L_x_2197:
[----:B0-----:R-:W-:-:S04]  /*ef10*/  IMAD.U32 R3, RZ, RZ, UR38 ;  /* 0x00000026ff037e24 */ /* 0x001fc8000f8e00ff */
[----:B------:R0:W1:Y:S03]  /*ef20*/  SYNCS.PHASECHK.TRANS64.TRYWAIT P0, [R3+URZ+0x28868], R2 ;  /* 0x02886802030075a7 */ /* 0x000066000800017f */
[----:B-1----:R-:W-:Y:S05]  /*ef30*/  @!P0 NANOSLEEP.SYNCS 0x989680 ;  /* 0x009896800000895d */ /* 0x002fea0003900000 */
[----:B------:R-:W1:Y:S02]  /*ef40*/  @!P0 SYNCS.PHASECHK.TRANS64 P0, [R3+URZ+0x28868], R2 ;  /* 0x02886802030085a7 */ /* 0x000e64000800007f */
[----:B-1----:R-:W-:Y:S05]  /*ef50*/  @!P0 BRA `(.L_x_2197) ;  /* 0xfffffffc00ec8947 */ /* 0x002fea000383ffff */
[----:B------:R-:W-:Y:S05]  /*ef60*/  BRA `(.L_x_2262) ;  /* 0xffffffdc00787947 */ /* 0x000fea000383ffff */
.L_x_2206:
[----:B-1----:R-:W-:-:S04]  /*ef70*/  IMAD.U32 R3, RZ, RZ, UR38 ;  /* 0x00000026ff037e24 */ /* 0x002fc8000f8e00ff */
[----:B------:R1:W2:Y:S03]  /*ef80*/  SYNCS.PHASECHK.TRANS64.TRYWAIT P0, [R3+URZ+0x28848], R2 ;  /* 0x02884802030075a7 */ /* 0x0002a6000800017f */
[----:B--2---:R-:W-:Y:S05]  /*ef90*/  @!P0 NANOSLEEP.SYNCS 0x989680 ;  /* 0x009896800000895d */ /* 0x004fea0003900000 */
[----:B------:R-:W2:Y:S02]  /*efa0*/  @!P0 SYNCS.PHASECHK.TRANS64 P0, [R3+URZ+0x28848], R2 ;  /* 0x02884802030085a7 */ /* 0x000ea4000800007f */
[----:B--2---:R-:W-:Y:S05]  /*efb0*/  @!P0 BRA `(.L_x_2206) ;  /* 0xfffffffc00ec8947 */ /* 0x004fea000383ffff */
[----:B------:R-:W-:Y:S05]  /*efc0*/  BRA `(.L_x_2263) ;  /* 0xffffffe000b47947 */ /* 0x000fea000383ffff */
.L_x_2212:
[----:B0-----:R-:W-:-:S04]  /*efd0*/  IMAD.U32 R3, RZ, RZ, UR38 ;  /* 0x00000026ff037e24 */ /* 0x001fc8000f8e00ff */
[----:B------:R0:W1:Y:S03]  /*efe0*/  SYNCS.PHASECHK.TRANS64.TRYWAIT P0, [R3+URZ+0x28860], R2 ;  /* 0x02886002030075a7 */ /* 0x000066000800017f */
[----:B-1----:R-:W-:Y:S05]  /*eff0*/  @!P0 NANOSLEEP.SYNCS 0x989680 ;  /* 0x009896800000895d */ /* 0x002fea0003900000 */
[----:B------:R-:W1:Y:S02]  /*f000*/  @!P0 SYNCS.PHASECHK.TRANS64 P0, [R3+URZ+0x28860], R2 ;  /* 0x02886002030085a7 */ /* 0x000e64000800007f */
[----:B-1----:R-:W-:Y:S05]  /*f010*/  @!P0 BRA `(.L_x_2212) ;  /* 0xfffffffc00ec8947 */ /* 0x002fea000383ffff */
[----:B------:R-:W-:Y:S05]  /*f020*/  BRA `(.L_x_2264) ;  /* 0xffffffe400507947 */ /* 0x000fea000383ffff */
.L_x_2220:
[----:B0-----:R0:W1:Y:S02]  /*f030*/  SYNCS.PHASECHK.TRANS64.TRYWAIT P0, [R3+URZ+0x28860], R0 ;  /* 0x02886000030075a7 */ /* 0x001064000800017f */
[----:B-1----:R-:W-:Y:S05]  /*f040*/  @!P0 NANOSLEEP.SYNCS 0x989680 ;  /* 0x009896800000895d */ /* 0x002fea0003900000 */
[----:B------:R-:W1:Y:S02]  /*f050*/  @!P0 SYNCS.PHASECHK.TRANS64 P0, [R3+URZ+0x28860], R0 ;  /* 0x02886000030085a7 */ /* 0x000e64000800007f */
[----:B-1----:R-:W-:Y:S05]  /*f060*/  @!P0 BRA `(.L_x_2220) ;  /* 0xfffffffc00f08947 */ /* 0x002fea000383ffff */
[----:B------:R-:W-:Y:S05]  /*f070*/  BRA `(.L_x_2265) ;  /* 0xffffffe800207947 */ /* 0x000fea000383ffff */
.L_x_2225:
[----:B0-----:R0:W1:Y:S02]  /*f080*/  SYNCS.PHASECHK.TRANS64.TRYWAIT P0, [R2+URZ+0x28820], R3 ;  /* 0x02882003020075a7 */ /* 0x001064000800017f */
[----:B-1----:R-:W-:Y:S05]  /*f090*/  @!P0 NANOSLEEP.SYNCS 0x989680 ;  /* 0x009896800000895d */ /* 0x002fea0003900000 */
[----:B------:R-:W1:Y:S02]  /*f0a0*/  @!P0 SYNCS.PHASECHK.TRANS64 P0, [R2+URZ+0x28820], R3 ;  /* 0x02882003020085a7 */ /* 0x000e64000800007f */
[----:B-1----:R-:W-:Y:S05]  /*f0b0*/  @!P0 BRA `(.L_x_2225) ;  /* 0xfffffffc00f08947 */ /* 0x002fea000383ffff */
[----:B------:R-:W-:Y:S05]  /*f0c0*/  BRA `(.L_x_2266) ;  /* 0xffffffe800f07947 */ /* 0x000fea000383ffff */
.L_x_2226:
        /* <DEDUP_REMOVED lines=11> */
.L_x_2268:
[----:B------:R-:W-:Y:S05]  /*f180*/  BSYNC B0 ;  /* 0x0000000000007941 */ /* 0x000fea0003800000 */
.L_x_2267:
[----:B------:R-:W-:Y:S05]  /*f190*/  BRA `(.L_x_2269) ;  /* 0xffffffe800d47947 */ /* 0x000fea000383ffff */
.L_x_2227:
[----:B------:R-:W-:Y:S01]  /*f1a0*/  BSSY B0, `(.L_x_2270) ;  /* 0x0000006000007945 */ /* 0x000fe20003800000 */
[----:B------:R-:W-:-:S07]  /*f1b0*/  IMAD.MOV.U32 R15, RZ, RZ, -0x1 ;  /* 0xffffffffff0f7424 */ /* 0x000fce00078e00ff */
[----:B0-----:R-:W-:Y:S05]  /*f1c0*/  WARPSYNC.COLLECTIVE R15, `(.L_x_2271) ;  /* 0x000000000f0c7348 */ /* 0x001fea0003c00000 */
[----:B------:R-:W-:Y:S02]  /*f1d0*/  ELECT P6, UR62, PT ;  /* 0x00000000003e782f */ /* 0x000fe400038c0000 */
[----:B------:R-:W-:Y:S01]  /*f1e0*/  MOV R14, UR62 ;  /* 0x0000003e000e7c02 */ /* 0x000fe20008000f00 */
[----:B0-----:R-:W-:Y:S10]  /*f1f0*/  ENDCOLLECTIVE ;  /* 0x000000000000791b */ /* 0x001ff40003800000 */
.L_x_2271:
[----:B------:R-:W-:Y:S05]  /*f200*/  BSYNC B0 ;  /* 0x0000000000007941 */ /* 0x000fea0003800000 */
.L_x_2270:
[----:B------:R-:W-:Y:S05]  /*f210*/  BRA `(.L_x_2272) ;  /* 0xffffffe800c87947 */ /* 0x000fea000383ffff */
.L_x_2229:
[----:B0-----:R0:W1:Y:S02]  /*f220*/  SYNCS.PHASECHK.TRANS64.TRYWAIT P0, [R6+URZ], R5 ;  /* 0x00000005060075a7 */ /* 0x001064000800017f */
[----:B-1----:R-:W-:Y:S05]  /*f230*/  @!P0 NANOSLEEP.SYNCS 0x989680 ;  /* 0x009896800000895d */ /* 0x002fea0003900000 */
[----:B------:R-:W1:Y:S02]  /*f240*/  @!P0 SYNCS.PHASECHK.TRANS64 P0, [R6+URZ], R5 ;  /* 0x00000005060085a7 */ /* 0x000e64000800007f */
[----:B-1----:R-:W-:Y:S05]  /*f250*/  @!P0 BRA `(.L_x_2229) ;  /* 0xfffffffc00f08947 */ /* 0x002fea000383ffff */
[----:B------:R-:W-:Y:S05]  /*f260*/  BRA `(.L_x_2273) ;  /* 0xffffffe800fc7947 */ /* 0x000fea000383ffff */
.L_x_2230:
[----:B-1----:R1:W2:Y:S02]  /*f270*/  SYNCS.PHASECHK.TRANS64.TRYWAIT P0, [R3+URZ], R4 ;  /* 0x00000004030075a7 */ /* 0x0022a4000800017f */
[----:B--2---:R-:W-:Y:S05]  /*f280*/  @!P0 NANOSLEEP.SYNCS 0x989680 ;  /* 0x009896800000895d */ /* 0x004fea0003900000 */
[----:B------:R-:W2:Y:S02]  /*f290*/  @!P0 SYNCS.PHASECHK.TRANS64 P0, [R3+URZ], R4 ;  /* 0x00000004030085a7 */ /* 0x000ea4000800007f */
[----:B--2---:R-:W-:Y:S05]  /*f2a0*/  @!P0 BRA `(.L_x_2230) ;  /* 0xfffffffc00f08947 */ /* 0x004fea000383ffff */
[----:B------:R-:W-:Y:S05]  /*f2b0*/  BRA `(.L_x_2274) ;  /* 0xffffffe800f07947 */ /* 0x000fea000383ffff */
.L_x_2232:
[----:B-1----:R1:W2:Y:S02]  /*f2c0*/  SYNCS.PHASECHK.TRANS64.TRYWAIT P0, [R0+URZ], R5 ;  /* 0x00000005000075a7 */ /* 0x0022a4000800017f */
[----:B--2---:R-:W-:Y:S05]  /*f2d0*/  @!P0 NANOSLEEP.SYNCS 0x989680 ;  /* 0x009896800000895d */ /* 0x004fea0003900000 */
[----:B------:R-:W2:Y:S02]  /*f2e0*/  @!P0 SYNCS.PHASECHK.TRANS64 P0, [R0+URZ], R5 ;  /* 0x00000005000085a7 */ /* 0x000ea4000800007f */
[----:B--2---:R-:W-:Y:S05]  /*f2f0*/  @!P0 BRA `(.L_x_2232) ;  /* 0xfffffffc00f08947 */ /* 0x004fea000383ffff */
[----:B------:R-:W-:Y:S05]  /*f300*/  BRA `(.L_x_2275) ;  /* 0xffffffe800f47947 */ /* 0x000fea000383ffff */
.L_x_2276:
        /* <DEDUP_REMOVED lines=15> */
.L_x_3097:


//--------------------- .text._ZN7cutlass13device_kernelIN5flash11enable_sm90INS1_16FlashAttnFwdSm90INS1_25CollectiveMainloopFwdSm90ILi2EN4cute5tupleIJNS5_1CILi1EEES8_S8_EEENS6_IJNS7_ILi128EEESA_SA_EEELi128ENS_6half_tEfNS_4arch4Sm90ELb1ELb0ELb0ELb1ELb0ELb0ELb0ELb1ELb1ELb1ELb1ELb0EEENS1_21CollectiveEpilogueFwdISB_S9_SC_SE_Li256ELb1ELb1ELb1ELb0EEENS1_36VarlenDynamicPersistentTileSchedulerILi128ELi128ELi256ELi128ELb1ELb1ELb1ELb1ELb1ELb1EEEEEEEEEvNT_6ParamsE --------------------------
	.section	.text._ZN7cutlass13device_kernelIN5flash11enable_sm90INS1_16FlashAttnFwdSm90INS1_25CollectiveMainloopFwdSm90ILi2EN4cute5tupleIJNS5_1CILi1EEES8_S8_EEENS6_IJNS7_ILi128EEESA_SA_EEELi128ENS_6half_tEfNS_4arch4Sm90ELb1ELb0ELb0ELb1ELb0ELb0ELb0ELb1ELb1ELb1ELb1ELb0EEENS1_21CollectiveEpilogueFwdISB_S9_SC_SE_Li256ELb1ELb1ELb1ELb0EEENS1_36VarlenDynamicPersistentTileSchedulerILi128ELi128ELi256ELi128ELb1ELb1ELb1ELb1ELb1ELb1EEEEEEEEEvNT_6ParamsE,"ax",@progbits
	.align	128
.text._ZN7cutlass13device_kernelIN5flash11enable_sm90INS1_16FlashAttnFwdSm90INS1_25CollectiveMainloopFwdSm90ILi2EN4cute5tupleIJNS5_1CILi1EEES8_S8_EEENS6_IJNS7_ILi128EEESA_SA_EEELi128ENS_6half_tEfNS_4arch4Sm90ELb1ELb0ELb0ELb1ELb0ELb0ELb0ELb1ELb1ELb1ELb1ELb0EEENS1_21CollectiveEpilogueFwdISB_S9_SC_SE_Li256ELb1ELb1ELb1ELb0EEENS1_36VarlenDynamicPersistentTileSchedulerILi128ELi128ELi256ELi128ELb1ELb1ELb1ELb1ELb1ELb1EEEEEEEEEvNT_6ParamsE:
        .type           _ZN7cutlass13device_kernelIN5flash11enable_sm90INS1_16FlashAttnFwdSm90INS1_25CollectiveMainloopFwdSm90ILi2EN4cute5tupleIJNS5_1CILi1EEES8_S8_EEENS6_IJNS7_ILi128EEESA_SA_EEELi128ENS_6half_tEfNS_4arch4Sm90ELb1ELb0ELb0ELb1ELb0ELb0ELb0ELb1ELb1ELb1ELb1ELb0EEENS1_21CollectiveEpilogueFwdISB_S9_SC_SE_Li256ELb1ELb1ELb1ELb0EEENS1_36VarlenDynamicPersistentTileSchedulerILi128ELi128ELi256ELi128ELb1ELb1ELb1ELb1ELb1ELb1EEEEEEEEEvNT_6ParamsE,@function
        .size           _ZN7cutlass13device_kernelIN5flash11enable_sm90INS1_16FlashAttnFwdSm90INS1_25CollectiveMainloopFwdSm90ILi2EN4cute5tupleIJNS5_1CILi1EEES8_S8_EEENS6_IJNS7_ILi128EEESA_SA_EEELi128ENS_6half_tEfNS_4arch4Sm90ELb1ELb0ELb0ELb1ELb0ELb0ELb0ELb1ELb1ELb1ELb1ELb0EEENS1_21CollectiveEpilogueFwdISB_S9_SC_SE_Li256ELb1ELb1ELb1ELb0EEENS1_36VarlenDynamicPersistentTileSchedulerILi128ELi128ELi256ELi128ELb1ELb1ELb1ELb1ELb1ELb1EEEEEEEEEvNT_6ParamsE,(.L_x_3098 - _ZN7cutlass13device_kernelIN5flash11enable_sm90INS1_16FlashAttnFwdSm90INS1_25CollectiveMainloopFwdSm90ILi2EN4cute5tupleIJNS5_1CILi1EEES8_S8_EEENS6_IJNS7_ILi128EEESA_SA_EEELi128ENS_6half_tEfNS_4arch4Sm90ELb1ELb0ELb0ELb1ELb0ELb0ELb0ELb1ELb1ELb1ELb1ELb0EEENS1_21CollectiveEpilogueFwdISB_S9_SC_SE_Li256ELb1ELb1ELb1ELb0EEENS1_36VarlenDynamicPersistentTileSchedulerILi128ELi128ELi256ELi128ELb1ELb1ELb1ELb1ELb1ELb1EEEEEEEEEvNT_6ParamsE)
        .other          _ZN7cutlass13device_kernelIN5flash11enable_sm90INS1_16FlashAttnFwdSm90INS1_25CollectiveMainloopFwdSm90ILi2EN4cute5tupleIJNS5_1CILi1EEES8_S8_EEENS6_IJNS7_ILi128EEESA_SA_EEELi128ENS_6half_tEfNS_4arch4Sm90ELb1ELb0ELb0ELb1ELb0ELb0ELb0ELb1ELb1ELb1ELb1ELb0EEENS1_21CollectiveEpilogueFwdISB_S9_SC_SE_Li256ELb1ELb1ELb1ELb0EEENS1_36VarlenDynamicPersistentTileSchedulerILi128ELi128ELi256ELi128ELb1ELb1ELb1ELb1ELb1ELb1EEEEEEEEEvNT_6ParamsE,@"STO_CUDA_ENTRY STV_DEFAULT"
_ZN7cutlass13device_kernelIN5flash11enable_sm90INS1_16FlashAttnFwdSm90INS1_25CollectiveMainloopFwdSm90ILi2EN4cute5tupleIJNS5_1CILi1EEES8_S8_EEENS6_IJNS7_ILi128EEESA_SA_EEELi128ENS_6half_tEfNS_4arch4Sm90ELb1ELb0ELb0ELb1ELb0ELb0ELb0ELb1ELb1ELb1ELb1ELb0EEENS1_21CollectiveEpilogueFwdISB_S9_SC_SE_Li256ELb1ELb1ELb1ELb0EEENS1_36VarlenDynamicPersistentTileSchedulerILi128ELi128ELi256ELi128ELb1ELb1ELb1ELb1ELb1ELb1EEEEEEEEEvNT_6ParamsE:
        /* <DEDUP_REMOVED lines=18> */
.L_x_2278:
[----:B------:R-:W-:Y:S05]  /*0120*/  BSYNC B0 ;  /* 0x0000000000007941 */ /* 0x000fea0003800000 */
.L_x_2277:
        /* <DEDUP_REMOVED lines=41> */
.L_x_2279:
        /* <DEDUP_REMOVED lines=22> */
.L_x_2280:
        /* <DEDUP_REMOVED lines=18> */
.L_x_2281:
        /* <DEDUP_REMOVED lines=22> */
.L_x_2282:
        /* <DEDUP_REMOVED lines=22> */
.L_x_2283:
[----:B------:R-:W-:Y:S01]  /*0900*/  PLOP3.LUT P0, PT, PT, PT, UP0, 0x80, 0x0 ;  /* 0x000000000000781c */ /* 0x000fe20003f0f008 */
[----:B------:R-:W-:Y:S01]  /*0910*/  UMOV UR36, 0x1 ;  /* 0x0000000100247882 */ /* 0x000fe20000000000 */
[----:B------:R-:W-:Y:S01]  /*0920*/  NOP ;  /* 0x0000000000007918 */ /* 0x000fe20000000000 */
[----:B------:R-:W-:Y:S01]  /*0930*/  USEL UR36, UR36, 0x2, !UP0 ;  /* 0x0000000224247887 */ /* 0x000fe2000c000000 */
[----:B------:R-:W-:Y:S01]  /*0940*/  ULDC.64 UR50, c[0x0][0x208] ;  /* 0x0000820000327ab9 */ /* 0x000fe20000000a00 */
[----:B012-4-:R-:W-:Y:S08]  /*0950*/  BAR.SYNC.DEFER_BLOCKING 0x0 ;  /* 0x0000000000007b1d */ /* 0x017ff00000010000 */
[----:B------:R-:W-:Y:S05]  /*0960*/  @!P0 BRA `(.L_x_2284) ;  /* 0x000000b800a88947 */ /* 0x000fea0003800000 */
.L_x_2285:
[----:B------:R-:W-:-:S08]  /*0970*/  NOP ;  /* 0x0000000000007918 */ /* 0x000fd00000000000 */
[----:B------:R-:W0:Y:S02]  /*0980*/  USETMAXREG.TRY_ALLOC.CTAPOOL UP0, 0xf0 ;  /* 0x000000f0000079c8 */ /* 0x000e240008000600 */
[----:B0-----:R-:W-:-:S13]  /*0990*/  PLOP3.LUT P0, PT, PT, PT, UP0, 0x80, 0x0 ;  /* 0x000000000000781c */ /* 0x001fda0003f0f008 */
[----:B------:R-:W-:Y:S05]  /*09a0*/  @!P0 BRA `(.L_x_2285) ;  /* 0xfffffffc00f08947 */ /* 0x000fea000383ffff */
[----:B------:R-:W0:Y:S01]  /*09b0*/  S2R R2, SR_TID.X ;  /* 0x0000000000027919 */ /* 0x000e220000002100 */
        /* <DEDUP_REMOVED lines=20> */
[----:B------:R-:W-:Y:S02]  /*0b00*/  UMOV UR46, URZ ;  /* 0x0000003f002e7c82 */ /* 0x000fe40008000000 */
[CC--:B------:R-:W-:Y:S02]  /*0b10*/  LEA.HI R4, R0.reuse, R219.reuse, RZ, 0x5 ;  /* 0x000000db00047211 */ /* 0x0c0fe400078f28ff */
[----:B------:R-:W-:-:S02]  /*0b20*/  LEA.HI R2, R0, R219, RZ, 0x4 ;  /* 0x000000db00027211 */ /* 0x000fc400078f20ff */
[----:B------:R-:W-:Y:S01]  /*0b30*/  LEA.HI R3, R0, R219, RZ, 0x7 ;  /* 0x000000db00037211 */ /* 0x000fe200078f38ff */
[----:B------:R-:W-:Y:S01]  /*0b40*/  IMAD.SHL.U32 R6, R4, 0x20, RZ ;  /* 0x0000002004067824 */ /* 0x000fe200078e00ff */
[----:B------:R-:W-:Y:S02]  /*0b50*/  LOP3.LUT R4, R2, 0x3fffff0, RZ, 0xc0, !PT ;  /* 0x03fffff002047812 */ /* 0x000fe400078ec0ff */
[----:B------:R-:W-:Y:S02]  /*0b60*/  SHF.R.S32.HI R5, RZ, 0x4, R2 ;  /* 0x00000004ff057819 */ /* 0x000fe40000011402 */
[----:B------:R-:W-:Y:S01]  /*0b70*/  LOP3.LUT R7, R6, 0xfffffc00, RZ, 0xc0, !PT ;  /* 0xfffffc0006077812 */ /* 0x000fe200078ec0ff */
[----:B------:R-:W-:Y:S01]  /*0b80*/  IMAD.IADD R4, R219, 0x1, -R4 ;  /* 0x00000001db047824 */ /* 0x000fe200078e0a04 */
[----:B------:R-:W-:Y:S02]  /*0b90*/  LOP3.LUT R198, R3, 0xffffff80, RZ, 0xc0, !PT ;  /* 0xffffff8003c67812 */ /* 0x000fe400078ec0ff */
[----:B------:R-:W-:Y:S01]  /*0ba0*/  LEA.HI R2, R2, R5, RZ, 0x1 ;  /* 0x0000000502027211 */ /* 0x000fe200078f08ff */
[----:B------:R-:W-:Y:S01]  /*0bb0*/  IMAD R7, R4, 0x40, R7 ;  /* 0x0000004004077824 */ /* 0x000fe200078e0207 */
[----:B------:R-:W-:Y:S01]  /*0bc0*/  LEA.HI R4, R0, R219, RZ, 0x2 ;  /* 0x000000db00047211 */ /* 0x000fe200078f10ff */
[----:B------:R-:W-:Y:S01]  /*0bd0*/  IMAD.IADD R198, R219, 0x1, -R198 ;  /* 0x00000001dbc67824 */ /* 0x000fe200078e0ac6 */
[----:B------:R-:W-:-:S02]  /*0be0*/  LOP3.LUT R2, R2, 0x1ffffffe, RZ, 0xc0, !PT ;  /* 0x1ffffffe02027812 */ /* 0x000fc400078ec0ff */
[----:B------:R-:W-:Y:S02]  /*0bf0*/  LOP3.LUT R4, R4, 0xfffffffc, RZ, 0xc0, !PT ;  /* 0xfffffffc04047812 */ /* 0x000fe400078ec0ff */
[----:B------:R-:W-:Y:S01]  /*0c00*/  SHF.R.S32.HI R9, RZ, 0x1f, R198 ;  /* 0x0000001fff097819 */ /* 0x000fe200000114c6 */
[----:B------:R-:W-:Y:S01]  /*0c10*/  IMAD.IADD R2, R5, 0x1, -R2 ;  /* 0x0000000105027824 */ /* 0x000fe200078e0a02 */
[----:B------:R-:W-:Y:S01]  /*0c20*/  LEA.HI R0, R0, R219, RZ, 0x3 ;  /* 0x000000db00007211 */ /* 0x000fe200078f18ff */
[----:B------:R-:W-:Y:S01]  /*0c30*/  IMAD.IADD R4, R219, 0x1, -R4 ;  /* 0x00000001db047824 */ /* 0x000fe200078e0a04 */
[----:B------:R-:W-:Y:S01]  /*0c40*/  LEA.HI R8, R9, R198, RZ, 0x2 ;  /* 0x000000c609087211 */ /* 0x000fe200078f10ff */
[----:B------:R-:W-:Y:S01]  /*0c50*/  IMAD R216, R2, 0x8, R7 ;  /* 0x0000000802d87824 */ /* 0x000fe200078e0207 */
[----:B------:R-:W-:Y:S02]  /*0c60*/  SHF.R.S32.HI R214, RZ, 0x7, R3 ;  /* 0x00000007ffd67819 */ /* 0x000fe40000011403 */
[----:B------:R-:W-:-:S02]  /*0c70*/  LEA.HI R2, R4, R4, RZ, 0x1 ;  /* 0x0000000404027211 */ /* 0x000fc400078f08ff */
[--C-:B------:R-:W-:Y:S02]  /*0c80*/  SHF.R.S32.HI R6, RZ, 0x2, R8.reuse ;  /* 0x00000002ff067819 */ /* 0x100fe40000011408 */
[----:B------:R-:W-:Y:S02]  /*0c90*/  SHF.R.S32.HI R11, RZ, 0x1f, R8 ;  /* 0x0000001fff0b7819 */ /* 0x000fe40000011408 */
[----:B------:R-:W-:Y:S02]  /*0ca0*/  LOP3.LUT R5, R2, 0x1ffffffe, RZ, 0xc0, !PT ;  /* 0x1ffffffe02057812 */ /* 0x000fe400078ec0ff */
[----:B------:R-:W-:Y:S02]  /*0cb0*/  LEA.HI R11, R11, R6, RZ, 0x3 ;  /* 0x000000060b0b7211 */ /* 0x000fe400078f18ff */
[----:B------:R-:W-:Y:S01]  /*0cc0*/  LOP3.LUT R2, R0, 0xfffffff8, RZ, 0xc0, !PT ;  /* 0xfffffff800027812 */ /* 0x000fe200078ec0ff */
[----:B------:R-:W-:Y:S01]  /*0cd0*/  IMAD.IADD R4, R4, 0x1, -R5 ;  /* 0x0000000104047824 */ /* 0x000fe200078e0a05 */
[----:B------:R-:W-:-:S02]  /*0ce0*/  LOP3.LUT R5, R8, 0x7ffffffc, RZ, 0xc0, !PT ;  /* 0x7ffffffc08057812 */ /* 0x000fc400078ec0ff */
        /* <DEDUP_REMOVED lines=13> */
[----:B------:R-:W-:-:S02]  /*0dc0*/  IMAD.IADD R3, R214, 0x1, -R3 ;  /* 0x00000001d6037824 */ /* 0x000fc400078e0a03 */
[----:B------:R-:W-:Y:S02]  /*0dd0*/  VIADD R18, R2, 0x40 ;  /* 0x0000004002127836 */ /* 0x000fe40000000000 */
        /* <DEDUP_REMOVED lines=33> */
.L_x_2343:
[----:B012-4-:R-:W0:Y:S01]  /*0ff0*/  LDC.64 R4, c[0x0][0xc88] ;  /* 0x00032200ff047b82 */ /* 0x017e220000000a00 */
[----:B------:R-:W-:Y:S01]  /*1000*/  ULDC.64 UR8, c[0x0][0xa28] ;  /* 0x00028a0000087ab9 */ /* 0x000fe20000000a00 */
[----:B------:R-:W-:Y:S01]  /*1010*/  ULDC.64 UR10, c[0x0][0xa18] ;  /* 0x00028600000a7ab9 */ /* 0x000fe20000000a00 */
[----:B------:R-:W-:Y:S01]  /*1020*/  ULOP3.LUT UR4, UR6, 0xff000000, URZ, 0xc0, !UPT ;  /* 0xff00000006047892 */ /* 0x000fe2000f8ec03f */
[----:B------:R-:W-:Y:S01]  /*1030*/  ULDC UR7, c[0x0][0x424] ;  /* 0x0001090000077ab9 */ /* 0x000fe20000000800 */
        /* <DEDUP_REMOVED lines=10> */
[----:B------:R-:W-:-:S04]  /*10e0*/  @UP0 ULEA UR8, UP2, UR42, UR8, 0x2 ;  /* 0x000000082a080291 */ /* 0x000fc8000f84103f */
[----:B------:R-:W-:Y:S02]  /*10f0*/  @UP0 ULEA.HI.X UR9, UR42, UR9, UR37, 0x2, UP2 ;  /* 0x000000092a090291 */ /* 0x000fe400090f1425 */
[----:B------:R-:W-:Y:S01]  /*1100*/  @UP1 ULEA UR10, UP0, UR42, UR10, 0x2 ;  /* 0x0000000a2a0a1291 */ /* 0x000fe2000f80103f */
[----:B------:R-:W-:-:S03]  /*1110*/  IMAD.U32 R4, RZ, RZ, UR8 ;  /* 0x00000008ff047e24 */ /* 0x000fc6000f8e00ff */
[----:B------:R-:W-:Y:S01]  /*1120*/  @UP1 ULEA.HI.X UR11, UR42, UR11, UR37, 0x2, UP0 ;  /* 0x0000000b2a0b1291 */ /* 0x000fe200080f1425 */
[----:B------:R-:W-:Y:S01]  /*1130*/  IMAD.U32 R5, RZ, RZ, UR9 ;  /* 0x00000009ff057e24 */ /* 0x000fe2000f8e00ff */
[----:B------:R-:W-:Y:S01]  /*1140*/  ULDC.64 UR8, c[0x0][0x418] ;  /* 0x0001060000087ab9 */ /* 0x000fe20000000a00 */
[----:B------:R-:W-:-:S03]  /*1150*/  IMAD.U32 R6, RZ, RZ, UR10 ;  /* 0x0000000aff067e24 */ /* 0x000fc6000f8e00ff */
[----:B---3--:R-:W-:Y:S01]  /*1160*/  IMAD.U32 R7, RZ, RZ, UR11 ;  /* 0x0000000bff077e24 */ /* 0x008fe2000f8e00ff */
[----:B------:R-:W2:Y:S01]  /*1170*/  @P0 LDG.E R4, desc[UR50][R4.64] ;  /* 0x0000003204040981 */ /* 0x000ea2000c1e1900 */
[----:B------:R-:W-:Y:S01]  /*1180*/  UISETP.NE.U32.AND UP0, UPT, UR8, URZ, UPT ;  /* 0x0000003f0800728c */ /* 0x000fe2000bf05070 */
[----:B------:R-:W-:Y:S02]  /*1190*/  ULDC.64 UR10, c[0x0][0xa20] ;  /* 0x00028800000a7ab9 */ /* 0x000fe40000000a00 */
[----:B------:R-:W3:Y:S01]  /*11a0*/  @P2 LDG.E R6, desc[UR50][R6.64] ;  /* 0x0000003206062981 */ /* 0x000ee2000c1e1900 */
[----:B------:R-:W-:Y:S01]  /*11b0*/  UISETP.NE.AND.EX UP0, UPT, UR9, URZ, UPT, UP0 ;  /* 0x0000003f0900728c */ /* 0x000fe2000bf05300 */
[----:B------:R-:W-:Y:S01]  /*11c0*/  ISETP.NE.U32.AND P1, PT, RZ, UR10, PT ;  /* 0x0000000aff007c0c */ /* 0x000fe2000bf25070 */
[----:B------:R-:W-:Y:S02]  /*11d0*/  ULOP3.LUT UR45, UR6, 0xff0000, URZ, 0xc0, !UPT ;  /* 0x00ff0000062d7892 */ /* 0x000fe4000f8ec03f */
[----:B------:R-:W-:Y:S01]  /*11e0*/  USHF.R.U32.HI UR4, URZ, 0x8, UR4 ;  /* 0x000000083f047899 */ /* 0x000fe20008011604 */
[----:B------:R-:W-:Y:S01]  /*11f0*/  ISETP.NE.AND.EX P1, PT, RZ, UR11, PT, P1 ;  /* 0x0000000bff007c0c */ /* 0x000fe2000bf25310 */
        /* <DEDUP_REMOVED lines=9> */
[----:B-----5:R-:W-:-:S14]  /*1290*/  @P2 BRA `(.L_x_2286) ;  /* 0x0000000000342947 */ /* 0x020fdc0003800000 */
        /* <DEDUP_REMOVED lines=13> */
.L_x_2286:
[----:B------:R-:W-:Y:S05]  /*1370*/  @!P1 BRA `(.L_x_2287) ;  /* 0x00000000001c9947 */ /* 0x000fea0003800000 */
[----:B------:R-:W-:-:S04]  /*1380*/  ULEA UR4, UP0, UR42, UR10, 0x2 ;  /* 0x0000000a2a047291 */ /* 0x000fc8000f80103f */
[----:B------:R-:W-:Y:S02]  /*1390*/  ULEA.HI.X UR6, UR42, UR11, UR37, 0x2, UP0 ;  /* 0x0000000b2a067291 */ /* 0x000fe400080f1425 */
[----:B------:R-:W-:-:S04]  /*13a0*/  IMAD.U32 R4, RZ, RZ, UR4 ;  /* 0x00000004ff047e24 */ /* 0x000fc8000f8e00ff */
[----:B------:R-:W-:-:S05]  /*13b0*/  IMAD.U32 R5, RZ, RZ, UR6 ;  /* 0x00000006ff057e24 */ /* 0x000fca000f8e00ff */
[----:B------:R-:W2:Y:S02]  /*13c0*/  LDG.E R4, desc[UR50][R4.64] ;  /* 0x0000003204047981 */ /* 0x000ea4000c1e1900 */
[----:B--2---:R-:W-:Y:S01]  /*13d0*/  R2UR UR4, R4 ;  /* 0x00000000040472ca */ /* 0x004fe200000e0000 */
[----:B------:R-:W-:-:S14]  /*13e0*/  BRA `(.L_x_2288) ;  /* 0x0000000000347947 */ /* 0x000fdc0003800000 */
.L_x_2287:
        /* <DEDUP_REMOVED lines=13> */
.L_x_2288:
[----:B------:R-:W-:Y:S01]  /*14c0*/  ULDC UR6, c[0x0][0x448] ;  /* 0x0001120000067ab9 */ /* 0x000fe20000000800 */
[----:B------:R-:W-:Y:S02]  /*14d0*/  USHF.L.U32 UR38, UR5, 0x7, URZ ;  /* 0x0000000705267899 */ /* 0x000fe4000800063f */
[----:B------:R-:W-:Y:S02]  /*14e0*/  UISETP.NE.AND UP0, UPT, UR6, 0x1, UPT ;  /* 0x000000010600788c */ /* 0x000fe4000bf05270 */
[----:B------:R-:W-:Y:S02]  /*14f0*/  UIADD3 UR6, UR38, 0x7f, URZ ;  /* 0x0000007f26067890 */ /* 0x000fe4000fffe03f */
[----:B------:R-:W-:Y:S02]  /*1500*/  UIADD3 UR53, -UR53, UR4, URZ ;  /* 0x0000000435357290 */ /* 0x000fe4000fffe13f */
[----:B------:R-:W-:Y:S02]  /*1510*/  ULOP3.LUT UR39, UR45, 0xff, URZ, 0xc0, !UPT ;  /* 0x000000ff2d277892 */ /* 0x000fe4000f8ec03f */
[----:B------:R-:W-:-:S02]  /*1520*/  UIADD3 UR7, UR53, 0x80, -UR54 ;  /* 0x0000008035077890 */ /* 0x000fc4000fffe836 */
[----:B------:R-:W-:Y:S01]  /*1530*/  USHF.R.U32.HI UR45, URZ, 0x10, UR45 ;  /* 0x000000103f2d7899 */ /* 0x000fe2000801162d */
[----:B------:R-:W-:Y:S01]  /*1540*/  @UP0 ULDC UR4, c[0x0][0x44c] ;  /* 0x0001130000040ab9 */ /* 0x000fe20000000800 */
[----:B------:R-:W-:Y:S01]  /*1550*/  @UP0 ULDC UR8, c[0x0][0x450] ;  /* 0x0001140000080ab9 */ /* 0x000fe20000000800 */
[----:B------:R-:W-:Y:S02]  /*1560*/  UIMAD.WIDE.U32 UR4, UR6, UR4, URZ ;  /* 0x00000004060472a5 */ /* 0x000fe4000f8e003f */
[----:B------:R-:W-:Y:S02]  /*1570*/  UIADD3 UR4, UR53, 0x7f, URZ ;  /* 0x0000007f35047890 */ /* 0x000fe4000fffe03f */
[----:B------:R-:W-:Y:S02]  /*1580*/  @UP0 USHF.R.U32.HI UR6, URZ, UR8, UR5 ;  /* 0x000000083f060299 */ /* 0x000fe40008011605 */
[----:B------:R-:W-:Y:S02]  /*1590*/  USHF.R.S32.HI UR5, URZ, 0x1f, UR4 ;  /* 0x0000001f3f057899 */ /* 0x000fe40008011404 */
[----:B------:R-:W-:-:S02]  /*15a0*/  UIADD3 UR6, UR7, UR6, URZ ;  /* 0x0000000607067290 */ /* 0x000fc4000fffe03f */
[----:B------:R-:W-:Y:S02]  /*15b0*/  ULEA.HI UR5, UR5, UR4, URZ, 0x7 ;  /* 0x0000000405057291 */ /* 0x000fe4000f8f383f */
[----:B------:R-:W-:Y:S02]  /*15c0*/  USHF.R.S32.HI UR7, URZ, 0x1f, UR6 ;  /* 0x0000001f3f077899 */ /* 0x000fe40008011406 */
[----:B------:R-:W-:Y:S02]  /*15d0*/  USHF.R.S32.HI UR5, URZ, 0x7, UR5 ;  /* 0x000000073f057899 */ /* 0x000fe40008011405 */
[----:B------:R-:W-:Y:S01]  /*15e0*/  ULEA.HI UR7, UR7, UR6, URZ, 0x7 ;  /* 0x0000000607077291 */ /* 0x000fe2000f8f383f */
[----:B------:R-:W-:-:S03]  /*15f0*/  UMOV UR4, URZ ;  /* 0x0000003f00047c82 */ /* 0x000fc60008000000 */
[----:B------:R-:W-:-:S04]  /*1600*/  USHF.R.S32.HI UR7, URZ, 0x7, UR7 ;  /* 0x000000073f077899 */ /* 0x000fc80008011407 */
[----:B------:R-:W-:-:S04]  /*1610*/  UISETP.LT.AND UP0, UPT, UR5, UR7, UPT ;  /* 0x000000070500728c */ /* 0x000fc8000bf01270 */
[----:B------:R-:W-:-:S04]  /*1620*/  USEL UR9, UR5, UR7, UP0 ;  /* 0x0000000705097287 */ /* 0x000fc80008000000 */
[----:B------:R-:W-:-:S06]  /*1630*/  UISETP.GE.AND UP0, UPT, UR9, 0x1, UPT ;  /* 0x000000010900788c */ /* 0x000fcc000bf06270 */
[----:B------:R-:W-:-:S13]  /*1640*/  PLOP3.LUT P0, PT, PT, PT, UP0, 0x80, 0x0 ;  /* 0x000000000000781c */ /* 0x000fda0003f0f008 */
[----:B------:R-:W-:Y:S05]  /*1650*/  @!P0 BRA `(.L_x_2289) ;  /* 0x0000000000908947 */ /* 0x000fea0003800000 */
[----:B------:R-:W-:Y:S01]  /*1660*/  UISETP.NE.AND UP0, UPT, UR45, URZ, UPT ;  /* 0x0000003f2d00728c */ /* 0x000fe2000bf05270 */
[----:B------:R-:W-:-:S03]  /*1670*/  ULDC UR4, c[0x0][0x9f0] ;  /* 0x00027c0000047ab9 */ /* 0x000fc60000000800 */
        /* <DEDUP_REMOVED lines=34> */
.L_x_2289:
[----:B------:R-:W-:Y:S01]  /*18a0*/  UIMAD UR40, UR39, UR4, URZ ;  /* 0x00000004272872a4 */ /* 0x000fe2000f8e023f */
[----:B------:R-:W-:Y:S01]  /*18b0*/  IMAD.U32 R0, RZ, RZ, UR9 ;  /* 0x00000009ff007e24 */ /* 0x000fe2000f8e00ff */
[----:B------:R-:W-:Y:S01]  /*18c0*/  PLOP3.LUT P0, PT, PT, PT, PT, 0x80, 0x0 ;  /* 0x000000000000781c */ /* 0x000fe20003f0f070 */
[----:B------:R-:W-:Y:S01]  /*18d0*/  IMAD.U32 R3, RZ, RZ, UR4 ;  /* 0x00000004ff037e24 */ /* 0x000fe2000f8e00ff */
[----:B------:R-:W-:Y:S02]  /*18e0*/  CS2R R150, SRZ ;  /* 0x0000000000967805 */ /* 0x000fe4000001ff00 */
[----:B------:R-:W-:Y:S02]  /*18f0*/  CS2R R148, SRZ ;  /* 0x0000000000947805 */ /* 0x000fe4000001ff00 */
[----:B------:R-:W-:Y:S02]  /*1900*/  CS2R R146, SRZ ;  /* 0x0000000000927805 */ /* 0x000fe4000001ff00 */
[----:B------:R-:W-:-:S02]  /*1910*/  CS2R R144, SRZ ;  /* 0x0000000000907805 */ /* 0x000fc4000001ff00 */
[----:B------:R-:W-:Y:S01]  /*1920*/  VIADDMNMX R3, R3, UR40, R0, PT ;  /* 0x0000002803037c46 */ /* 0x000fe2000b800100 */
[----:B------:R-:W-:Y:S01]  /*1930*/  IMAD.MOV.U32 R0, RZ, RZ, RZ ;  /* 0x000000ffff007224 */ /* 0x000fe200078e00ff */
[----:B------:R-:W-:Y:S02]  /*1940*/  CS2R R142, SRZ ;  /* 0x00000000008e7805 */ /* 0x000fe4000001ff00 */
[----:B------:R-:W-:Y:S02]  /*1950*/  CS2R R140, SRZ ;  /* 0x00000000008c7805 */ /* 0x000fe4000001ff00 */
[----:B------:R-:W-:Y:S01]  /*1960*/  R2UR UR58, R3 ;  /* 0x00000000033a72ca */ /* 0x000fe200000e0000 */
[----:B------:R-:W-:Y:S01]  /*1970*/  IMAD.MOV.U32 R3, RZ, RZ, RZ ;  /* 0x000000ffff037224 */ /* 0x000fe200078e00ff */
        /* <DEDUP_REMOVED lines=11> */
[----:B------:R-:W-:Y:S01]  /*1a30*/  UISETP.GT.AND UP0, UPT, UR58, UR40, UPT ;  /* 0x000000283a00728c */ /* 0x000fe2000bf04270 */
[----:B------:R-:W-:Y:S02]  /*1a40*/  CS2R R116, SRZ ;  /* 0x0000000000747805 */ /* 0x000fe4000001ff00 */
[----:B------:R-:W-:Y:S02]  /*1a50*/  CS2R R114, SRZ ;  /* 0x0000000000727805 */ /* 0x000fe4000001ff00 */
[----:B------:R-:W-:-:S02]  /*1a60*/  CS2R R112, SRZ ;  /* 0x0000000000707805 */ /* 0x000fc4000001ff00 */
[----:B------:R-:W-:Y:S02]  /*1a70*/  CS2R R110, SRZ ;  /* 0x00000000006e7805 */ /* 0x000fe4000001ff00 */
[----:B------:R-:W-:Y:S02]  /*1a80*/  CS2R R108, SRZ ;  /* 0x00000000006c7805 */ /* 0x000fe4000001ff00 */
[----:B------:R-:W-:Y:S02]  /*1a90*/  PLOP3.LUT P1, PT, PT, PT, UP0, 0x80, 0x0 ;  /* 0x000000000000781c */ /* 0x000fe40003f2f008 */
        /* <DEDUP_REMOVED lines=42> */
.L_x_2291:
        /* <DEDUP_REMOVED lines=9> */
.L_x_2467:
[----:B------:R-:W-:Y:S05]  /*1dd0*/  @!P0 BRA `(.L_x_2293) ;  /* 0x0000000000048947 */ /* 0x000fea0003800000 */
[----:B------:R-:W-:Y:S01]  /*1de0*/  BPT.TRAP 0x1 ;  /* 0x000000040000795c */ /* 0x000fe20000300000 */
.L_x_2293:
[----:B0-----:R-:W-:Y:S02]  /*1df0*/  IMAD.U32 R0, RZ, RZ, UR46 ;  /* 0x0000002eff007e24 */ /* 0x001fe4000f8e00ff */
[----:B------:R-:W-:-:S03]  /*1e00*/  IMAD.U32 R3, RZ, RZ, UR47 ;  /* 0x0000002fff037e24 */ /* 0x000fc6000f8e00ff */
[----:B------:R-:W-:Y:S02]  /*1e10*/  LEA R0, R0, UR41, 0x3 ;  /* 0x0000002900007c11 */ /* 0x000fe4000f8e18ff */
[----:B------:R-:W-:-:S04]  /*1e20*/  SHF.L.U32 R3, R3, 0x1f, RZ ;  /* 0x0000001f03037819 */ /* 0x000fc800000006ff */
[----:B------:R0:W1:Y:S01]  /*1e30*/  SYNCS.PHASECHK.TRANS64.TRYWAIT P2, [R0+URZ+0x28830], R3 ;  /* 0x02883003000075a7 */ /* 0x000062000804017f */
[----:B------:R-:W-:Y:S05]  /*1e40*/  @!P0 BRA `(.L_x_2294) ;  /* 0x0000000000048947 */ /* 0x000fea0003800000 */
[----:B------:R-:W-:Y:S01]  /*1e50*/  BPT.TRAP 0x1 ;  /* 0x000000040000795c */ /* 0x000fe20000300000 */
.L_x_2294:
[----:B------:R-:W2:Y:S02]  /*1e60*/  S2R R4, SR_TID.X ;  /* 0x0000000000047919 */ /* 0x000ea40000002100 */
[----:B--2---:R-:W-:Y:S01]  /*1e70*/  LOP3.LUT P1, RZ, R4, 0x7f, RZ, 0xc0, !PT ;  /* 0x0000007f04ff7812 */ /* 0x004fe2000782c0ff */
[----:B-1----:R-:W-:-:S12]  /*1e80*/  @P2 BRA `(.L_x_2295) ;  /* 0x0000000000082947 */ /* 0x002fd80003800000 */
[----:B------:R-:W1:Y:S02]  /*1e90*/  SYNCS.PHASECHK.TRANS64.TRYWAIT P2, [R0+URZ+0x28830], R3 ;  /* 0x02883003000075a7 */ /* 0x000e64000804017f */
[----:B-1----:R-:W-:Y:S05]  /*1ea0*/  @!P2 BRA `(.L_x_2296) ;  /* 0x0000011000b4a947 */ /* 0x002fea0003800000 */
.L_x_2295:
[----:B------:R-:W-:Y:S05]  /*1eb0*/  WARPSYNC.ALL ;  /* 0x0000000000007948 */ /* 0x000fea0003800000 */
[----:B------:R-:W-:Y:S01]  /*1ec0*/  UIADD3 UR4, UR41, 0x18400, URZ ;  /* 0x0001840029047890 */ /* 0x000fe2000fffe03f */
[----:B------:R-:W-:Y:S01]  /*1ed0*/  WARPGROUP.ARRIVE ;  /* 0x00000000000079c5 */ /* 0x000fe20000000000 */
[----:B------:R-:W-:Y:S01]  /*1ee0*/  ULOP3.LUT UR32, UR55, 0x10000, URZ, 0xfc, !UPT ;  /* 0x0001000037207892 */ /* 0x000fe2000f8efc3f */
[----:B01----:R-:W-:Y:S01]  /*1ef0*/  VIADD R3, R17, UR38 ;  /* 0x0000002611037c36 */ /* 0x003fe20008000000 */
[----:B------:R-:W-:Y:S01]  /*1f00*/  USHF.R.U32.HI UR4, URZ, 0x4, UR4 ;  /* 0x000000043f047899 */ /* 0x000fe20008011604 */
[----:B------:R-:W-:Y:S01]  /*1f10*/  IMAD.U32 R9, RZ, RZ, UR54 ;  /* 0x00000036ff097e24 */ /* 0x000fe2000f8e00ff */
[----:B------:R-:W-:Y:S01]  /*1f20*/  UMOV UR33, 0x40000040 ;  /* 0x4000004000217882 */ /* 0x000fe20000000000 */
[----:B------:R-:W-:Y:S01]  /*1f30*/  UMOV UR35, 0x40000040 ;  /* 0x4000004000237882 */ /* 0x000fe20000000000 */
[----:B------:R-:W-:Y:S01]  /*1f40*/  ULOP3.LUT UR4, UR4, 0x3fff, URZ, 0xc0, !UPT ;  /* 0x00003fff04047892 */ /* 0x000fe2000f8ec03f */
[----:B------:R-:W-:Y:S01]  /*1f50*/  @!P1 VIADD R0, R0, 0x28840 ;  /* 0x0002884000009836 */ /* 0x000fe20000000000 */
[----:B------:R-:W-:Y:S01]  /*1f60*/  UMOV UR5, 0x40000040 ;  /* 0x4000004000057882 */ /* 0x000fe20000000000 */
[----:B------:R-:W-:Y:S01]  /*1f70*/  UMOV UR7, 0x40000040 ;  /* 0x4000004000077882 */ /* 0x000fe20000000000 */
[----:B------:R-:W-:Y:S01]  /*1f80*/  ULOP3.LUT UR52, UR4, 0x10000, URZ, 0xfc, !UPT ;  /* 0x0001000004347892 */ /* 0x000fe2000f8efc3f */
[----:B------:R-:W-:Y:S01]  /*1f90*/  CS2R R150, SRZ ;  /* 0x0000000000967805 */ /* 0x000fe2000001ff00 */
[----:B------:R-:W-:Y:S01]  /*1fa0*/  UIADD3 UR4, UR32, 0x2, URZ ;  /* 0x0000000220047890 */ /* 0x000fe2000fffe03f */
[----:B------:R-:W-:Y:S01]  /*1fb0*/  @!P1 PRMT R0, RZ, 0x654, R0 ;  /* 0x00000654ff009816 */ /* 0x000fe20000000000 */
[----:B------:R-:W-:Y:S01]  /*1fc0*/  ULEA UR34, UR46, UR52, 0xb ;  /* 0x000000342e227291 */ /* 0x000fe2000f8e583f */
[----:B------:R-:W-:Y:S01]  /*1fd0*/  CS2R R148, SRZ ;  /* 0x0000000000947805 */ /* 0x000fe2000001ff00 */
[----:B------:R-:W-:Y:S01]  /*1fe0*/  UIADD3 UR8, UR32, 0x4, URZ ;  /* 0x0000000420087890 */ /* 0x000fe2000fffe03f */
[----:B------:R-:W-:Y:S01]  /*1ff0*/  CS2R R146, SRZ ;  /* 0x0000000000927805 */ /* 0x000fe2000001ff00 */
[----:B------:R-:W-:Y:S01]  /*2000*/  UIADD3 UR6, UR34, 0x2, URZ ;  /* 0x0000000222067890 */ /* 0x000fe2000fffe03f */
[----:B------:R-:W-:Y:S01]  /*2010*/  CS2R R144, SRZ ;  /* 0x0000000000907805 */ /* 0x000fe2000001ff00 */
[----:B------:R-:W-:Y:S01]  /*2020*/  UIADD3 UR10, UR34, 0x4, URZ ;  /* 0x00000004220a7890 */ /* 0x000fe2000fffe03f */
[----:B------:R-:W-:Y:S01]  /*2030*/  CS2R R142, SRZ ;  /* 0x00000000008e7805 */ /* 0x000fe2000001ff00 */
[----:B------:R-:W-:Y:S01]  /*2040*/  UMOV UR9, 0x40000040 ;  /* 0x4000004000097882 */ /* 0x000fe20000000000 */
[----:B------:R-:W-:Y:S01]  /*2050*/  HGMMA.64x128x16.F32 R24, gdesc[UR32], RZ, !UPT, gsb0 ;  /* 0x01e00000201879f0 */ /* 0x000fe2000c0008ff */
[----:B------:R-:W-:Y:S01]  /*2060*/  UMOV UR11, 0x40000040 ;  /* 0x40000040000b7882 */ /* 0x000fe20000000000 */
[----:B------:R-:W-:Y:S01]  /*2070*/  UIADD3 UR12, UR32, 0x6, URZ ;  /* 0x00000006200c7890 */ /* 0x000fe2000fffe03f */
[----:B------:R-:W-:Y:S01]  /*2080*/  CS2R R140, SRZ ;  /* 0x00000000008c7805 */ /* 0x000fe2000001ff00 */
[----:B------:R-:W-:Y:S01]  /*2090*/  UIADD3 UR14, UR34, 0x6, URZ ;  /* 0x00000006220e7890 */ /* 0x000fe2000fffe03f */
[----:B------:R-:W-:Y:S01]  /*20a0*/  CS2R R138, SRZ ;  /* 0x00000000008a7805 */ /* 0x000fe2000001ff00 */
[----:B------:R-:W-:Y:S01]  /*20b0*/  UMOV UR13, 0x40000040 ;  /* 0x40000040000d7882 */ /* 0x000fe20000000000 */
        /* <DEDUP_REMOVED lines=38> */
[----:B------:R-:W-:-:S02]  /*2320*/  WARPGROUP.DEPBAR.LE gsb0, 0x0 ;  /* 0x00008000000079c5 */ /* 0x000fc40000010000 */
[----:B------:R-:W-:-:S06]  /*2330*/  WARPGROUP.ARRIVE ;  /* 0x00000000000079c5 */ /* 0x000fcc0000000000 */
[----:B------:R-:W-:Y:S01]  /*2340*/  HGMMA.64x128x16.F32 R24, gdesc[UR4], R24, gsb0 ;  /* 0x01e00000041879f0 */ /* 0x000fe20008000818 */
[----:B------:R-:W-:Y:S02]  /*2350*/  ULDC UR6, c[0x0][0x448] ;  /* 0x0001120000067ab9 */ /* 0x000fe40000000800 */
[----:B------:R-:W-:-:S06]  /*2360*/  UISETP.NE.AND UP0, UPT, UR6, 0x1, UPT ;  /* 0x000000010600788c */ /* 0x000fcc000bf05270 */
[----:B------:R-:W-:-:S05]  /*2370*/  PLOP3.LUT P2, PT, PT, PT, UP0, 0x80, 0x0 ;  /* 0x000000000000781c */ /* 0x000fca0003f4f008 */
[----:B------:R-:W-:-:S08]  /*2380*/  @UP0 ULDC UR6, c[0x0][0x44c] ;  /* 0x0001130000060ab9 */ /* 0x000fd00000000800 */
[----:B------:R-:W-:Y:S01]  /*2390*/  @P2 IMAD.HI.U32 R4, R3, UR6, RZ ;  /* 0x0000000603042c27 */ /* 0x000fe2000f8e00ff */
[----:B------:R-:W-:-:S04]  /*23a0*/  @UP0 ULDC UR6, c[0x0][0x450] ;  /* 0x0001140000060ab9 */ /* 0x000fc80000000800 */
[----:B------:R-:W-:Y:S01]  /*23b0*/  @P2 SHF.R.U32.HI R3, RZ, UR6, R4 ;  /* 0x00000006ff032c19 */ /* 0x000fe20008011604 */
[----:B------:R-:W-:Y:S02]  /*23c0*/  UMOV UR6, 0xffffff80 ;  /* 0xffffff8000067882 */ /* 0x000fe40000000000 */
[----:B------:R-:W-:Y:S02]  /*23d0*/  UIMAD UR6, UR58, UR6, 0x80 ;  /* 0x000000803a0674a4 */ /* 0x000fe4000f8e0206 */
[----:B------:R-:W0:Y:S01]  /*23e0*/  SHFL.IDX PT, R7, R3, 0x1, 0x1c1f ;  /* 0x003c1f0003077f89 */ /* 0x000e2200000e0000 */
[----:B------:R-:W-:-:S03]  /*23f0*/  UIADD3 UR58, UR58, -0x2, URZ ;  /* 0xfffffffe3a3a7890 */ /* 0x000fc6000fffe03f */
[----:B------:R-:W-:Y:S01]  /*2400*/  IMAD.U32 R5, RZ, RZ, UR6 ;  /* 0x00000006ff057e24 */ /* 0x000fe2000f8e00ff */
[----:B------:R-:W1:Y:S01]  /*2410*/  SHFL.IDX PT, R3, R3, RZ, 0x1c1f ;  /* 0x001c1fff03037589 */ /* 0x000e6200000e0000 */
[----:B------:R-:W-:Y:S02]  /*2420*/  @UP0 ULDC UR6, c[0x0][0x44c] ;  /* 0x0001130000060ab9 */ /* 0x000fe40000000800 */
[----:B------:R-:W-:Y:S01]  /*2430*/  UIMAD.WIDE.U32 UR6, UR38, UR6, URZ ;  /* 0x00000006260672a5 */ /* 0x000fe2000f8e003f */
[C-C-:B------:R-:W-:Y:S02]  /*2440*/  IADD3 R4, -R16.reuse, 0x1, R5.reuse ;  /* 0x0000000110047810 */ /* 0x140fe40007ffe105 */
[----:B------:R-:W-:Y:S02]  /*2450*/  IADD3 R5, -R16, UR53, R5 ;  /* 0x0000003510057c10 */ /* 0x000fe4000fffe105 */
[----:B------:R-:W-:-:S04]  /*2460*/  IADD3 R6, -R9, UR53, R4 ;  /* 0x0000003509067c10 */ /* 0x000fc8000fffe104 */
[----:B0-----:R-:W-:-:S04]  /*2470*/  VIADDMNMX R7, R7, R6, R5, PT ;  /* 0x0000000607077246 */ /* 0x001fc80003800105 */
[C---:B------:R-:W-:Y:S02]  /*2480*/  ISETP.GT.AND P3, PT, R7.reuse, RZ, PT ;  /* 0x000000ff0700720c */ /* 0x040fe40003f64270 */
[C---:B------:R-:W-:Y:S02]  /*2490*/  ISETP.GT.AND P4, PT, R7.reuse, 0x1, PT ;  /* 0x000000010700780c */ /* 0x040fe40003f84270 */
[----:B------:R-:W-:Y:S02]  /*24a0*/  ISETP.GT.AND P5, PT, R7, 0x8, PT ;  /* 0x000000080700780c */ /* 0x000fe40003fa4270 */
[----:B-1----:R-:W-:Y:S01]  /*24b0*/  VIADDMNMX R5, R3, R6, R5, PT ;  /* 0x0000000603057246 */ /* 0x002fe20003800105 */
[----:B------:R-:W-:Y:S02]  /*24c0*/  WARPGROUP.DEPBAR.LE gsb0, 0x0 ;  /* 0x00008000000079c5 */ /* 0x000fe40000010000 */
[----:B------:R-:W-:-:S06]  /*24d0*/  WARPGROUP.ARRIVE ;  /* 0x00000000000079c5 */ /* 0x000fcc0000000000 */
[----:B------:R-:W-:Y:S01]  /*24e0*/  HGMMA.64x128x16.F32 R24, gdesc[UR8], R24, gsb0 ;  /* 0x01e00000081879f0 */ /* 0x000fe20008000818 */
[----:B------:R-:W-:Y:S01]  /*24f0*/  ULDC UR10, c[0x0][0x988] ;  /* 0x00026200000a7ab9 */ /* 0x000fe20000000800 */
[----:B------:R-:W-:Y:S01]  /*2500*/  UMOV UR11, UR38 ;  /* 0x00000026000b7c82 */ /* 0x000fe20008000000 */
[----:B------:R-:W-:Y:S02]  /*2510*/  WARPGROUP.DEPBAR.LE gsb0, 0x0 ;  /* 0x00008000000079c5 */ /* 0x000fe40000010000 */
[----:B------:R-:W-:-:S07]  /*2520*/  WARPGROUP.ARRIVE ;  /* 0x00000000000079c5 */ /* 0x000fce0000000000 */
[----:B------:R-:W-:Y:S01]  /*2530*/  HGMMA.64x128x16.F32 R24, gdesc[UR12], R24, gsb0 ;  /* 0x01e000000c1879f0 */ /* 0x000fe20008000818 */
[----:B------:R-:W-:Y:S02]  /*2540*/  @UP0 ULDC UR14, c[0x0][0x450] ;  /* 0x00011400000e0ab9 */ /* 0x000fe40000000800 */
[----:B------:R-:W-:-:S04]  /*2550*/  @UP0 USHF.R.U32.HI UR11, URZ, UR14, UR7 ;  /* 0x0000000e3f0b0299 */ /* 0x000fc80008011607 */
[----:B------:R-:W-:-:S04]  /*2560*/  UIADD3 UR6, UR11, UR53, -UR54 ;  /* 0x000000350b067290 */ /* 0x000fc8000fffe836 */
[----:B------:R-:W-:-:S04]  /*2570*/  USHF.R.S32.HI UR7, URZ, 0x1f, UR6 ;  /* 0x0000001f3f077899 */ /* 0x000fc80008011406 */
[----:B------:R-:W-:-:S04]  /*2580*/  ULEA.HI UR7, UR7, UR6, URZ, 0x7 ;  /* 0x0000000607077291 */ /* 0x000fc8000f8f383f */
[----:B------:R-:W-:-:S04]  /*2590*/  USHF.R.S32.HI UR7, URZ, 0x7, UR7 ;  /* 0x000000073f077899 */ /* 0x000fc80008011407 */
[----:B------:R-:W-:-:S04]  /*25a0*/  UISETP.LT.AND UP1, UPT, UR40, UR7, UPT ;  /* 0x000000072800728c */ /* 0x000fc8000bf21270 */
[----:B------:R-:W-:-:S04]  /*25b0*/  USEL UR56, UR40, UR7, !UP1 ;  /* 0x0000000728387287 */ /* 0x000fc8000c800000 */
[----:B------:R-:W-:Y:S01]  /*25c0*/  UISETP.GE.AND UP1, UPT, UR58, UR56, UPT ;  /* 0x000000383a00728c */ /* 0x000fe2000bf26270 */
        /* <DEDUP_REMOVED lines=13> */
[----:B------:R-:W-:Y:S01]  /*26a0*/  FSEL R9, R26, -INF , P3 ;  /* 0xff8000001a097808 */ /* 0x000fe20001800000 */
[----:B------:R0:W-:Y:S01]  /*26b0*/  @!P1 SYNCS.ARRIVE.TRANS64.RED.A1T0 RZ, [R0+URZ], RZ ;  /* 0x000000ff00ff99a7 */ /* 0x0001e2000810043f */
[----:B------:R-:W-:Y:S02]  /*26c0*/  FSEL R27, R27, -INF , P4 ;  /* 0xff8000001b1b7808 */ /* 0x000fe40002000000 */
        /* <DEDUP_REMOVED lines=88> */
[----:B------:R-:W-:Y:S02]  /*2c50*/  FMNMX.FTZ R4, R86, R7, !PT ;  /* 0x0000000756047209 */ /* 0x000fe40007810000 */
[----:B------:R-:W-:Y:S02]  /*2c60*/  ISETP.GT.AND P4, PT, R5, 0x1, PT ;  /* 0x000000010500780c */ /* 0x000fe40003f84270 */
[----:B------:R-:W-:Y:S02]  /*2c70*/  FMNMX.FTZ R7, R87, R4, !PT ;  /* 0x0000000457077209 */ /* 0x000fe40007810000 */
[----:B------:R-:W-:-:S02]  /*2c80*/  ISETP.GT.AND P5, PT, R5, 0x8, PT ;  /* 0x000000080500780c */ /* 0x000fc40003fa4270 */
[----:B------:R-:W-:Y:S01]  /*2c90*/  FSEL R30, R25, -INF , P4 ;  /* 0xff800000191e7808 */ /* 0x000fe20002000000 */
[----:B------:R-:W1:Y:S01]  /*2ca0*/  SHFL.BFLY PT, R4, R7, 0x2, 0x1f ;  /* 0x0c401f0007047f89 */ /* 0x000e6200000e0000 */
[----:B------:R-:W-:Y:S02]  /*2cb0*/  FSEL R28, R28, -INF , P5 ;  /* 0xff8000001c1c7808 */ /* 0x000fe40002800000 */
[----:B------:R-:W-:-:S04]  /*2cc0*/  ISETP.GT.AND P4, PT, R5, 0x10, PT ;  /* 0x000000100500780c */ /* 0x000fc80003f84270 */
[----:B------:R-:W-:Y:S02]  /*2cd0*/  FSEL R32, R32, -INF , P4 ;  /* 0xff80000020207808 */ /* 0x000fe40002000000 */
[----:B------:R-:W-:-:S04]  /*2ce0*/  ISETP.GT.AND P4, PT, R5, 0x18, PT ;  /* 0x000000180500780c */ /* 0x000fc80003f84270 */
[----:B------:R-:W-:Y:S02]  /*2cf0*/  FSEL R36, R36, -INF , P4 ;  /* 0xff80000024247808 */ /* 0x000fe40002000000 */
[----:B------:R-:W-:Y:S02]  /*2d00*/  ISETP.GT.AND P4, PT, R5, 0x20, PT ;  /* 0x000000200500780c */ /* 0x000fe40003f84270 */
[----:B-1----:R-:W-:-:S05]  /*2d10*/  FMNMX.FTZ R8, R7, R4, !PT ;  /* 0x0000000407087209 */ /* 0x002fca0007810000 */
[----:B------:R-:W1:Y:S02]  /*2d20*/  SHFL.BFLY PT, R21, R8, 0x1, 0x1f ;  /* 0x0c201f0008157f89 */ /* 0x000e6400000e0000 */
[----:B-1----:R-:W-:-:S04]  /*2d30*/  FMNMX.FTZ R4, R8, R21, !PT ;  /* 0x0000001508047209 */ /* 0x002fc80007810000 */
[C---:B------:R-:W-:Y:S01]  /*2d40*/  FSETP.NEU.FTZ.AND P3, PT, R4.reuse, -INF , PT ;  /* 0xff8000000400780b */ /* 0x040fe20003f7d000 */
[----:B------:R-:W-:-:S05]  /*2d50*/  FMUL.FTZ R26, R4, UR10 ;  /* 0x0000000a041a7c20 */ /* 0x000fca0008410000 */
[----:B------:R-:W-:Y:S02]  /*2d60*/  FSEL R26, R26, RZ, P3 ;  /* 0x000000ff1a1a7208 */ /* 0x000fe40001800000 */
[----:B------:R-:W-:-:S03]  /*2d70*/  ISETP.GT.AND P3, PT, R5, RZ, PT ;  /* 0x000000ff0500720c */ /* 0x000fc60003f64270 */
[--C-:B------:R-:W-:Y:S01]  /*2d80*/  FFMA.FTZ R177, R13, UR10, -R26.reuse ;  /* 0x0000000a0db17c23 */ /* 0x100fe2000801081a */
[----:B------:R-:W-:Y:S01]  /*2d90*/  FSEL R3, R24, -INF , P3 ;  /* 0xff80000018037808 */ /* 0x000fe20001800000 */
[--C-:B------:R-:W-:Y:S01]  /*2da0*/  FFMA.FTZ R179, R15, UR10, -R26.reuse ;  /* 0x0000000a0fb37c23 */ /* 0x100fe2000801081a */
[----:B------:R-:W-:Y:S01]  /*2db0*/  ISETP.GT.AND P3, PT, R5, 0x9, PT ;  /* 0x000000090500780c */ /* 0x000fe20003f64270 */
[--C-:B------:R-:W-:Y:S01]  /*2dc0*/  FFMA.FTZ R181, R9, UR10, -R26.reuse ;  /* 0x0000000a09b57c23 */ /* 0x100fe2000801081a */
[----:B------:R-:W-:Y:S01]  /*2dd0*/  FMNMX.FTZ R7, R3, R30, !PT ;  /* 0x0000001e03077209 */ /* 0x000fe20007810000 */
[--C-:B------:R-:W-:Y:S01]  /*2de0*/  FFMA.FTZ R27, R27, UR10, -R26.reuse ;  /* 0x0000000a1b1b7c23 */ /* 0x100fe2000801081a */
[----:B------:R-:W-:Y:S01]  /*2df0*/  FSEL R29, R29, -INF , P3 ;  /* 0xff8000001d1d7808 */ /* 0x000fe20001800000 */
[--C-:B------:R-:W-:Y:S01]  /*2e00*/  FFMA.FTZ R183, R11, UR10, -R26.reuse ;  /* 0x0000000a0bb77c23 */ /* 0x100fe2000801081a */
[----:B------:R-:W-:Y:S01]  /*2e10*/  FMNMX.FTZ R10, R28, R7, !PT ;  /* 0x000000071c0a7209 */ /* 0x000fe20007810000 */
[----:B------:R-:W-:Y:S01]  /*2e20*/  MUFU.EX2 R181, R181 ;  /* 0x000000b500b57308 */ /* 0x000fe20000000800 */
[----:B------:R-:W-:Y:S01]  /*2e30*/  ISETP.GT.AND P3, PT, R5, 0x11, PT ;  /* 0x000000110500780c */ /* 0x000fe20003f64270 */
[--C-:B------:R-:W-:Y:S01]  /*2e40*/  FFMA.FTZ R8, R31, UR10, -R26.reuse ;  /* 0x0000000a1f087c23 */ /* 0x100fe2000801081a */
[----:B------:R-:W-:Y:S01]  /*2e50*/  FMNMX.FTZ R7, R29, R10, !PT ;  /* 0x0000000a1d077209 */ /* 0x000fe20007810000 */
[--C-:B------:R-:W-:Y:S01]  /*2e60*/  FFMA.FTZ R35, R35, UR10, -R26.reuse ;  /* 0x0000000a23237c23 */ /* 0x100fe2000801081a */
[----:B------:R-:W-:Y:S01]  /*2e70*/  FSEL R33, R33, -INF , P3 ;  /* 0xff80000021217808 */ /* 0x000fe20001800000 */
[--C-:B------:R-:W-:Y:S01]  /*2e80*/  FFMA.FTZ R39, R39, UR10, -R26.reuse ;  /* 0x0000000a27277c23 */ /* 0x100fe2000801081a */
[----:B------:R-:W-:Y:S01]  /*2e90*/  FMNMX.FTZ R10, R32, R7, !PT ;  /* 0x00000007200a7209 */ /* 0x000fe20007810000 */
[----:B------:R-:W1:Y:S01]  /*2ea0*/  MUFU.EX2 R6, R27 ;  /* 0x0000001b00067308 */ /* 0x000e620000000800 */
[----:B------:R-:W-:Y:S01]  /*2eb0*/  ISETP.GT.AND P3, PT, R5, 0x19, PT ;  /* 0x000000190500780c */ /* 0x000fe20003f64270 */
[--C-:B------:R-:W-:Y:S01]  /*2ec0*/  FFMA.FTZ R173, R89, UR10, -R26.reuse ;  /* 0x0000000a59ad7c23 */ /* 0x100fe2000801081a */
[----:B------:R-:W-:Y:S01]  /*2ed0*/  FMNMX.FTZ R7, R33, R10, !PT ;  /* 0x0000000a21077209 */ /* 0x000fe20007810000 */
[--C-:B------:R-:W-:Y:S01]  /*2ee0*/  FFMA.FTZ R43, R43, UR10, -R26.reuse ;  /* 0x0000000a2b2b7c23 */ /* 0x100fe2000801081a */
[----:B------:R-:W-:Y:S01]  /*2ef0*/  FSEL R37, R37, -INF , P3 ;  /* 0xff80000025257808 */ /* 0x000fe20001800000 */
[--C-:B------:R-:W-:Y:S01]  /*2f00*/  FFMA.FTZ R175, R91, UR10, -R26.reuse ;  /* 0x0000000a5baf7c23 */ /* 0x100fe2000801081a */
[----:B------:R-:W-:Y:S01]  /*2f10*/  FMNMX.FTZ R12, R36, R7, !PT ;  /* 0x00000007240c7209 */ /* 0x000fe20007810000 */
[----:B------:R-:W2:Y:S01]  /*2f20*/  MUFU.EX2 R183, R183 ;  /* 0x000000b700b77308 */ /* 0x000ea20000000800 */
[----:B------:R-:W-:Y:S01]  /*2f30*/  ISETP.GT.AND P3, PT, R5, 0x21, PT ;  /* 0x000000210500780c */ /* 0x000fe20003f64270 */
[--C-:B------:R-:W-:Y:S01]  /*2f40*/  FFMA.FTZ R47, R47, UR10, -R26.reuse ;  /* 0x0000000a2f2f7c23 */ /* 0x100fe2000801081a */
[----:B------:R-:W-:Y:S01]  /*2f50*/  FSEL R13, R40, -INF , P4 ;  /* 0xff800000280d7808 */ /* 0x000fe20002000000 */
[--C-:B------:R-:W-:Y:S01]  /*2f60*/  FFMA.FTZ R169, R93, UR10, -R26.reuse ;  /* 0x0000000a5da97c23 */ /* 0x100fe2000801081a */
[----:B------:R-:W-:Y:S01]  /*2f70*/  FMNMX.FTZ R12, R37, R12, !PT ;  /* 0x0000000c250c7209 */ /* 0x000fe20007810000 */
[--C-:B------:R-:W-:Y:S01]  /*2f80*/  FFMA.FTZ R51, R51, UR10, -R26.reuse ;  /* 0x0000000a33337c23 */ /* 0x100fe2000801081a */
[----:B------:R-:W-:Y:S01]  /*2f90*/  ISETP.GT.AND P4, PT, R5, 0x28, PT ;  /* 0x000000280500780c */ /* 0x000fe20003f84270 */
[----:B------:R-:W3:Y:S01]  /*2fa0*/  MUFU.EX2 R8, R8 ;  /* 0x0000000800087308 */ /* 0x000ee20000000800 */
[----:B------:R-:W-:Y:S01]  /*2fb0*/  FSEL R41, R41, -INF , P3 ;  /* 0xff80000029297808 */ /* 0x000fe20001800000 */
[--C-:B------:R-:W-:Y:S01]  /*2fc0*/  FFMA.FTZ R171, R95, UR10, -R26.reuse ;  /* 0x0000000a5fab7c23 */ /* 0x100fe2000801081a */
[----:B------:R-:W-:Y:S01]  /*2fd0*/  FMNMX.FTZ R12, R13, R12, !PT ;  /* 0x0000000c0d0c7209 */ /* 0x000fe20007810000 */
[--C-:B------:R-:W-:Y:S01]  /*2fe0*/  FFMA.FTZ R55, R55, UR10, -R26.reuse ;  /* 0x0000000a37377c23 */ /* 0x100fe2000801081a */
[----:B------:R-:W-:Y:S01]  /*2ff0*/  ISETP.GT.AND P3, PT, R5, 0x29, PT ;  /* 0x000000290500780c */ /* 0x000fe20003f64270 */
[--C-:B------:R-:W-:Y:S01]  /*3000*/  FFMA.FTZ R153, R58, UR10, -R26.reuse ;  /* 0x0000000a3a997c23 */ /* 0x100fe2000801081a */
[----:B------:R-:W-:Y:S01]  /*3010*/  FSEL R15, R44, -INF , P4 ;  /* 0xff8000002c0f7808 */ /* 0x000fe20002000000 */
[----:B------:R-:W4:Y:S01]  /*3020*/  MUFU.EX2 R177, R177 ;  /* 0x000000b100b17308 */ /* 0x000f220000000800 */
[----:B------:R-:W-:Y:S01]  /*3030*/  FMNMX.FTZ R14, R41, R12, !PT ;  /* 0x0000000c290e7209 */ /* 0x000fe20007810000 */
[--C-:B------:R-:W-:Y:S01]  /*3040*/  FFMA.FTZ R59, R59, UR10, -R26.reuse ;  /* 0x0000000a3b3b7c23 */ /* 0x100fe2000801081a */
[----:B------:R-:W-:Y:S01]  /*3050*/  ISETP.GT.AND P4, PT, R5, 0x30, PT ;  /* 0x000000300500780c */ /* 0x000fe20003f84270 */
[--C-:B------:R-:W-:Y:S01]  /*3060*/  FFMA.FTZ R155, R62, UR10, -R26.reuse ;  /* 0x0000000a3e9b7c23 */ /* 0x100fe2000801081a */
[----:B------:R-:W-:Y:S01]  /*3070*/  FSEL R45, R45, -INF , P3 ;  /* 0xff8000002d2d7808 */ /* 0x000fe20001800000 */
[--C-:B------:R-:W-:Y:S01]  /*3080*/  FFMA.FTZ R157, R66, UR10, -R26.reuse ;  /* 0x0000000a429d7c23 */ /* 0x100fe2000801081a */
[----:B------:R-:W-:Y:S01]  /*3090*/  FMNMX.FTZ R14, R15, R14, !PT ;  /* 0x0000000e0f0e7209 */ /* 0x000fe20007810000 */
[----:B------:R-:W5:Y:S01]  /*30a0*/  MUFU.EX2 R10, R35 ;  /* 0x00000023000a7308 */ /* 0x000f620000000800 */
[----:B------:R-:W-:Y:S01]  /*30b0*/  ISETP.GT.AND P3, PT, R5, 0x31, PT ;  /* 0x000000310500780c */ /* 0x000fe20003f64270 */
[--C-:B------:R-:W-:Y:S01]  /*30c0*/  FFMA.FTZ R42, R67, UR10, -R26.reuse ;  /* 0x0000000a432a7c23 */ /* 0x100fe2000801081a */
[----:B------:R-:W-:Y:S01]  /*30d0*/  FSEL R21, R48, -INF , P4 ;  /* 0xff80000030157808 */ /* 0x000fe20002000000 */
[--C-:B------:R-:W-:Y:S01]  /*30e0*/  FFMA.FTZ R159, R70, UR10, -R26.reuse ;  /* 0x0000000a469f7c23 */ /* 0x100fe2000801081a */
[----:B------:R-:W-:Y:S01]  /*30f0*/  FMNMX.FTZ R14, R45, R14, !PT ;  /* 0x0000000e2d0e7209 */ /* 0x000fe20007810000 */
[--C-:B------:R-:W-:Y:S01]  /*3100*/  FFMA.FTZ R44, R71, UR10, -R26.reuse ;  /* 0x0000000a472c7c23 */ /* 0x100fe2000801081a */
[----:B------:R-:W-:Y:S01]  /*3110*/  ISETP.GT.AND P4, PT, R5, 0x38, PT ;  /* 0x000000380500780c */ /* 0x000fe20003f84270 */
[----:B------:R-:W0:Y:S01]  /*3120*/  MUFU.EX2 R179, R179 ;  /* 0x000000b300b37308 */ /* 0x000e220000000800 */
[----:B------:R-:W-:Y:S01]  /*3130*/  FSEL R49, R49, -INF , P3 ;  /* 0xff80000031317808 */ /* 0x000fe20001800000 */
[--C-:B------:R-:W-:Y:S01]  /*3140*/  FFMA.FTZ R161, R74, UR10, -R26.reuse ;  /* 0x0000000a4aa17c23 */ /* 0x100fe2000801081a */
[----:B------:R-:W-:Y:S01]  /*3150*/  FMNMX.FTZ R14, R21, R14, !PT ;  /* 0x0000000e150e7209 */ /* 0x000fe20007810000 */
[--C-:B------:R-:W-:Y:S01]  /*3160*/  FFMA.FTZ R163, R78, UR10, -R26.reuse ;  /* 0x0000000a4ea37c23 */ /* 0x100fe2000801081a */
[----:B------:R-:W-:Y:S01]  /*3170*/  ISETP.GT.AND P3, PT, R5, 0x39, PT ;  /* 0x000000390500780c */ /* 0x000fe20003f64270 */
[--C-:B------:R-:W-:Y:S01]  /*3180*/  FFMA.FTZ R48, R79, UR10, -R26.reuse ;  /* 0x0000000a4f307c23 */ /* 0x100fe2000801081a */
[----:B------:R-:W-:Y:S01]  /*3190*/  FSEL R52, R52, -INF , P4 ;  /* 0xff80000034347808 */ /* 0x000fe20002000000 */
[----:B------:R-:W0:Y:S01]  /*31a0*/  MUFU.EX2 R12, R39 ;  /* 0x00000027000c7308 */ /* 0x000e220000000800 */
[----:B------:R-:W-:Y:S01]  /*31b0*/  FMNMX.FTZ R7, R49, R14, !PT ;  /* 0x0000000e31077209 */ /* 0x000fe20007810000 */
[--C-:B------:R-:W-:Y:S01]  /*31c0*/  FFMA.FTZ R165, R82, UR10, -R26.reuse ;  /* 0x0000000a52a57c23 */ /* 0x100fe2000801081a */
[----:B------:R-:W-:Y:S01]  /*31d0*/  ISETP.GT.AND P4, PT, R5, 0x40, PT ;  /* 0x000000400500780c */ /* 0x000fe20003f84270 */
[--C-:B------:R-:W-:Y:S01]  /*31e0*/  FFMA.FTZ R83, R83, UR10, -R26.reuse ;  /* 0x0000000a53537c23 */ /* 0x100fe2000801081a */
[----:B------:R-:W-:Y:S01]  /*31f0*/  FSEL R53, R53, -INF , P3 ;  /* 0xff80000035357808 */ /* 0x000fe20001800000 */
[----:B------:R-:W-:Y:S01]  /*3200*/  FFMA.FTZ R167, R86, UR10, -R26 ;  /* 0x0000000a56a77c23 */ /* 0x000fe2000801081a */
[----:B------:R-:W-:Y:S01]  /*3210*/  FMNMX.FTZ R20, R52, R7, !PT ;  /* 0x0000000734147209 */ /* 0x000fe20007810000 */
[----:B------:R-:W-:Y:S01]  /*3220*/  MUFU.EX2 R173, R173 ;  /* 0x000000ad00ad7308 */ /* 0x000fe20000000800 */
[----:B------:R-:W-:-:S02]  /*3230*/  ISETP.GT.AND P3, PT, R5, 0x41, PT ;  /* 0x000000410500780c */ /* 0x000fc40003f64270 */
[----:B------:R-:W-:Y:S02]  /*3240*/  CS2R R94, SRZ ;  /* 0x00000000005e7805 */ /* 0x000fe4000001ff00 */
[----:B------:R-:W-:Y:S02]  /*3250*/  FSEL R56, R56, -INF , P4 ;  /* 0xff80000038387808 */ /* 0x000fe40002000000 */
[----:B------:R-:W-:Y:S02]  /*3260*/  CS2R R92, SRZ ;  /* 0x00000000005c7805 */ /* 0x000fe4000001ff00 */
[----:B------:R-:W-:Y:S02]  /*3270*/  FMNMX.FTZ R7, R53, R20, !PT ;  /* 0x0000001435077209 */ /* 0x000fe40007810000 */
[----:B------:R-:W-:Y:S02]  /*3280*/  CS2R R90, SRZ ;  /* 0x00000000005a7805 */ /* 0x000fe4000001ff00 */
[----:B------:R-:W-:Y:S01]  /*3290*/  ISETP.GT.AND P4, PT, R5, 0x48, PT ;  /* 0x000000480500780c */ /* 0x000fe20003f84270 */
[----:B------:R-:W-:Y:S01]  /*32a0*/  MUFU.EX2 R14, R43 ;  /* 0x0000002b000e7308 */ /* 0x000fe20000000800 */
[----:B------:R-:W-:-:S02]  /*32b0*/  FSEL R57, R57, -INF , P3 ;  /* 0xff80000039397808 */ /* 0x000fc40001800000 */
[----:B------:R-:W-:Y:S02]  /*32c0*/  CS2R R88, SRZ ;  /* 0x0000000000587805 */ /* 0x000fe4000001ff00 */
[----:B------:R-:W-:Y:S02]  /*32d0*/  FMNMX.FTZ R20, R56, R7, !PT ;  /* 0x0000000738147209 */ /* 0x000fe40007810000 */
[----:B------:R-:W-:Y:S02]  /*32e0*/  ISETP.GT.AND P3, PT, R5, 0x49, PT ;  /* 0x000000490500780c */ /* 0x000fe40003f64270 */
[----:B------:R-:W-:Y:S01]  /*32f0*/  FSEL R60, R60, -INF , P4 ;  /* 0xff8000003c3c7808 */ /* 0x000fe20002000000 */
[----:B------:R-:W-:Y:S01]  /*3300*/  MUFU.EX2 R175, R175 ;  /* 0x000000af00af7308 */ /* 0x000fe20000000800 */
[----:B------:R-:W-:Y:S02]  /*3310*/  FMNMX.FTZ R7, R57, R20, !PT ;  /* 0x0000001439077209 */ /* 0x000fe40007810000 */
[----:B------:R-:W-:-:S02]  /*3320*/  ISETP.GT.AND P4, PT, R5, 0x50, PT ;  /* 0x000000500500780c */ /* 0x000fc40003f84270 */
[----:B------:R-:W-:Y:S02]  /*3330*/  FSEL R61, R61, -INF , P3 ;  /* 0xff8000003d3d7808 */ /* 0x000fe40001800000 */
[----:B------:R-:W-:Y:S01]  /*3340*/  FMNMX.FTZ R24, R60, R7, !PT ;  /* 0x000000073c187209 */ /* 0x000fe20007810000 */
[----:B------:R-:W-:Y:S01]  /*3350*/  MUFU.EX2 R20, R47 ;  /* 0x0000002f00147308 */ /* 0x000fe20000000800 */
[----:B------:R-:W-:Y:S02]  /*3360*/  ISETP.GT.AND P3, PT, R5, 0x51, PT ;  /* 0x000000510500780c */ /* 0x000fe40003f64270 */
[----:B------:R-:W-:Y:S02]  /*3370*/  FSEL R64, R64, -INF , P4 ;  /* 0xff80000040407808 */ /* 0x000fe40002000000 */
[----:B------:R-:W-:Y:S02]  /*3380*/  FMNMX.FTZ R7, R61, R24, !PT ;  /* 0x000000183d077209 */ /* 0x000fe40007810000 */
[----:B------:R-:W-:Y:S01]  /*3390*/  ISETP.GT.AND P4, PT, R5, 0x58, PT ;  /* 0x000000580500780c */ /* 0x000fe20003f84270 */
[----:B------:R-:W-:Y:S01]  /*33a0*/  MUFU.EX2 R169, R169 ;  /* 0x000000a900a97308 */ /* 0x000fe20000000800 */
[----:B------:R-:W-:-:S02]  /*33b0*/  FSEL R65, R65, -INF , P3 ;  /* 0xff80000041417808 */ /* 0x000fc40001800000 */
[----:B------:R-:W-:Y:S02]  /*33c0*/  FMNMX.FTZ R24, R64, R7, !PT ;  /* 0x0000000740187209 */ /* 0x000fe40007810000 */
[----:B------:R-:W-:Y:S02]  /*33d0*/  ISETP.GT.AND P3, PT, R5, 0x59, PT ;  /* 0x000000590500780c */ /* 0x000fe40003f64270 */
[----:B------:R-:W-:Y:S01]  /*33e0*/  FSEL R68, R68, -INF , P4 ;  /* 0xff80000044447808 */ /* 0x000fe20002000000 */
[----:B------:R-:W-:Y:S01]  /*33f0*/  MUFU.EX2 R171, R171 ;  /* 0x000000ab00ab7308 */ /* 0x000fe20000000800 */
[----:B------:R-:W-:Y:S02]  /*3400*/  FMNMX.FTZ R7, R65, R24, !PT ;  /* 0x0000001841077209 */ /* 0x000fe40007810000 */
[----:B------:R-:W-:Y:S02]  /*3410*/  ISETP.GT.AND P4, PT, R5, 0x60, PT ;  /* 0x000000600500780c */ /* 0x000fe40003f84270 */
[----:B------:R-:W-:-:S02]  /*3420*/  FSEL R69, R69, -INF , P3 ;  /* 0xff80000045457808 */ /* 0x000fc40001800000 */
        /* <DEDUP_REMOVED lines=28> */
[----:B------:R-:W-:Y:S02]  /*35f0*/  FSEL R85, R85, -INF , P3 ;  /* 0xff80000055557808 */ /* 0x000fe40001800000 */
[----:B------:R-:W-:-:S03]  /*3600*/  FMNMX.FTZ R40, R84, R5, !PT ;  /* 0x0000000554287209 */ /* 0x000fc60007810000 */
[----:B------:R-:W-:Y:S01]  /*3610*/  MUFU.EX2 R38, R59 ;  /* 0x0000003b00267308 */ /* 0x000fe20000000800 */
[----:B------:R-:W-:Y:S01]  /*3620*/  FMNMX.FTZ R5, R85, R40, !PT ;  /* 0x0000002855057209 */ /* 0x000fe20007810000 */
[----:B------:R-:W-:-:S04]  /*3630*/  FFMA.FTZ R40, R63, UR10, -R26 ;  /* 0x0000000a3f287c23 */ /* 0x000fc8000801081a */
[----:B------:R-:W1:Y:S02]  /*3640*/  SHFL.BFLY PT, R46, R5, 0x2, 0x1f ;  /* 0x0c401f00052e7f89 */ /* 0x000e6400000e0000 */
[----:B------:R-:W-:Y:S08]  /*3650*/  MUFU.EX2 R40, R40 ;  /* 0x0000002800287308 */ /* 0x000ff00000000800 */
[----:B------:R-:W-:Y:S08]  /*3660*/  MUFU.EX2 R159, R159 ;  /* 0x0000009f009f7308 */ /* 0x000ff00000000800 */
[----:B------:R-:W-:Y:S01]  /*3670*/  MUFU.EX2 R44, R44 ;  /* 0x0000002c002c7308 */ /* 0x000fe20000000800 */
[----:B-1----:R-:W-:Y:S01]  /*3680*/  FMNMX.FTZ R9, R5, R46, !PT ;  /* 0x0000002e05097209 */ /* 0x002fe20007810000 */
[----:B------:R-:W-:-:S06]  /*3690*/  FFMA.FTZ R46, R75, UR10, -R26 ;  /* 0x0000000a4b2e7c23 */ /* 0x000fcc000801081a */
[----:B------:R-:W-:Y:S01]  /*36a0*/  MUFU.EX2 R161, R161 ;  /* 0x000000a100a17308 */ /* 0x000fe20000000800 */
[----:B------:R-:W-:Y:S01]  /*36b0*/  FFMA.FTZ R26, R87, UR10, -R26 ;  /* 0x0000000a571a7c23 */ /* 0x000fe2000801081a */
[----:B------:R-:W1:Y:S06]  /*36c0*/  SHFL.BFLY PT, R50, R9, 0x1, 0x1f ;  /* 0x0c201f0009327f89 */ /* 0x000e6c00000e0000 */
[----:B------:R-:W-:Y:S08]  /*36d0*/  MUFU.EX2 R46, R46 ;  /* 0x0000002e002e7308 */ /* 0x000ff00000000800 */
[----:B------:R-:W-:Y:S08]  /*36e0*/  MUFU.EX2 R163, R163 ;  /* 0x000000a300a37308 */ /* 0x000ff00000000800 */
[----:B------:R-:W-:Y:S01]  /*36f0*/  MUFU.EX2 R48, R48 ;  /* 0x0000003000307308 */ /* 0x000fe20000000800 */
[----:B-1----:R-:W-:-:S04]  /*3700*/  FMNMX.FTZ R7, R9, R50, !PT ;  /* 0x0000003209077209 */ /* 0x002fc80007810000 */
[C---:B------:R-:W-:Y:S01]  /*3710*/  FSETP.NEU.FTZ.AND P3, PT, R7.reuse, -INF , PT ;  /* 0xff8000000700780b */ /* 0x040fe20003f7d000 */
[----:B------:R-:W-:Y:S02]  /*3720*/  FMUL.FTZ R5, R7, UR10 ;  /* 0x0000000a07057c20 */ /* 0x000fe40008410000 */
[----:B------:R-:W-:Y:S03]  /*3730*/  MUFU.EX2 R165, R165 ;  /* 0x000000a500a57308 */ /* 0x000fe60000000800 */
[----:B------:R-:W-:Y:S02]  /*3740*/  FSEL R54, R5, RZ, P3 ;  /* 0x000000ff05367208 */ /* 0x000fe40001800000 */
[----:B------:R-:W-:-:S03]  /*3750*/  PLOP3.LUT P3, PT, PT, PT, UP1, 0x80, 0x0 ;  /* 0x000000000000781c */ /* 0x000fc60003f6f018 */
[----:B------:R-:W-:Y:S01]  /*3760*/  MUFU.EX2 R50, R83 ;  /* 0x0000005300327308 */ /* 0x000fe20000000800 */
[--C-:B------:R-:W-:Y:S01]  /*3770*/  FFMA.FTZ R180, R3, UR10, -R54.reuse ;  /* 0x0000000a03b47c23 */ /* 0x100fe20008010836 */
[--C-:B------:R-:W-:Y:S01]  /*3780*/  FFMA.FTZ R3, R30, UR10, -R54.reuse ;  /* 0x0000000a1e037c23 */ /* 0x100fe20008010836 */
[----:B------:R-:W-:Y:S01]  /*3790*/  FFMA.FTZ R182, R28, UR10, -R54 ;  /* 0x0000000a1cb67c23 */ /* 0x000fe20008010836 */
[----:B------:R-:W-:Y:S01]  /*37a0*/  FADD.FTZ R28, R181, R6 ;  /* 0x00000006b51c7221 */ /* 0x000fe20000010000 */
[--C-:B------:R-:W-:Y:S01]  /*37b0*/  FFMA.FTZ R172, R13, UR10, -R54.reuse ;  /* 0x0000000a0dac7c23 */ /* 0x100fe20008010836 */
[--C-:B------:R-:W-:Y:S01]  /*37c0*/  FFMA.FTZ R5, R29, UR10, -R54.reuse ;  /* 0x0000000a1d057c23 */ /* 0x100fe20008010836 */
[----:B------:R-:W-:Y:S01]  /*37d0*/  FFMA.FTZ R176, R32, UR10, -R54 ;  /* 0x0000000a20b07c23 */ /* 0x000fe20008010836 */
[----:B------:R-:W-:Y:S01]  /*37e0*/  MUFU.EX2 R180, R180 ;  /* 0x000000b400b47308 */ /* 0x000fe20000000800 */
[----:B--2---:R-:W-:Y:S01]  /*37f0*/  FADD.FTZ R13, R183, R28 ;  /* 0x0000001cb70d7221 */ /* 0x004fe20000010000 */
[--C-:B------:R-:W-:Y:S01]  /*3800*/  FFMA.FTZ R9, R33, UR10, -R54.reuse ;  /* 0x0000000a21097c23 */ /* 0x100fe20008010836 */
[--C-:B------:R-:W-:Y:S01]  /*3810*/  FFMA.FTZ R178, R36, UR10, -R54.reuse ;  /* 0x0000000a24b27c23 */ /* 0x100fe20008010836 */
[--C-:B------:R-:W-:Y:S01]  /*3820*/  FFMA.FTZ R11, R37, UR10, -R54.reuse ;  /* 0x0000000a250b7c23 */ /* 0x100fe20008010836 */
[----:B---3--:R-:W-:Y:S01]  /*3830*/  FADD.FTZ R28, R8, R13 ;  /* 0x0000000d081c7221 */ /* 0x008fe20000010000 */
[--C-:B------:R-:W-:Y:S01]  /*3840*/  FFMA.FTZ R41, R41, UR10, -R54.reuse ;  /* 0x0000000a29297c23 */ /* 0x100fe20008010836 */
[----:B------:R-:W-:Y:S01]  /*3850*/  FFMA.FTZ R15, R15, UR10, -R54 ;  /* 0x0000000a0f0f7c23 */ /* 0x000fe20008010836 */
[----:B------:R-:W1:Y:S01]  /*3860*/  MUFU.EX2 R3, R3 ;  /* 0x0000000300037308 */ /* 0x000e620000000800 */
[----:B----4-:R-:W-:Y:S01]  /*3870*/  FADD.FTZ R13, R177, R28 ;  /* 0x0000001cb10d7221 */ /* 0x010fe20000010000 */
[--C-:B------:R-:W-:Y:S01]  /*3880*/  FFMA.FTZ R45, R45, UR10, -R54.reuse ;  /* 0x0000000a2d2d7c23 */ /* 0x100fe20008010836 */
[--C-:B------:R-:W-:Y:S01]  /*3890*/  FFMA.FTZ R21, R21, UR10, -R54.reuse ;  /* 0x0000000a15157c23 */ /* 0x100fe20008010836 */
[--C-:B------:R-:W-:Y:S01]  /*38a0*/  FFMA.FTZ R49, R49, UR10, -R54.reuse ;  /* 0x0000000a31317c23 */ /* 0x100fe20008010836 */
[----:B-----5:R-:W-:Y:S01]  /*38b0*/  FADD.FTZ R28, R10, R13 ;  /* 0x0000000d0a1c7221 */ /* 0x020fe20000010000 */
[--C-:B------:R-:W-:Y:S01]  /*38c0*/  FFMA.FTZ R52, R52, UR10, -R54.reuse ;  /* 0x0000000a34347c23 */ /* 0x100fe20008010836 */
[----:B------:R-:W-:Y:S01]  /*38d0*/  FFMA.FTZ R53, R53, UR10, -R54 ;  /* 0x0000000a35357c23 */ /* 0x000fe20008010836 */
[----:B------:R-:W2:Y:S01]  /*38e0*/  MUFU.EX2 R182, R182 ;  /* 0x000000b600b67308 */ /* 0x000ea20000000800 */
[----:B0-----:R-:W-:Y:S01]  /*38f0*/  FADD.FTZ R25, R179, R28 ;  /* 0x0000001cb3197221 */ /* 0x001fe20000010000 */
[--C-:B------:R-:W-:Y:S01]  /*3900*/  FFMA.FTZ R56, R56, UR10, -R54.reuse ;  /* 0x0000000a38387c23 */ /* 0x100fe20008010836 */
[--C-:B------:R-:W-:Y:S01]  /*3910*/  FFMA.FTZ R57, R57, UR10, -R54.reuse ;  /* 0x0000000a39397c23 */ /* 0x100fe20008010836 */
[--C-:B------:R-:W-:Y:S01]  /*3920*/  FFMA.FTZ R60, R60, UR10, -R54.reuse ;  /* 0x0000000a3c3c7c23 */ /* 0x100fe20008010836 */
[----:B------:R-:W-:Y:S01]  /*3930*/  FADD.FTZ R30, R12, R25 ;  /* 0x000000190c1e7221 */ /* 0x000fe20000010000 */
[--C-:B------:R-:W-:Y:S01]  /*3940*/  FFMA.FTZ R61, R61, UR10, -R54.reuse ;  /* 0x0000000a3d3d7c23 */ /* 0x100fe20008010836 */
[----:B------:R-:W-:Y:S01]  /*3950*/  FFMA.FTZ R64, R64, UR10, -R54 ;  /* 0x0000000a40407c23 */ /* 0x000fe20008010836 */
[----:B------:R-:W0:Y:S01]  /*3960*/  MUFU.EX2 R5, R5 ;  /* 0x0000000500057308 */ /* 0x000e220000000800 */
[----:B-1----:R-:W-:Y:S01]  /*3970*/  FADD.FTZ R13, R180, R3 ;  /* 0x00000003b40d7221 */ /* 0x002fe20000010000 */
[----:B------:R-:W-:Y:S01]  /*3980*/  FADD.FTZ R25, R173, R30 ;  /* 0x0000001ead197221 */ /* 0x000fe20000010000 */
[--C-:B------:R-:W-:Y:S01]  /*3990*/  FFMA.FTZ R65, R65, UR10, -R54.reuse ;  /* 0x0000000a41417c23 */ /* 0x100fe20008010836 */
[--C-:B------:R-:W-:Y:S01]  /*39a0*/  FFMA.FTZ R68, R68, UR10, -R54.reuse ;  /* 0x0000000a44447c23 */ /* 0x100fe20008010836 */
[--C-:B------:R-:W-:Y:S01]  /*39b0*/  FFMA.FTZ R69, R69, UR10, -R54.reuse ;  /* 0x0000000a45457c23 */ /* 0x100fe20008010836 */
[----:B------:R-:W-:Y:S01]  /*39c0*/  FADD.FTZ R30, R14, R25 ;  /* 0x000000190e1e7221 */ /* 0x000fe20000010000 */
[----:B------:R-:W-:Y:S01]  /*39d0*/  FFMA.FTZ R72, R72, UR10, -R54 ;  /* 0x0000000a48487c23 */ /* 0x000fe20008010836 */
[----:B------:R-:W1:Y:S01]  /*39e0*/  MUFU.EX2 R176, R176 ;  /* 0x000000b000b07308 */ /* 0x000e620000000800 */
[----:B--2---:R-:W-:Y:S01]  /*39f0*/  FADD.FTZ R28, R182, R13 ;  /* 0x0000000db61c7221 */ /* 0x004fe20000010000 */
[----:B------:R-:W-:Y:S01]  /*3a00*/  FADD.FTZ R25, R175, R30 ;  /* 0x0000001eaf197221 */ /* 0x000fe20000010000 */
[----:B------:R-:W-:Y:S01]  /*3a10*/  F2FP.F16.F32.PACK_AB R181, R6, R181 ;  /* 0x000000b506b5723e */ /* 0x000fe200000000ff */
[--C-:B------:R-:W-:Y:S01]  /*3a20*/  FFMA.FTZ R73, R73, UR10, -R54.reuse ;  /* 0x0000000a49497c23 */ /* 0x100fe20008010836 */
[--C-:B------:R-:W-:Y:S01]  /*3a30*/  FFMA.FTZ R76, R76, UR10, -R54.reuse ;  /* 0x0000000a4c4c7c23 */ /* 0x100fe20008010836 */
[----:B------:R-:W-:Y:S01]  /*3a40*/  FADD.FTZ R30, R20, R25 ;  /* 0x00000019141e7221 */ /* 0x000fe20000010000 */
[----:B------:R-:W-:Y:S01]  /*3a50*/  FFMA.FTZ R77, R77, UR10, -R54 ;  /* 0x0000000a4d4d7c23 */ /* 0x000fe20008010836 */
[----:B------:R-:W2:Y:S01]  /*3a60*/  MUFU.EX2 R9, R9 ;  /* 0x0000000900097308 */ /* 0x000ea20000000800 */
[----:B0-----:R-:W-:Y:S01]  /*3a70*/  FADD.FTZ R13, R5, R28 ;  /* 0x0000001c050d7221 */ /* 0x001fe20000010000 */
[----:B------:R-:W-:Y:S01]  /*3a80*/  FADD.FTZ R25, R169, R30 ;  /* 0x0000001ea9197221 */ /* 0x000fe20000010000 */
[--C-:B------:R-:W-:Y:S01]  /*3a90*/  FFMA.FTZ R80, R80, UR10, -R54.reuse ;  /* 0x0000000a50507c23 */ /* 0x100fe20008010836 */
[--C-:B------:R-:W-:Y:S01]  /*3aa0*/  FFMA.FTZ R81, R81, UR10, -R54.reuse ;  /* 0x0000000a51517c23 */ /* 0x100fe20008010836 */
[--C-:B------:R-:W-:Y:S01]  /*3ab0*/  FFMA.FTZ R84, R84, UR10, -R54.reuse ;  /* 0x0000000a54547c23 */ /* 0x100fe20008010836 */
[----:B------:R-:W-:Y:S01]  /*3ac0*/  FADD.FTZ R30, R24, R25 ;  /* 0x00000019181e7221 */ /* 0x000fe20000010000 */
[----:B------:R-:W-:Y:S01]  /*3ad0*/  FFMA.FTZ R54, R85, UR10, -R54 ;  /* 0x0000000a55367c23 */ /* 0x000fe20008010836 */
[----:B------:R-:W0:Y:S01]  /*3ae0*/  MUFU.EX2 R178, R178 ;  /* 0x000000b200b27308 */ /* 0x000e220000000800 */
[----:B-1----:R-:W-:Y:S01]  /*3af0*/  FADD.FTZ R28, R176, R13 ;  /* 0x0000000db01c7221 */ /* 0x002fe20000010000 */
[----:B------:R-:W-:-:S02]  /*3b00*/  F2FP.F16.F32.PACK_AB R182, R5, R182 ;  /* 0x000000b605b6723e */ /* 0x000fc400000000ff */
[----:B------:R-:W-:Y:S02]  /*3b10*/  F2FP.F16.F32.PACK_AB R180, R3, R180 ;  /* 0x000000b403b4723e */ /* 0x000fe400000000ff */
[----:B------:R-:W-:Y:S02]  /*3b20*/  F2FP.F16.F32.PACK_AB R183, R8, R183 ;  /* 0x000000b708b7723e */ /* 0x000fe400000000ff */
[----:B------:R-:W1:Y:S01]  /*3b30*/  MUFU.EX2 R11, R11 ;  /* 0x0000000b000b7308 */ /* 0x000e620000000800 */
[----:B--2---:R-:W-:Y:S01]  /*3b40*/  FADD.FTZ R13, R9, R28 ;  /* 0x0000001c090d7221 */ /* 0x004fe20000010000 */
[----:B------:R-:W-:Y:S02]  /*3b50*/  F2FP.F16.F32.PACK_AB R177, R10, R177 ;  /* 0x000000b10ab1723e */ /* 0x000fe400000000ff */
[----:B------:R-:W-:Y:S02]  /*3b60*/  F2FP.F16.F32.PACK_AB R179, R12, R179 ;  /* 0x000000b30cb3723e */ /* 0x000fe400000000ff */
[----:B------:R-:W-:-:S02]  /*3b70*/  F2FP.F16.F32.PACK_AB R173, R14, R173 ;  /* 0x000000ad0ead723e */ /* 0x000fc400000000ff */
[----:B------:R-:W2:Y:S01]  /*3b80*/  MUFU.EX2 R172, R172 ;  /* 0x000000ac00ac7308 */ /* 0x000ea20000000800 */
[----:B0-----:R-:W-:Y:S01]  /*3b90*/  FADD.FTZ R28, R178, R13 ;  /* 0x0000000db21c7221 */ /* 0x001fe20000010000 */
[----:B------:R-:W-:Y:S02]  /*3ba0*/  F2FP.F16.F32.PACK_AB R175, R20, R175 ;  /* 0x000000af14af723e */ /* 0x000fe400000000ff */
[----:B------:R-:W-:Y:S02]  /*3bb0*/  F2FP.F16.F32.PACK_AB R169, R24, R169 ;  /* 0x000000a918a9723e */ /* 0x000fe400000000ff */
[----:B------:R-:W-:Y:S02]  /*3bc0*/  F2FP.F16.F32.PACK_AB R176, R9, R176 ;  /* 0x000000b009b0723e */ /* 0x000fe400000000ff */
[----:B------:R-:W0:Y:S01]  /*3bd0*/  MUFU.EX2 R41, R41 ;  /* 0x0000002900297308 */ /* 0x000e220000000800 */
[C---:B-1----:R-:W-:Y:S01]  /*3be0*/  FADD.FTZ R13, R11.reuse, R28 ;  /* 0x0000001c0b0d7221 */ /* 0x042fe20000010000 */
[----:B------:R-:W-:-:S06]  /*3bf0*/  F2FP.F16.F32.PACK_AB R178, R11, R178 ;  /* 0x000000b20bb2723e */ /* 0x000fcc00000000ff */
[----:B------:R-:W1:Y:S01]  /*3c00*/  MUFU.EX2 R15, R15 ;  /* 0x0000000f000f7308 */ /* 0x000e620000000800 */
[----:B--2---:R-:W-:Y:S01]  /*3c10*/  FADD.FTZ R28, R172, R13 ;  /* 0x0000000dac1c7221 */ /* 0x004fe20000010000 */
[----:B------:R-:W-:Y:S01]  /*3c20*/  FADD.FTZ R13, R171, R30 ;  /* 0x0000001eab0d7221 */ /* 0x000fe20000010000 */
[----:B------:R-:W-:-:S03]  /*3c30*/  F2FP.F16.F32.PACK_AB R171, R34, R171 ;  /* 0x000000ab22ab723e */ /* 0x000fc600000000ff */
[----:B------:R-:W-:Y:S02]  /*3c40*/  FADD.FTZ R0, R34, R13 ;  /* 0x0000000d22007221 */ /* 0x000fe40000010000 */
[----:B------:R-:W2:Y:S01]  /*3c50*/  MUFU.EX2 R174, R45 ;  /* 0x0000002d00ae7308 */ /* 0x000ea20000000800 */
[----:B0-----:R-:W-:Y:S01]  /*3c60*/  FADD.FTZ R28, R41, R28 ;  /* 0x0000001c291c7221 */ /* 0x001fe20000010000 */
[----:B------:R-:W-:Y:S01]  /*3c70*/  FADD.FTZ R25, R153, R0 ;  /* 0x0000000099197221 */ /* 0x000fe20000010000 */
[----:B------:R-:W-:Y:S02]  /*3c80*/  F2FP.F16.F32.PACK_AB R153, R38, R153 ;  /* 0x000000992699723e */ /* 0x000fe400000000ff */
[----:B------:R-:W-:-:S03]  /*3c90*/  F2FP.F16.F32.PACK_AB R172, R41, R172 ;  /* 0x000000ac29ac723e */ /* 0x000fc600000000ff */
[----:B------:R-:W0:Y:S01]  /*3ca0*/  MUFU.EX2 R21, R21 ;  /* 0x0000001500157308 */ /* 0x000e220000000800 */
[----:B-1----:R-:W-:Y:S01]  /*3cb0*/  FADD.FTZ R13, R15, R28 ;  /* 0x0000001c0f0d7221 */ /* 0x002fe20000010000 */
[----:B------:R-:W-:-:S04]  /*3cc0*/  FADD.FTZ R28, R38, R25 ;  /* 0x00000019261c7221 */ /* 0x000fc80000010000 */
[----:B------:R-:W-:Y:S01]  /*3cd0*/  FADD.FTZ R25, R155, R28 ;  /* 0x0000001c9b197221 */ /* 0x000fe20000010000 */
[----:B------:R-:W-:Y:S01]  /*3ce0*/  F2FP.F16.F32.PACK_AB R155, R40, R155 ;  /* 0x0000009b289b723e */ /* 0x000fe200000000ff */
[----:B------:R-:W1:Y:S01]  /*3cf0*/  MUFU.EX2 R168, R49 ;  /* 0x0000003100a87308 */ /* 0x000e620000000800 */
[----:B--2---:R-:W-:Y:S01]  /*3d00*/  FADD.FTZ R0, R174, R13 ;  /* 0x0000000dae007221 */ /* 0x004fe20000010000 */
[----:B------:R-:W-:Y:S01]  /*3d10*/  FADD.FTZ R28, R40, R25 ;  /* 0x00000019281c7221 */ /* 0x000fe20000010000 */
[----:B------:R-:W-:-:S03]  /*3d20*/  F2FP.F16.F32.PACK_AB R174, R174, R15 ;  /* 0x0000000faeae723e */ /* 0x000fc600000000ff */
[----:B------:R-:W-:Y:S01]  /*3d30*/  FADD.FTZ R25, R157, R28 ;  /* 0x0000001c9d197221 */ /* 0x000fe20000010000 */
[C---:B------:R-:W-:Y:S01]  /*3d40*/  F2FP.F16.F32.PACK_AB R157, R42.reuse, R157 ;  /* 0x0000009d2a9d723e */ /* 0x040fe200000000ff */
[----:B------:R-:W2:Y:S01]  /*3d50*/  MUFU.EX2 R52, R52 ;  /* 0x0000003400347308 */ /* 0x000ea20000000800 */
[----:B0-----:R-:W-:Y:S01]  /*3d60*/  FADD.FTZ R13, R21, R0 ;  /* 0x00000000150d7221 */ /* 0x001fe20000010000 */
[----:B------:R-:W-:-:S04]  /*3d70*/  FADD.FTZ R28, R42, R25 ;  /* 0x000000192a1c7221 */ /* 0x000fc80000010000 */
[----:B------:R-:W-:Y:S01]  /*3d80*/  FADD.FTZ R25, R159, R28 ;  /* 0x0000001c9f197221 */ /* 0x000fe20000010000 */
[----:B------:R-:W-:Y:S01]  /*3d90*/  F2FP.F16.F32.PACK_AB R159, R44, R159 ;  /* 0x0000009f2c9f723e */ /* 0x000fe200000000ff */
[----:B------:R-:W0:Y:S01]  /*3da0*/  MUFU.EX2 R53, R53 ;  /* 0x0000003500357308 */ /* 0x000e220000000800 */
[----:B-1----:R-:W-:Y:S01]  /*3db0*/  FADD.FTZ R13, R168, R13 ;  /* 0x0000000da80d7221 */ /* 0x002fe20000010000 */
[----:B------:R-:W-:Y:S01]  /*3dc0*/  FADD.FTZ R6, R44, R25 ;  /* 0x000000192c067221 */ /* 0x000fe20000010000 */
[----:B------:R-:W-:-:S03]  /*3dd0*/  F2FP.F16.F32.PACK_AB R168, R168, R21 ;  /* 0x00000015a8a8723e */ /* 0x000fc600000000ff */
[----:B------:R-:W-:Y:S01]  /*3de0*/  FADD.FTZ R25, R161, R6 ;  /* 0x00000006a1197221 */ /* 0x000fe20000010000 */
[----:B------:R-:W-:Y:S01]  /*3df0*/  F2FP.F16.F32.PACK_AB R161, R46, R161 ;  /* 0x000000a12ea1723e */ /* 0x000fe200000000ff */
[----:B------:R-:W1:Y:S01]  /*3e00*/  MUFU.EX2 R56, R56 ;  /* 0x0000003800387308 */ /* 0x000e620000000800 */
[----:B--2---:R-:W-:Y:S01]  /*3e10*/  FADD.FTZ R0, R52, R13 ;  /* 0x0000000d34007221 */ /* 0x004fe20000010000 */
[----:B------:R-:W-:-:S04]  /*3e20*/  FADD.FTZ R6, R46, R25 ;  /* 0x000000192e067221 */ /* 0x000fc80000010000 */
[----:B------:R-:W-:Y:S01]  /*3e30*/  FADD.FTZ R25, R163, R6 ;  /* 0x00000006a3197221 */ /* 0x000fe20000010000 */
[C---:B------:R-:W-:Y:S01]  /*3e40*/  F2FP.F16.F32.PACK_AB R163, R48.reuse, R163 ;  /* 0x000000a330a3723e */ /* 0x040fe200000000ff */
[----:B------:R-:W2:Y:S01]  /*3e50*/  MUFU.EX2 R57, R57 ;  /* 0x0000003900397308 */ /* 0x000ea20000000800 */
[C---:B0-----:R-:W-:Y:S01]  /*3e60*/  FADD.FTZ R13, R53.reuse, R0 ;  /* 0x00000000350d7221 */ /* 0x041fe20000010000 */
[----:B------:R-:W-:Y:S01]  /*3e70*/  FADD.FTZ R6, R48, R25 ;  /* 0x0000001930067221 */ /* 0x000fe20000010000 */
[----:B------:R-:W-:-:S03]  /*3e80*/  F2FP.F16.F32.PACK_AB R170, R53, R52 ;  /* 0x0000003435aa723e */ /* 0x000fc600000000ff */
[----:B------:R-:W-:Y:S01]  /*3e90*/  FADD.FTZ R25, R165, R6 ;  /* 0x00000006a5197221 */ /* 0x000fe20000010000 */
[----:B------:R-:W-:Y:S01]  /*3ea0*/  F2FP.F16.F32.PACK_AB R165, R50, R165 ;  /* 0x000000a532a5723e */ /* 0x000fe200000000ff */
[----:B------:R-:W0:Y:S01]  /*3eb0*/  MUFU.EX2 R60, R60 ;  /* 0x0000003c003c7308 */ /* 0x000e220000000800 */
[----:B-1----:R-:W-:Y:S01]  /*3ec0*/  FADD.FTZ R0, R56, R13 ;  /* 0x0000000d38007221 */ /* 0x002fe20000010000 */
[----:B------:R-:W-:-:S06]  /*3ed0*/  FADD.FTZ R6, R50, R25 ;  /* 0x0000001932067221 */ /* 0x000fcc0000010000 */
        /* <DEDUP_REMOVED lines=36> */
[----:B-1----:R-:W-:Y:S01]  /*4120*/  FADD.FTZ R6, R84, R3 ;  /* 0x0000000354067221 */ /* 0x002fe20000010000 */
[C---:B--2---:R-:W-:Y:S01]  /*4130*/  FADD.FTZ R0, R26.reuse, R25 ;  /* 0x000000191a007221 */ /* 0x044fe20000010000 */
[----:B------:R-:W-:Y:S02]  /*4140*/  F2FP.F16.F32.PACK_AB R167, R26, R167 ;  /* 0x000000a71aa7723e */ /* 0x000fe400000000ff */
[C---:B0-----:R-:W-:Y:S01]  /*4150*/  FADD.FTZ R3, R5.reuse, R6 ;  /* 0x0000000605037221 */ /* 0x041fe20000010000 */
[----:B------:R-:W-:Y:S01]  /*4160*/  F2FP.F16.F32.PACK_AB R166, R5, R84 ;  /* 0x0000005405a6723e */ /* 0x000fe200000000ff */
[----:B------:R-:W-:Y:S06]  /*4170*/  @!P3 BRA `(.L_x_2297) ;  /* 0x000000280060b947 */ /* 0x000fec0003800000 */
[----:B------:R-:W-:Y:S01]  /*4180*/  IMAD.MOV.U32 R6, RZ, RZ, R4 ;  /* 0x000000ffff067224 */ /* 0x000fe200078e0004 */
[----:B------:R-:W-:Y:S01]  /*4190*/  UMOV UR59, UR47 ;  /* 0x0000002f003b7c82 */ /* 0x000fe20008000000 */
[----:B------:R-:W-:Y:S01]  /*41a0*/  IMAD.MOV.U32 R5, RZ, RZ, R7 ;  /* 0x000000ffff057224 */ /* 0x000fe200078e0007 */
[----:B------:R-:W-:Y:S01]  /*41b0*/  UMOV UR57, UR46 ;  /* 0x0000002e00397c82 */ /* 0x000fe20008000000 */
[----:B------:R-:W-:Y:S01]  /*41c0*/  IMAD.MOV.U32 R151, RZ, RZ, RZ ;  /* 0x000000ffff977224 */ /* 0x000fe200078e00ff */
[----:B------:R-:W-:-:S06]  /*41d0*/  ULDC UR55, c[0x0][0x988] ;  /* 0x0002620000377ab9 */ /* 0x000fcc0000000800 */
.L_x_2306:
        /* <DEDUP_REMOVED lines=9> */
.L_x_2299:
[----:B------:R-:W-:Y:S01]  /*4270*/  ULEA UR6, UR46, UR41, 0x3 ;  /* 0x000000292e067291 */ /* 0x000fe2000f8e183f */
[----:B------:R-:W-:-:S05]  /*4280*/  IMAD.U32 R4, RZ, RZ, UR47 ;  /* 0x0000002fff047e24 */ /* 0x000fca000f8e00ff */
[----:B------:R-:W-:-:S04]  /*4290*/  SHF.L.U32 R4, R4, 0x1f, RZ ;  /* 0x0000001f04047819 */ /* 0x000fc800000006ff */
[----:B------:R0:W1:Y:S01]  /*42a0*/  SYNCS.PHASECHK.TRANS64.TRYWAIT P3, [UR6+0x28830], R4 ;  /* 0x02883004ff0075a7 */ /* 0x0000620008060146 */
[----:B------:R-:W-:Y:S05]  /*42b0*/  @!P0 BRA `(.L_x_2300) ;  /* 0x0000000000048947 */ /* 0x000fea0003800000 */
[----:B------:R-:W-:Y:S01]  /*42c0*/  BPT.TRAP 0x1 ;  /* 0x000000040000795c */ /* 0x000fe20000300000 */
.L_x_2300:
[----:B-1----:R-:W-:Y:S05]  /*42d0*/  @P3 BRA `(.L_x_2298) ;  /* 0x0000000000083947 */ /* 0x002fea0003800000 */
[----:B------:R-:W1:Y:S02]  /*42e0*/  SYNCS.PHASECHK.TRANS64.TRYWAIT P3, [UR6+0x28830], R4 ;  /* 0x02883004ff0075a7 */ /* 0x000e640008060146 */
[----:B-1----:R-:W-:Y:S05]  /*42f0*/  @!P3 BRA `(.L_x_2301) ;  /* 0x000000ec00b4b947 */ /* 0x002fea0003800000 */
.L_x_2298:
        /* <DEDUP_REMOVED lines=47> */
.L_x_2303:
[----:B------:R-:W-:Y:S01]  /*45f0*/  ULEA UR6, UR57, UR41, 0x3 ;  /* 0x0000002939067291 */ /* 0x000fe2000f8e183f */
[----:B------:R-:W-:-:S05]  /*4600*/  IMAD.U32 R4, RZ, RZ, UR59 ;  /* 0x0000003bff047e24 */ /* 0x000fca000f8e00ff */
[----:B------:R-:W-:-:S04]  /*4610*/  SHF.L.U32 R4, R4, 0x1f, RZ ;  /* 0x0000001f04047819 */ /* 0x000fc800000006ff */
[----:B------:R0:W1:Y:S01]  /*4620*/  SYNCS.PHASECHK.TRANS64.TRYWAIT P3, [UR6+0x28850], R4 ;  /* 0x02885004ff0075a7 */ /* 0x0000620008060146 */
[----:B------:R-:W-:Y:S05]  /*4630*/  @!P0 BRA `(.L_x_2304) ;  /* 0x0000000000048947 */ /* 0x000fea0003800000 */
[----:B------:R-:W-:Y:S01]  /*4640*/  BPT.TRAP 0x1 ;  /* 0x000000040000795c */ /* 0x000fe20000300000 */
.L_x_2304:
[----:B-1----:R-:W-:Y:S05]  /*4650*/  @P3 BRA `(.L_x_2302) ;  /* 0x0000000000083947 */ /* 0x002fea0003800000 */
[----:B------:R-:W1:Y:S02]  /*4660*/  SYNCS.PHASECHK.TRANS64.TRYWAIT P3, [UR6+0x28850], R4 ;  /* 0x02885004ff0075a7 */ /* 0x000e640008060146 */
[----:B-1----:R-:W-:Y:S05]  /*4670*/  @!P3 BRA `(.L_x_2305) ;  /* 0x000000e800ecb947 */ /* 0x002fea0003800000 */
.L_x_2302:
[----:B------:R-:W-:Y:S01]  /*4680*/  UIADD3 UR6, UR41, 0x400, URZ ;  /* 0x0000040029067890 */ /* 0x000fe2000fffe03f */
[----:B------:R-:W-:Y:S01]  /*4690*/  WARPGROUP.ARRIVE ;  /* 0x00000000000079c5 */ /* 0x000fe20000000000 */
[----:B------:R-:W-:Y:S01]  /*46a0*/  UMOV UR7, 0x40000040 ;  /* 0x4000004000077882 */ /* 0x000fe20000000000 */
[----:B------:R-:W-:Y:S01]  /*46b0*/  VIADD R10, R17, UR38 ;  /* 0x00000026110a7c36 */ /* 0x000fe20008000000 */
[----:B------:R-:W-:-:S03]  /*46c0*/  USHF.R.U32.HI UR6, URZ, 0x4, UR6 ;  /* 0x000000043f067899 */ /* 0x000fc60008011606 */
[----:B------:R-:W2:Y:S01]  /*46d0*/  S2R R220, SR_TID.X ;  /* 0x0000000000dc7919 */ /* 0x000ea20000002100 */
[----:B------:R-:W-:Y:S01]  /*46e0*/  UMOV UR10, UR55 ;  /* 0x00000037000a7c82 */ /* 0x000fe20008000000 */
[----:B------:R-:W-:Y:S02]  /*46f0*/  UISETP.GT.AND UP1, UPT, UR58, UR56, UPT ;  /* 0x000000383a00728c */ /* 0x000fe4000bf24270 */
[----:B------:R-:W-:Y:S01]  /*4700*/  ULOP3.LUT UR6, UR6, 0x3fff, URZ, 0xc0, !UPT ;  /* 0x00003fff06067892 */ /* 0x000fe2000f8ec03f */
[----:B------:R-:W-:-:S03]  /*4710*/  UMOV UR59, UR47 ;  /* 0x0000002f003b7c82 */ /* 0x000fc60008000000 */
[----:B------:R-:W-:-:S04]  /*4720*/  ULOP3.LUT UR6, UR6, 0x4000000, URZ, 0xfc, !UPT ;  /* 0x0400000006067892 */ /* 0x000fc8000f8efc3f */
[----:B------:R-:W-:-:S07]  /*4730*/  ULEA UR11, UR57, UR6, 0xb ;  /* 0x00000006390b7291 */ /* 0x000fce000f8e583f */
[----:B------:R-:W-:Y:S02]  /*4740*/  UMOV UR6, UR11 ;  /* 0x0000000b00067c82 */ /* 0x000fe40008000000 */
[----:B------:R-:W-:Y:S01]  /*4750*/  HGMMA.64x128x16.F32 R88, R180, gdesc[UR4].tnspB, R88, gsb0 ;  /* 0x41e00004b4587df0 */ /* 0x000fe20008000858 */
[----:B------:R-:W-:Y:S01]  /*4760*/  UIADD3 UR6, UR11, 0x80, URZ ;  /* 0x000000800b067890 */ /* 0x000fe2000fffe03f */
[----:B------:R-:W-:Y:S01]  /*4770*/  UMOV UR7, 0x40000040 ;  /* 0x4000004000077882 */ /* 0x000fe20000000000 */
[----:B--2---:R-:W-:Y:S01]  /*4780*/  SHF.R.U32.HI R220, RZ, 0x7, R220 ;  /* 0x00000007ffdc7819 */ /* 0x004fe200000116dc */
[----:B------:R-:W-:Y:S02]  /*4790*/  WARPGROUP.DEPBAR.LE gsb0, 0x0 ;  /* 0x00008000000079c5 */ /* 0x000fe40000010000 */
[----:B------:R-:W-:-:S06]  /*47a0*/  WARPGROUP.ARRIVE ;  /* 0x00000000000079c5 */ /* 0x000fcc0000000000 */
[----:B------:R-:W-:Y:S01]  /*47b0*/  HGMMA.64x128x16.F32 R88, R176, gdesc[UR4].tnspB, R88, gsb0 ;  /* 0x41e00004b0587df0 */ /* 0x000fe20008000858 */
[----:B------:R-:W-:Y:S01]  /*47c0*/  @UP0 ULDC UR6, c[0x0][0x44c] ;  /* 0x0001130000060ab9 */ /* 0x000fe20000000800 */
[----:B------:R-:W-:Y:S01]  /*47d0*/  UMOV UR7, 0x40000040 ;  /* 0x4000004000077882 */ /* 0x000fe20000000000 */
[----:B01----:R-:W-:Y:S01]  /*47e0*/  @P2 IMAD.HI.U32 R4, R10, UR6, RZ ;  /* 0x000000060a042c27 */ /* 0x003fe2000f8e00ff */
[----:B------:R-:W-:-:S04]  /*47f0*/  @UP0 ULDC UR6, c[0x0][0x450] ;  /* 0x0001140000060ab9 */ /* 0x000fc80000000800 */
[----:B------:R-:W-:Y:S01]  /*4800*/  @P2 SHF.R.U32.HI R10, RZ, UR6, R4 ;  /* 0x00000006ff0a2c19 */ /* 0x000fe20008011604 */
[----:B------:R-:W-:Y:S02]  /*4810*/  UMOV UR6, 0xffffff80 ;  /* 0xffffff8000067882 */ /* 0x000fe40000000000 */
[----:B------:R-:W-:Y:S02]  /*4820*/  UIMAD UR6, UR58, UR6, 0x1 ;  /* 0x000000013a0674a4 */ /* 0x000fe4000f8e0206 */
[----:B------:R-:W0:Y:S01]  /*4830*/  SHFL.IDX PT, R4, R10, 0x1, 0x1c1f ;  /* 0x003c1f000a047f89 */ /* 0x000e2200000e0000 */
[----:B------:R-:W-:-:S03]  /*4840*/  UIADD3 UR58, UR58, -0x1, URZ ;  /* 0xffffffff3a3a7890 */ /* 0x000fc6000fffe03f */
[----:B------:R-:W-:Y:S01]  /*4850*/  IMAD.U32 R9, RZ, RZ, UR6 ;  /* 0x00000006ff097e24 */ /* 0x000fe2000f8e00ff */
[----:B------:R-:W-:Y:S01]  /*4860*/  UIADD3 UR6, UR11, 0x100, URZ ;  /* 0x000001000b067890 */ /* 0x000fe2000fffe03f */
[----:B------:R-:W1:Y:S03]  /*4870*/  SHFL.IDX PT, R10, R10, RZ, 0x1c1f ;  /* 0x001c1fff0a0a7589 */ /* 0x000e6600000e0000 */
[----:B------:R-:W-:-:S05]  /*4880*/  IADD3 R9, R9, UR53, -R16 ;  /* 0x0000003509097c10 */ /* 0x000fca000fffe810 */
[----:B------:R-:W-:-:S04]  /*4890*/  VIADD R9, R9, -UR54 ;  /* 0x8000003609097c36 */ /* 0x000fc80008000000 */
[----:B0-----:R-:W-:-:S05]  /*48a0*/  IMAD.IADD R4, R9, 0x1, R4 ;  /* 0x0000000109047824 */ /* 0x001fca00078e0204 */
[C---:B------:R-:W-:Y:S01]  /*48b0*/  ISETP.GT.AND P3, PT, R4.reuse, RZ, PT ;  /* 0x000000ff0400720c */ /* 0x040fe20003f64270 */
[----:B-1----:R-:W-:Y:S01]  /*48c0*/  IMAD.IADD R9, R9, 0x1, R10 ;  /* 0x0000000109097824 */ /* 0x002fe200078e020a */
        /* <DEDUP_REMOVED lines=48> */
[----:B------:R-:W-:Y:S01]  /*4bd0*/  FSEL R58, R58, -INF , P3 ;  /* 0xff8000003a3a7808 */ /* 0x000fe20001800000 */
[----:B------:R-:W-:Y:S02]  /*4be0*/  WARPGROUP.DEPBAR.LE gsb0, 0x0 ;  /* 0x00008000000079c5 */ /* 0x000fe40000010000 */
[----:B------:R-:W-:Y:S01]  /*4bf0*/  WARPGROUP.ARRIVE ;  /* 0x00000000000079c5 */ /* 0x000fe20000000000 */
[----:B------:R-:W-:Y:S02]  /*4c00*/  FMNMX.FTZ R15, R55, R8, !PT ;  /* 0x00000008370f7209 */ /* 0x000fe40007810000 */
[----:B------:R-:W-:Y:S02]  /*4c10*/  ISETP.GT.AND P3, PT, R4, 0x48, PT ;  /* 0x000000480400780c */ /* 0x000fe40003f64270 */
[----:B------:R-:W-:Y:S01]  /*4c20*/  FSEL R59, R59, -INF , P4 ;  /* 0xff8000003b3b7808 */ /* 0x000fe20002000000 */
[----:B------:R-:W-:Y:S01]  /*4c30*/  HGMMA.64x128x16.F32 R88, R172, gdesc[UR4].tnspB, R88, gsb0 ;  /* 0x41e00004ac587df0 */ /* 0x000fe20008000858 */
[----:B------:R-:W-:Y:S01]  /*4c40*/  UIADD3 UR6, UR11, 0x180, URZ ;  /* 0x000001800b067890 */ /* 0x000fe2000fffe03f */
[----:B------:R-:W-:Y:S01]  /*4c50*/  FMNMX.FTZ R8, R58, R15, !PT ;  /* 0x0000000f3a087209 */ /* 0x000fe20007810000 */
[----:B------:R-:W-:Y:S01]  /*4c60*/  UMOV UR7, 0x40000040 ;  /* 0x4000004000077882 */ /* 0x000fe20000000000 */
        /* <DEDUP_REMOVED lines=39> */
[----:B------:R-:W-:Y:S02]  /*4ee0*/  FSEL R87, R87, -INF , P4 ;  /* 0xff80000057577808 */ /* 0x000fe40002000000 */
[----:B------:R-:W-:Y:S02]  /*4ef0*/  FMNMX.FTZ R4, R86, R15, !PT ;  /* 0x0000000f56047209 */ /* 0x000fe40007810000 */
[----:B------:R-:W-:Y:S02]  /*4f00*/  ISETP.GT.AND P5, PT, R9, RZ, PT ;  /* 0x000000ff0900720c */ /* 0x000fe40003fa4270 */
[----:B------:R-:W-:-:S02]  /*4f10*/  FMNMX.FTZ R12, R87, R4, !PT ;  /* 0x00000004570c7209 */ /* 0x000fc40007810000 */
[C---:B------:R-:W-:Y:S02]  /*4f20*/  ISETP.GT.AND P4, PT, R9.reuse, 0x1, PT ;  /* 0x000000010900780c */ /* 0x040fe40003f84270 */
[----:B------:R-:W-:Y:S01]  /*4f30*/  FSEL R24, R24, -INF , P5 ;  /* 0xff80000018187808 */ /* 0x000fe20002800000 */
[----:B------:R-:W0:Y:S01]  /*4f40*/  SHFL.BFLY PT, R15, R12, 0x2, 0x1f ;  /* 0x0c401f000c0f7f89 */ /* 0x000e2200000e0000 */
[----:B------:R-:W-:Y:S02]  /*4f50*/  ISETP.GT.AND P6, PT, R9, 0x8, PT ;  /* 0x000000080900780c */ /* 0x000fe40003fc4270 */
[----:B------:R-:W-:Y:S02]  /*4f60*/  FSEL R25, R25, -INF , P4 ;  /* 0xff80000019197808 */ /* 0x000fe40002000000 */
[----:B------:R-:W-:Y:S02]  /*4f70*/  ISETP.GT.AND P5, PT, R9, 0x9, PT ;  /* 0x000000090900780c */ /* 0x000fe40003fa4270 */
[----:B------:R-:W-:-:S02]  /*4f80*/  FSEL R28, R28, -INF , P6 ;  /* 0xff8000001c1c7808 */ /* 0x000fc40003000000 */
[----:B------:R-:W-:Y:S02]  /*4f90*/  ISETP.GT.AND P4, PT, R9, 0x10, PT ;  /* 0x000000100900780c */ /* 0x000fe40003f84270 */
[----:B------:R-:W-:Y:S02]  /*4fa0*/  FSEL R29, R29, -INF , P5 ;  /* 0xff8000001d1d7808 */ /* 0x000fe40002800000 */
[C---:B------:R-:W-:Y:S02]  /*4fb0*/  ISETP.GT.AND P6, PT, R9.reuse, 0x11, PT ;  /* 0x000000110900780c */ /* 0x040fe40003fc4270 */
[----:B------:R-:W-:Y:S02]  /*4fc0*/  FSEL R32, R32, -INF , P4 ;  /* 0xff80000020207808 */ /* 0x000fe40002000000 */
[----:B------:R-:W-:Y:S02]  /*4fd0*/  ISETP.GT.AND P5, PT, R9, 0x18, PT ;  /* 0x000000180900780c */ /* 0x000fe40003fa4270 */
[----:B------:R-:W-:-:S02]  /*4fe0*/  FSEL R33, R33, -INF , P6 ;  /* 0xff80000021217808 */ /* 0x000fc40003000000 */
[C---:B------:R-:W-:Y:S02]  /*4ff0*/  ISETP.GT.AND P4, PT, R9.reuse, 0x19, PT ;  /* 0x000000190900780c */ /* 0x040fe40003f84270 */
[----:B------:R-:W-:Y:S02]  /*5000*/  FSEL R36, R36, -INF , P5 ;  /* 0xff80000024247808 */ /* 0x000fe40002800000 */
[----:B0-----:R-:W-:Y:S02]  /*5010*/  FMNMX.FTZ R15, R12, R15, !PT ;  /* 0x0000000f0c0f7209 */ /* 0x001fe40007810000 */
[----:B------:R-:W-:Y:S02]  /*5020*/  FMNMX.FTZ R12, R24, R5, !PT ;  /* 0x00000005180c7209 */ /* 0x000fe40007810000 */
[----:B------:R-:W-:Y:S01]  /*5030*/  ISETP.GT.AND P6, PT, R9, 0x20, PT ;  /* 0x000000200900780c */ /* 0x000fe20003fc4270 */
[----:B------:R-:W0:Y:S01]  /*5040*/  SHFL.BFLY PT, R4, R15, 0x1, 0x1f ;  /* 0x0c201f000f047f89 */ /* 0x000e2200000e0000 */
[----:B------:R-:W-:-:S02]  /*5050*/  FSEL R37, R37, -INF , P4 ;  /* 0xff80000025257808 */ /* 0x000fc40002000000 */
[C---:B------:R-:W-:Y:S02]  /*5060*/  ISETP.GT.AND P5, PT, R9.reuse, 0x21, PT ;  /* 0x000000210900780c */ /* 0x040fe40003fa4270 */
[----:B------:R-:W-:Y:S02]  /*5070*/  FSEL R40, R40, -INF , P6 ;  /* 0xff80000028287808 */ /* 0x000fe40003000000 */
[----:B------:R-:W-:Y:S02]  /*5080*/  ISETP.GT.AND P4, PT, R9, 0x28, PT ;  /* 0x000000280900780c */ /* 0x000fe40003f84270 */
[----:B------:R-:W-:Y:S02]  /*5090*/  FSEL R41, R41, -INF , P5 ;  /* 0xff80000029297808 */ /* 0x000fe40002800000 */
[----:B------:R-:W-:Y:S02]  /*50a0*/  ISETP.GT.AND P6, PT, R9, 0x29, PT ;  /* 0x000000290900780c */ /* 0x000fe40003fc4270 */
[----:B------:R-:W-:-:S02]  /*50b0*/  FSEL R44, R44, -INF , P4 ;  /* 0xff8000002c2c7808 */ /* 0x000fc40002000000 */
[----:B------:R-:W-:Y:S02]  /*50c0*/  ISETP.GT.AND P5, PT, R9, 0x30, PT ;  /* 0x000000300900780c */ /* 0x000fe40003fa4270 */
[----:B------:R-:W-:Y:S01]  /*50d0*/  FSEL R45, R45, -INF , P6 ;  /* 0xff8000002d2d7808 */ /* 0x000fe20003000000 */
[----:B------:R-:W-:Y:S02]  /*50e0*/  WARPGROUP.DEPBAR.LE gsb0, 0x0 ;  /* 0x00008000000079c5 */ /* 0x000fe40000010000 */
[----:B------:R-:W-:Y:S01]  /*50f0*/  WARPGROUP.ARRIVE ;  /* 0x00000000000079c5 */ /* 0x000fe20000000000 */
[----:B------:R-:W-:Y:S02]  /*5100*/  ISETP.GT.AND P4, PT, R9, 0x31, PT ;  /* 0x000000310900780c */ /* 0x000fe40003f84270 */
[----:B0-----:R-:W-:Y:S02]  /*5110*/  FMNMX.FTZ R4, R15, R4, !PT ;  /* 0x000000040f047209 */ /* 0x001fe40007810000 */
[----:B------:R-:W-:Y:S01]  /*5120*/  FSEL R48, R48, -INF , P5 ;  /* 0xff80000030307808 */ /* 0x000fe20002800000 */
[----:B------:R-:W-:Y:S01]  /*5130*/  HGMMA.64x128x16.F32 R88, R168, gdesc[UR4].tnspB, R88, gsb0 ;  /* 0x41e00004a8587df0 */ /* 0x000fe20008000858 */
[----:B------:R-:W-:Y:S01]  /*5140*/  UIADD3 UR6, UR11, 0x200, URZ ;  /* 0x000002000b067890 */ /* 0x000fe2000fffe03f */
[C---:B------:R-:W-:Y:S01]  /*5150*/  FMUL.FTZ R8, R4.reuse, UR10 ;  /* 0x0000000a04087c20 */ /* 0x040fe20008410000 */
[----:B------:R-:W-:Y:S01]  /*5160*/  UMOV UR7, 0x40000040 ;  /* 0x4000004000077882 */ /* 0x000fe20000000000 */
[----:B------:R-:W-:-:S02]  /*5170*/  FSETP.NEU.FTZ.AND P3, PT, R4, -INF , PT ;  /* 0xff8000000400780b */ /* 0x000fc40003f7d000 */
[----:B------:R-:W-:Y:S02]  /*5180*/  ISETP.GT.AND P6, PT, R9, 0x38, PT ;  /* 0x000000380900780c */ /* 0x000fe40003fc4270 */
[----:B------:R-:W-:Y:S02]  /*5190*/  FSEL R8, R8, RZ, P3 ;  /* 0x000000ff08087208 */ /* 0x000fe40001800000 */
[----:B------:R-:W-:Y:S02]  /*51a0*/  FSEL R49, R49, -INF , P4 ;  /* 0xff80000031317808 */ /* 0x000fe40002000000 */
[----:B------:R-:W-:Y:S01]  /*51b0*/  ISETP.GT.AND P5, PT, R9, 0x39, PT ;  /* 0x000000390900780c */ /* 0x000fe20003fa4270 */
[--C-:B------:R-:W-:Y:S01]  /*51c0*/  FFMA.FTZ R181, R13, UR10, -R8.reuse ;  /* 0x0000000a0db57c23 */ /* 0x100fe20008010808 */
[----:B------:R-:W-:Y:S01]  /*51d0*/  FMNMX.FTZ R13, R25, R12, !PT ;  /* 0x0000000c190d7209 */ /* 0x000fe20007810000 */
[--C-:B------:R-:W-:Y:S01]  /*51e0*/  FFMA.FTZ R183, R11, UR10, -R8.reuse ;  /* 0x0000000a0bb77c23 */ /* 0x100fe20008010808 */
[--C-:B------:R-:W-:Y:S01]  /*51f0*/  FFMA.FTZ R177, R7, UR10, -R8.reuse ;  /* 0x0000000a07b17c23 */ /* 0x100fe20008010808 */
[----:B------:R-:W-:Y:S01]  /*5200*/  FSEL R52, R52, -INF , P6 ;  /* 0xff80000034347808 */ /* 0x000fe20003000000 */
[--C-:B------:R-:W-:Y:S01]  /*5210*/  FFMA.FTZ R179, R38, UR10, -R8.reuse ;  /* 0x0000000a26b37c23 */ /* 0x100fe20008010808 */
[----:B------:R-:W-:Y:S01]  /*5220*/  FMNMX.FTZ R12, R28, R13, !PT ;  /* 0x0000000d1c0c7209 */ /* 0x000fe20007810000 */
[--C-:B------:R-:W-:Y:S01]  /*5230*/  FFMA.FTZ R173, R42, UR10, -R8.reuse ;  /* 0x0000000a2aad7c23 */ /* 0x100fe20008010808 */
[----:B------:R-:W-:Y:S01]  /*5240*/  ISETP.GT.AND P4, PT, R9, 0x40, PT ;  /* 0x000000400900780c */ /* 0x000fe20003f84270 */
[--C-:B------:R-:W-:Y:S01]  /*5250*/  FFMA.FTZ R10, R27, UR10, -R8.reuse ;  /* 0x0000000a1b0a7c23 */ /* 0x100fe20008010808 */
[----:B------:R-:W-:Y:S01]  /*5260*/  FMNMX.FTZ R11, R29, R12, !PT ;  /* 0x0000000c1d0b7209 */ /* 0x000fe20007810000 */
[----:B------:R-:W-:Y:S01]  /*5270*/  MUFU.EX2 R181, R181 ;  /* 0x000000b500b57308 */ /* 0x000fe20000000800 */
        /* <DEDUP_REMOVED lines=11> */
[----:B------:R-:W-:Y:S01]  /*5330*/  FFMA.FTZ R11, R78, UR10, -R8 ;  /* 0x0000000a4e0b7c23 */ /* 0x000fe20008010808 */
[----:B------:R-:W-:-:S02]  /*5340*/  ISETP.GT.AND P5, PT, R9, 0x48, PT ;  /* 0x000000480900780c */ /* 0x000fc40003fa4270 */
[----:B------:R-:W-:Y:S01]  /*5350*/  FMNMX.FTZ R7, R37, R14, !PT ;  /* 0x0000000e25077209 */ /* 0x000fe20007810000 */
[----:B------:R-:W-:Y:S01]  /*5360*/  MUFU.EX2 R183, R183 ;  /* 0x000000b700b77308 */ /* 0x000fe20000000800 */
[----:B------:R-:W-:Y:S01]  /*5370*/  FSEL R57, R57, -INF , P6 ;  /* 0xff80000039397808 */ /* 0x000fe20003000000 */
[----:B------:R-:W-:Y:S01]  /*5380*/  FFMA.FTZ R14, R35, UR10, -R8 ;  /* 0x0000000a230e7c23 */ /* 0x000fe20008010808 */
[----:B------:R-:W-:Y:S02]  /*5390*/  FMNMX.FTZ R20, R40, R7, !PT ;  /* 0x0000000728147209 */ /* 0x000fe40007810000 */
[----:B------:R-:W-:Y:S02]  /*53a0*/  ISETP.GT.AND P4, PT, R9, 0x49, PT ;  /* 0x000000490900780c */ /* 0x000fe40003f84270 */
[----:B------:R-:W-:Y:S01]  /*53b0*/  FMNMX.FTZ R7, R41, R20, !PT ;  /* 0x0000001429077209 */ /* 0x000fe20007810000 */
[----:B------:R-:W-:Y:S01]  /*53c0*/  MUFU.EX2 R12, R12 ;  /* 0x0000000c000c7308 */ /* 0x000fe20000000800 */
[----:B------:R-:W-:-:S02]  /*53d0*/  FSEL R60, R60, -INF , P5 ;  /* 0xff8000003c3c7808 */ /* 0x000fc40002800000 */
[----:B------:R-:W-:Y:S02]  /*53e0*/  FMNMX.FTZ R20, R44, R7, !PT ;  /* 0x000000072c147209 */ /* 0x000fe40007810000 */
[----:B------:R-:W-:Y:S02]  /*53f0*/  ISETP.GT.AND P6, PT, R9, 0x50, PT ;  /* 0x000000500900780c */ /* 0x000fe40003fc4270 */
[----:B------:R-:W-:Y:S01]  /*5400*/  FMNMX.FTZ R7, R45, R20, !PT ;  /* 0x000000142d077209 */ /* 0x000fe20007810000 */
[----:B------:R-:W-:Y:S01]  /*5410*/  MUFU.EX2 R177, R177 ;  /* 0x000000b100b17308 */ /* 0x000fe20000000800 */
[----:B------:R-:W-:Y:S01]  /*5420*/  FSEL R61, R61, -INF , P4 ;  /* 0xff8000003d3d7808 */ /* 0x000fe20002000000 */
[----:B------:R-:W-:Y:S01]  /*5430*/  FFMA.FTZ R20, R39, UR10, -R8 ;  /* 0x0000000a27147c23 */ /* 0x000fe20008010808 */
[----:B------:R-:W-:Y:S02]  /*5440*/  FMNMX.FTZ R26, R48, R7, !PT ;  /* 0x00000007301a7209 */ /* 0x000fe40007810000 */
[----:B------:R-:W-:-:S02]  /*5450*/  ISETP.GT.AND P5, PT, R9, 0x51, PT ;  /* 0x000000510900780c */ /* 0x000fc40003fa4270 */
[----:B------:R-:W-:Y:S01]  /*5460*/  FMNMX.FTZ R7, R49, R26, !PT ;  /* 0x0000001a31077209 */ /* 0x000fe20007810000 */
[----:B------:R-:W-:Y:S01]  /*5470*/  MUFU.EX2 R14, R14 ;  /* 0x0000000e000e7308 */ /* 0x000fe20000000800 */
[----:B------:R-:W-:Y:S02]  /*5480*/  FSEL R64, R64, -INF , P6 ;  /* 0xff80000040407808 */ /* 0x000fe40003000000 */
[----:B------:R-:W-:Y:S02]  /*5490*/  FMNMX.FTZ R26, R52, R7, !PT ;  /* 0x00000007341a7209 */ /* 0x000fe40007810000 */
[----:B------:R-:W-:Y:S02]  /*54a0*/  ISETP.GT.AND P4, PT, R9, 0x58, PT ;  /* 0x000000580900780c */ /* 0x000fe40003f84270 */
[----:B------:R-:W-:Y:S01]  /*54b0*/  FMNMX.FTZ R7, R53, R26, !PT ;  /* 0x0000001a35077209 */ /* 0x000fe20007810000 */
[----:B------:R-:W-:Y:S01]  /*54c0*/  FFMA.FTZ R26, R43, UR10, -R8 ;  /* 0x0000000a2b1a7c23 */ /* 0x000fe20008010808 */
[----:B------:R-:W-:Y:S01]  /*54d0*/  FSEL R65, R65, -INF , P5 ;  /* 0xff80000041417808 */ /* 0x000fe20002800000 */
[----:B------:R-:W-:Y:S01]  /*54e0*/  MUFU.EX2 R179, R179 ;  /* 0x000000b300b37308 */ /* 0x000fe20000000800 */
[----:B------:R-:W-:-:S02]  /*54f0*/  FMNMX.FTZ R30, R56, R7, !PT ;  /* 0x00000007381e7209 */ /* 0x000fc40007810000 */
[----:B------:R-:W-:Y:S02]  /*5500*/  ISETP.GT.AND P6, PT, R9, 0x59, PT ;  /* 0x000000590900780c */ /* 0x000fe40003fc4270 */
[----:B------:R-:W-:Y:S02]  /*5510*/  FMNMX.FTZ R7, R57, R30, !PT ;  /* 0x0000001e39077209 */ /* 0x000fe40007810000 */
[----:B------:R-:W-:Y:S01]  /*5520*/  FSEL R68, R68, -INF , P4 ;  /* 0xff80000044447808 */ /* 0x000fe20002000000 */
[----:B------:R-:W-:Y:S01]  /*5530*/  MUFU.EX2 R20, R20 ;  /* 0x0000001400147308 */ /* 0x000fe20000000800 */
        /* <DEDUP_REMOVED lines=19> */
[----:B------:R-:W-:Y:S02]  /*5670*/  FSEL R76, R76, -INF , P6 ;  /* 0xff8000004c4c7808 */ /* 0x000fe40003000000 */
[----:B------:R-:W-:Y:S01]  /*5680*/  FMNMX.FTZ R7, R73, R38, !PT ;  /* 0x0000002649077209 */ /* 0x000fe20007810000 */
[----:B------:R-:W-:Y:S01]  /*5690*/  MUFU.EX2 R30, R30 ;  /* 0x0000001e001e7308 */ /* 0x000fe20000000800 */
[----:B------:R-:W-:Y:S02]  /*56a0*/  ISETP.GT.AND P4, PT, R9, 0x70, PT ;  /* 0x000000700900780c */ /* 0x000fe40003f84270 */
[----:B------:R-:W-:Y:S02]  /*56b0*/  FSEL R77, R77, -INF , P5 ;  /* 0xff8000004d4d7808 */ /* 0x000fe40002800000 */
[----:B------:R-:W-:-:S02]  /*56c0*/  FMNMX.FTZ R38, R76, R7, !PT ;  /* 0x000000074c267209 */ /* 0x000fc40007810000 */
[----:B------:R-:W-:Y:S01]  /*56d0*/  ISETP.GT.AND P6, PT, R9, 0x71, PT ;  /* 0x000000710900780c */ /* 0x000fe20003fc4270 */
[----:B------:R-:W-:Y:S01]  /*56e0*/  MUFU.EX2 R34, R34 ;  /* 0x0000002200227308 */ /* 0x000fe20000000800 */
[----:B------:R-:W-:Y:S02]  /*56f0*/  FSEL R80, R80, -INF , P4 ;  /* 0xff80000050507808 */ /* 0x000fe40002000000 */
[----:B------:R-:W-:Y:S01]  /*5700*/  FMNMX.FTZ R7, R77, R38, !PT ;  /* 0x000000264d077209 */ /* 0x000fe20007810000 */
[----:B------:R-:W-:Y:S01]  /*5710*/  FFMA.FTZ R38, R55, UR10, -R8 ;  /* 0x0000000a37267c23 */ /* 0x000fe20008010808 */
[----:B------:R-:W-:Y:S02]  /*5720*/  ISETP.GT.AND P5, PT, R9, 0x78, PT ;  /* 0x000000780900780c */ /* 0x000fe40003fa4270 */
[----:B------:R-:W-:Y:S01]  /*5730*/  FSEL R81, R81, -INF , P6 ;  /* 0xff80000051517808 */ /* 0x000fe20003000000 */
[----:B------:R-:W-:Y:S01]  /*5740*/  MUFU.EX2 R46, R46 ;  /* 0x0000002e002e7308 */ /* 0x000fe20000000800 */
[----:B------:R-:W-:-:S02]  /*5750*/  FMNMX.FTZ R42, R80, R7, !PT ;  /* 0x00000007502a7209 */ /* 0x000fc40007810000 */
[----:B------:R-:W-:Y:S01]  /*5760*/  ISETP.GT.AND P4, PT, R9, 0x79, PT ;  /* 0x000000790900780c */ /* 0x000fe20003f84270 */
[--C-:B------:R-:W-:Y:S01]  /*5770*/  FFMA.FTZ R9, R74, UR10, -R8.reuse ;  /* 0x0000000a4a097c23 */ /* 0x100fe20008010808 */
[----:B------:R-:W-:Y:S02]  /*5780*/  FSEL R84, R84, -INF , P5 ;  /* 0xff80000054547808 */ /* 0x000fe40002800000 */
[----:B------:R-:W-:Y:S01]  /*5790*/  FMNMX.FTZ R7, R81, R42, !PT ;  /* 0x0000002a51077209 */ /* 0x000fe20007810000 */
[----:B------:R-:W-:Y:S01]  /*57a0*/  MUFU.EX2 R38, R38 ;  /* 0x0000002600267308 */ /* 0x000fe20000000800 */
[----:B------:R-:W-:Y:S02]  /*57b0*/  FSEL R85, R85, -INF , P4 ;  /* 0xff80000055557808 */ /* 0x000fe40002000000 */
[----:B------:R-:W-:Y:S01]  /*57c0*/  FMNMX.FTZ R42, R84, R7, !PT ;  /* 0x00000007542a7209 */ /* 0x000fe20007810000 */
[----:B------:R-:W-:Y:S02]  /*57d0*/  WARPGROUP.DEPBAR.LE gsb0, 0x0 ;  /* 0x00008000000079c5 */ /* 0x000fe40000010000 */
[----:B------:R-:W-:Y:S01]  /*57e0*/  WARPGROUP.ARRIVE ;  /* 0x00000000000079c5 */ /* 0x000fe20000000000 */
[----:B------:R-:W-:Y:S01]  /*57f0*/  FMNMX.FTZ R7, R85, R42, !PT ;  /* 0x0000002a55077209 */ /* 0x000fe20007810000 */
[--C-:B------:R-:W-:Y:S01]  /*5800*/  FFMA.FTZ R169, R50, UR10, -R8.reuse ;  /* 0x0000000a32a97c23 */ /* 0x100fe20008010808 */
[--C-:B------:R-:W-:Y:S01]  /*5810*/  FFMA.FTZ R171, R54, UR10, -R8.reuse ;  /* 0x0000000a36ab7c23 */ /* 0x100fe20008010808 */
[--C-:B------:R-:W-:Y:S01]  /*5820*/  FFMA.FTZ R42, R59, UR10, -R8.reuse ;  /* 0x0000000a3b2a7c23 */ /* 0x100fe20008010808 */
[--C-:B------:R-:W-:Y:S01]  /*5830*/  FFMA.FTZ R54, R63, UR10, -R8.reuse ;  /* 0x0000000a3f367c23 */ /* 0x100fe20008010808 */
[----:B------:R-:W-:Y:S01]  /*5840*/  HGMMA.64x128x16.F32 R88, R152, gdesc[UR4].tnspB, R88, gsb0 ;  /* 0x41e0000498587df0 */ /* 0x000fe20008000858 */
[----:B------:R-:W-:Y:S01]  /*5850*/  UIADD3 UR6, UR11, 0x280, URZ ;  /* 0x000002800b067890 */ /* 0x000fe2000fffe03f */
[----:B------:R-:W0:Y:S01]  /*5860*/  SHFL.BFLY PT, R50, R7, 0x2, 0x1f ;  /* 0x0c401f0007327f89 */ /* 0x000e2200000e0000 */
[----:B------:R-:W-:Y:S01]  /*5870*/  UMOV UR7, 0x40000040 ;  /* 0x4000004000077882 */ /* 0x000fe20000000000 */
[----:B------:R-:W-:Y:S08]  /*5880*/  MUFU.EX2 R169, R169 ;  /* 0x000000a900a97308 */ /* 0x000ff00000000800 */
[----:B------:R-:W-:Y:S08]  /*5890*/  MUFU.EX2 R171, R171 ;  /* 0x000000ab00ab7308 */ /* 0x000ff00000000800 */
[----:B------:R-:W-:Y:S01]  /*58a0*/  MUFU.EX2 R42, R42 ;  /* 0x0000002a002a7308 */ /* 0x000fe20000000800 */
[----:B0-----:R-:W-:Y:S01]  /*58b0*/  FMNMX.FTZ R13, R7, R50, !PT ;  /* 0x00000032070d7209 */ /* 0x001fe20007810000 */
[----:B------:R-:W-:-:S06]  /*58c0*/  FFMA.FTZ R50, R71, UR10, -R8 ;  /* 0x0000000a47327c23 */ /* 0x000fcc0008010808 */
        /* <DEDUP_REMOVED lines=21> */
[----:B------:R-:W-:Y:S01]  /*5a20*/  FFMA.FTZ R159, R70, UR10, -R8 ;  /* 0x0000000a469f7c23 */ /* 0x000fe20008010808 */
[----:B------:R-:W0:Y:S03]  /*5a30*/  SHFL.BFLY PT, R66, R13, 0x1, 0x1f ;  /* 0x0c201f000d427f89 */ /* 0x000e2600000e0000 */
[----:B------:R-:W-:Y:S01]  /*5a40*/  HGMMA.64x128x16.F32 R88, R160, gdesc[UR4].tnspB, R88, gsb0 ;  /* 0x41e00004a0587df0 */ /* 0x000fe20008000858 */
[----:B------:R-:W-:Y:S01]  /*5a50*/  UIADD3 UR6, UR11, 0x380, URZ ;  /* 0x000003800b067890 */ /* 0x000fe2000fffe03f */
[----:B------:R-:W-:Y:S01]  /*5a60*/  MUFU.EX2 R157, R157 ;  /* 0x0000009d009d7308 */ /* 0x000fe20000000800 */
[----:B------:R-:W-:-:S07]  /*5a70*/  UMOV UR7, 0x40000040 ;  /* 0x4000004000077882 */ /* 0x000fce0000000000 */
[----:B------:R-:W-:Y:S01]  /*5a80*/  MUFU.EX2 R159, R159 ;  /* 0x0000009f009f7308 */ /* 0x000fe20000000800 */
[----:B0-----:R-:W-:Y:S01]  /*5a90*/  FMNMX.FTZ R7, R13, R66, !PT ;  /* 0x000000420d077209 */ /* 0x001fe20007810000 */
[--C-:B------:R-:W-:Y:S01]  /*5aa0*/  FFMA.FTZ R13, R82, UR10, -R8.reuse ;  /* 0x0000000a520d7c23 */ /* 0x100fe20008010808 */
[--C-:B------:R-:W-:Y:S01]  /*5ab0*/  FFMA.FTZ R66, R83, UR10, -R8.reuse ;  /* 0x0000000a53427c23 */ /* 0x100fe20008010808 */
[----:B------:R-:W-:Y:S01]  /*5ac0*/  FFMA.FTZ R8, R87, UR10, -R8 ;  /* 0x0000000a57087c23 */ /* 0x000fe20008010808 */
[C---:B------:R-:W-:Y:S01]  /*5ad0*/  FSETP.NEU.FTZ.AND P4, PT, R7.reuse, -INF , PT ;  /* 0xff8000000700780b */ /* 0x040fe20003f9d000 */
[----:B------:R-:W-:Y:S02]  /*5ae0*/  FMUL.FTZ R21, R7, UR10 ;  /* 0x0000000a07157c20 */ /* 0x000fe40008410000 */
[----:B------:R-:W-:Y:S03]  /*5af0*/  MUFU.EX2 R13, R13 ;  /* 0x0000000d000d7308 */ /* 0x000fe60000000800 */
[----:B------:R-:W-:-:S05]  /*5b00*/  FSEL R21, R21, RZ, P4 ;  /* 0x000000ff15157208 */ /* 0x000fca0002000000 */
[--C-:B------:R-:W-:Y:S01]  /*5b10*/  FFMA.FTZ R27, R29, UR10, -R21.reuse ;  /* 0x0000000a1d1b7c23 */ /* 0x100fe20008010815 */
[--C-:B------:R-:W-:Y:S01]  /*5b20*/  FFMA.FTZ R29, R33, UR10, -R21.reuse ;  /* 0x0000000a211d7c23 */ /* 0x100fe20008010815 */
[--C-:B------:R-:W-:Y:S01]  /*5b30*/  FFMA.FTZ R33, R41, UR10, -R21.reuse ;  /* 0x0000000a29217c23 */ /* 0x100fe20008010815 */
[----:B------:R-:W-:Y:S01]  /*5b40*/  FSEL R41, R4, RZ, P3 ;  /* 0x000000ff04297208 */ /* 0x000fe20001800000 */
[--C-:B------:R-:W-:Y:S01]  /*5b50*/  FFMA.FTZ R180, R24, UR10, -R21.reuse ;  /* 0x0000000a18b47c23 */ /* 0x100fe20008010815 */
[--C-:B------:R-:W-:Y:S01]  /*5b60*/  FFMA.FTZ R182, R28, UR10, -R21.reuse ;  /* 0x0000000a1cb67c23 */ /* 0x100fe20008010815 */
[----:B------:R-:W-:Y:S02]  /*5b70*/  IMAD.U32 R28, RZ, RZ, UR46 ;  /* 0x0000002eff1c7e24 */ /* 0x000fe4000f8e00ff */
[--C-:B------:R-:W-:Y:S01]  /*5b80*/  FFMA.FTZ R25, R25, UR10, -R21.reuse ;  /* 0x0000000a19197c23 */ /* 0x100fe20008010815 */
[----:B------:R-:W-:Y:S01]  /*5b90*/  FADD.FTZ R41, -R41, R6 ;  /* 0x0000000629297221 */ /* 0x000fe20000010100 */
[----:B------:R-:W-:Y:S01]  /*5ba0*/  FSEL R6, R7, RZ, P4 ;  /* 0x000000ff07067208 */ /* 0x000fe20002000000 */
[----:B------:R-:W-:Y:S01]  /*5bb0*/  MUFU.EX2 R180, R180 ;  /* 0x000000b400b47308 */ /* 0x000fe20000000800 */
[----:B------:R-:W-:Y:S01]  /*5bc0*/  @!P1 LEA R28, R28, UR41, 0x3 ;  /* 0x000000291c1c9c11 */ /* 0x000fe2000f8e18ff */
[----:B------:R-:W-:Y:S01]  /*5bd0*/  FMUL.FTZ R41, R41, UR10 ;  /* 0x0000000a29297c20 */ /* 0x000fe20008410000 */
[----:B------:R-:W-:Y:S01]  /*5be0*/  FFMA.FTZ R176, R32, UR10, -R21 ;  /* 0x0000000a20b07c23 */ /* 0x000fe20008010815 */
[----:B------:R-:W-:Y:S01]  /*5bf0*/  FADD.FTZ R5, -R6, R5 ;  /* 0x0000000506057221 */ /* 0x000fe20000010100 */
[----:B------:R-:W-:Y:S01]  /*5c00*/  IADD3 R24, -R220, 0xb, RZ ;  /* 0x0000000bdc187810 */ /* 0x000fe20007ffe1ff */
[----:B------:R-:W-:-:S02]  /*5c10*/  @!P1 VIADD R28, R28, 0x28840 ;  /* 0x000288401c1c9836 */ /* 0x000fc40000000000 */
[--C-:B------:R-:W-:Y:S01]  /*5c20*/  FFMA.FTZ R178, R36, UR10, -R21.reuse ;  /* 0x0000000a24b27c23 */ /* 0x100fe20008010815 */
[----:B------:R-:W-:Y:S01]  /*5c30*/  FMUL.FTZ R5, R5, UR10 ;  /* 0x0000000a05057c20 */ /* 0x000fe20008410000 */
[----:B------:R-:W0:Y:S01]  /*5c40*/  MUFU.EX2 R6, R41 ;  /* 0x0000002900067308 */ /* 0x000e220000000800 */
[--C-:B------:R-:W-:Y:S01]  /*5c50*/  FFMA.FTZ R35, R45, UR10, -R21.reuse ;  /* 0x0000000a2d237c23 */ /* 0x100fe20008010815 */
[----:B------:R-:W-:Y:S01]  /*5c60*/  @!P1 PRMT R28, RZ, 0x654, R28 ;  /* 0x00000654ff1c9816 */ /* 0x000fe2000000001c */
[--C-:B------:R-:W-:Y:S01]  /*5c70*/  FFMA.FTZ R31, R37, UR10, -R21.reuse ;  /* 0x0000000a251f7c23 */ /* 0x100fe20008010815 */
[--C-:B------:R-:W-:Y:S01]  /*5c80*/  FFMA.FTZ R172, R40, UR10, -R21.reuse ;  /* 0x0000000a28ac7c23 */ /* 0x100fe20008010815 */
[--C-:B------:R-:W-:Y:S01]  /*5c90*/  FFMA.FTZ R174, R44, UR10, -R21.reuse ;  /* 0x0000000a2cae7c23 */ /* 0x100fe20008010815 */
[--C-:B------:R-:W-:Y:S01]  /*5ca0*/  FFMA.FTZ R168, R48, UR10, -R21.reuse ;  /* 0x0000000a30a87c23 */ /* 0x100fe20008010815 */
[--C-:B------:R-:W-:Y:S01]  /*5cb0*/  FFMA.FTZ R37, R49, UR10, -R21.reuse ;  /* 0x0000000a31257c23 */ /* 0x100fe20008010815 */
[----:B------:R-:W-:Y:S01]  /*5cc0*/  MUFU.EX2 R5, R5 ;  /* 0x0000000500057308 */ /* 0x000fe20000000800 */
[--C-:B------:R-:W-:Y:S01]  /*5cd0*/  FFMA.FTZ R170, R52, UR10, -R21.reuse ;  /* 0x0000000a34aa7c23 */ /* 0x100fe20008010815 */
[--C-:B------:R-:W-:Y:S01]  /*5ce0*/  FFMA.FTZ R39, R53, UR10, -R21.reuse ;  /* 0x0000000a35277c23 */ /* 0x100fe20008010815 */
[--C-:B------:R-:W-:Y:S01]  /*5cf0*/  FFMA.FTZ R152, R56, UR10, -R21.reuse ;  /* 0x0000000a38987c23 */ /* 0x100fe20008010815 */
[--C-:B------:R-:W-:Y:S01]  /*5d00*/  FFMA.FTZ R57, R57, UR10, -R21.reuse ;  /* 0x0000000a39397c23 */ /* 0x100fe20008010815 */
[--C-:B------:R-:W-:Y:S01]  /*5d10*/  FFMA.FTZ R154, R60, UR10, -R21.reuse ;  /* 0x0000000a3c9a7c23 */ /* 0x100fe20008010815 */
[--C-:B------:R-:W-:Y:S01]  /*5d20*/  FFMA.FTZ R156, R64, UR10, -R21.reuse ;  /* 0x0000000a409c7c23 */ /* 0x100fe20008010815 */
[----:B------:R-:W-:Y:S01]  /*5d30*/  FFMA.FTZ R158, R68, UR10, -R21 ;  /* 0x0000000a449e7c23 */ /* 0x000fe20008010815 */
[----:B------:R-:W-:Y:S01]  /*5d40*/  MUFU.EX2 R25, R25 ;  /* 0x0000001900197308 */ /* 0x000fe20000000800 */
[----:B0-----:R-:W-:Y:S01]  /*5d50*/  FFMA.FTZ R43, R6, R0, R181 ;  /* 0x00000000062b7223 */ /* 0x001fe200000100b5 */
[----:B------:R-:W-:Y:S01]  /*5d60*/  F2FP.F16.F32.PACK_AB R181, R10, R181 ;  /* 0x000000b50ab5723e */ /* 0x000fe200000000ff */
[--C-:B------:R-:W-:Y:S01]  /*5d70*/  FFMA.FTZ R73, R73, UR10, -R21.reuse ;  /* 0x0000000a49497c23 */ /* 0x100fe20008010815 */
[----:B------:R-:W-:Y:S01]  /*5d80*/  FFMA.FTZ R76, R76, UR10, -R21 ;  /* 0x0000000a4c4c7c23 */ /* 0x000fe20008010815 */
[----:B------:R-:W-:Y:S01]  /*5d90*/  FADD.FTZ R0, R10, R43 ;  /* 0x0000002b0a007221 */ /* 0x000fe20000010000 */
[--C-:B------:R-:W-:Y:S01]  /*5da0*/  FFMA.FTZ R77, R77, UR10, -R21.reuse ;  /* 0x0000000a4d4d7c23 */ /* 0x100fe20008010815 */
[--C-:B------:R-:W-:Y:S01]  /*5db0*/  FFMA.FTZ R80, R80, UR10, -R21.reuse ;  /* 0x0000000a50507c23 */ /* 0x100fe20008010815 */
[----:B------:R-:W-:Y:S01]  /*5dc0*/  MUFU.EX2 R182, R182 ;  /* 0x000000b600b67308 */ /* 0x000fe20000000800 */
[----:B------:R-:W-:Y:S01]  /*5dd0*/  FADD.FTZ R43, R183, R0 ;  /* 0x00000000b72b7221 */ /* 0x000fe20000010000 */
[--C-:B------:R-:W-:Y:S01]  /*5de0*/  FFMA.FTZ R81, R81, UR10, -R21.reuse ;  /* 0x0000000a51517c23 */ /* 0x100fe20008010815 */
[----:B------:R-:W-:Y:S01]  /*5df0*/  FFMA.FTZ R84, R84, UR10, -R21 ;  /* 0x0000000a54547c23 */ /* 0x000fe20008010815 */
[----:B------:R-:W-:-:S02]  /*5e00*/  IMAD.U32 R32, RZ, RZ, UR57 ;  /* 0x00000039ff207e24 */ /* 0x000fc4000f8e00ff */
[----:B------:R-:W-:Y:S01]  /*5e10*/  FADD.FTZ R0, R12, R43 ;  /* 0x0000002b0c007221 */ /* 0x000fe20000010000 */
[----:B------:R-:W-:Y:S01]  /*5e20*/  FFMA.FTZ R43, R65, UR10, -R21 ;  /* 0x0000000a412b7c23 */ /* 0x000fe20008010815 */
[----:B------:R-:W-:Y:S01]  /*5e30*/  PLOP3.LUT P3, PT, PT, PT, UP1, 0x80, 0x0 ;  /* 0x000000000000781c */ /* 0x000fe20003f6f018 */
[----:B------:R-:W-:Y:S01]  /*5e40*/  MUFU.EX2 R27, R27 ;  /* 0x0000001b001b7308 */ /* 0x000fe20000000800 */
[----:B------:R-:W-:Y:S01]  /*5e50*/  @!P1 LEA R32, R32, UR41, 0x3 ;  /* 0x0000002920209c11 */ /* 0x000fe2000f8e18ff */
[----:B------:R-:W-:Y:S01]  /*5e60*/  UMOV UR57, UR46 ;  /* 0x0000002e00397c82 */ /* 0x000fe20008000000 */
[----:B------:R-:W-:-:S05]  /*5e70*/  F2FP.F16.F32.PACK_AB R183, R12, R183 ;  /* 0x000000b70cb7723e */ /* 0x000fca00000000ff */
[----:B------:R-:W-:Y:S08]  /*5e80*/  MUFU.EX2 R176, R176 ;  /* 0x000000b000b07308 */ /* 0x000ff00000000800 */
[----:B------:R-:W-:Y:S08]  /*5e90*/  MUFU.EX2 R29, R29 ;  /* 0x0000001d001d7308 */ /* 0x000ff00000000800 */
[----:B------:R-:W-:Y:S08]  /*5ea0*/  MUFU.EX2 R178, R178 ;  /* 0x000000b200b27308 */ /* 0x000ff00000000800 */
[----:B------:R-:W-:Y:S08]  /*5eb0*/  MUFU.EX2 R31, R31 ;  /* 0x0000001f001f7308 */ /* 0x000ff00000000800 */
[----:B------:R-:W-:Y:S08]  /*5ec0*/  MUFU.EX2 R172, R172 ;  /* 0x000000ac00ac7308 */ /* 0x000ff00000000800 */
[----:B------:R-:W-:Y:S01]  /*5ed0*/  MUFU.EX2 R33, R33 ;  /* 0x0000002100217308 */ /* 0x000fe20000000800 */
[----:B------:R-:W-:-:S02]  /*5ee0*/  WARPGROUP.DEPBAR.LE gsb0, 0x0 ;  /* 0x00008000000079c5 */ /* 0x000fc40000010000 */
[----:B------:R-:W-:-:S05]  /*5ef0*/  WARPGROUP.ARRIVE ;  /* 0x00000000000079c5 */ /* 0x000fca0000000000 */
[----:B------:R-:W-:Y:S01]  /*5f00*/  MUFU.EX2 R174, R174 ;  /* 0x000000ae00ae7308 */ /* 0x000fe20000000800 */
[----:B------:R-:W-:Y:S01]  /*5f10*/  FFMA.FTZ R160, R72, UR10, -R21 ;  /* 0x0000000a48a07c23 */ /* 0x000fe20008010815 */
[----:B------:R-:W-:Y:S02]  /*5f20*/  F2FP.F16.F32.PACK_AB R161, R58, R9 ;  /* 0x000000093aa1723e */ /* 0x000fe400000000ff */
[----:B------:R-:W-:Y:S01]  /*5f30*/  F2FP.F16.F32.PACK_AB R163, R62, R11 ;  /* 0x0000000b3ea3723e */ /* 0x000fe200000000ff */
[----:B------:R-:W-:Y:S03]  /*5f40*/  HGMMA.64x128x16.F32 R88, R164, gdesc[UR4].tnspB, R88, gsb0 ;  /* 0x41e00004a4587df0 */ /* 0x000fe60008000858 */
        /* <DEDUP_REMOVED lines=18> */
[----:B------:R-:W-:Y:S01]  /*6070*/  MUFU.EX2 R81, R81 ;  /* 0x0000005100517308 */ /* 0x000fe20000000800 */
[----:B------:R-:W-:Y:S02]  /*6080*/  WARPGROUP.DEPBAR.LE gsb0, 0x0 ;  /* 0x00008000000079c5 */ /* 0x000fe40000010000 */
[----:B------:R0:W-:Y:S06]  /*6090*/  BAR.ARV R24, 0x100 ;  /* 0x000400180000751d */ /* 0x0001ec0000002000 */
        /* <DEDUP_REMOVED lines=8> */
[----:B-1----:R-:W-:Y:S01]  /*6120*/  FFMA.FTZ R28, R5, R3, R180 ;  /* 0x00000003051c7223 */ /* 0x002fe200000100b4 */
[----:B------:R-:W-:Y:S01]  /*6130*/  FFMA.FTZ R3, R61, UR10, -R21 ;  /* 0x0000000a3d037c23 */ /* 0x000fe20008010815 */
[C---:B------:R-:W-:Y:S01]  /*6140*/  F2FP.F16.F32.PACK_AB R180, R25.reuse, R180 ;  /* 0x000000b419b4723e */ /* 0x040fe200000000ff */
[----:B------:R-:W-:Y:S01]  /*6150*/  MUFU.EX2 R8, R8 ;  /* 0x0000000800087308 */ /* 0x000fe20000000800 */
[----:B------:R-:W-:Y:S01]  /*6160*/  FADD.FTZ R45, R25, R28 ;  /* 0x0000001c192d7221 */ /* 0x000fe20000010000 */
[----:B------:R-:W-:-:S02]  /*6170*/  @!P1 VIADD R28, R32, 0x28860 ;  /* 0x00028860201c9836 */ /* 0x000fc40000000000 */
[-C--:B------:R-:W-:Y:S01]  /*6180*/  FMUL.FTZ R100, R100, R5.reuse ;  /* 0x0000000564647220 */ /* 0x080fe20000410000 */
[-C--:B------:R-:W-:Y:S01]  /*6190*/  FMUL.FTZ R101, R101, R5.reuse ;  /* 0x0000000565657220 */ /* 0x080fe20000410000 */
[----:B0-----:R-:W-:Y:S01]  /*61a0*/  FADD.FTZ R24, R182, R45 ;  /* 0x0000002db6187221 */ /* 0x001fe20000010000 */
[C---:B------:R-:W-:Y:S01]  /*61b0*/  F2FP.F16.F32.PACK_AB R182, R27.reuse, R182 ;  /* 0x000000b61bb6723e */ /* 0x040fe200000000ff */
[-C--:B------:R-:W-:Y:S01]  /*61c0*/  FMUL.FTZ R104, R104, R5.reuse ;  /* 0x0000000568687220 */ /* 0x080fe20000410000 */
[----:B------:R-:W0:Y:S01]  /*61d0*/  MUFU.EX2 R3, R3 ;  /* 0x0000000300037308 */ /* 0x000e220000000800 */
[----:B------:R-:W-:Y:S01]  /*61e0*/  FADD.FTZ R45, R27, R24 ;  /* 0x000000181b2d7221 */ /* 0x000fe20000010000 */
[----:B------:R-:W-:Y:S01]  /*61f0*/  @!P1 PRMT R28, RZ, 0x654, R28 ;  /* 0x00000654ff1c9816 */ /* 0x000fe2000000001c */
[-C--:B------:R-:W-:Y:S01]  /*6200*/  FMUL.FTZ R105, R105, R5.reuse ;  /* 0x0000000569697220 */ /* 0x080fe20000410000 */
[-C--:B------:R-:W-:Y:S01]  /*6210*/  FMUL.FTZ R108, R108, R5.reuse ;  /* 0x000000056c6c7220 */ /* 0x080fe20000410000 */
[----:B------:R-:W-:Y:S01]  /*6220*/  FADD.FTZ R24, R176, R45 ;  /* 0x0000002db0187221 */ /* 0x000fe20000010000 */
[----:B------:R-:W-:Y:S01]  /*6230*/  FADD.FTZ R45, R177, R0 ;  /* 0x00000000b12d7221 */ /* 0x000fe20000010000 */
[----:B------:R1:W-:Y:S01]  /*6240*/  @!P1 SYNCS.ARRIVE.TRANS64.RED.A1T0 RZ, [R28+URZ], RZ ;  /* 0x000000ff1cff99a7 */ /* 0x0003e2000810043f */
[-C--:B------:R-:W-:Y:S01]  /*6250*/  FMUL.FTZ R109, R109, R5.reuse ;  /* 0x000000056d6d7220 */ /* 0x080fe20000410000 */
[----:B------:R-:W-:Y:S01]  /*6260*/  FADD.FTZ R47, R29, R24 ;  /* 0x000000181d2f7221 */ /* 0x000fe20000010000 */
[----:B------:R-:W-:Y:S01]  /*6270*/  FADD.FTZ R0, R14, R45 ;  /* 0x0000002d0e007221 */ /* 0x000fe20000010000 */
[--C-:B------:R-:W-:Y:S01]  /*6280*/  FFMA.FTZ R45, R69, UR10, -R21.reuse ;  /* 0x0000000a452d7c23 */ /* 0x100fe20008010815 */
[----:B------:R-:W-:Y:S01]  /*6290*/  FFMA.FTZ R21, R85, UR10, -R21 ;  /* 0x0000000a55157c23 */ /* 0x000fe20008010815 */
        /* <DEDUP_REMOVED lines=9> */
[----:B------:R-:W-:Y:S01]  /*6330*/  FADD.FTZ R47, R173, R0 ;  /* 0x00000000ad2f7221 */ /* 0x000fe20000010000 */
[-C--:B------:R-:W-:Y:S01]  /*6340*/  FMUL.FTZ R117, R117, R5.reuse ;  /* 0x0000000575757220 */ /* 0x080fe20000410000 */
[-C--:B------:R-:W-:Y:S01]  /*6350*/  FMUL.FTZ R120, R120, R5.reuse ;  /* 0x0000000578787220 */ /* 0x080fe20000410000 */
[----:B------:R-:W-:Y:S01]  /*6360*/  FADD.FTZ R49, R33, R24 ;  /* 0x0000001821317221 */ /* 0x000fe20000010000 */
[----:B------:R-:W-:Y:S01]  /*6370*/  FADD.FTZ R0, R26, R47 ;  /* 0x0000002f1a007221 */ /* 0x000fe20000010000 */
[----:B------:R-:W3:Y:S01]  /*6380*/  MUFU.EX2 R21, R21 ;  /* 0x0000001500157308 */ /* 0x000ee20000000800 */
        /* <DEDUP_REMOVED lines=32> */
[----:B------:R-:W-:Y:S01]  /*6590*/  FMUL.FTZ R91, R91, R6 ;  /* 0x000000065b5b7220 */ /* 0x000fe20000410000 */
[----:B------:R-:W-:Y:S01]  /*65a0*/  FADD.FTZ R10, R154, R27 ;  /* 0x0000001b9a0a7221 */ /* 0x000fe20000010000 */
[----:B------:R-:W-:Y:S01]  /*65b0*/  FADD.FTZ R25, R155, R0 ;  /* 0x000000009b197221 */ /* 0x000fe20000010000 */
[C---:B0-----:R-:W-:Y:S01]  /*65c0*/  F2FP.F16.F32.PACK_AB R154, R3.reuse, R154 ;  /* 0x0000009a039a723e */ /* 0x041fe200000000ff */
        /* <DEDUP_REMOVED lines=17> */
[----:B--2---:R-:W-:Y:S01]  /*66e0*/  FADD.FTZ R27, R45, R10 ;  /* 0x0000000a2d1b7221 */ /* 0x004fe20000010000 */
        /* <DEDUP_REMOVED lines=37> */
[----:B---3--:R-:W-:Y:S01]  /*6940*/  FADD.FTZ R3, R21, R27 ;  /* 0x0000001b15037221 */ /* 0x008fe20000010000 */
        /* <DEDUP_REMOVED lines=26> */
[----:B-1----:R-:W-:Y:S06]  /*6af0*/  @P3 BRA `(.L_x_2306) ;  /* 0xffffffd400b83947 */ /* 0x002fec000383ffff */
.L_x_2297:
[----:B------:R-:W-:-:S06]  /*6b00*/  UISETP.GE.AND UP0, UPT, UR58, UR40, UPT ;  /* 0x000000283a00728c */ /* 0x000fcc000bf06270 */
[----:B------:R-:W-:-:S13]  /*6b10*/  PLOP3.LUT P2, PT, PT, PT, UP0, 0x80, 0x0 ;  /* 0x000000000000781c */ /* 0x000fda0003f4f008 */
[----:B------:R-:W-:Y:S05]  /*6b20*/  @!P2 BRA `(.L_x_2307) ;  /* 0x00000020000ca947 */ /* 0x000fea0003800000 */
[----:B------:R-:W-:Y:S01]  /*6b30*/  IMAD.MOV.U32 R5, RZ, RZ, R4 ;  /* 0x000000ffff057224 */ /* 0x000fe200078e0004 */
[----:B------:R-:W-:Y:S01]  /*6b40*/  UMOV UR55, UR47 ;  /* 0x0000002f00377c82 */ /* 0x000fe20008000000 */
[----:B------:R-:W-:Y:S01]  /*6b50*/  IMAD.MOV.U32 R6, RZ, RZ, R7 ;  /* 0x000000ffff067224 */ /* 0x000fe200078e0007 */
[----:B------:R-:W-:Y:S01]  /*6b60*/  UMOV UR54, UR46 ;  /* 0x0000002e00367c82 */ /* 0x000fe20008000000 */
[----:B------:R-:W-:-:S05]  /*6b70*/  ULDC UR53, c[0x0][0x988] ;  /* 0x0002620000357ab9 */ /* 0x000fca0000000800 */
.L_x_2316:
        /* <DEDUP_REMOVED lines=9> */
.L_x_2309:
[----:B------:R-:W-:Y:S01]  /*6c10*/  ULEA UR6, UR46, UR41, 0x3 ;  /* 0x000000292e067291 */ /* 0x000fe2000f8e183f */
[----:B------:R-:W-:-:S05]  /*6c20*/  IMAD.U32 R4, RZ, RZ, UR47 ;  /* 0x0000002fff047e24 */ /* 0x000fca000f8e00ff */
[----:B------:R-:W-:-:S04]  /*6c30*/  SHF.L.U32 R4, R4, 0x1f, RZ ;  /* 0x0000001f04047819 */ /* 0x000fc800000006ff */
[----:B------:R0:W1:Y:S01]  /*6c40*/  SYNCS.PHASECHK.TRANS64.TRYWAIT P2, [UR6+0x28830], R4 ;  /* 0x02883004ff0075a7 */ /* 0x0000620008040146 */
[----:B------:R-:W-:Y:S05]  /*6c50*/  @!P0 BRA `(.L_x_2310) ;  /* 0x0000000000048947 */ /* 0x000fea0003800000 */
[----:B------:R-:W-:Y:S01]  /*6c60*/  BPT.TRAP 0x1 ;  /* 0x000000040000795c */ /* 0x000fe20000300000 */
.L_x_2310:
[----:B-1----:R-:W-:Y:S05]  /*6c70*/  @P2 BRA `(.L_x_2308) ;  /* 0x0000000000082947 */ /* 0x002fea0003800000 */
[----:B------:R-:W1:Y:S02]  /*6c80*/  SYNCS.PHASECHK.TRANS64.TRYWAIT P2, [UR6+0x28830], R4 ;  /* 0x02883004ff0075a7 */ /* 0x000e640008040146 */
[----:B-1----:R-:W-:Y:S05]  /*6c90*/  @!P2 BRA `(.L_x_2311) ;  /* 0x000000c4007ca947 */ /* 0x002fea0003800000 */
.L_x_2308:
        /* <DEDUP_REMOVED lines=47> */
.L_x_2313:
[----:B------:R-:W-:Y:S01]  /*6f90*/  ULEA UR6, UR54, UR41, 0x3 ;  /* 0x0000002936067291 */ /* 0x000fe2000f8e183f */
[----:B------:R-:W-:-:S05]  /*6fa0*/  IMAD.U32 R4, RZ, RZ, UR55 ;  /* 0x00000037ff047e24 */ /* 0x000fca000f8e00ff */
[----:B------:R-:W-:-:S04]  /*6fb0*/  SHF.L.U32 R4, R4, 0x1f, RZ ;  /* 0x0000001f04047819 */ /* 0x000fc800000006ff */
[----:B------:R0:W1:Y:S01]  /*6fc0*/  SYNCS.PHASECHK.TRANS64.TRYWAIT P2, [UR6+0x28850], R4 ;  /* 0x02885004ff0075a7 */ /* 0x0000620008040146 */
[----:B------:R-:W-:Y:S05]  /*6fd0*/  @!P0 BRA `(.L_x_2314) ;  /* 0x0000000000048947 */ /* 0x000fea0003800000 */
[----:B------:R-:W-:Y:S01]  /*6fe0*/  BPT.TRAP 0x1 ;  /* 0x000000040000795c */ /* 0x000fe20000300000 */
.L_x_2314:
[----:B-1----:R-:W-:Y:S05]  /*6ff0*/  @P2 BRA `(.L_x_2312) ;  /* 0x0000000000082947 */ /* 0x002fea0003800000 */
[----:B------:R-:W1:Y:S02]  /*7000*/  SYNCS.PHASECHK.TRANS64.TRYWAIT P2, [UR6+0x28850], R4 ;  /* 0x02885004ff0075a7 */ /* 0x000e640008040146 */
[----:B-1----:R-:W-:Y:S05]  /*7010*/  @!P2 BRA `(.L_x_2315) ;  /* 0x000000c000b4a947 */ /* 0x002fea0003800000 */
.L_x_2312:
[----:B------:R-:W-:Y:S01]  /*7020*/  UIADD3 UR6, UR41, 0x400, URZ ;  /* 0x0000040029067890 */ /* 0x000fe2000fffe03f */
[----:B------:R-:W-:Y:S01]  /*7030*/  WARPGROUP.ARRIVE ;  /* 0x00000000000079c5 */ /* 0x000fe20000000000 */
[----:B------:R-:W-:Y:S01]  /*7040*/  UMOV UR7, 0x40000040 ;  /* 0x4000004000077882 */ /* 0x000fe20000000000 */
[----:B01----:R-:W-:Y:S01]  /*7050*/  FMNMX.FTZ R4, R24, R6, !PT ;  /* 0x0000000618047209 */ /* 0x003fe20007810000 */
[----:B------:R-:W-:-:S03]  /*7060*/  USHF.R.U32.HI UR6, URZ, 0x4, UR6 ;  /* 0x000000043f067899 */ /* 0x000fc60008011606 */
[----:B------:R-:W0:Y:S01]  /*7070*/  S2R R220, SR_TID.X ;  /* 0x0000000000dc7919 */ /* 0x000e220000002100 */
[----:B------:R-:W-:Y:S01]  /*7080*/  UMOV UR10, UR53 ;  /* 0x00000035000a7c82 */ /* 0x000fe20008000000 */
[----:B------:R-:W-:Y:S01]  /*7090*/  FMNMX.FTZ R7, R25, R4, !PT ;  /* 0x0000000419077209 */ /* 0x000fe20007810000 */
[----:B------:R-:W-:Y:S02]  /*70a0*/  ULOP3.LUT UR6, UR6, 0x3fff, URZ, 0xc0, !UPT ;  /* 0x00003fff06067892 */ /* 0x000fe4000f8ec03f */
[----:B------:R-:W-:Y:S01]  /*70b0*/  UISETP.GT.AND UP0, UPT, UR58, UR40, UPT ;  /* 0x000000283a00728c */ /* 0x000fe2000bf04270 */
[----:B------:R-:W-:Y:S01]  /*70c0*/  FMNMX.FTZ R4, R28, R7, !PT ;  /* 0x000000071c047209 */ /* 0x000fe20007810000 */
[----:B------:R-:W-:Y:S02]  /*70d0*/  ULOP3.LUT UR6, UR6, 0x4000000, URZ, 0xfc, !UPT ;  /* 0x0400000006067892 */ /* 0x000fe4000f8efc3f */
[----:B------:R-:W-:Y:S01]  /*70e0*/  UIADD3 UR58, UR58, -0x1, URZ ;  /* 0xffffffff3a3a7890 */ /* 0x000fe2000fffe03f */
[----:B------:R-:W-:Y:S01]  /*70f0*/  FMNMX.FTZ R7, R29, R4, !PT ;  /* 0x000000041d077209 */ /* 0x000fe20007810000 */
[----:B------:R-:W-:Y:S01]  /*7100*/  ULEA UR11, UR54, UR6, 0xb ;  /* 0x00000006360b7291 */ /* 0x000fe2000f8e583f */
[----:B------:R-:W-:Y:S01]  /*7110*/  PLOP3.LUT P2, PT, PT, PT, UP0, 0x80, 0x0 ;  /* 0x000000000000781c */ /* 0x000fe20003f4f008 */
[----:B------:R-:W-:Y:S01]  /*7120*/  UMOV UR55, UR47 ;  /* 0x0000002f00377c82 */ /* 0x000fe20008000000 */
        /* <DEDUP_REMOVED lines=50> */
[C---:B------:R-:W-:Y:S01]  /*7450*/  FMUL.FTZ R20, R7.reuse, UR10 ;  /* 0x0000000a07147c20 */ /* 0x040fe20008410000 */
[----:B------:R-:W-:Y:S01]  /*7460*/  FMNMX.FTZ R4, R42, R13, !PT ;  /* 0x0000000d2a047209 */ /* 0x000fe20007810000 */
[----:B------:R-:W-:Y:S02]  /*7470*/  FADD.FTZ R6, -R7, R6 ;  /* 0x0000000607067221 */ /* 0x000fe40000010100 */
        /* <DEDUP_REMOVED lines=18> */
[----:B------:R-:W-:Y:S01]  /*75a0*/  FFMA.FTZ R85, R85, UR10, -R20 ;  /* 0x0000000a55557c23 */ /* 0x000fe20008010814 */
[----:B------:R-:W-:Y:S01]  /*75b0*/  FMUL.FTZ R6, R6, UR10 ;  /* 0x0000000a06067c20 */ /* 0x000fe20008410000 */
[----:B------:R-:W-:Y:S01]  /*75c0*/  MUFU.EX2 R9, R9 ;  /* 0x0000000900097308 */ /* 0x000fe20000000800 */
[----:B------:R-:W-:-:S04]  /*75d0*/  FMNMX.FTZ R4, R54, R15, !PT ;  /* 0x0000000f36047209 */ /* 0x000fc80007810000 */
[----:B------:R-:W-:-:S03]  /*75e0*/  FMNMX.FTZ R15, R55, R4, !PT ;  /* 0x00000004370f7209 */ /* 0x000fc60007810000 */
[----:B------:R-:W0:Y:S01]  /*75f0*/  MUFU.EX2 R6, R6 ;  /* 0x0000000600067308 */ /* 0x000e220000000800 */
[----:B------:R-:W-:-:S04]  /*7600*/  FMNMX.FTZ R4, R58, R15, !PT ;  /* 0x0000000f3a047209 */ /* 0x000fc80007810000 */
[----:B------:R-:W-:-:S03]  /*7610*/  FMNMX.FTZ R15, R59, R4, !PT ;  /* 0x000000043b0f7209 */ /* 0x000fc60007810000 */
[----:B------:R-:W1:Y:S01]  /*7620*/  MUFU.EX2 R180, R180 ;  /* 0x000000b400b47308 */ /* 0x000e620000000800 */
[----:B------:R-:W-:Y:S01]  /*7630*/  FMNMX.FTZ R4, R62, R15, !PT ;  /* 0x0000000f3e047209 */ /* 0x000fe20007810000 */
[--C-:B------:R-:W-:Y:S01]  /*7640*/  FFMA.FTZ R15, R49, UR10, -R20.reuse ;  /* 0x0000000a310f7c23 */ /* 0x100fe20008010814 */
[----:B------:R-:W-:Y:S02]  /*7650*/  FFMA.FTZ R49, R69, UR10, -R20 ;  /* 0x0000000a45317c23 */ /* 0x000fe40008010814 */
[----:B------:R-:W-:-:S03]  /*7660*/  FMNMX.FTZ R33, R63, R4, !PT ;  /* 0x000000043f217209 */ /* 0x000fc60007810000 */
[----:B------:R-:W2:Y:S01]  /*7670*/  MUFU.EX2 R182, R182 ;  /* 0x000000b600b67308 */ /* 0x000ea20000000800 */
[----:B------:R-:W-:Y:S01]  /*7680*/  FMNMX.FTZ R4, R66, R33, !PT ;  /* 0x0000002142047209 */ /* 0x000fe20007810000 */
[----:B0-----:R-:W-:-:S03]  /*7690*/  FFMA.FTZ R3, R6, R3, R9 ;  /* 0x0000000306037223 */ /* 0x001fc60000010009 */
[----:B------:R-:W-:-:S03]  /*76a0*/  FMNMX.FTZ R33, R67, R4, !PT ;  /* 0x0000000443217209 */ /* 0x000fc60007810000 */
[----:B------:R-:W0:Y:S01]  /*76b0*/  MUFU.EX2 R29, R29 ;  /* 0x0000001d001d7308 */ /* 0x000e220000000800 */
[----:B------:R-:W-:Y:S01]  /*76c0*/  FMNMX.FTZ R4, R70, R33, !PT ;  /* 0x0000002146047209 */ /* 0x000fe20007810000 */
[--C-:B------:R-:W-:Y:S01]  /*76d0*/  FFMA.FTZ R33, R53, UR10, -R20.reuse ;  /* 0x0000000a35217c23 */ /* 0x100fe20008010814 */
[--C-:B------:R-:W-:Y:S01]  /*76e0*/  FFMA.FTZ R53, R57, UR10, -R20.reuse ;  /* 0x0000000a39357c23 */ /* 0x100fe20008010814 */
[----:B------:R-:W-:Y:S01]  /*76f0*/  FFMA.FTZ R57, R77, UR10, -R20 ;  /* 0x0000000a4d397c23 */ /* 0x000fe20008010814 */
[----:B------:R-:W-:Y:S01]  /*7700*/  FMNMX.FTZ R37, R71, R4, !PT ;  /* 0x0000000447257209 */ /* 0x000fe20007810000 */
[C---:B-1----:R-:W-:Y:S01]  /*7710*/  FADD.FTZ R3, R180.reuse, R3 ;  /* 0x00000003b4037221 */ /* 0x042fe20000010000 */
[----:B------:R-:W-:Y:S01]  /*7720*/  F2FP.F16.F32.PACK_AB R180, R180, R9 ;  /* 0x00000009b4b4723e */ /* 0x000fe200000000ff */
        /* <DEDUP_REMOVED lines=11> */
[--C-:B------:R-:W-:Y:S01]  /*77e0*/  FFMA.FTZ R37, R61, UR10, -R20.reuse ;  /* 0x0000000a3d257c23 */ /* 0x100fe20008010814 */
[----:B------:R-:W-:Y:S02]  /*77f0*/  FFMA.FTZ R61, R81, UR10, -R20 ;  /* 0x0000000a513d7c23 */ /* 0x000fe40008010814 */
[----:B------:R-:W-:-:S03]  /*7800*/  FMNMX.FTZ R4, R87, R4, !PT ;  /* 0x0000000457047209 */ /* 0x000fc60007810000 */
[----:B------:R-:W-:Y:S02]  /*7810*/  MUFU.EX2 R15, R15 ;  /* 0x0000000f000f7308 */ /* 0x000fe40000000800 */
[----:B------:R-:W1:Y:S06]  /*7820*/  SHFL.BFLY PT, R45, R4, 0x2, 0x1f ;  /* 0x0c401f00042d7f89 */ /* 0x000e6c00000e0000 */
[----:B------:R-:W-:Y:S08]  /*7830*/  MUFU.EX2 R33, R33 ;  /* 0x0000002100217308 */ /* 0x000ff00000000800 */
[----:B------:R-:W-:Y:S08]  /*7840*/  MUFU.EX2 R53, R53 ;  /* 0x0000003500357308 */ /* 0x000ff00000000800 */
[----:B------:R-:W-:Y:S01]  /*7850*/  MUFU.EX2 R37, R37 ;  /* 0x0000002500257308 */ /* 0x000fe20000000800 */
[----:B-1----:R-:W-:Y:S01]  /*7860*/  FMNMX.FTZ R14, R4, R45, !PT ;  /* 0x0000002d040e7209 */ /* 0x002fe20007810000 */
[----:B------:R-:W-:-:S02]  /*7870*/  WARPGROUP.DEPBAR.LE gsb0, 0x0 ;  /* 0x00008000000079c5 */ /* 0x000fc40000010000 */
[----:B------:R-:W-:Y:S01]  /*7880*/  WARPGROUP.ARRIVE ;  /* 0x00000000000079c5 */ /* 0x000fe20000000000 */
[--C-:B------:R-:W-:Y:S01]  /*7890*/  FFMA.FTZ R176, R32, UR10, -R20.reuse ;  /* 0x0000000a20b07c23 */ /* 0x100fe20008010814 */
[----:B------:R-:W1:Y:S01]  /*78a0*/  SHFL.BFLY PT, R65, R14, 0x1, 0x1f ;  /* 0x0c201f000e417f89 */ /* 0x000e6200000e0000 */
[--C-:B------:R-:W-:Y:S01]  /*78b0*/  FFMA.FTZ R178, R36, UR10, -R20.reuse ;  /* 0x0000000a24b27c23 */ /* 0x100fe20008010814 */
[----:B------:R-:W-:Y:S01]  /*78c0*/  FFMA.FTZ R45, R73, UR10, -R20 ;  /* 0x0000000a492d7c23 */ /* 0x000fe20008010814 */
[----:B------:R-:W-:Y:S01]  /*78d0*/  MUFU.EX2 R41, R41 ;  /* 0x0000002900297308 */ /* 0x000fe20000000800 */
[----:B------:R-:W-:Y:S01]  /*78e0*/  HGMMA.64x128x16.F32 R88, R172, gdesc[UR4].tnspB, R88, gsb0 ;  /* 0x41e00004ac587df0 */ /* 0x000fe20008000858 */
[----:B------:R-:W-:Y:S01]  /*78f0*/  UIADD3 UR6, UR11, 0x180, URZ ;  /* 0x000001800b067890 */ /* 0x000fe2000fffe03f */
[----:B------:R-:W-:-:S05]  /*7900*/  UMOV UR7, 0x40000040 ;  /* 0x4000004000077882 */ /* 0x000fca0000000000 */
[----:B------:R-:W-:Y:S08]  /*7910*/  MUFU.EX2 R176, R176 ;  /* 0x000000b000b07308 */ /* 0x000ff00000000800 */
[----:B------:R-:W-:Y:S01]  /*7920*/  MUFU.EX2 R178, R178 ;  /* 0x000000b200b27308 */ /* 0x000fe20000000800 */
[----:B-1----:R-:W-:-:S07]  /*7930*/  FMNMX.FTZ R4, R14, R65, !PT ;  /* 0x000000410e047209 */ /* 0x002fce0007810000 */
[----:B------:R-:W-:Y:S01]  /*7940*/  MUFU.EX2 R49, R49 ;  /* 0x0000003100317308 */ /* 0x000fe20000000800 */
[----:B------:R-:W-:-:S04]  /*7950*/  FMUL.FTZ R24, R4, UR10 ;  /* 0x0000000a04187c20 */ /* 0x000fc80008410000 */
[--C-:B------:R-:W-:Y:S01]  /*7960*/  FFMA.FTZ R181, R27, UR10, -R24.reuse ;  /* 0x0000000a1bb57c23 */ /* 0x100fe20008010818 */
[----:B------:R-:W-:Y:S02]  /*7970*/  IMAD.U32 R27, RZ, RZ, UR46 ;  /* 0x0000002eff1b7e24 */ /* 0x000fe4000f8e00ff */
[--C-:B------:R-:W-:Y:S01]  /*7980*/  FFMA.FTZ R183, R30, UR10, -R24.reuse ;  /* 0x0000000a1eb77c23 */ /* 0x100fe20008010818 */
[--C-:B------:R-:W-:Y:S01]  /*7990*/  FFMA.FTZ R177, R34, UR10, -R24.reuse ;  /* 0x0000000a22b17c23 */ /* 0x100fe20008010818 */
[--C-:B------:R-:W-:Y:S01]  /*79a0*/  FFMA.FTZ R28, R35, UR10, -R24.reuse ;  /* 0x0000000a231c7c23 */ /* 0x100fe20008010818 */
[--C-:B------:R-:W-:Y:S01]  /*79b0*/  FFMA.FTZ R179, R38, UR10, -R24.reuse ;  /* 0x0000000a26b37c23 */ /* 0x100fe20008010818 */
[----:B------:R-:W-:Y:S01]  /*79c0*/  @!P1 LEA R27, R27, UR41, 0x3 ;  /* 0x000000291b1b9c11 */ /* 0x000fe2000f8e18ff */
[----:B------:R-:W-:Y:S01]  /*79d0*/  MUFU.EX2 R181, R181 ;  /* 0x000000b500b57308 */ /* 0x000fe20000000800 */
[--C-:B------:R-:W-:Y:S01]  /*79e0*/  FFMA.FTZ R30, R39, UR10, -R24.reuse ;  /* 0x0000000a271e7c23 */ /* 0x100fe20008010818 */
        /* <DEDUP_REMOVED lines=10> */
[----:B------:R-:W-:-:S04]  /*7a90*/  FFMA.FTZ R86, R86, UR10, -R24 ;  /* 0x0000000a56567c23 */ /* 0x000fc80008010818 */
        /* <DEDUP_REMOVED lines=17> */
[----:B--2---:R-:W-:Y:S01]  /*7bb0*/  FADD.FTZ R44, R182, R3 ;  /* 0x00000003b62c7221 */ /* 0x004fe20000010000 */
[--C-:B------:R-:W-:Y:S01]  /*7bc0*/  FFMA.FTZ R175, R46, UR10, -R24.reuse ;  /* 0x0000000a2eaf7c23 */ /* 0x100fe20008010818 */
[----:B------:R-:W-:Y:S01]  /*7bd0*/  HGMMA.64x128x16.F32 R88, R168, gdesc[UR4].tnspB, R88, gsb0 ;  /* 0x41e00004a8587df0 */ /* 0x000fe20008000858 */
[----:B------:R-:W-:Y:S01]  /*7be0*/  UIADD3 UR6, UR11, 0x200, URZ ;  /* 0x000002000b067890 */ /* 0x000fe2000fffe03f */
[----:B------:R-:W-:Y:S01]  /*7bf0*/  MUFU.EX2 R172, R172 ;  /* 0x000000ac00ac7308 */ /* 0x000fe20000000800 */
[----:B------:R-:W-:Y:S01]  /*7c00*/  UMOV UR7, 0x40000040 ;  /* 0x4000004000077882 */ /* 0x000fe20000000000 */
[----:B------:R-:W-:Y:S01]  /*7c10*/  FFMA.FTZ R40, R59, UR10, -R24 ;  /* 0x0000000a3b287c23 */ /* 0x000fe20008010818 */
[----:B0-----:R-:W-:-:S05]  /*7c20*/  F2FP.F16.F32.PACK_AB R182, R29, R182 ;  /* 0x000000b61db6723e */ /* 0x001fca00000000ff */
        /* <DEDUP_REMOVED lines=40> */
[----:B------:R-:W-:Y:S01]  /*7eb0*/  FADD.FTZ R20, -R4, R5 ;  /* 0x0000000504147221 */ /* 0x000fe20000010100 */
[--C-:B------:R-:W-:Y:S01]  /*7ec0*/  FFMA.FTZ R157, R66, UR10, -R24.reuse ;  /* 0x0000000a429d7c23 */ /* 0x100fe20008010818 */
[--C-:B------:R-:W-:Y:S01]  /*7ed0*/  FFMA.FTZ R159, R70, UR10, -R24.reuse ;  /* 0x0000000a469f7c23 */ /* 0x100fe20008010818 */
[----:B------:R-:W-:Y:S01]  /*7ee0*/  HGMMA.64x128x16.F32 R88, R160, gdesc[UR4].tnspB, R88, gsb0 ;  /* 0x41e00004a0587df0 */ /* 0x000fe20008000858 */
[----:B------:R-:W-:Y:S01]  /*7ef0*/  UIADD3 UR6, UR11, 0x380, URZ ;  /* 0x000003800b067890 */ /* 0x000fe2000fffe03f */
[----:B------:R-:W-:Y:S01]  /*7f00*/  FMUL.FTZ R65, R20, UR10 ;  /* 0x0000000a14417c20 */ /* 0x000fe20008410000 */
[----:B------:R-:W-:Y:S01]  /*7f10*/  UMOV UR7, 0x40000040 ;  /* 0x4000004000077882 */ /* 0x000fe20000000000 */
[--C-:B------:R-:W-:Y:S01]  /*7f20*/  FFMA.FTZ R20, R26, UR10, -R24.reuse ;  /* 0x0000000a1a147c23 */ /* 0x100fe20008010818 */
[----:B------:R-:W-:Y:S01]  /*7f30*/  FFMA.FTZ R26, R31, UR10, -R24 ;  /* 0x0000000a1f1a7c23 */ /* 0x000fe20008010818 */
[----:B------:R-:W-:Y:S01]  /*7f40*/  @!P1 VIADD R31, R27, 0x28840 ;  /* 0x000288401b1f9836 */ /* 0x000fe20000000000 */
[----:B------:R-:W-:Y:S01]  /*7f50*/  IADD3 R27, -R220, 0xb, RZ ;  /* 0x0000000bdc1b7810 */ /* 0x000fe20007ffe1ff */
[----:B------:R-:W-:Y:S03]  /*7f60*/  MUFU.EX2 R65, R65 ;  /* 0x0000004100417308 */ /* 0x000fe60000000800 */
[----:B------:R-:W-:-:S05]  /*7f70*/  @!P1 PRMT R31, RZ, 0x654, R31 ;  /* 0x00000654ff1f9816 */ /* 0x000fca000000001f */
[----:B------:R-:W0:Y:S08]  /*7f80*/  MUFU.EX2 R20, R20 ;  /* 0x0000001400147308 */ /* 0x000e300000000800 */
[----:B------:R-:W1:Y:S08]  /*7f90*/  MUFU.EX2 R26, R26 ;  /* 0x0000001a001a7308 */ /* 0x000e700000000800 */
[----:B------:R-:W-:Y:S01]  /*7fa0*/  MUFU.EX2 R156, R156 ;  /* 0x0000009c009c7308 */ /* 0x000fe20000000800 */
[----:B0-----:R-:W-:-:S04]  /*7fb0*/  FFMA.FTZ R0, R65, R0, R20 ;  /* 0x0000000041007223 */ /* 0x001fc80000010014 */
[----:B------:R-:W-:Y:S01]  /*7fc0*/  FADD.FTZ R42, R181, R0 ;  /* 0x00000000b52a7221 */ /* 0x000fe20000010000 */
[----:B------:R-:W-:Y:S01]  /*7fd0*/  FFMA.FTZ R0, R63, UR10, -R24 ;  /* 0x0000000a3f007c23 */ /* 0x000fe20008010818 */
[----:B------:R-:W-:Y:S01]  /*7fe0*/  F2FP.F16.F32.PACK_AB R181, R181, R20 ;  /* 0x00000014b5b5723e */ /* 0x000fe200000000ff */
[----:B------:R-:W-:Y:S01]  /*7ff0*/  MUFU.EX2 R157, R157 ;  /* 0x0000009d009d7308 */ /* 0x000fe20000000800 */
[----:B------:R-:W-:Y:S01]  /*8000*/  FADD.FTZ R3, R183, R42 ;  /* 0x0000002ab7037221 */ /* 0x000fe20000010000 */
[----:B-1----:R-:W-:-:S03]  /*8010*/  F2FP.F16.F32.PACK_AB R183, R26, R183 ;  /* 0x000000b71ab7723e */ /* 0x002fc600000000ff */
[----:B------:R-:W-:-:S03]  /*8020*/  FADD.FTZ R42, R26, R3 ;  /* 0x000000031a2a7221 */ /* 0x000fc60000010000 */
[----:B------:R-:W-:Y:S01]  /*8030*/  MUFU.EX2 R0, R0 ;  /* 0x0000000000007308 */ /* 0x000fe20000000800 */
[----:B------:R-:W-:Y:S01]  /*8040*/  FADD.FTZ R3, R177, R42 ;  /* 0x0000002ab1037221 */ /* 0x000fe20000010000 */
[----:B------:R-:W-:Y:S01]  /*8050*/  FFMA.FTZ R42, R67, UR10, -R24 ;  /* 0x0000000a432a7c23 */ /* 0x000fe20008010818 */
[C---:B------:R-:W-:Y:S02]  /*8060*/  F2FP.F16.F32.PACK_AB R177, R28.reuse, R177 ;  /* 0x000000b11cb1723e */ /* 0x040fe400000000ff */
[----:B------:R-:W-:-:S03]  /*8070*/  FADD.FTZ R46, R28, R3 ;  /* 0x000000031c2e7221 */ /* 0x000fc60000010000 */
[----:B------:R-:W-:Y:S01]  /*8080*/  MUFU.EX2 R42, R42 ;  /* 0x0000002a002a7308 */ /* 0x000fe20000000800 */
[----:B------:R-:W-:Y:S01]  /*8090*/  FADD.FTZ R3, R179, R46 ;  /* 0x0000002eb3037221 */ /* 0x000fe20000010000 */
[----:B------:R-:W-:-:S03]  /*80a0*/  F2FP.F16.F32.PACK_AB R179, R30, R179 ;  /* 0x000000b31eb3723e */ /* 0x000fc600000000ff */
        /* <DEDUP_REMOVED lines=9> */
[----:B------:R-:W0:Y:S01]  /*8140*/  MUFU.EX2 R5, R85 ;  /* 0x0000005500057308 */ /* 0x000e220000000800 */
[----:B------:R-:W-:Y:S01]  /*8150*/  FADD.FTZ R3, R169, R46 ;  /* 0x0000002ea9037221 */ /* 0x000fe20000010000 */
[----:B------:R-:W-:-:S03]  /*8160*/  F2FP.F16.F32.PACK_AB R169, R36, R169 ;  /* 0x000000a924a9723e */ /* 0x000fc600000000ff */
[----:B------:R-:W-:-:S04]  /*8170*/  FADD.FTZ R46, R36, R3 ;  /* 0x00000003242e7221 */ /* 0x000fc80000010000 */
[----:B------:R-:W-:Y:S01]  /*8180*/  FADD.FTZ R3, R171, R46 ;  /* 0x0000002eab037221 */ /* 0x000fe20000010000 */
[----:B------:R-:W-:Y:S01]  /*8190*/  F2FP.F16.F32.PACK_AB R171, R38, R171 ;  /* 0x000000ab26ab723e */ /* 0x000fe200000000ff */
[----:B------:R-:W-:Y:S02]  /*81a0*/  WARPGROUP.DEPBAR.LE gsb0, 0x0 ;  /* 0x00008000000079c5 */ /* 0x000fe40000010000 */
[----:B------:R-:W-:Y:S01]  /*81b0*/  WARPGROUP.ARRIVE ;  /* 0x00000000000079c5 */ /* 0x000fe20000000000 */
[----:B------:R-:W-:Y:S01]  /*81c0*/  FFMA.FTZ R161, R74, UR10, -R24 ;  /* 0x0000000a4aa17c23 */ /* 0x000fe20008010818 */
[----:B------:R-:W-:Y:S01]  /*81d0*/  MUFU.EX2 R163, R78 ;  /* 0x0000004e00a37308 */ /* 0x000fe20000000800 */
[----:B------:R-:W-:Y:S02]  /*81e0*/  F2FP.F16.F32.PACK_AB R160, R45, R8 ;  /* 0x000000082da0723e */ /* 0x000fe400000000ff */
[----:B------:R-:W-:Y:S01]  /*81f0*/  F2FP.F16.F32.PACK_AB R162, R57, R10 ;  /* 0x0000000a39a2723e */ /* 0x000fe200000000ff */
[----:B------:R-:W-:Y:S04]  /*8200*/  HGMMA.64x128x16.F32 R88, R164, gdesc[UR4].tnspB, R88, gsb0 ;  /* 0x41e00004a4587df0 */ /* 0x000fe80008000858 */
[----:B------:R-:W-:Y:S01]  /*8210*/  MUFU.EX2 R161, R161 ;  /* 0x000000a100a17308 */ /* 0x000fe20000000800 */
[----:B------:R-:W-:-:S02]  /*8220*/  WARPGROUP.DEPBAR.LE gsb0, 0x0 ;  /* 0x00008000000079c5 */ /* 0x000fc40000010000 */
[----:B------:R1:W-:Y:S06]  /*8230*/  BAR.ARV R27, 0x100 ;  /* 0x0004001b0000751d */ /* 0x0003ec0000002000 */
[----:B------:R2:W-:Y:S01]  /*8240*/  @!P1 SYNCS.ARRIVE.TRANS64.RED.A1T0 RZ, [R31+URZ], RZ ;  /* 0x000000ff1fff99a7 */ /* 0x0005e2000810043f */
[----:B------:R-:W-:Y:S01]  /*8250*/  MUFU.EX2 R165, R82 ;  /* 0x0000005200a57308 */ /* 0x000fe20000000800 */
[----:B0-----:R-:W-:Y:S01]  /*8260*/  F2FP.F16.F32.PACK_AB R166, R5, R14 ;  /* 0x0000000e05a6723e */ /* 0x001fe200000000ff */
[-C--:B------:R-:W-:Y:S01]  /*8270*/  FMUL.FTZ R88, R88, R6.reuse ;  /* 0x0000000658587220 */ /* 0x080fe20000410000 */
[-C--:B------:R-:W-:Y:S01]  /*8280*/  FMUL.FTZ R89, R89, R6.reuse ;  /* 0x0000000659597220 */ /* 0x080fe20000410000 */
[-C--:B------:R-:W-:Y:S01]  /*8290*/  FMUL.FTZ R92, R92, R6.reuse ;  /* 0x000000065c5c7220 */ /* 0x080fe20000410000 */
[-C--:B------:R-:W-:Y:S01]  /*82a0*/  FMUL.FTZ R93, R93, R6.reuse ;  /* 0x000000065d5d7220 */ /* 0x080fe20000410000 */
[-C--:B------:R-:W-:Y:S01]  /*82b0*/  FMUL.FTZ R96, R96, R6.reuse ;  /* 0x0000000660607220 */ /* 0x080fe20000410000 */
[----:B--2---:R-:W-:Y:S01]  /*82c0*/  IMAD.U32 R31, RZ, RZ, UR54 ;  /* 0x00000036ff1f7e24 */ /* 0x004fe2000f8e00ff */
        /* <DEDUP_REMOVED lines=9> */
[----:B-1----:R-:W-:-:S02]  /*8360*/  @!P1 VIADD R27, R31, 0x28860 ;  /* 0x000288601f1b9836 */ /* 0x002fc40000000000 */
[-C--:B------:R-:W-:Y:S01]  /*8370*/  FMUL.FTZ R109, R109, R6.reuse ;  /* 0x000000066d6d7220 */ /* 0x080fe20000410000 */
[-C--:B------:R-:W-:Y:S01]  /*8380*/  FMUL.FTZ R112, R112, R6.reuse ;  /* 0x0000000670707220 */ /* 0x080fe20000410000 */
[-C--:B------:R-:W-:Y:S01]  /*8390*/  FMUL.FTZ R113, R113, R6.reuse ;  /* 0x0000000671717220 */ /* 0x080fe20000410000 */
[-C--:B------:R-:W-:Y:S01]  /*83a0*/  FMUL.FTZ R116, R116, R6.reuse ;  /* 0x0000000674747220 */ /* 0x080fe20000410000 */
[----:B------:R-:W-:Y:S01]  /*83b0*/  @!P1 PRMT R31, RZ, 0x654, R27 ;  /* 0x00000654ff1f9816 */ /* 0x000fe2000000001b */
[----:B------:R-:W-:Y:S01]  /*83c0*/  FADD.FTZ R27, R29, R44 ;  /* 0x0000002c1d1b7221 */ /* 0x000fe20000010000 */
[-C--:B------:R-:W-:Y:S01]  /*83d0*/  FMUL.FTZ R117, R117, R6.reuse ;  /* 0x0000000675757220 */ /* 0x080fe20000410000 */
[-C--:B------:R-:W-:Y:S01]  /*83e0*/  FMUL.FTZ R120, R120, R6.reuse ;  /* 0x0000000678787220 */ /* 0x080fe20000410000 */
[----:B------:R0:W-:Y:S01]  /*83f0*/  @!P1 SYNCS.ARRIVE.TRANS64.RED.A1T0 RZ, [R31+URZ], RZ ;  /* 0x000000ff1fff99a7 */ /* 0x0001e2000810043f */
[----:B------:R-:W-:Y:S01]  /*8400*/  FADD.FTZ R44, R176, R27 ;  /* 0x0000001bb02c7221 */ /* 0x000fe20000010000 */
[-C--:B------:R-:W-:Y:S01]  /*8410*/  FMUL.FTZ R121, R121, R6.reuse ;  /* 0x0000000679797220 */ /* 0x080fe20000410000 */
[-C--:B------:R-:W-:Y:S01]  /*8420*/  FMUL.FTZ R124, R124, R6.reuse ;  /* 0x000000067c7c7220 */ /* 0x080fe20000410000 */
[-C--:B------:R-:W-:Y:S01]  /*8430*/  FMUL.FTZ R125, R125, R6.reuse ;  /* 0x000000067d7d7220 */ /* 0x080fe20000410000 */
[----:B------:R-:W-:Y:S01]  /*8440*/  FADD.FTZ R27, R21, R44 ;  /* 0x0000002c151b7221 */ /* 0x000fe20000010000 */
[--C-:B------:R-:W-:Y:S01]  /*8450*/  FFMA.FTZ R44, R71, UR10, -R24.reuse ;  /* 0x0000000a472c7c23 */ /* 0x100fe20008010818 */
[----:B------:R-:W-:Y:S01]  /*8460*/  FFMA.FTZ R24, R87, UR10, -R24 ;  /* 0x0000000a57187c23 */ /* 0x000fe20008010818 */
        /* <DEDUP_REMOVED lines=16> */
[-C--:B------:R-:W-:Y:S01]  /*8570*/  FMUL.FTZ R148, R148, R6.reuse ;  /* 0x0000000694947220 */ /* 0x080fe20000410000 */
[----:B------:R-:W-:Y:S01]  /*8580*/  FADD.FTZ R48, R174, R27 ;  /* 0x0000001bae307221 */ /* 0x000fe20000010000 */
[----:B------:R-:W-:Y:S01]  /*8590*/  FMUL.FTZ R149, R149, R6 ;  /* 0x0000000695957220 */ /* 0x000fe20000410000 */
[----:B------:R-:W-:Y:S01]  /*85a0*/  F2FP.F16.F32.PACK_AB R176, R21, R176 ;  /* 0x000000b015b0723e */ /* 0x000fe200000000ff */
[-C--:B------:R-:W-:Y:S01]  /*85b0*/  FMUL.FTZ R90, R90, R65.reuse ;  /* 0x000000415a5a7220 */ /* 0x080fe20000410000 */
[----:B------:R-:W-:Y:S01]  /*85c0*/  FADD.FTZ R27, R25, R48 ;  /* 0x00000030191b7221 */ /* 0x000fe20000010000 */
[----:B------:R-:W-:Y:S01]  /*85d0*/  F2FP.F16.F32.PACK_AB R178, R11, R178 ;  /* 0x000000b20bb2723e */ /* 0x000fe200000000ff */
[-C--:B------:R-:W-:Y:S01]  /*85e0*/  FMUL.FTZ R91, R91, R65.reuse ;  /* 0x000000415b5b7220 */ /* 0x080fe20000410000 */
[----:B------:R-:W-:Y:S01]  /*85f0*/  F2FP.F16.F32.PACK_AB R172, R13, R172 ;  /* 0x000000ac0dac723e */ /* 0x000fe200000000ff */
[----:B------:R-:W-:Y:S01]  /*8600*/  FADD.FTZ R48, R168, R27 ;  /* 0x0000001ba8307221 */ /* 0x000fe20000010000 */
[----:B------:R-:W-:Y:S01]  /*8610*/  F2FP.F16.F32.PACK_AB R174, R25, R174 ;  /* 0x000000ae19ae723e */ /* 0x000fe200000000ff */
[-C--:B------:R-:W-:Y:S01]  /*8620*/  FMUL.FTZ R94, R94, R65.reuse ;  /* 0x000000415e5e7220 */ /* 0x080fe20000410000 */
[C---:B------:R-:W-:Y:S01]  /*8630*/  F2FP.F16.F32.PACK_AB R168, R15.reuse, R168 ;  /* 0x000000a80fa8723e */ /* 0x040fe200000000ff */
[----:B------:R-:W-:Y:S01]  /*8640*/  FADD.FTZ R9, R15, R48 ;  /* 0x000000300f097221 */ /* 0x000fe20000010000 */
[----:B------:R-:W-:Y:S01]  /*8650*/  F2FP.F16.F32.PACK_AB R164, R61, R12 ;  /* 0x0000000c3da4723e */ /* 0x000fe200000000ff */
        /* <DEDUP_REMOVED lines=80> */
.L_x_2307:
[----:B------:R-:W-:Y:S06]  /*8b60*/  BAR.ARV 0x8, 0x180 ;  /* 0x0206000000007b1d */ /* 0x000fec0000002000 */
[----:B------:R-:W-:Y:S05]  /*8b70*/  @!P0 BRA `(.L_x_2317) ;  /* 0x0000000000048947 */ /* 0x000fea0003800000 */
[----:B------:R-:W-:Y:S01]  /*8b80*/  BPT.TRAP 0x1 ;  /* 0x000000040000795c */ /* 0x000fe20000300000 */
.L_x_2317:
[----:B------:R-:W-:Y:S01]  /*8b90*/  ULEA UR5, UR46, UR41, 0x3 ;  /* 0x000000292e057291 */ /* 0x000fe2000f8e183f */
[----:B------:R-:W-:-:S05]  /*8ba0*/  IMAD.U32 R5, RZ, RZ, UR47 ;  /* 0x0000002fff057e24 */ /* 0x000fca000f8e00ff */
[----:B------:R-:W-:-:S04]  /*8bb0*/  SHF.L.U32 R5, R5, 0x1f, RZ ;  /* 0x0000001f05057819 */ /* 0x000fc800000006ff */
[----:B------:R0:W1:Y:S01]  /*8bc0*/  SYNCS.PHASECHK.TRANS64.TRYWAIT P2, [UR5+0x28850], R5 ;  /* 0x02885005ff0075a7 */ /* 0x0000620008040145 */
[----:B------:R-:W-:Y:S05]  /*8bd0*/  @!P0 BRA `(.L_x_2318) ;  /* 0x0000000000048947 */ /* 0x000fea0003800000 */
[----:B------:R-:W-:Y:S01]  /*8be0*/  BPT.TRAP 0x1 ;  /* 0x000000040000795c */ /* 0x000fe20000300000 */
.L_x_2318:
[----:B-1----:R-:W-:Y:S05]  /*8bf0*/  @P2 BRA `(.L_x_2319) ;  /* 0x0000000000082947 */ /* 0x002fea0003800000 */
[----:B------:R-:W1:Y:S02]  /*8c00*/  SYNCS.PHASECHK.TRANS64.TRYWAIT P0, [UR5+0x28850], R5 ;  /* 0x02885005ff0075a7 */ /* 0x000e640008000145 */
[----:B-1----:R-:W-:Y:S05]  /*8c10*/  @!P0 BRA `(.L_x_2320) ;  /* 0x000000a400cc8947 */ /* 0x002fea0003800000 */
.L_x_2319:
[----:B------:R-:W-:Y:S01]  /*8c20*/  UIADD3 UR41, UR41, 0x400, URZ ;  /* 0x0000040029297890 */ /* 0x000fe2000fffe03f */
[----:B------:R-:W-:Y:S01]  /*8c30*/  WARPGROUP.ARRIVE ;  /* 0x00000000000079c5 */ /* 0x000fe20000000000 */
[----:B------:R-:W-:Y:S01]  /*8c40*/  UMOV UR7, 0x40000040 ;  /* 0x4000004000077882 */ /* 0x000fe20000000000 */
[----:B-1----:R-:W1:Y:S01]  /*8c50*/  SHFL.BFLY PT, R6, R3, 0x2, 0x1f ;  /* 0x0c401f0003067f89 */ /* 0x002e6200000e0000 */
[----:B------:R-:W-:Y:S01]  /*8c60*/  USHF.R.U32.HI UR41, URZ, 0x4, UR41 ;  /* 0x000000043f297899 */ /* 0x000fe20008011629 */
[----:B------:R-:W-:Y:S01]  /*8c70*/  IMAD.MOV.U32 R10, RZ, RZ, RZ ;  /* 0x000000ffff0a7224 */ /* 0x000fe200078e00ff */
[----:B------:R-:W-:Y:S01]  /*8c80*/  UIADD3 UR48, UR48, 0x1, URZ ;  /* 0x0000000130307890 */ /* 0x000fe2000fffe03f */
[----:B0-----:R-:W0:Y:S01]  /*8c90*/  SHFL.BFLY PT, R5, R0, 0x2, 0x1f ;  /* 0x0c401f0000057f89 */ /* 0x001e2200000e0000 */
[----:B------:R-:W-:Y:S01]  /*8ca0*/  ULOP3.LUT UR41, UR41, 0x3fff, URZ, 0xc0, !UPT ;  /* 0x00003fff29297892 */ /* 0x000fe2000f8ec03f */
[----:B------:R-:W-:-:S03]  /*8cb0*/  IMAD.U32 R14, RZ, RZ, UR10 ;  /* 0x0000000aff0e7e24 */ /* 0x000fc6000f8e00ff */
[----:B------:R-:W-:-:S04]  /*8cc0*/  ULOP3.LUT UR4, UR41, 0x4000000, URZ, 0xfc, !UPT ;  /* 0x0400000029047892 */ /* 0x000fc8000f8efc3f */
[----:B------:R-:W-:Y:S02]  /*8cd0*/  ULEA UR4, UR46, UR4, 0xb ;  /* 0x000000042e047291 */ /* 0x000fe4000f8e583f */
[----:B------:R-:W-:-:S04]  /*8ce0*/  UIADD3 UR46, UR46, 0x1, URZ ;  /* 0x000000012e2e7890 */ /* 0x000fc8000fffe03f */
[----:B------:R-:W-:Y:S01]  /*8cf0*/  UISETP.NE.AND UP0, UPT, UR46, 0x2, UPT ;  /* 0x000000022e00788c */ /* 0x000fe2000bf05270 */
[----:B------:R-:W-:Y:S02]  /*8d00*/  UMOV UR6, UR4 ;  /* 0x0000000400067c82 */ /* 0x000fe40008000000 */
[----:B------:R-:W-:Y:S01]  /*8d10*/  HGMMA.64x128x16.F32 R88, R180, gdesc[UR4].tnspB, R88, gsb0 ;  /* 0x41e00004b4587df0 */ /* 0x000fe20008000858 */
[----:B------:R-:W-:Y:S01]  /*8d20*/  UIADD3 UR6, UR4, 0x80, URZ ;  /* 0x0000008004067890 */ /* 0x000fe2000fffe03f */
[----:B-1----:R-:W-:Y:S01]  /*8d30*/  FADD.FTZ R6, R6, R3 ;  /* 0x0000000306067221 */ /* 0x002fe20000010000 */
[----:B------:R-:W-:Y:S01]  /*8d40*/  UMOV UR7, 0x40000040 ;  /* 0x4000004000077882 */ /* 0x000fe20000000000 */
[----:B------:R-:W-:Y:S02]  /*8d50*/  IMAD.MOV.U32 R3, RZ, RZ, -0x800000 ;  /* 0xff800000ff037424 */ /* 0x000fe400078e00ff */
[----:B0-----:R-:W-:Y:S01]  /*8d60*/  FADD.FTZ R8, R5, R0 ;  /* 0x0000000005087221 */ /* 0x001fe20000010000 */
[----:B------:R-:W-:Y:S01]  /*8d70*/  IMAD.MOV.U32 R0, RZ, RZ, -0x800000 ;  /* 0xff800000ff007424 */ /* 0x000fe200078e00ff */
[----:B------:R-:W0:Y:S01]  /*8d80*/  SHFL.BFLY PT, R5, R6, 0x1, 0x1f ;  /* 0x0c201f0006057f89 */ /* 0x000e2200000e0000 */
[----:B------:R-:W-:-:S03]  /*8d90*/  USEL UR46, UR46, URZ, UP0 ;  /* 0x0000003f2e2e7287 */ /* 0x000fc60008000000 */
[----:B------:R-:W1:Y:S01]  /*8da0*/  SHFL.BFLY PT, R9, R8, 0x1, 0x1f ;  /* 0x0c201f0008097f89 */ /* 0x000e6200000e0000 */
[----:B0-----:R-:W-:Y:S01]  /*8db0*/  FADD.FTZ R12, R6, R5 ;  /* 0x00000005060c7221 */ /* 0x001fe20000010000 */
[----:B------:R-:W-:Y:S02]  /*8dc0*/  IMAD.MOV.U32 R5, RZ, RZ, RZ ;  /* 0x000000ffff057224 */ /* 0x000fe400078e00ff */
[----:B------:R-:W-:Y:S02]  /*8dd0*/  IMAD.U32 R6, RZ, RZ, UR10 ;  /* 0x0000000aff067e24 */ /* 0x000fe4000f8e00ff */
[----:B-1----:R-:W-:Y:S01]  /*8de0*/  FADD.FTZ R13, R8, R9 ;  /* 0x00000009080d7221 */ /* 0x002fe20000010000 */
[----:B------:R-:W-:Y:S01]  /*8df0*/  FSETP.NE.FTZ.AND P0, PT, R12, RZ, PT ;  /* 0x000000ff0c00720b */ /* 0x000fe20003f15000 */
[----:B------:R-:W-:-:S03]  /*8e00*/  IMAD.U32 R8, RZ, RZ, UR5 ;  /* 0x00000005ff087e24 */ /* 0x000fc6000f8e00ff */
[----:B------:R-:W-:Y:S01]  /*8e10*/  FSETP.NE.FTZ.AND P2, PT, R13, RZ, PT ;  /* 0x000000ff0d00720b */ /* 0x000fe20003f55000 */
[----:B------:R-:W-:-:S05]  /*8e20*/  @!P1 VIADD R8, R8, 0x28860 ;  /* 0x0002886008089836 */ /* 0x000fca0000000000 */
[----:B------:R-:W-:-:S03]  /*8e30*/  @!P1 PRMT R8, RZ, 0x654, R8 ;  /* 0x00000654ff089816 */ /* 0x000fc60000000008 */
[----:B------:R-:W0:Y:S01]  /*8e40*/  @P0 MUFU.LG2 R9, R12 ;  /* 0x0000000c00090308 */ /* 0x000e220000000c00 */
[----:B------:R-:W-:-:S07]  /*8e50*/  @P0 FMUL.FTZ R6, R6, 0.69314718246459960938 ;  /* 0x3f31721806060820 */ /* 0x000fce0000410000 */
[----:B------:R-:W1:Y:S08]  /*8e60*/  @P2 MUFU.LG2 R11, R13 ;  /* 0x0000000d000b2308 */ /* 0x000e700000000c00 */
[----:B------:R2:W3:Y:S01]  /*8e70*/  @P0 MUFU.RCP R5, R12 ;  /* 0x0000000c00050308 */ /* 0x0004e20000001000 */
[----:B0-----:R-:W-:-:S04]  /*8e80*/  @P0 FMUL.FTZ R9, R9, 0.69314718246459960938 ;  /* 0x3f31721809090820 */ /* 0x001fc80000410000 */
[----:B------:R-:W-:Y:S01]  /*8e90*/  @P0 FFMA.FTZ R3, R6, R7, R9 ;  /* 0x0000000706030223 */ /* 0x000fe20000010009 */
[----:B------:R-:W-:Y:S02]  /*8ea0*/  PLOP3.LUT P0, PT, PT, PT, PT, 0x8, 0x0 ;  /* 0x000000000000781c */ /* 0x000fe40003f0e170 */
[----:B------:R-:W0:Y:S01]  /*8eb0*/  @P2 MUFU.RCP R10, R13 ;  /* 0x0000000d000a2308 */ /* 0x000e220000001000 */
[----:B--2---:R-:W-:Y:S01]  /*8ec0*/  @P2 FMUL.FTZ R12, R14, 0.69314718246459960938 ;  /* 0x3f3172180e0c2820 */ /* 0x004fe20000410000 */
        /* <DEDUP_REMOVED lines=40> */
[-C--:B---3--:R-:W-:Y:S01]  /*9150*/  FMUL.FTZ R88, R88, R5.reuse ;  /* 0x0000000558587220 */ /* 0x088fe20000410000 */
        /* <DEDUP_REMOVED lines=63> */
.L_x_2290:
        /* <DEDUP_REMOVED lines=10> */
[----:B------:R-:W0:Y:S01]  /*95f0*/  S2R R5, SR_SWINHI ;  /* 0x0000000000057919 */ /* 0x000e220000002f00 */
[----:B------:R-:W-:Y:S01]  /*9600*/  USHF.L.U32 UR4, UR42, 0x2, URZ ;  /* 0x000000022a047899 */ /* 0x000fe2000800063f */
[----:B------:R-:W-:Y:S01]  /*9610*/  ULDC.64 UR10, c[0x0][0xc00] ;  /* 0x00030000000a7ab9 */ /* 0x000fe20000000a00 */
[----:B------:R-:W-:Y:S02]  /*9620*/  USHF.L.U64.HI UR12, UR42, 0x2, UR37 ;  /* 0x000000022a0c7899 */ /* 0x000fe40008010225 */
[----:B------:R-:W-:-:S04]  /*9630*/  UIADD3 UR7, UP0, UR4, UR10, URZ ;  /* 0x0000000a04077290 */ /* 0x000fc8000ff1e03f */
[----:B------:R-:W-:Y:S01]  /*9640*/  UIADD3.X UR8, UR12, UR11, URZ, UP0, !UPT ;  /* 0x0000000b0c087290 */ /* 0x000fe200087fe43f */
        /* <DEDUP_REMOVED lines=15> */
[----:B------:R-:W-:Y:S01]  /*9740*/  BAR.SYNC.DEFER_BLOCKING 0x1, 0x100 ;  /* 0x0044000000007b1d */ /* 0x000fe20000010000 */
        /* <DEDUP_REMOVED lines=28> */
[----:B------:R-:W-:Y:S02]  /*9910*/  F2FP.F16.F32.PACK_AB R7, R95, R94 ;  /* 0x0000005e5f07723e */ /* 0x000fe400000000ff */
[----:B------:R-:W-:Y:S02]  /*9920*/  MOV R37, R14 ;  /* 0x0000000e00257202 */ /* 0x000fe40000000f00 */
[----:B------:R-:W-:Y:S01]  /*9930*/  MOV R36, R12 ;  /* 0x0000000c00247202 */ /* 0x000fe20000000f00 */
[----:B------:R0:W-:Y:S01]  /*9940*/  STSM.16.M88.4 [R30], R4 ;  /* 0x000000041e007844 */ /* 0x0001e20000000200 */
[----:B------:R-:W-:-:S02]  /*9950*/  LOP3.LUT R10, R10, R41, RZ, 0x3c, !PT ;  /* 0x000000290a0a7212 */ /* 0x000fc400078e3cff */
        /* <DEDUP_REMOVED lines=9> */
[----:B------:R-:W-:Y:S01]  /*99f0*/  F2FP.F16.F32.PACK_AB R25, R107, R106 ;  /* 0x0000006a6b19723e */ /* 0x000fe200000000ff */
[----:B------:R-:W-:Y:S01]  /*9a00*/  STSM.16.M88.4 [R40], R12 ;  /* 0x0000000c28007844 */ /* 0x000fe20000000200 */
[----:B------:R-:W-:Y:S02]  /*9a10*/  F2FP.F16.F32.PACK_AB R26, R109, R108 ;  /* 0x0000006c6d1a723e */ /* 0x000fe400000000ff */
[----:B------:R-:W-:-:S02]  /*9a20*/  F2FP.F16.F32.PACK_AB R27, R111, R110 ;  /* 0x0000006e6f1b723e */ /* 0x000fc400000000ff */
[----:B------:R-:W-:Y:S02]  /*9a30*/  F2FP.F16.F32.PACK_AB R28, R113, R112 ;  /* 0x00000070711c723e */ /* 0x000fe400000000ff */
[----:B------:R-:W-:Y:S01]  /*9a40*/  F2FP.F16.F32.PACK_AB R29, R115, R114 ;  /* 0x00000072731d723e */ /* 0x000fe200000000ff */
[----:B------:R-:W-:Y:S01]  /*9a50*/  STSM.16.M88.4 [R39], R24 ;  /* 0x0000001827007844 */ /* 0x000fe20000000200 */
[----:B0-----:R-:W-:Y:S02]  /*9a60*/  F2FP.F16.F32.PACK_AB R30, R117, R116 ;  /* 0x00000074751e723e */ /* 0x001fe400000000ff */
[----:B------:R-:W-:Y:S02]  /*9a70*/  F2FP.F16.F32.PACK_AB R31, R119, R118 ;  /* 0x00000076771f723e */ /* 0x000fe400000000ff */
[----:B------:R-:W-:Y:S02]  /*9a80*/  MOV R21, R10 ;  /* 0x0000000a00157202 */ /* 0x000fe40000000f00 */
[----:B------:R-:W-:Y:S01]  /*9a90*/  MOV R34, R8 ;  /* 0x0000000800227202 */ /* 0x000fe20000000f00 */
[----:B------:R0:W-:Y:S01]  /*9aa0*/  STSM.16.M88.4 [R38], R28 ;  /* 0x0000001c26007844 */ /* 0x0001e20000000200 */
[----:B------:R-:W-:-:S02]  /*9ab0*/  F2FP.F16.F32.PACK_AB R4, R121, R120 ;  /* 0x000000787904723e */ /* 0x000fc400000000ff */
[----:B------:R-:W-:Y:S02]  /*9ac0*/  F2FP.F16.F32.PACK_AB R5, R123, R122 ;  /* 0x0000007a7b05723e */ /* 0x000fe400000000ff */
[----:B------:R-:W-:Y:S02]  /*9ad0*/  F2FP.F16.F32.PACK_AB R6, R125, R124 ;  /* 0x0000007c7d06723e */ /* 0x000fe400000000ff */
[----:B------:R-:W-:Y:S02]  /*9ae0*/  F2FP.F16.F32.PACK_AB R7, R127, R126 ;  /* 0x0000007e7f07723e */ /* 0x000fe400000000ff */
[----:B------:R-:W-:Y:S02]  /*9af0*/  F2FP.F16.F32.PACK_AB R8, R129, R128 ;  /* 0x000000808108723e */ /* 0x000fe400000000ff */
[----:B------:R-:W-:Y:S01]  /*9b00*/  F2FP.F16.F32.PACK_AB R9, R131, R130 ;  /* 0x000000828309723e */ /* 0x000fe200000000ff */
[----:B------:R-:W-:Y:S01]  /*9b10*/  STSM.16.M88.4 [R37], R4 ;  /* 0x0000000425007844 */ /* 0x000fe20000000200 */
[----:B------:R-:W-:-:S02]  /*9b20*/  F2FP.F16.F32.PACK_AB R10, R133, R132 ;  /* 0x00000084850a723e */ /* 0x000fc400000000ff */
[----:B------:R-:W-:Y:S01]  /*9b30*/  F2FP.F16.F32.PACK_AB R11, R135, R134 ;  /* 0x00000086870b723e */ /* 0x000fe200000000ff */
[----:B0-----:R-:W-:Y:S01]  /*9b40*/  IMAD.U32 R28, RZ, RZ, UR7 ;  /* 0x00000007ff1c7e24 */ /* 0x001fe2000f8e00ff */
[----:B------:R-:W-:Y:S01]  /*9b50*/  F2FP.F16.F32.PACK_AB R12, R137, R136 ;  /* 0x00000088890c723e */ /* 0x000fe200000000ff */
[----:B------:R-:W-:Y:S01]  /*9b60*/  IMAD.U32 R29, RZ, RZ, UR8 ;  /* 0x00000008ff1d7e24 */ /* 0x000fe2000f8e00ff */
[----:B------:R-:W-:Y:S01]  /*9b70*/  F2FP.F16.F32.PACK_AB R13, R139, R138 ;  /* 0x0000008a8b0d723e */ /* 0x000fe200000000ff */
[----:B------:R-:W-:Y:S01]  /*9b80*/  STSM.16.M88.4 [R36], R8 ;  /* 0x0000000824007844 */ /* 0x000fe20000000200 */
[----:B------:R-:W-:Y:S01]  /*9b90*/  F2FP.F16.F32.PACK_AB R14, R141, R140 ;  /* 0x0000008c8d0e723e */ /* 0x000fe200000000ff */
[----:B------:R-:W-:Y:S01]  /*9ba0*/  ULDC.64 UR8, c[0x0][0xc08] ;  /* 0x0003020000087ab9 */ /* 0x000fe20000000a00 */
[----:B------:R-:W-:Y:S02]  /*9bb0*/  F2FP.F16.F32.PACK_AB R15, R143, R142 ;  /* 0x0000008e8f0f723e */ /* 0x000fe400000000ff */
[----:B------:R-:W-:-:S02]  /*9bc0*/  F2FP.F16.F32.PACK_AB R24, R145, R144 ;  /* 0x000000909118723e */ /* 0x000fc400000000ff */
[----:B------:R-:W-:Y:S01]  /*9bd0*/  F2FP.F16.F32.PACK_AB R25, R147, R146 ;  /* 0x000000929319723e */ /* 0x000fe200000000ff */
[----:B------:R-:W-:Y:S01]  /*9be0*/  STSM.16.M88.4 [R21], R12 ;  /* 0x0000000c15007844 */ /* 0x000fe20000000200 */
[----:B------:R-:W-:Y:S02]  /*9bf0*/  F2FP.F16.F32.PACK_AB R26, R149, R148 ;  /* 0x00000094951a723e */ /* 0x000fe400000000ff */
[----:B------:R-:W-:Y:S02]  /*9c00*/  F2FP.F16.F32.PACK_AB R27, R151, R150 ;  /* 0x00000096971b723e */ /* 0x000fe400000000ff */
[----:B------:R-:W-:-:S03]  /*9c10*/  ISETP.NE.U32.AND P0, PT, RZ, UR10, PT ;  /* 0x0000000aff007c0c */ /* 0x000fc6000bf05070 */
[----:B------:R0:W-:Y:S01]  /*9c20*/  STSM.16.M88.4 [R34], R24 ;  /* 0x0000001822007844 */ /* 0x0001e20000000200 */
[----:B------:R-:W-:Y:S01]  /*9c30*/  BAR.SYNC.DEFER_BLOCKING 0x1, 0x100 ;  /* 0x0044000000007b1d */ /* 0x000fe20000010000 */
[----:B------:R-:W-:-:S07]  /*9c40*/  ISETP.NE.AND.EX P0, PT, RZ, UR11, PT, P0 ;  /* 0x0000000bff007c0c */ /* 0x000fce000bf05300 */
[----:B0-----:R-:W0:Y:S06]  /*9c50*/  LDC R34, c[0x0][0xbe8] ;  /* 0x0002fa00ff227b82 */ /* 0x001e2c0000000800 */
[----:B------:R-:W2:Y:S01]  /*9c60*/  @P0 LDG.E R30, desc[UR50][R28.64] ;  /* 0x000000321c1e0981 */ /* 0x000ea2000c1e1900 */
[----:B------:R-:W-:-:S04]  /*9c70*/  UISETP.NE.U32.AND UP0, UPT, UR8, URZ, UPT ;  /* 0x0000003f0800728c */ /* 0x000fc8000bf05070 */
[----:B------:R-:W-:-:S06]  /*9c80*/  UISETP.NE.AND.EX UP0, UPT, UR9, URZ, UPT, UP0 ;  /* 0x0000003f0900728c */ /* 0x000fcc000bf05300 */
[----:B------:R-:W-:Y:S02]  /*9c90*/  PLOP3.LUT P4, PT, PT, PT, UP0, 0x80, 0x0 ;  /* 0x000000000000781c */ /* 0x000fe40003f8f008 */
[----:B0-----:R-:W-:-:S03]  /*9ca0*/  ISETP.NE.AND P1, PT, R34, 0x1, PT ;  /* 0x000000012200780c */ /* 0x001fc60003f25270 */
[----:B------:R-:W-:-:S03]  /*9cb0*/  @UP0 UIADD3 UR8, UP1, UR4, UR8, URZ ;  /* 0x0000000804080290 */ /* 0x000fc6000ff3e03f */
[----:B------:R-:W-:Y:S01]  /*9cc0*/  ULDC UR4, c[0x0][0xa88] ;  /* 0x0002a20000047ab9 */ /* 0x000fe20000000800 */
[----:B------:R-:W-:Y:S01]  /*9cd0*/  @UP0 UIADD3.X UR9, UR12, UR9, URZ, UP1, !UPT ;  /* 0x000000090c090290 */ /* 0x000fe20008ffe43f */
[----:B------:R-:W-:Y:S01]  /*9ce0*/  IMAD.U32 R21, RZ, RZ, UR4 ;  /* 0x00000004ff157e24 */ /* 0x000fe2000f8e00ff */
[----:B------:R-:W-:Y:S01]  /*9cf0*/  UISETP.NE.AND UP0, UPT, UR45, URZ, UPT ;  /* 0x0000003f2d00728c */ /* 0x000fe2000bf05270 */
[----:B------:R-:W-:Y:S01]  /*9d00*/  IMAD.U32 R4, RZ, RZ, UR8 ;  /* 0x00000008ff047e24 */ /* 0x000fe2000f8e00ff */
[----:B------:R-:W-:Y:S02]  /*9d10*/  ULDC UR4, c[0x0][0xad4] ;  /* 0x0002b50000047ab9 */ /* 0x000fe40000000800 */
[----:B------:R-:W0:Y:S01]  /*9d20*/  @P1 LDC R6, c[0x0][0xbec] ;  /* 0x0002fb00ff061b82 */ /* 0x000e220000000800 */
[----:B------:R-:W-:Y:S01]  /*9d30*/  USEL UR4, UR45, UR4, UP0 ;  /* 0x000000042d047287 */ /* 0x000fe20008000000 */
[----:B------:R-:W-:Y:S01]  /*9d40*/  IMAD.U32 R5, RZ, RZ, UR9 ;  /* 0x00000009ff057e24 */ /* 0x000fe2000f8e00ff */
[----:B------:R-:W-:-:S02]  /*9d50*/  UMOV UR16, 0x9b8 ;  /* 0x000009b800107882 */ /* 0x000fc40000000000 */
[----:B------:R-:W-:-:S03]  /*9d60*/  UISETP.GT.AND UP1, UPT, UR4, 0x1, UPT ;  /* 0x000000010400788c */ /* 0x000fc6000bf24270 */
[----:B------:R-:W1:Y:S01]  /*9d70*/  @P1 LDC R9, c[0x0][0xbf0] ;  /* 0x0002fc00ff091b82 */ /* 0x000e620000000800 */
[----:B------:R-:W-:Y:S01]  /*9d80*/  USEL UR16, UR16, 0x978, UP1 ;  /* 0x0000097810107887 */ /* 0x000fe20008800000 */
[----:B------:R-:W-:Y:S01]  /*9d90*/  VIADD R11, R17, UR38 ;  /* 0x00000026110b7c36 */ /* 0x000fe20008000000 */
[----:B------:R-:W-:Y:S01]  /*9da0*/  UISETP.NE.U32.AND UP0, UPT, UR10, URZ, UPT ;  /* 0x0000003f0a00728c */ /* 0x000fe2000bf05070 */
[----:B------:R0:W5:Y:S01]  /*9db0*/  @P4 LDG.E R21, desc[UR50][R4.64] ;  /* 0x0000003204154981 */ /* 0x000162000c1e1900 */
[----:B------:R-:W-:Y:S01]  /*9dc0*/  UMOV UR4, URZ ;  /* 0x0000003f00047c82 */ /* 0x000fe20008000000 */
[----:B------:R-:W-:Y:S01]  /*9dd0*/  USEL UR7, UR39, URZ, UP1 ;  /* 0x0000003f27077287 */ /* 0x000fe20008800000 */
[----:B------:R-:W-:Y:S01]  /*9de0*/  IMAD.MOV.U32 R7, RZ, RZ, R11 ;  /* 0x000000ffff077224 */ /* 0x000fe200078e000b */
[----:B------:R-:W-:-:S04]  /*9df0*/  UISETP.NE.AND.EX UP0, UPT, UR11, URZ, UPT, UP0 ;  /* 0x0000003f0b00728c */ /* 0x000fc8000bf05300 */
[----:B------:R-:W-:Y:S01]  /*9e00*/  USEL UR42, UR42, URZ, !UP0 ;  /* 0x0000003f2a2a7287 */ /* 0x000fe2000c000000 */
[----:B------:R-:W-:Y:S01]  /*9e10*/  ULDC.64 UR10, c[0x0][UR16+0x220] ;  /* 0x00008800100a7abb */ /* 0x000fe20008000a00 */
[----:B------:R-:W-:Y:S01]  /*9e20*/  ULDC.64 UR8, c[0x0][UR16+0x218] ;  /* 0x0000860010087abb */ /* 0x000fe20008000a00 */
[----:B0-----:R-:W-:Y:S01]  /*9e30*/  @P1 IMAD.HI.U32 R4, R11, R6, RZ ;  /* 0x000000060b041227 */ /* 0x001fe200078e00ff */
[----:B------:R-:W-:Y:S01]  /*9e40*/  USEL UR37, UR37, URZ, !UP0 ;  /* 0x0000003f25257287 */ /* 0x000fe2000c000000 */
[----:B------:R-:W-:Y:S01]  /*9e50*/  ULDC.64 UR12, c[0x0][UR16+0x228] ;  /* 0x00008a00100c7abb */ /* 0x000fe20008000a00 */
[----:B------:R-:W-:Y:S02]  /*9e60*/  UIMAD UR11, UR11, UR42, URZ ;  /* 0x0000002a0b0b72a4 */ /* 0x000fe4000f8e023f */
[----:B------:R-:W-:Y:S02]  /*9e70*/  UIMAD.WIDE.U32 UR14, UR8, UR43, URZ ;  /* 0x0000002b080e72a5 */ /* 0x000fe4000f8e003f */
[----:B------:R-:W-:Y:S01]  /*9e80*/  UIMAD UR17, UR9, UR43, URZ ;  /* 0x0000002b091172a4 */ /* 0x000fe2000f8e023f */
[----:B-1----:R-:W-:Y:S01]  /*9e90*/  @P1 SHF.R.U32.HI R7, RZ, R9, R4 ;  /* 0x00000009ff071219 */ /* 0x002fe20000011604 */
[----:B------:R-:W-:-:S02]  /*9ea0*/  UIMAD.WIDE.U32 UR8, UR10, UR42, URZ ;  /* 0x0000002a0a0872a5 */ /* 0x000fc4000f8e003f */
[----:B------:R-:W-:Y:S02]  /*9eb0*/  UIMAD.WIDE.U32 UR18, UR12, UR7, URZ ;  /* 0x000000070c1272a5 */ /* 0x000fe4000f8e003f */
[----:B------:R-:W-:Y:S01]  /*9ec0*/  UIMAD UR7, UR13, UR7, URZ ;  /* 0x000000070d0772a4 */ /* 0x000fe2000f8e023f */
[--C-:B------:R-:W-:Y:S01]  /*9ed0*/  IMAD.MOV R9, RZ, RZ, -R7.reuse ;  /* 0x000000ffff097224 */ /* 0x100fe200078e0a07 */
[----:B------:R-:W-:Y:S02]  /*9ee0*/  UIMAD UR11, UR10, UR37, UR11 ;  /* 0x000000250a0b72a4 */ /* 0x000fe4000f8e020b */
[----:B------:R-:W-:Y:S01]  /*9ef0*/  UIADD3 UR17, UR15, UR17, URZ ;  /* 0x000000110f117290 */ /* 0x000fe2000fffe03f */
[----:B------:R-:W-:Y:S02]  /*9f00*/  IMAD.U32 R4, RZ, RZ, UR18 ;  /* 0x00000012ff047e24 */ /* 0x000fe4000f8e00ff */
[----:B------:R-:W-:Y:S01]  /*9f10*/  IMAD.U32 R5, RZ, RZ, UR19 ;  /* 0x00000013ff057e24 */ /* 0x000fe2000f8e00ff */
[----:B------:R-:W-:Y:S01]  /*9f20*/  SHF.R.S32.HI R5, RZ, 0x1f, R7 ;  /* 0x0000001fff057819 */ /* 0x000fe20000011407 */
[----:B------:R-:W-:-:S05]  /*9f30*/  IMAD R9, R34, R9, R11 ;  /* 0x0000000922097224 */ /* 0x000fca00078e020b */
[----:B------:R-:W-:Y:S02]  /*9f40*/  SHF.R.S32.HI R6, RZ, 0x1f, R9 ;  /* 0x0000001fff067819 */ /* 0x000fe40000011409 */
[----:B--2---:R-:W-:-:S13]  /*9f50*/  @P0 R2UR UR4, R30 ;  /* 0x000000001e0402ca */ /* 0x004fda00000e0000 */
        /* <DEDUP_REMOVED lines=23> */
.L_x_2323:
        /* <DEDUP_REMOVED lines=15> */
[----:B------:R-:W-:Y:S01]  /*a1c0*/  ULDC.64 UR10, c[0x0][0xaa0] ;  /* 0x0002a800000a7ab9 */ /* 0x000fe20000000a00 */
[----:B------:R-:W0:Y:S02]  /*a1d0*/  @P1 LDC R49, c[0x0][0xbf0] ;  /* 0x0002fc00ff311b82 */ /* 0x000e240000000800 */
[----:B------:R-:W-:-:S03]  /*a1e0*/  IMAD.WIDE R32, R3, 0x2, R32 ;  /* 0x0000000203207825 */ /* 0x000fc600078e0220 */
[C---:B------:R-:W-:Y:S02]  /*a1f0*/  IADD3 R9, P6, R32.reuse, 0x1000, RZ ;  /* 0x0000100020097810 */ /* 0x040fe40007fde0ff */
[C---:B------:R-:W-:Y:S02]  /*a200*/  IADD3 R13, P5, R32.reuse, 0x2000, RZ ;  /* 0x00002000200d7810 */ /* 0x040fe40007fbe0ff */
[----:B------:R-:W-:Y:S02]  /*a210*/  LOP3.LUT R8, R9, 0x380, RZ, 0xc0, !PT ;  /* 0x0000038009087812 */ /* 0x000fe400078ec0ff */
[C---:B------:R-:W-:Y:S02]  /*a220*/  IADD3 R25, P4, R32.reuse, 0x3000, RZ ;  /* 0x0000300020197810 */ /* 0x040fe40007f9e0ff */
[C---:B------:R-:W-:Y:S02]  /*a230*/  IADD3 R29, P3, R32.reuse, 0x4000, RZ ;  /* 0x00004000201d7810 */ /* 0x040fe40007f7e0ff */
[----:B------:R-:W-:-:S02]  /*a240*/  IADD3 R37, P2, R32, 0x5000, RZ ;  /* 0x0000500020257810 */ /* 0x000fc40007f5e0ff */
[C---:B------:R-:W-:Y:S02]  /*a250*/  IADD3 R41, P0, R32.reuse, 0x6000, RZ ;  /* 0x0000600020297810 */ /* 0x040fe40007f1e0ff */
[----:B------:R-:W-:Y:S02]  /*a260*/  LOP3.LUT R5, R32, 0x380, RZ, 0xc0, !PT ;  /* 0x0000038020057812 */ /* 0x000fe400078ec0ff */
[----:B------:R-:W-:Y:S02]  /*a270*/  SHF.R.U64 R8, R8, 0x3, RZ ;  /* 0x0000000308087819 */ /* 0x000fe400000012ff */
[----:B------:R-:W-:Y:S02]  /*a280*/  LOP3.LUT R12, R13, 0x380, RZ, 0xc0, !PT ;  /* 0x000003800d0c7812 */ /* 0x000fe400078ec0ff */
[----:B------:R-:W-:Y:S02]  /*a290*/  LOP3.LUT R24, R25, 0x380, RZ, 0xc0, !PT ;  /* 0x0000038019187812 */ /* 0x000fe400078ec0ff */
[----:B------:R-:W-:-:S02]  /*a2a0*/  LOP3.LUT R28, R29, 0x380, RZ, 0xc0, !PT ;  /* 0x000003801d1c7812 */ /* 0x000fc400078ec0ff */
[----:B------:R-:W-:Y:S02]  /*a2b0*/  LOP3.LUT R36, R37, 0x380, RZ, 0xc0, !PT ;  /* 0x0000038025247812 */ /* 0x000fe400078ec0ff */
[----:B------:R-:W-:Y:S02]  /*a2c0*/  LOP3.LUT R40, R41, 0x380, RZ, 0xc0, !PT ;  /* 0x0000038029287812 */ /* 0x000fe400078ec0ff */
[----:B------:R-:W-:Y:S02]  /*a2d0*/  SHF.R.U64 R5, R5, 0x3, RZ ;  /* 0x0000000305057819 */ /* 0x000fe400000012ff */
[----:B------:R-:W-:Y:S01]  /*a2e0*/  LOP3.LUT R8, R8, R9, RZ, 0x3c, !PT ;  /* 0x0000000908087212 */ /* 0x000fe200078e3cff */
[----:B------:R-:W-:Y:S01]  /*a2f0*/  IMAD.X R9, RZ, RZ, R33, P6 ;  /* 0x000000ffff097224 */ /* 0x000fe200030e0621 */
[----:B------:R-:W-:Y:S02]  /*a300*/  IADD3 R3, P6, R32, 0x7000, RZ ;  /* 0x0000700020037810 */ /* 0x000fe40007fde0ff */
[----:B------:R-:W-:-:S02]  /*a310*/  SHF.R.U64 R12, R12, 0x3, RZ ;  /* 0x000000030c0c7819 */ /* 0x000fc400000012ff */
[----:B------:R-:W-:Y:S01]  /*a320*/  SHF.R.U64 R24, R24, 0x3, RZ ;  /* 0x0000000318187819 */ /* 0x000fe200000012ff */
[--C-:B------:R-:W-:Y:S01]  /*a330*/  IMAD.X R45, RZ, RZ, R33.reuse, P6 ;  /* 0x000000ffff2d7224 */ /* 0x100fe200030e0621 */
[----:B------:R-:W-:Y:S01]  /*a340*/  SHF.R.U64 R28, R28, 0x3, RZ ;  /* 0x000000031c1c7819 */ /* 0x000fe200000012ff */
[----:B------:R-:W-:Y:S01]  /*a350*/  UIMAD UR7, UR12, UR10, URZ ;  /* 0x0000000a0c0772a4 */ /* 0x000fe2000f8e023f */
[----:B------:R-:W-:Y:S01]  /*a360*/  SHF.R.U64 R36, R36, 0x3, RZ ;  /* 0x0000000324247819 */ /* 0x000fe200000012ff */
[----:B------:R-:W-:Y:S01]  /*a370*/  UIMAD.WIDE.U32 UR8, UR4, UR10, URZ ;  /* 0x0000000a040872a5 */ /* 0x000fe2000f8e003f */
[----:B------:R-:W-:Y:S01]  /*a380*/  SHF.R.U64 R40, R40, 0x3, RZ ;  /* 0x0000000328287819 */ /* 0x000fe200000012ff */
[----:B------:R-:W5:Y:S01]  /*a390*/  LD.E.128 R8, desc[UR50][R8.64] ;  /* 0x0000003208087980 */ /* 0x000f62000c101d00 */
        /* <DEDUP_REMOVED lines=11> */
[----:B------:R1:W5:Y:S01]  /*a450*/  LD.E.128 R4, desc[UR50][R32.64] ;  /* 0x0000003220047980 */ /* 0x000362000c101d00 */
[----:B------:R-:W-:Y:S01]  /*a460*/  LOP3.LUT R0, R3, 0x380, RZ, 0xc0, !PT ;  /* 0x0000038003007812 */ /* 0x000fe200078ec0ff */
[----:B------:R-:W-:-:S02]  /*a470*/  UIMAD UR7, UR4, UR11, UR7 ;  /* 0x0000000b040772a4 */ /* 0x000fc4000f8e0207 */
[----:B------:R-:W5:Y:S01]  /*a480*/  LD.E.128 R12, desc[UR50][R12.64] ;  /* 0x000000320c0c7980 */ /* 0x000f62000c101d00 */
[----:B------:R-:W-:-:S03]  /*a490*/  SHF.R.U64 R0, R0, 0x3, RZ ;  /* 0x0000000300007819 */ /* 0x000fc600000012ff */
[----:B------:R-:W5:Y:S01]  /*a4a0*/  LD.E.128 R24, desc[UR50][R24.64] ;  /* 0x0000003218187980 */ /* 0x000f62000c101d00 */
[----:B-1----:R-:W1:Y:S01]  /*a4b0*/  @P1 LDC R33, c[0x0][0xbec] ;  /* 0x0002fb00ff211b82 */ /* 0x002e620000000800 */
[----:B------:R-:W-:Y:S01]  /*a4c0*/  UIADD3 UR9, UR9, UR7, URZ ;  /* 0x0000000709097290 */ /* 0x000fe2000fffe03f */
[----:B------:R-:W-:Y:S01]  /*a4d0*/  LOP3.LUT R44, R0, R3, RZ, 0x3c, !PT ;  /* 0x00000003002c7212 */ /* 0x000fe200078e3cff */
[----:B------:R-:W-:Y:S01]  /*a4e0*/  ULDC.64 UR10, c[0x0][0xae8] ;  /* 0x0002ba00000a7ab9 */ /* 0x000fe20000000a00 */
[----:B------:R-:W-:Y:S01]  /*a4f0*/  IMAD R0, R19, 0x20, R197 ;  /* 0x0000002013007824 */ /* 0x000fe200078e02c5 */
[----:B------:R-:W-:Y:S01]  /*a500*/  UIMAD.WIDE.U32 UR8, UR43, UR10, UR8 ;  /* 0x0000000a2b0872a5 */ /* 0x000fe2000f8e0008 */
[----:B------:R-:W5:Y:S01]  /*a510*/  LD.E.128 R28, desc[UR50][R28.64] ;  /* 0x000000321c1c7980 */ /* 0x000f62000c101d00 */
[----:B------:R-:W-:Y:S01]  /*a520*/  USHF.R.S32.HI UR4, URZ, 0x1f, UR42 ;  /* 0x0000001f3f047899 */ /* 0x000fe2000801142a */
[----:B------:R-:W-:Y:S01]  /*a530*/  VIADD R48, R0, UR38 ;  /* 0x0000002600307c36 */ /* 0x000fe20008000000 */
[----:B------:R-:W-:Y:S01]  /*a540*/  UIMAD UR9, UR43, UR11, UR9 ;  /* 0x0000000b2b0972a4 */ /* 0x000fe2000f8e0209 */
[----:B------:R-:W5:Y:S02]  /*a550*/  LD.E.128 R36, desc[UR50][R36.64] ;  /* 0x0000003224247980 */ /* 0x000f64000c101d00 */
[----:B------:R-:W-:-:S02]  /*a560*/  ULDC.64 UR10, c[0x0][0xaf0] ;  /* 0x0002bc00000a7ab9 */ /* 0x000fc40000000a00 */
[----:B------:R-:W-:Y:S01]  /*a570*/  UIMAD UR4, UR4, UR10, URZ ;  /* 0x0000000a040472a4 */ /* 0x000fe2000f8e023f */
[----:B------:R-:W-:Y:S01]  /*a580*/  IMAD.MOV.U32 R3, RZ, RZ, R48 ;  /* 0x000000ffff037224 */ /* 0x000fe200078e0030 */
[----:B------:R-:W5:Y:S02]  /*a590*/  LD.E.128 R40, desc[UR50][R40.64] ;  /* 0x0000003228287980 */ /* 0x000f64000c101d00 */
[----:B------:R-:W-:Y:S02]  /*a5a0*/  UIMAD UR4, UR42, UR11, UR4 ;  /* 0x0000000b2a0472a4 */ /* 0x000fe4000f8e0204 */
[----:B------:R-:W5:Y:S01]  /*a5b0*/  LD.E.128 R44, desc[UR50][R44.64] ;  /* 0x000000322c2c7980 */ /* 0x000f62000c101d00 */
[----:B-1----:R-:W-:Y:S01]  /*a5c0*/  @P1 IMAD.HI.U32 R0, R48, R33, RZ ;  /* 0x0000002130001227 */ /* 0x002fe200078e00ff */
[----:B------:R-:W-:Y:S01]  /*a5d0*/  UIMAD.WIDE.U32 UR42, UR42, UR10, UR8 ;  /* 0x0000000a2a2a72a5 */ /* 0x000fe2000f8e0008 */
[----:B------:R-:W-:Y:S01]  /*a5e0*/  @!PT LDS RZ, [RZ] ;  /* 0x00000000fffff984 */ /* 0x000fe20000000800 */
[----:B------:R-:W-:Y:S01]  /*a5f0*/  @!PT LDS RZ, [RZ] ;  /* 0x00000000fffff984 */ /* 0x000fe20000000800 */
[----:B------:R-:W-:Y:S01]  /*a600*/  @!PT LDS RZ, [RZ] ;  /* 0x00000000fffff984 */ /* 0x000fe20000000800 */
[----:B------:R-:W-:Y:S01]  /*a610*/  @!PT LDS RZ, [RZ] ;  /* 0x00000000fffff984 */ /* 0x000fe20000000800 */
[----:B------:R1:W-:Y:S06]  /*a620*/  MEMBAR.ALL.CTA ;  /* 0x0000000000007992 */ /* 0x0003ec0000008000 */
[----:B-1----:R-:W1:Y:S01]  /*a630*/  FENCE.VIEW.ASYNC.S ;  /* 0x00000000000073c6 */ /* 0x002e620000000000 */
[----:B------:R-:W-:Y:S01]  /*a640*/  ULDC.64 UR8, c[0x0][0xae0] ;  /* 0x0002b80000087ab9 */ /* 0x000fe20000000a00 */
[----:B0-----:R-:W-:Y:S01]  /*a650*/  @P1 SHF.R.U32.HI R3, RZ, R49, R0 ;  /* 0x00000031ff031219 */ /* 0x001fe20000011600 */
[----:B------:R-:W-:-:S03]  /*a660*/  UIADD3 UR4, UR43, UR4, URZ ;  /* 0x000000042b047290 */ /* 0x000fc6000fffe03f */
[--C-:B------:R-:W-:Y:S01]  /*a670*/  SHF.R.S32.HI R0, RZ, 0x1f, R3.reuse ;  /* 0x0000001fff007819 */ /* 0x100fe20000011403 */
[----:B------:R-:W-:Y:S02]  /*a680*/  IMAD.MOV R49, RZ, RZ, -R3 ;  /* 0x000000ffff317224 */ /* 0x000fe400078e0a03 */
[----:B------:R-:W-:Y:S02]  /*a690*/  IMAD.U32 R33, RZ, RZ, UR43 ;  /* 0x0000002bff217e24 */ /* 0x000fe4000f8e00ff */
[----:B------:R-:W-:Y:S02]  /*a6a0*/  IMAD R0, R0, UR8, RZ ;  /* 0x0000000800007c24 */ /* 0x000fe4000f8e02ff */
[----:B------:R-:W-:Y:S02]  /*a6b0*/  IMAD R49, R34, R49, R48 ;  /* 0x0000003122317224 */ /* 0x000fe400078e0230 */
[----:B------:R-:W-:Y:S02]  /*a6c0*/  IMAD.U32 R32, RZ, RZ, UR42 ;  /* 0x0000002aff207e24 */ /* 0x000fe4000f8e00ff */
[----:B------:R-:W-:-:S02]  /*a6d0*/  IMAD.U32 R33, RZ, RZ, UR4 ;  /* 0x00000004ff217e24 */ /* 0x000fc4000f8e00ff */
[C---:B------:R-:W-:Y:S01]  /*a6e0*/  IMAD R51, R3.reuse, UR9, R0 ;  /* 0x0000000903337c24 */ /* 0x040fe2000f8e0200 */
[----:B------:R-:W-:Y:S01]  /*a6f0*/  SHF.R.S32.HI R0, RZ, 0x1f, R49 ;  /* 0x0000001fff007819 */ /* 0x000fe20000011431 */
[----:B------:R-:W-:Y:S01]  /*a700*/  IMAD.WIDE.U32 R32, R3, UR8, R32 ;  /* 0x0000000803207c25 */ /* 0x000fe2000f8e0020 */
[----:B------:R-:W-:-:S03]  /*a710*/  ULDC.64 UR8, c[0x0][0xad8] ;  /* 0x0002b60000087ab9 */ /* 0x000fc60000000a00 */
[----:B------:R-:W-:Y:S02]  /*a720*/  IMAD.IADD R33, R33, 0x1, R51 ;  /* 0x0000000121217824 */ /* 0x000fe400078e0233 */
[----:B------:R-:W-:Y:S02]  /*a730*/  IMAD R34, R0, UR8, RZ ;  /* 0x0000000800227c24 */ /* 0x000fe4000f8e02ff */
[----:B------:R-:W-:Y:S02]  /*a740*/  VIADD R50, R197, UR38 ;  /* 0x00000026c5327c36 */ /* 0x000fe40008000000 */
[C---:B------:R-:W-:Y:S02]  /*a750*/  IMAD R3, R49.reuse, UR9, R34 ;  /* 0x0000000931037c24 */ /* 0x040fe4000f8e0222 */
[----:B------:R-:W-:Y:S01]  /*a760*/  IMAD.WIDE.U32 R32, R49, UR8, R32 ;  /* 0x0000000831207c25 */ /* 0x000fe2000f8e0020 */
[----:B------:R-:W-:Y:S01]  /*a770*/  ISETP.GE.AND P2, PT, R50, R21, PT ;  /* 0x000000153200720c */ /* 0x000fe20003f46270 */
[----:B------:R-:W-:-:S02]  /*a780*/  ULDC.64 UR8, c[0x0][0xa80] ;  /* 0x0002a00000087ab9 */ /* 0x000fc40000000a00 */
[----:B------:R-:W-:Y:S01]  /*a790*/  IMAD.IADD R3, R33, 0x1, R3 ;  /* 0x0000000121037824 */ /* 0x000fe200078e0203 */
[----:B------:R-:W-:Y:S01]  /*a7a0*/  LEA R34, P3, R32, UR8, 0x1 ;  /* 0x0000000820227c11 */ /* 0x000fe2000f8608ff */
[----:B------:R-:W-:Y:S02]  /*a7b0*/  VIADD R20, R20, 0x28820 ;  /* 0x0002882014147836 */ /* 0x000fe40000000000 */
[----:B------:R-:W-:Y:S01]  /*a7c0*/  VIADD R0, R50, 0x20 ;  /* 0x0000002032007836 */ /* 0x000fe20000000000 */
[----:B------:R-:W-:Y:S02]  /*a7d0*/  LEA.HI.X R3, R32, UR9, R3, 0x1, P3 ;  /* 0x0000000920037c11 */ /* 0x000fe400098f0c03 */
[----:B------:R-:W-:Y:S02]  /*a7e0*/  PRMT R20, RZ, 0x654, R20 ;  /* 0x00000654ff147816 */ /* 0x000fe40000000014 */
[-C--:B------:R-:W-:Y:S01]  /*a7f0*/  ISETP.GE.AND P0, PT, R0, R21.reuse, PT ;  /* 0x000000150000720c */ /* 0x080fe20003f06270 */
[----:B------:R-:W-:Y:S01]  /*a800*/  VIADD R0, R50, 0x40 ;  /* 0x0000004032007836 */ /* 0x000fe20000000000 */
[----:B-1----:R0:W-:Y:S01]  /*a810*/  SYNCS.ARRIVE.TRANS64.RED.A1T0 RZ, [R20+URZ], RZ ;  /* 0x000000ff14ff79a7 */ /* 0x0021e2000810043f */
[----:B------:R0:W1:Y:S01]  /*a820*/  SHFL.IDX PT, R33, R34, RZ, 0x181f ;  /* 0x00181fff22217589 */ /* 0x00006200000e0000 */
[----:B------:R-:W-:Y:S03]  /*a830*/  BSSY B1, `(.L_x_2325) ;  /* 0x000000d000017945 */ /* 0x000fe60003800000 */
[----:B------:R0:W2:Y:S01]  /*a840*/  SHFL.IDX PT, R49, R3, RZ, 0x181f ;  /* 0x00181fff03317589 */ /* 0x0000a200000e0000 */
[----:B------:R-:W-:Y:S01]  /*a850*/  ISETP.GE.AND P1, PT, R0, R21, PT ;  /* 0x000000150000720c */ /* 0x000fe20003f26270 */
[----:B------:R-:W-:-:S12]  /*a860*/  @P2 BRA `(.L_x_2326) ;  /* 0x0000000000242947 */ /* 0x000fd80003800000 */
[----:B------:R-:W-:Y:S02]  /*a870*/  ULDC UR4, c[0x0][0xac8] ;  /* 0x0002b20000047ab9 */ /* 0x000fe40000000800 */
[----:B------:R-:W-:Y:S02]  /*a880*/  ISETP.GE.AND P2, PT, R2, UR4, PT ;  /* 0x0000000402007c0c */ /* 0x000fe4000bf46270 */
[----:B------:R-:W-:-:S11]  /*a890*/  ISETP.GE.AND P3, PT, R18, UR4, PT ;  /* 0x0000000412007c0c */ /* 0x000fd6000bf66270 */
[-C--:B-1----:R-:W-:Y:S02]  /*a8a0*/  @!P2 LEA R32, P4, R2, R33.reuse, 0x1 ;  /* 0x000000210220a211 */ /* 0x082fe400078808ff */
[----:B------:R-:W-:Y:S02]  /*a8b0*/  @!P3 LEA R48, P5, R18, R33, 0x1 ;  /* 0x000000211230b211 */ /* 0x000fe400078a08ff */
[-C--:B--2---:R-:W-:Y:S02]  /*a8c0*/  @!P2 LEA.HI.X R33, R2, R49.reuse, R218, 0x1, P4 ;  /* 0x000000310221a211 */ /* 0x084fe400020f0cda */
[----:B------:R-:W-:-:S03]  /*a8d0*/  @!P3 LEA.HI.X R49, R18, R49, R217, 0x1, P5 ;  /* 0x000000311231b211 */ /* 0x000fc600028f0cd9 */
[----:B-----5:R3:W-:Y:S04]  /*a8e0*/  @!P2 ST.E.128 desc[UR50][R32.64], R4 ;  /* 0x000000042000a985 */ /* 0x0207e8000c101d32 */
[----:B------:R3:W-:Y:S02]  /*a8f0*/  @!P3 ST.E.128 desc[UR50][R48.64], R28 ;  /* 0x0000001c3000b985 */ /* 0x0007e4000c101d32 */
.L_x_2326:
[----:B------:R-:W-:Y:S05]  /*a900*/  BSYNC B1 ;  /* 0x0000000000017941 */ /* 0x000fea0003800000 */
.L_x_2325:
[----:B---3-5:R3:W4:Y:S01]  /*a910*/  SHFL.IDX PT, R7, R3, 0x1, 0x181f ;  /* 0x00381f0003077f89 */ /* 0x02872200000e0000 */
[----:B------:R-:W-:Y:S03]  /*a920*/  BSSY B1, `(.L_x_2327) ;  /* 0x000000c000017945 */ /* 0x000fe60003800000 */
[----:B------:R3:W0:Y:S01]  /*a930*/  SHFL.IDX PT, R5, R34, 0x1, 0x181f ;  /* 0x00381f0022057f89 */ /* 0x00062200000e0000 */
[----:B------:R-:W-:Y:S05]  /*a940*/  @P0 BRA `(.L_x_2328) ;  /* 0x0000000000240947 */ /* 0x000fea0003800000 */
[----:B------:R-:W-:Y:S02]  /*a950*/  ULDC UR4, c[0x0][0xac8] ;  /* 0x0002b20000047ab9 */ /* 0x000fe40000000800 */
[----:B------:R-:W-:Y:S02]  /*a960*/  ISETP.GE.AND P3, PT, R2, UR4, PT ;  /* 0x0000000402007c0c */ /* 0x000fe4000bf66270 */
[----:B------:R-:W-:-:S11]  /*a970*/  ISETP.GE.AND P4, PT, R18, UR4, PT ;  /* 0x0000000412007c0c */ /* 0x000fd6000bf86270 */
[-C--:B0-----:R-:W-:Y:S02]  /*a980*/  @!P3 LEA R4, P0, R2, R5.reuse, 0x1 ;  /* 0x000000050204b211 */ /* 0x081fe400078008ff */
[----:B------:R-:W-:Y:S02]  /*a990*/  @!P4 LEA R6, P2, R18, R5, 0x1 ;  /* 0x000000051206c211 */ /* 0x000fe400078408ff */
[-C--:B----4-:R-:W-:Y:S02]  /*a9a0*/  @!P3 LEA.HI.X R5, R2, R7.reuse, R218, 0x1, P0 ;  /* 0x000000070205b211 */ /* 0x090fe400000f0cda */
[----:B------:R-:W-:-:S03]  /*a9b0*/  @!P4 LEA.HI.X R7, R18, R7, R217, 0x1, P2 ;  /* 0x000000071207c211 */ /* 0x000fc600010f0cd9 */
[----:B------:R0:W-:Y:S04]  /*a9c0*/  @!P3 ST.E.128 desc[UR50][R4.64], R8 ;  /* 0x000000080400b985 */ /* 0x0001e8000c101d32 */
[----:B------:R0:W-:Y:S02]  /*a9d0*/  @!P4 ST.E.128 desc[UR50][R6.64], R36 ;  /* 0x000000240600c985 */ /* 0x0001e4000c101d32 */
.L_x_2328:
[----:B------:R-:W-:Y:S05]  /*a9e0*/  BSYNC B1 ;  /* 0x0000000000017941 */ /* 0x000fea0003800000 */
.L_x_2327:
[----:B0---4-:R0:W4:Y:S01]  /*a9f0*/  SHFL.IDX PT, R7, R3, 0x2, 0x181f ;  /* 0x00581f0003077f89 */ /* 0x01112200000e0000 */
        /* <DEDUP_REMOVED lines=12> */
.L_x_2330:
[----:B------:R-:W-:Y:S05]  /*aac0*/  BSYNC B1 ;  /* 0x0000000000017941 */ /* 0x000fea0003800000 */
.L_x_2329:
[----:B------:R-:W-:Y:S01]  /*aad0*/  VIADD R0, R50, 0x60 ;  /* 0x0000006032007836 */ /* 0x000fe20000000000 */
[----:B0--3--:R-:W0:Y:S04]  /*aae0*/  SHFL.IDX PT, R3, R3, 0x3, 0x181f ;  /* 0x00781f0003037f89 */ /* 0x009e2800000e0000 */
[----:B------:R-:W-:Y:S01]  /*aaf0*/  ISETP.GE.AND P0, PT, R0, R21, PT ;  /* 0x000000150000720c */ /* 0x000fe20003f06270 */
[----:B----4-:R3:W4:-:S12]  /*ab00*/  SHFL.IDX PT, R7, R34, 0x3, 0x181f ;  /* 0x00781f0022077f89 */ /* 0x01071800000e0000 */
[----:B---3--:R-:W-:Y:S05]  /*ab10*/  @P0 BRA `(.L_x_2331) ;  /* 0x0000001800280947 */ /* 0x008fea0003800000 */
[----:B------:R-:W-:Y:S02]  /*ab20*/  ULDC UR4, c[0x0][0xac8] ;  /* 0x0002b20000047ab9 */ /* 0x000fe40000000800 */
[----:B------:R-:W-:-:S13]  /*ab30*/  ISETP.GE.AND P1, PT, R2, UR4, PT ;  /* 0x0000000402007c0c */ /* 0x000fda000bf26270 */
[----:B----4-:R-:W-:-:S04]  /*ab40*/  @!P1 LEA R4, P0, R2, R7, 0x1 ;  /* 0x0000000702049211 */ /* 0x010fc800078008ff */
        /* <DEDUP_REMOVED lines=8> */
.L_x_2324:
[----:B------:R-:W-:Y:S01]  /*abd0*/  ULDC.64 UR10, c[0x0][0xb08] ;  /* 0x0002c200000a7ab9 */ /* 0x000fe20000000a00 */
[----:B------:R-:W0:Y:S01]  /*abe0*/  @P1 LDC R0, c[0x0][0xbec] ;  /* 0x0002fb00ff001b82 */ /* 0x000e220000000800 */
[----:B------:R-:W-:Y:S01]  /*abf0*/  UIMAD UR7, UR12, UR10, URZ ;  /* 0x0000000a0c0772a4 */ /* 0x000fe2000f8e023f */
[----:B------:R-:W-:Y:S01]  /*ac00*/  IMAD.MOV.U32 R3, RZ, RZ, R11 ;  /* 0x000000ffff037224 */ /* 0x000fe200078e000b */
[----:B------:R-:W-:Y:S01]  /*ac10*/  UIMAD.WIDE.U32 UR8, UR4, UR10, URZ ;  /* 0x0000000a040872a5 */ /* 0x000fe2000f8e003f */
[----:B------:R-:W-:Y:S01]  /*ac20*/  ISETP.GE.AND P0, PT, R10, R21, PT ;  /* 0x000000150a00720c */ /* 0x000fe20003f06270 */
[----:B------:R-:W-:Y:S01]  /*ac30*/  UIMAD UR7, UR4, UR11, UR7 ;  /* 0x0000000b040772a4 */ /* 0x000fe2000f8e0207 */
[----:B------:R-:W-:Y:S01]  /*ac40*/  VIADD R20, R20, 0x28820 ;  /* 0x0002882014147836 */ /* 0x000fe20000000000 */
[----:B------:R-:W-:Y:S01]  /*ac50*/  USHF.R.S32.HI UR4, URZ, 0x1f, UR42 ;  /* 0x0000001f3f047899 */ /* 0x000fe2000801142a */
[----:B------:R-:W1:Y:S01]  /*ac60*/  @P1 LDC R5, c[0x0][0xbf0] ;  /* 0x0002fc00ff051b82 */ /* 0x000e620000000800 */
[----:B------:R-:W-:Y:S01]  /*ac70*/  UIADD3 UR9, UR9, UR7, URZ ;  /* 0x0000000709097290 */ /* 0x000fe2000fffe03f */
[----:B------:R-:W-:Y:S01]  /*ac80*/  BSSY B1, `(.L_x_2332) ;  /* 0x0000068000017945 */ /* 0x000fe20003800000 */
[----:B------:R-:W-:Y:S01]  /*ac90*/  ULDC.64 UR10, c[0x0][0xb38] ;  /* 0x0002ce00000a7ab9 */ /* 0x000fe20000000a00 */
[----:B------:R-:W-:Y:S01]  /*aca0*/  PRMT R20, RZ, 0x654, R20 ;  /* 0x00000654ff147816 */ /* 0x000fe20000000014 */
[----:B------:R-:W-:-:S03]  /*acb0*/  UIMAD.WIDE.U32 UR8, UR43, UR10, UR8 ;  /* 0x0000000a2b0872a5 */ /* 0x000fc6000f8e0008 */
[----:B------:R2:W-:Y:S01]  /*acc0*/  SYNCS.ARRIVE.TRANS64.RED.A1T0 RZ, [R20+URZ], RZ ;  /* 0x000000ff14ff79a7 */ /* 0x0005e2000810043f */
        /* <DEDUP_REMOVED lines=8> */
[----:B-1----:R-:W-:Y:S02]  /*ad50*/  @P1 SHF.R.U32.HI R3, RZ, R5, R0 ;  /* 0x00000005ff031219 */ /* 0x002fe40000011600 */
[----:B------:R-:W-:Y:S02]  /*ad60*/  UMOV UR8, UR42 ;  /* 0x0000002a00087c82 */ /* 0x000fe40008000000 */
[----:B------:R-:W-:Y:S01]  /*ad70*/  UIMAD.WIDE.U32 UR8, UR39, UR10, UR8 ;  /* 0x0000000a270872a5 */ /* 0x000fe2000f8e0008 */
[--C-:B------:R-:W-:Y:S01]  /*ad80*/  SHF.R.S32.HI R0, RZ, 0x1f, R3.reuse ;  /* 0x0000001fff007819 */ /* 0x100fe20000011403 */
[----:B------:R-:W-:Y:S02]  /*ad90*/  IMAD.MOV R7, RZ, RZ, -R3 ;  /* 0x000000ffff077224 */ /* 0x000fe400078e0a03 */
[----:B------:R-:W-:-:S02]  /*ada0*/  UIMAD UR39, UR39, UR11, UR9 ;  /* 0x0000000b272772a4 */ /* 0x000fc4000f8e0209 */
[----:B------:R-:W-:Y:S01]  /*adb0*/  IMAD R7, R34, R7, R11 ;  /* 0x0000000722077224 */ /* 0x000fe200078e020b */
[----:B------:R-:W-:Y:S01]  /*adc0*/  ULDC.64 UR10, c[0x0][0xb30] ;  /* 0x0002cc00000a7ab9 */ /* 0x000fe20000000a00 */
[----:B------:R-:W-:Y:S02]  /*add0*/  IMAD.U32 R5, RZ, RZ, UR9 ;  /* 0x00000009ff057e24 */ /* 0x000fe4000f8e00ff */
[----:B------:R-:W-:Y:S02]  /*ade0*/  IMAD R0, R0, UR10, RZ ;  /* 0x0000000a00007c24 */ /* 0x000fe4000f8e02ff */
        /* <DEDUP_REMOVED lines=11> */
[----:B------:R-:W-:Y:S01]  /*aea0*/  IMAD.IADD R3, R5, 0x1, R3 ;  /* 0x0000000105037824 */ /* 0x000fe200078e0203 */
[----:B------:R-:W-:-:S04]  /*aeb0*/  LEA R0, P1, R4, UR8, 0x2 ;  /* 0x0000000804007c11 */ /* 0x000fc8000f8210ff */
[----:B------:R-:W-:Y:S01]  /*aec0*/  LEA.HI.X R3, R4, UR9, R3, 0x2, P1 ;  /* 0x0000000904037c11 */ /* 0x000fe200088f1403 */
[----:B------:R2:W0:Y:S04]  /*aed0*/  SHFL.IDX PT, R6, R0, RZ, 0x1c1f ;  /* 0x001c1fff00067589 */ /* 0x00042800000e0000 */
[----:B------:R2:W1:Y:S01]  /*aee0*/  SHFL.IDX PT, R7, R3, RZ, 0x1c1f ;  /* 0x001c1fff03077589 */ /* 0x00046200000e0000 */
[----:B------:R-:W-:Y:S05]  /*aef0*/  @P0 BRA `(.L_x_2333) ;  /* 0x0000000400000947 */ /* 0x000fea0003800000 */
[----:B------:R-:W-:Y:S02]  /*af00*/  ULDC UR4, c[0x0][0xac8] ;  /* 0x0002b20000047ab9 */ /* 0x000fe40000000800 */
[----:B------:R-:W-:Y:S02]  /*af10*/  ISETP.GE.AND P3, PT, R16, UR4, PT ;  /* 0x0000000410007c0c */ /* 0x000fe4000bf66270 */
[----:B------:R-:W-:Y:S02]  /*af20*/  ISETP.GE.AND P2, PT, R196, UR4, PT ;  /* 0x00000004c4007c0c */ /* 0x000fe4000bf46270 */
[----:B------:R-:W-:Y:S02]  /*af30*/  ISETP.GE.AND P1, PT, R195, UR4, PT ;  /* 0x00000004c3007c0c */ /* 0x000fe4000bf26270 */
[----:B------:R-:W-:Y:S02]  /*af40*/  ISETP.GE.AND P0, PT, R194, UR4, PT ;  /* 0x00000004c2007c0c */ /* 0x000fe4000bf06270 */
[----:B------:R-:W-:-:S05]  /*af50*/  ISETP.GE.AND P4, PT, R192, UR4, PT ;  /* 0x00000004c0007c0c */ /* 0x000fca000bf86270 */
[----:B01----:R-:W-:Y:S02]  /*af60*/  @!P3 IMAD.WIDE R4, R16, 0x4, R6 ;  /* 0x000000041004b825 */ /* 0x003fe400078e0206 */
        /* <DEDUP_REMOVED lines=12> */
[-C--:B0-----:R-:W-:Y:S01]  /*b030*/  @!P3 LEA R4, P6, R193, R6.reuse, 0x2 ;  /* 0x00000006c104b211 */ /* 0x081fe200078c10ff */
[----:B------:R0:W-:Y:S01]  /*b040*/  @!P0 ST.E.64 desc[UR50][R12.64], R100 ;  /* 0x000000640c008985 */ /* 0x0001e2000c101b32 */
[----:B------:R-:W-:-:S02]  /*b050*/  @!P4 LEA R14, P0, R192, R6, 0x2 ;  /* 0x00000006c00ec211 */ /* 0x000fc400078010ff */
        /* <DEDUP_REMOVED lines=9> */
[----:B-1----:R-:W-:-:S03]  /*b0f0*/  @!P2 LEA R8, P4, R190, R6, 0x2 ;  /* 0x00000006be08a211 */ /* 0x002fc600078810ff */
[----:B------:R-:W-:Y:S01]  /*b100*/  @!P5 ST.E.64 desc[UR50][R24.64], R112 ;  /* 0x000000701800d985 */ /* 0x000fe2000c101b32 */
[CC--:B---3--:R-:W-:Y:S02]  /*b110*/  @!P1 LEA R10, P5, R189.reuse, R6.reuse, 0x2 ;  /* 0x00000006bd0a9211 */ /* 0x0c8fe400078a10ff */
        /* <DEDUP_REMOVED lines=16> */
[CC--:B0-----:R-:W-:Y:S02]  /*b220*/  @!P2 LEA R8, P3, R185.reuse, R6.reuse, 0x2 ;  /* 0x00000006b908a211 */ /* 0x0c1fe400078610ff */
[-C--:B------:R-:W-:Y:S02]  /*b230*/  @!P4 LEA.HI.X R15, R186, R7.reuse, R203, 0x2, P6 ;  /* 0x00000007ba0fc211 */ /* 0x080fe400030f14cb */
[-C--:B-1----:R-:W-:Y:S02]  /*b240*/  @!P1 LEA R10, P6, R184, R6.reuse, 0x2 ;  /* 0x00000006b80a9211 */ /* 0x082fe400078c10ff */
[----:B------:R-:W-:Y:S01]  /*b250*/  @!P2 LEA.HI.X R9, R185, R7, R202, 0x2, P3 ;  /* 0x00000007b909a211 */ /* 0x000fe200018f14ca */
[----:B------:R4:W-:Y:S01]  /*b260*/  @!P4 ST.E.64 desc[UR50][R14.64], R132 ;  /* 0x000000840e00c985 */ /* 0x0009e2000c101b32 */
[----:B---3--:R-:W-:-:S02]  /*b270*/  @!P0 LEA R12, P4, R23, R6, 0x2 ;  /* 0x00000006170c8211 */ /* 0x008fc400078810ff */
        /* <DEDUP_REMOVED lines=8> */
.L_x_2333:
[----:B------:R-:W-:Y:S05]  /*b300*/  BSYNC B1 ;  /* 0x0000000000017941 */ /* 0x000fea0003800000 */
.L_x_2332:
[----:B------:R-:W-:Y:S01]  /*b310*/  ISETP.GE.AND P0, PT, R26, R21, PT ;  /* 0x000000151a00720c */ /* 0x000fe20003f06270 */
[----:B-1--4-:R1:W3:Y:S04]  /*b320*/  SHFL.IDX PT, R7, R3, 0x1, 0x1c1f ;  /* 0x003c1f0003077f89 */ /* 0x0122e800000e0000 */
[----:B0-----:R1:W0:Y:S08]  /*b330*/  SHFL.IDX PT, R6, R0, 0x1, 0x1c1f ;  /* 0x003c1f0000067f89 */ /* 0x00123000000e0000 */
[----:B-1----:R-:W-:Y:S05]  /*b340*/  @P0 BRA `(.L_x_2331) ;  /* 0x00000010001c0947 */ /* 0x002fea0003800000 */
[----:B------:R-:W-:Y:S02]  /*b350*/  ULDC UR4, c[0x0][0xac8] ;  /* 0x0002b20000047ab9 */ /* 0x000fe40000000800 */
[----:B------:R-:W-:Y:S02]  /*b360*/  ISETP.GE.AND P1, PT, R196, UR4, PT ;  /* 0x00000004c4007c0c */ /* 0x000fe4000bf26270 */
[----:B------:R-:W-:Y:S02]  /*b370*/  ISETP.GE.AND P0, PT, R195, UR4, PT ;  /* 0x00000004c3007c0c */ /* 0x000fe4000bf06270 */
[----:B------:R-:W-:Y:S02]  /*b380*/  ISETP.GE.AND P2, PT, R16, UR4, PT ;  /* 0x0000000410007c0c */ /* 0x000fe4000bf46270 */
[----:B------:R-:W-:Y:S02]  /*b390*/  ISETP.GE.AND P4, PT, R193, UR4, PT ;  /* 0x00000004c1007c0c */ /* 0x000fe4000bf86270 */
[----:B------:R-:W-:-:S05]  /*b3a0*/  ISETP.GE.AND P3, PT, R194, UR4, PT ;  /* 0x00000004c2007c0c */ /* 0x000fca000bf66270 */
[CC--:B0-----:R-:W-:Y:S02]  /*b3b0*/  @!P1 LEA R8, P5, R196.reuse, R6.reuse, 0x2 ;  /* 0x00000006c4089211 */ /* 0x0c1fe400078a10ff */
[CC--:B------:R-:W-:Y:S02]  /*b3c0*/  @!P0 LEA R10, P6, R195.reuse, R6.reuse, 0x2 ;  /* 0x00000006c30a8211 */ /* 0x0c0fe400078c10ff */
[-C--:B---3--:R-:W-:Y:S01]  /*b3d0*/  @!P1 LEA.HI.X R9, R196, R7.reuse, R213, 0x2, P5 ;  /* 0x00000007c4099211 */ /* 0x088fe200028f14d5 */
[----:B------:R-:W-:Y:S01]  /*b3e0*/  @!P2 IMAD.WIDE R4, R16, 0x4, R6 ;  /* 0x000000041004a825 */ /* 0x000fe200078e0206 */
[----:B------:R-:W-:Y:S02]  /*b3f0*/  ISETP.GE.AND P5, PT, R192, UR4, PT ;  /* 0x00000004c0007c0c */ /* 0x000fe4000bfa6270 */
[----:B------:R-:W-:Y:S02]  /*b400*/  @!P0 LEA.HI.X R11, R195, R7, R212, 0x2, P6 ;  /* 0x00000007c30b8211 */ /* 0x000fe400030f14d4 */
[----:B------:R0:W-:Y:S01]  /*b410*/  @!P2 ST.E.64 desc[UR50][R4.64], R90 ;  /* 0x0000005a0400a985 */ /* 0x0001e2000c101b32 */
[----:B------:R-:W-:-:S02]  /*b420*/  @!P4 LEA R14, P2, R193, R6, 0x2 ;  /* 0x00000006c10ec211 */ /* 0x000fc400078410ff */
        /* <DEDUP_REMOVED lines=8> */
[----:B--2---:R-:W-:-:S03]  /*b4b0*/  @!P5 LEA R20, P6, R192, R6, 0x2 ;  /* 0x00000006c014d211 */ /* 0x004fc600078c10ff */
[----:B------:R2:W-:Y:S01]  /*b4c0*/  @!P3 ST.E.64 desc[UR50][R12.64], R102 ;  /* 0x000000660c00b985 */ /* 0x0005e2000c101b32 */
[-C--:B------:R-:W-:Y:S02]  /*b4d0*/  @!P5 LEA.HI.X R21, R192, R7.reuse, R209, 0x2, P6 ;  /* 0x00000007c015d211 */ /* 0x080fe400030f14d1 */
[----:B------:R-:W-:Y:S01]  /*b4e0*/  ISETP.GE.AND P3, PT, R188, UR4, PT ;  /* 0x00000004bc007c0c */ /* 0x000fe2000bf66270 */
[----:B------:R3:W-:Y:S01]  /*b4f0*/  @!P4 ST.E.64 desc[UR50][R14.64], R106 ;  /* 0x0000006a0e00c985 */ /* 0x0007e2000c101b32 */
[-C--:B0-----:R-:W-:Y:S02]  /*b500*/  @!P0 LEA R4, P4, R191, R6.reuse, 0x2 ;  /* 0x00000006bf048211 */ /* 0x081fe400078810ff */
[-C--:B-1----:R-:W-:Y:S01]  /*b510*/  @!P2 LEA R10, P6, R189, R6.reuse, 0x2 ;  /* 0x00000006bd0aa211 */ /* 0x082fe200078c10ff */
[----:B------:R-:W-:Y:S01]  /*b520*/  @!P5 ST.E.64 desc[UR50][R20.64], R110 ;  /* 0x0000006e1400d985 */ /* 0x000fe2000c101b32 */
[----:B------:R-:W-:Y:S02]  /*b530*/  @!P1 LEA R8, P5, R190, R6, 0x2 ;  /* 0x00000006be089211 */ /* 0x000fe400078a10ff */
[----:B------:R-:W-:-:S02]  /*b540*/  @!P0 LEA.HI.X R5, R191, R7, R208, 0x2, P4 ;  /* 0x00000007bf058211 */ /* 0x000fc400020f14d0 */
[-C--:B------:R-:W-:Y:S02]  /*b550*/  @!P1 LEA.HI.X R9, R190, R7.reuse, R207, 0x2, P5 ;  /* 0x00000007be099211 */ /* 0x080fe400028f14cf */
[----:B------:R-:W-:Y:S01]  /*b560*/  ISETP.GE.AND P4, PT, R187, UR4, PT ;  /* 0x00000004bb007c0c */ /* 0x000fe2000bf86270 */
[----:B------:R-:W-:Y:S01]  /*b570*/  @!P0 ST.E.64 desc[UR50][R4.64], R114 ;  /* 0x0000007204008985 */ /* 0x000fe2000c101b32 */
[----:B------:R-:W-:Y:S02]  /*b580*/  @!P2 LEA.HI.X R11, R189, R7, R206, 0x2, P6 ;  /* 0x00000007bd0ba211 */ /* 0x000fe400030f14ce */
[----:B--2---:R-:W-:Y:S01]  /*b590*/  @!P3 LEA R12, P5, R188, R6, 0x2 ;  /* 0x00000006bc0cb211 */ /* 0x004fe200078a10ff */
[----:B------:R0:W-:Y:S01]  /*b5a0*/  @!P1 ST.E.64 desc[UR50][R8.64], R118 ;  /* 0x0000007608009985 */ /* 0x0001e2000c101b32 */
[----:B------:R-:W-:Y:S02]  /*b5b0*/  ISETP.GE.AND P1, PT, R185, UR4, PT ;  /* 0x00000004b9007c0c */ /* 0x000fe4000bf26270 */
[----:B------:R-:W-:Y:S01]  /*b5c0*/  ISETP.GE.AND P0, PT, R184, UR4, PT ;  /* 0x00000004b8007c0c */ /* 0x000fe2000bf06270 */
[----:B------:R1:W-:Y:S01]  /*b5d0*/  @!P2 ST.E.64 desc[UR50][R10.64], R122 ;  /* 0x0000007a0a00a985 */ /* 0x0003e2000c101b32 */
[----:B------:R-:W-:-:S02]  /*b5e0*/  ISETP.GE.AND P2, PT, R186, UR4, PT ;  /* 0x00000004ba007c0c */ /* 0x000fc4000bf46270 */
[-C--:B------:R-:W-:Y:S02]  /*b5f0*/  @!P3 LEA.HI.X R13, R188, R7.reuse, R205, 0x2, P5 ;  /* 0x00000007bc0db211 */ /* 0x080fe400028f14cd */
[----:B------:R-:W-:Y:S02]  /*b600*/  ISETP.GE.AND P5, PT, R23, UR4, PT ;  /* 0x0000000417007c0c */ /* 0x000fe4000bfa6270 */
[CC--:B---3--:R-:W-:Y:S01]  /*b610*/  @!P4 LEA R14, P6, R187.reuse, R6.reuse, 0x2 ;  /* 0x00000006bb0ec211 */ /* 0x0c8fe200078c10ff */
[----:B------:R4:W-:Y:S03]  /*b620*/  @!P3 ST.E.64 desc[UR50][R12.64], R126 ;  /* 0x0000007e0c00b985 */ /* 0x0009e6000c101b32 */
[----:B------:R-:W-:Y:S02]  /*b630*/  @!P4 LEA.HI.X R15, R187, R7, R204, 0x2, P6 ;  /* 0x00000007bb0fc211 */ /* 0x000fe400030f14cc */
[----:B0-----:R-:W-:-:S02]  /*b640*/  @!P1 LEA R8, P6, R185, R6, 0x2 ;  /* 0x00000006b9089211 */ /* 0x001fc400078c10ff */
[-C--:B------:R-:W-:Y:S01]  /*b650*/  @!P2 LEA R4, P3, R186, R6.reuse, 0x2 ;  /* 0x00000006ba04a211 */ /* 0x080fe200078610ff */
[----:B------:R4:W-:Y:S01]  /*b660*/  @!P4 ST.E.64 desc[UR50][R14.64], R130 ;  /* 0x000000820e00c985 */ /* 0x0009e2000c101b32 */
[-C--:B-1----:R-:W-:Y:S02]  /*b670*/  @!P0 LEA R10, P4, R184, R6.reuse, 0x2 ;  /* 0x00000006b80a8211 */ /* 0x082fe400078810ff */
[-C--:B------:R-:W-:Y:S02]  /*b680*/  @!P2 LEA.HI.X R5, R186, R7.reuse, R203, 0x2, P3 ;  /* 0x00000007ba05a211 */ /* 0x080fe400018f14cb */
[----:B------:R-:W-:Y:S02]  /*b690*/  @!P5 LEA R20, P3, R23, R6, 0x2 ;  /* 0x000000061714d211 */ /* 0x000fe400078610ff */
[-C--:B------:R-:W-:Y:S01]  /*b6a0*/  @!P1 LEA.HI.X R9, R185, R7.reuse, R202, 0x2, P6 ;  /* 0x00000007b9099211 */ /* 0x080fe200030f14ca */
[----:B------:R4:W-:Y:S01]  /*b6b0*/  @!P2 ST.E.64 desc[UR50][R4.64], R134 ;  /* 0x000000860400a985 */ /* 0x0009e2000c101b32 */
[----:B------:R-:W-:-:S02]  /*b6c0*/  @!P0 LEA.HI.X R11, R184, R7, R201, 0x2, P4 ;  /* 0x00000007b80b8211 */ /* 0x000fc400020f14c9 */
[----:B------:R-:W-:Y:S01]  /*b6d0*/  @!P5 LEA.HI.X R21, R23, R7, R200, 0x2, P3 ;  /* 0x000000071715d211 */ /* 0x000fe200018f14c8 */
[----:B------:R4:W-:Y:S04]  /*b6e0*/  @!P1 ST.E.64 desc[UR50][R8.64], R138 ;  /* 0x0000008a08009985 */ /* 0x0009e8000c101b32 */
[----:B------:R4:W-:Y:S01]  /*b6f0*/  @!P0 ST.E.64 desc[UR50][R10.64], R142 ;  /* 0x0000008e0a008985 */ /* 0x0009e2000c101b32 */
[----:B------:R-:W-:-:S03]  /*b700*/  ISETP.GE.AND P0, PT, R22, UR4, PT ;  /* 0x0000000416007c0c */ /* 0x000fc6000bf06270 */
[----:B------:R4:W-:Y:S10]  /*b710*/  @!P5 ST.E.64 desc[UR50][R20.64], R146 ;  /* 0x000000921400d985 */ /* 0x0009f4000c101b32 */
[----:B------:R-:W-:Y:S05]  /*b720*/  @P0 BRA `(.L_x_2331) ;  /* 0x0000000c00240947 */ /* 0x000fea0003800000 */
[----:B----4-:R-:W-:-:S04]  /*b730*/  LEA R4, P0, R22, R6, 0x2 ;  /* 0x0000000616047211 */ /* 0x010fc800078010ff */
[----:B------:R-:W-:-:S05]  /*b740*/  LEA.HI.X R5, R22, R7, R199, 0x2, P0 ;  /* 0x0000000716057211 */ /* 0x000fca00000f14c7 */
[----:B------:R1:W-:Y:S01]  /*b750*/  ST.E.64 desc[UR50][R4.64], R150 ;  /* 0x0000009604007985 */ /* 0x0003e2000c101b32 */
[----:B------:R-:W-:Y:S05]  /*b760*/  BRA `(.L_x_2331) ;  /* 0x0000000c00147947 */ /* 0x000fea0003800000 */
.L_x_2322:
        /* <DEDUP_REMOVED lines=9> */
[----:B------:R-:W-:-:S03]  /*b800*/  UISETP.NE.U32.AND UP1, UPT, UR8, URZ, UPT ;  /* 0x0000003f0800728c */ /* 0x000fc6000bf25070 */
[----:B------:R-:W2:Y:S01]  /*b810*/  @P1 LDG.E R3, desc[UR50][R4.64] ;  /* 0x0000003204031981 */ /* 0x000ea2000c1e1900 */
[----:B------:R-:W-:Y:S01]  /*b820*/  UISETP.NE.AND.EX UP1, UPT, UR9, URZ, UPT, UP1 ;  /* 0x0000003f0900728c */ /* 0x000fe2000bf25310 */
[----:B------:R-:W-:Y:S02]  /*b830*/  ULDC UR4, c[0x0][0xa88] ;  /* 0x0002a20000047ab9 */ /* 0x000fe40000000800 */
[----:B------:R-:W-:-:S03]  /*b840*/  IMAD.U32 R0, RZ, RZ, UR4 ;  /* 0x00000004ff007e24 */ /* 0x000fc6000f8e00ff */
[----:B------:R-:W-:-:S05]  /*b850*/  PLOP3.LUT P2, PT, PT, PT, UP1, 0x80, 0x0 ;  /* 0x000000000000781c */ /* 0x000fca0003f4f018 */
[----:B------:R-:W-:Y:S02]  /*b860*/  @UP1 ULDC.64 UR8, c[0x0][0xc08] ;  /* 0x0003020000081ab9 */ /* 0x000fe40000000a00 */
[----:B------:R-:W-:-:S06]  /*b870*/  @UP1 UIMAD.WIDE UR8, UR42, 0x4, UR8 ;  /* 0x000000042a0818a5 */ /* 0x000fcc000f8e0208 */
[----:B------:R-:W-:Y:S02]  /*b880*/  IMAD.U32 R6, RZ, RZ, UR8 ;  /* 0x00000008ff067e24 */ /* 0x000fe4000f8e00ff */
[----:B------:R-:W-:-:S05]  /*b890*/  IMAD.U32 R7, RZ, RZ, UR9 ;  /* 0x00000009ff077e24 */ /* 0x000fca000f8e00ff */
[----:B------:R0:W5:Y:S01]  /*b8a0*/  @P2 LDG.E R0, desc[UR50][R6.64] ;  /* 0x0000003206002981 */ /* 0x000162000c1e1900 */
[----:B------:R-:W-:Y:S01]  /*b8b0*/  UMOV UR4, URZ ;  /* 0x0000003f00047c82 */ /* 0x000fe20008000000 */
[----:B------:R-:W-:Y:S01]  /*b8c0*/  UISETP.NE.AND UP1, UPT, UR45, URZ, UPT ;  /* 0x0000003f2d00728c */ /* 0x000fe2000bf25270 */
[----:B------:R-:W-:-:S10]  /*b8d0*/  ISETP.GT.AND P0, PT, R219, 0x7f, PT ;  /* 0x0000007fdb00780c */ /* 0x000fd40003f04270 */
[----:B------:R-:W-:Y:S01]  /*b8e0*/  @!UP1 ULDC UR45, c[0x0][0xad4] ;  /* 0x0002b500002d9ab9 */ /* 0x000fe20000000800 */
[----:B--2---:R-:W-:-:S13]  /*b8f0*/  @P1 R2UR UR4, R3 ;  /* 0x00000000030412ca */ /* 0x004fda00000e0000 */
[----:B------:R-:W-:Y:S01]  /*b900*/  USHF.R.S32.HI UR18, URZ, 0x1f, UR4 ;  /* 0x0000001f3f127899 */ /* 0x000fe20008011404 */
[----:B0-----:R-:W-:Y:S11]  /*b910*/  @P2 BRA `(.L_x_2334) ;  /* 0x0000000000102947 */ /* 0x001ff60003800000 */
[----:B------:R-:W-:Y:S05]  /*b920*/  @!P1 BRA `(.L_x_2334) ;  /* 0x00000000000c9947 */ /* 0x000fea0003800000 */
[----:B------:R-:W2:Y:S04]  /*b930*/  LDG.E R3, desc[UR50][R4.64] ;  /* 0x0000003204037981 */ /* 0x000ea8000c1e1900 */
[----:B-----5:R-:W2:Y:S02]  /*b940*/  LDG.E R0, desc[UR50][R4.64+0x4] ;  /* 0x0000043204007981 */ /* 0x020ea4000c1e1900 */
[----:B--2---:R-:W-:-:S07]  /*b950*/  IMAD.IADD R0, R0, 0x1, -R3 ;  /* 0x0000000100007824 */ /* 0x004fce00078e0a03 */
.L_x_2334:
[----:B------:R-:W-:Y:S01]  /*b960*/  USEL UR42, UR42, URZ, !UP0 ;  /* 0x0000003f2a2a7287 */ /* 0x000fe2000c000000 */
[----:B------:R-:W-:Y:S01]  /*b970*/  BSSY B1, `(.L_x_2335) ;  /* 0x0000038000017945 */ /* 0x000fe20003800000 */
[----:B------:R-:W-:-:S03]  /*b980*/  USEL UR37, UR37, URZ, !UP0 ;  /* 0x0000003f25257287 */ /* 0x000fc6000c000000 */
[----:B------:R-:W-:Y:S09]  /*b990*/  @P0 BRA `(.L_x_2336) ;  /* 0x0000000000d40947 */ /* 0x000ff20003800000 */
        /* <DEDUP_REMOVED lines=9> */
[----:B------:R-:W-:-:S03]  /*ba30*/  UMOV UR16, 0x9b8 ;  /* 0x000009b800107882 */ /* 0x000fc60000000000 */
[----:B------:R-:W-:Y:S02]  /*ba40*/  USEL UR16, UR16, 0x978, UP0 ;  /* 0x0000097810107887 */ /* 0x000fe40008000000 */
[----:B------:R-:W-:-:S06]  /*ba50*/  USEL UR7, UR39, URZ, UP0 ;  /* 0x0000003f27077287 */ /* 0x000fcc0008000000 */
[----:B------:R-:W0:Y:S04]  /*ba60*/  @P0 LDC R3, c[0x0][0xbec] ;  /* 0x0002fb00ff030b82 */ /* 0x000e280000000800 */
[----:B------:R-:W-:Y:S01]  /*ba70*/  ULDC.64 UR10, c[0x0][UR16+0x220] ;  /* 0x00008800100a7abb */ /* 0x000fe20008000a00 */
[----:B------:R-:W-:Y:S01]  /*ba80*/  ULDC.64 UR8, c[0x0][UR16+0x218] ;  /* 0x0000860010087abb */ /* 0x000fe20008000a00 */
[----:B------:R-:W-:Y:S01]  /*ba90*/  ULDC.64 UR12, c[0x0][UR16+0x228] ;  /* 0x00008a00100c7abb */ /* 0x000fe20008000a00 */
[----:B------:R-:W-:Y:S01]  /*baa0*/  UIMAD UR11, UR11, UR42, URZ ;  /* 0x0000002a0b0b72a4 */ /* 0x000fe2000f8e023f */
[----:B------:R-:W1:Y:S01]  /*bab0*/  @P0 LDC R5, c[0x0][0xbf0] ;  /* 0x0002fc00ff050b82 */ /* 0x000e620000000800 */
[----:B------:R-:W-:Y:S02]  /*bac0*/  UIMAD.WIDE.U32 UR14, UR8, UR43, URZ ;  /* 0x0000002b080e72a5 */ /* 0x000fe4000f8e003f */
        /* <DEDUP_REMOVED lines=10> */
[----:B------:R-:W-:Y:S02]  /*bb70*/  IMAD.MOV.U32 R3, RZ, RZ, R6 ;  /* 0x000000ffff037224 */ /* 0x000fe400078e0006 */
[----:B------:R-:W-:Y:S01]  /*bb80*/  IMAD.U32 R8, RZ, RZ, UR8 ;  /* 0x00000008ff087e24 */ /* 0x000fe2000f8e00ff */
[----:B------:R-:W-:Y:S01]  /*bb90*/  UIADD3.X UR7, UR7, UR17, UR18, UP1, UP2 ;  /* 0x0000001107077290 */ /* 0x000fe20008fe4412 */
[----:B-1----:R-:W-:Y:S01]  /*bba0*/  @P0 SHF.R.U32.HI R3, RZ, R5, R4 ;  /* 0x00000005ff030219 */ /* 0x002fe20000011604 */
[----:B------:R-:W-:Y:S01]  /*bbb0*/  IMAD.U32 R4, RZ, RZ, UR20 ;  /* 0x00000014ff047e24 */ /* 0x000fe2000f8e00ff */
[----:B------:R-:W-:Y:S01]  /*bbc0*/  ULDC.64 UR8, c[0x0][UR16+0x210] ;  /* 0x0000840010087abb */ /* 0x000fe20008000a00 */
[----:B------:R-:W-:Y:S01]  /*bbd0*/  IMAD.U32 R5, RZ, RZ, UR21 ;  /* 0x00000015ff057e24 */ /* 0x000fe2000f8e00ff */
[--C-:B------:R-:W-:Y:S01]  /*bbe0*/  SHF.R.S32.HI R5, RZ, 0x1f, R3.reuse ;  /* 0x0000001fff057819 */ /* 0x100fe20000011403 */
[----:B------:R-:W-:Y:S01]  /*bbf0*/  IMAD.MOV R7, RZ, RZ, -R3 ;  /* 0x000000ffff077224 */ /* 0x000fe200078e0a03 */
[----:B------:R-:W-:Y:S01]  /*bc00*/  IADD3 R4, P0, P1, R3, UR14, R4 ;  /* 0x0000000e03047c10 */ /* 0x000fe2000f91e004 */
[----:B------:R-:W-:Y:S01]  /*bc10*/  ULDC.64 UR10, c[0x0][0xba8] ;  /* 0x0002ea00000a7ab9 */ /* 0x000fe20000000a00 */
[----:B------:R-:W-:Y:S01]  /*bc20*/  @!UP0 ULDC UR10, c[0x0][0xb50] ;  /* 0x0002d400000a8ab9 */ /* 0x000fe20000000800 */
[----:B------:R-:W-:Y:S01]  /*bc30*/  IMAD R7, R9, R7, R6 ;  /* 0x0000000709077224 */ /* 0x000fe200078e0206 */
[----:B------:R-:W-:Y:S01]  /*bc40*/  IADD3.X R5, R5, UR7, R8, P0, P1 ;  /* 0x0000000705057c10 */ /* 0x000fe200087e2408 */
[----:B------:R-:W-:-:S02]  /*bc50*/  @!UP0 ULDC UR11, c[0x0][0xb54] ;  /* 0x0002d500000b8ab9 */ /* 0x000fc40000000800 */
[C---:B------:R-:W-:Y:S01]  /*bc60*/  IMAD R6, R7.reuse, UR9, RZ ;  /* 0x0000000907067c24 */ /* 0x040fe2000f8e02ff */
[----:B------:R-:W-:Y:S01]  /*bc70*/  SHF.R.S32.HI R3, RZ, 0x1f, R7 ;  /* 0x0000001fff037819 */ /* 0x000fe20000011407 */
[----:B------:R-:W-:-:S04]  /*bc80*/  IMAD.WIDE.U32 R4, R7, UR8, R4 ;  /* 0x0000000807047c25 */ /* 0x000fc8000f8e0004 */
[----:B------:R-:W-:Y:S01]  /*bc90*/  IMAD R3, R3, UR8, R6 ;  /* 0x0000000803037c24 */ /* 0x000fe2000f8e0206 */
[----:B------:R-:W-:-:S03]  /*bca0*/  LEA R6, P0, R4, UR10, 0x2 ;  /* 0x0000000a04067c11 */ /* 0x000fc6000f8010ff */
[----:B------:R-:W-:-:S05]  /*bcb0*/  IMAD.IADD R3, R5, 0x1, R3 ;  /* 0x0000000105037824 */ /* 0x000fca00078e0203 */
[----:B------:R-:W-:Y:S01]  /*bcc0*/  LEA.HI.X R7, R4, UR11, R3, 0x2, P0 ;  /* 0x0000000b04077c11 */ /* 0x000fe200080f1403 */
[----:B------:R-:W-:-:S05]  /*bcd0*/  IMAD.MOV.U32 R3, RZ, RZ, -0x800000 ;  /* 0xff800000ff037424 */ /* 0x000fca00078e00ff */
[----:B------:R0:W-:Y:S02]  /*bce0*/  STG.E desc[UR50][R6.64], R3 ;  /* 0x0000000306007986 */ /* 0x0001e4000c101932 */
.L_x_2336:
[----:B------:R-:W-:Y:S05]  /*bcf0*/  BSYNC B1 ;  /* 0x0000000000017941 */ /* 0x000fea0003800000 */
.L_x_2335:
[----:B------:R-:W-:-:S06]  /*bd00*/  UISETP.GT.AND UP0, UPT, UR45, 0x1, UPT ;  /* 0x000000012d00788c */ /* 0x000fcc000bf04270 */
[----:B------:R-:W-:-:S13]  /*bd10*/  PLOP3.LUT P0, PT, PT, PT, UP0, 0x80, 0x0 ;  /* 0x000000000000781c */ /* 0x000fda0003f0f008 */
[----:B------:R-:W-:Y:S05]  /*bd20*/  @P0 BRA `(.L_x_2331) ;  /* 0x0000000400a40947 */ /* 0x000fea0003800000 */
[----:B------:R-:W1:Y:S01]  /*bd30*/  LDC R11, c[0x0][0xbe8] ;  /* 0x0002fa00ff0b7b82 */ /* 0x000e620000000800 */
[----:B------:R-:W-:Y:S01]  /*bd40*/  ULDC.64 UR10, c[0x0][0xaa0] ;  /* 0x0002a800000a7ab9 */ /* 0x000fe20000000a00 */
[----:B0-----:R-:W-:Y:S01]  /*bd50*/  IMAD R3, R19, 0x20, R197 ;  /* 0x0000002013037824 */ /* 0x001fe200078e02c5 */
[----:B------:R-:W-:Y:S01]  /*bd60*/  UIMAD UR7, UR18, UR10, URZ ;  /* 0x0000000a120772a4 */ /* 0x000fe2000f8e023f */
[----:B------:R-:W-:Y:S01]  /*bd70*/  BSSY B1, `(.L_x_2337) ;  /* 0x000003a000017945 */ /* 0x000fe20003800000 */
[----:B------:R-:W-:Y:S01]  /*bd80*/  UIMAD.WIDE.U32 UR8, UR4, UR10, URZ ;  /* 0x0000000a040872a5 */ /* 0x000fe2000f8e003f */
[----:B------:R-:W-:Y:S01]  /*bd90*/  VIADD R8, R3, UR38 ;  /* 0x0000002603087c36 */ /* 0x000fe20008000000 */
[----:B------:R-:W-:-:S03]  /*bda0*/  UIMAD UR7, UR4, UR11, UR7 ;  /* 0x0000000b040772a4 */ /* 0x000fc6000f8e0207 */
[----:B------:R-:W-:Y:S01]  /*bdb0*/  ULDC.64 UR10, c[0x0][0xae8] ;  /* 0x0002ba00000a7ab9 */ /* 0x000fe20000000a00 */
[----:B------:R-:W-:Y:S01]  /*bdc0*/  UIADD3 UR9, UR9, UR7, URZ ;  /* 0x0000000709097290 */ /* 0x000fe2000fffe03f */
[----:B------:R-:W-:-:S03]  /*bdd0*/  IMAD.MOV.U32 R3, RZ, RZ, R8 ;  /* 0x000000ffff037224 */ /* 0x000fc600078e0008 */
        /* <DEDUP_REMOVED lines=18> */
[----:B------:R-:W-:Y:S02]  /*bf00*/  IMAD.U32 R4, RZ, RZ, UR42 ;  /* 0x0000002aff047e24 */ /* 0x000fe4000f8e00ff */
[----:B------:R-:W-:Y:S02]  /*bf10*/  IMAD R7, R11, R7, R8 ;  /* 0x000000070b077224 */ /* 0x000fe400078e0208 */
[C---:B------:R-:W-:Y:S02]  /*bf20*/  IMAD R9, R3.reuse, UR9, R6 ;  /* 0x0000000903097c24 */ /* 0x040fe4000f8e0206 */
[----:B------:R-:W-:Y:S01]  /*bf30*/  IMAD.WIDE.U32 R4, R3, UR8, R4 ;  /* 0x0000000803047c25 */ /* 0x000fe2000f8e0004 */
[----:B------:R-:W-:Y:S01]  /*bf40*/  SHF.R.S32.HI R3, RZ, 0x1f, R7 ;  /* 0x0000001fff037819 */ /* 0x000fe20000011407 */
[----:B------:R-:W-:-:S02]  /*bf50*/  ULDC.64 UR8, c[0x0][0xad8] ;  /* 0x0002b60000087ab9 */ /* 0x000fc40000000a00 */
        /* <DEDUP_REMOVED lines=8> */
[----:B------:R-:W-:Y:S01]  /*bfe0*/  IMAD.IADD R3, R5, 0x1, R3 ;  /* 0x0000000105037824 */ /* 0x000fe200078e0203 */
[----:B------:R-:W-:Y:S01]  /*bff0*/  LEA R6, P3, R4, UR8, 0x1 ;  /* 0x0000000804067c11 */ /* 0x000fe2000f8608ff */
[----:B------:R-:W-:-:S03]  /*c000*/  VIADD R0, R8, 0x20 ;  /* 0x0000002008007836 */ /* 0x000fc60000000000 */
[----:B------:R-:W-:Y:S01]  /*c010*/  LEA.HI.X R3, R4, UR9, R3, 0x1, P3 ;  /* 0x0000000904037c11 */ /* 0x000fe200098f0c03 */
[----:B------:R0:W1:Y:S01]  /*c020*/  SHFL.IDX PT, R7, R6, RZ, 0x181f ;  /* 0x00181fff06077589 */ /* 0x00006200000e0000 */
[-C--:B------:R-:W-:Y:S01]  /*c030*/  ISETP.GE.AND P1, PT, R0, R11.reuse, PT ;  /* 0x0000000b0000720c */ /* 0x080fe20003f26270 */
[----:B------:R-:W-:Y:S02]  /*c040*/  VIADD R0, R8, 0x40 ;  /* 0x0000004008007836 */ /* 0x000fe40000000000 */
[----:B------:R0:W2:Y:S03]  /*c050*/  SHFL.IDX PT, R5, R3, RZ, 0x181f ;  /* 0x00181fff03057589 */ /* 0x0000a600000e0000 */
        /* <DEDUP_REMOVED lines=9> */
[----:B------:R3:W-:Y:S04]  /*c0f0*/  @!P4 ST.E.128 desc[UR50][R12.64], RZ ;  /* 0x000000ff0c00c985 */ /* 0x0007e8000c101d32 */
[----:B------:R3:W-:Y:S02]  /*c100*/  @!P5 ST.E.128 desc[UR50][R4.64], RZ ;  /* 0x000000ff0400d985 */ /* 0x0007e4000c101d32 */
.L_x_2338:
[----:B------:R-:W-:Y:S05]  /*c110*/  BSYNC B1 ;  /* 0x0000000000017941 */ /* 0x000fea0003800000 */
.L_x_2337:
[----:B--23--:R2:W3:Y:S01]  /*c120*/  SHFL.IDX PT, R5, R3, 0x1, 0x181f ;  /* 0x00381f0003057f89 */ /* 0x00c4e200000e0000 */
[----:B------:R-:W-:Y:S03]  /*c130*/  BSSY B1, `(.L_x_2339) ;  /* 0x000000c000017945 */ /* 0x000fe60003800000 */
[----:B-1----:R2:W1:Y:S01]  /*c140*/  SHFL.IDX PT, R7, R6, 0x1, 0x181f ;  /* 0x00381f0006077f89 */ /* 0x00246200000e0000 */
[----:B------:R-:W-:Y:S05]  /*c150*/  @P1 BRA `(.L_x_2340) ;  /* 0x0000000000241947 */ /* 0x000fea0003800000 */
[----:B------:R-:W-:Y:S02]  /*c160*/  ULDC UR4, c[0x0][0xac8] ;  /* 0x0002b20000047ab9 */ /* 0x000fe40000000800 */
[----:B------:R-:W-:Y:S02]  /*c170*/  ISETP.GE.AND P3, PT, R2, UR4, PT ;  /* 0x0000000402007c0c */ /* 0x000fe4000bf66270 */
[----:B------:R-:W-:-:S11]  /*c180*/  ISETP.GE.AND P4, PT, R18, UR4, PT ;  /* 0x0000000412007c0c */ /* 0x000fd6000bf86270 */
[-C--:B-1----:R-:W-:Y:S02]  /*c190*/  @!P3 LEA R12, P1, R2, R7.reuse, 0x1 ;  /* 0x00000007020cb211 */ /* 0x082fe400078208ff */
[----:B------:R-:W-:Y:S02]  /*c1a0*/  @!P4 LEA R4, P2, R18, R7, 0x1 ;  /* 0x000000071204c211 */ /* 0x000fe400078408ff */
[-C--:B---3--:R-:W-:Y:S02]  /*c1b0*/  @!P3 LEA.HI.X R13, R2, R5.reuse, R218, 0x1, P1 ;  /* 0x00000005020db211 */ /* 0x088fe400008f0cda */
[----:B------:R-:W-:-:S03]  /*c1c0*/  @!P4 LEA.HI.X R5, R18, R5, R217, 0x1, P2 ;  /* 0x000000051205c211 */ /* 0x000fc600010f0cd9 */
[----:B------:R4:W-:Y:S04]  /*c1d0*/  @!P3 ST.E.128 desc[UR50][R12.64], RZ ;  /* 0x000000ff0c00b985 */ /* 0x0009e8000c101d32 */
[----:B------:R4:W-:Y:S02]  /*c1e0*/  @!P4 ST.E.128 desc[UR50][R4.64], RZ ;  /* 0x000000ff0400c985 */ /* 0x0009e4000c101d32 */
.L_x_2340:
[----:B------:R-:W-:Y:S05]  /*c1f0*/  BSYNC B1 ;  /* 0x0000000000017941 */ /* 0x000fea0003800000 */
.L_x_2339:
[----:B---34-:R3:W4:Y:S01]  /*c200*/  SHFL.IDX PT, R5, R3, 0x2, 0x181f ;  /* 0x00581f0003057f89 */ /* 0x01872200000e0000 */
        /* <DEDUP_REMOVED lines=8> */
[-C--:B----4-:R-:W-:Y:S02]  /*c290*/  @!P2 LEA.HI.X R13, R2, R5.reuse, R218, 0x1, P0 ;  /* 0x00000005020da211 */ /* 0x090fe400000f0cda */
[----:B------:R-:W-:-:S03]  /*c2a0*/  @!P3 LEA.HI.X R5, R18, R5, R217, 0x1, P1 ;  /* 0x000000051205b211 */ /* 0x000fc600008f0cd9 */
[----:B------:R1:W-:Y:S04]  /*c2b0*/  @!P2 ST.E.128 desc[UR50][R12.64], RZ ;  /* 0x000000ff0c00a985 */ /* 0x0003e8000c101d32 */
[----:B------:R1:W-:Y:S02]  /*c2c0*/  @!P3 ST.E.128 desc[UR50][R4.64], RZ ;  /* 0x000000ff0400b985 */ /* 0x0003e4000c101d32 */
.L_x_2342:
[----:B------:R-:W-:Y:S05]  /*c2d0*/  BSYNC B1 ;  /* 0x0000000000017941 */ /* 0x000fea0003800000 */
.L_x_2341:
[----:B------:R-:W-:Y:S01]  /*c2e0*/  VIADD R0, R8, 0x60 ;  /* 0x0000006008007836 */ /* 0x000fe20000000000 */
[----:B0-23--:R-:W0:Y:S04]  /*c2f0*/  SHFL.IDX PT, R3, R3, 0x3, 0x181f ;  /* 0x00781f0003037f89 */ /* 0x00de2800000e0000 */
[----:B------:R-:W-:Y:S01]  /*c300*/  ISETP.GE.AND P0, PT, R0, R11, PT ;  /* 0x0000000b0000720c */ /* 0x000fe20003f06270 */
[----:B-1--4-:R1:W2:-:S12]  /*c310*/  SHFL.IDX PT, R5, R6, 0x3, 0x181f ;  /* 0x00781f0006057f89 */ /* 0x01229800000e0000 */
[----:B-1----:R-:W-:Y:S05]  /*c320*/  @P0 BRA `(.L_x_2331) ;  /* 0x0000000000240947 */ /* 0x002fea0003800000 */
[----:B------:R-:W-:Y:S02]  /*c330*/  ULDC UR4, c[0x0][0xac8] ;  /* 0x0002b20000047ab9 */ /* 0x000fe40000000800 */
[----:B------:R-:W-:Y:S02]  /*c340*/  ISETP.GE.AND P2, PT, R2, UR4, PT ;  /* 0x0000000402007c0c */ /* 0x000fe4000bf46270 */
[----:B------:R-:W-:-:S11]  /*c350*/  ISETP.GE.AND P3, PT, R18, UR4, PT ;  /* 0x0000000412007c0c */ /* 0x000fd6000bf66270 */
[-C--:B--2---:R-:W-:Y:S02]  /*c360*/  @!P2 LEA R6, P0, R2, R5.reuse, 0x1 ;  /* 0x000000050206a211 */ /* 0x084fe400078008ff */
[----:B------:R-:W-:Y:S02]  /*c370*/  @!P3 LEA R4, P1, R18, R5, 0x1 ;  /* 0x000000051204b211 */ /* 0x000fe400078208ff */
[-C--:B0-----:R-:W-:Y:S02]  /*c380*/  @!P2 LEA.HI.X R7, R2, R3.reuse, R218, 0x1, P0 ;  /* 0x000000030207a211 */ /* 0x081fe400000f0cda */
[----:B------:R-:W-:-:S03]  /*c390*/  @!P3 LEA.HI.X R5, R18, R3, R217, 0x1, P1 ;  /* 0x000000031205b211 */ /* 0x000fc600008f0cd9 */
[----:B------:R0:W-:Y:S04]  /*c3a0*/  @!P2 ST.E.128 desc[UR50][R6.64], RZ ;  /* 0x000000ff0600a985 */ /* 0x0001e8000c101d32 */
[----:B------:R0:W-:Y:S02]  /*c3b0*/  @!P3 ST.E.128 desc[UR50][R4.64], RZ ;  /* 0x000000ff0400b985 */ /* 0x0001e4000c101d32 */
.L_x_2331:
[----:B------:R-:W-:Y:S05]  /*c3c0*/  BSYNC B0 ;  /* 0x0000000000007941 */ /* 0x000fea0003800000 */
.L_x_2321:
[----:B------:R-:W-:Y:S02]  /*c3d0*/  ULDC UR4, c[0x0][0xc3c] ;  /* 0x00030f0000047ab9 */ /* 0x000fe40000000800 */
[----:B------:R-:W-:-:S13]  /*c3e0*/  ISETP.GE.AND P0, PT, R35, UR4, PT ;  /* 0x0000000423007c0c */ /* 0x000fda000bf06270 */
[----:B------:R-:W-:Y:S05]  /*c3f0*/  @!P0 BRA `(.L_x_2343) ;  /* 0xffffff4800fc8947 */ /* 0x000fea000383ffff */
[----:B------:R-:W-:Y:S05]  /*c400*/  EXIT ;  /* 0x000000000000794d */ /* 0x000fea0003800000 */
.L_x_2284:
[----:B------:R-:W-:-:S08]  /*c410*/  NOP ;  /* 0x0000000000007918 */ /* 0x000fd00000000000 */
[----:B------:R-:W0:-:S00]  /*c420*/  USETMAXREG.DEALLOC.CTAPOOL 0x18 ;  /* 0x00000018000079c8 */ /* 0x000e0000080e0500 */
[----:B0-----:R-:W-:Y:S01]  /*c430*/  LOP3.LUT R0, R0, 0x3, RZ, 0xc0, !PT ;  /* 0x0000000300007812 */ /* 0x001fe200078ec0ff */
[----:B------:R-:W-:-:S05]  /*c440*/  IMAD.MOV.U32 R6, RZ, RZ, RZ ;  /* 0x000000ffff067224 */ /* 0x000fca00078e00ff */
[----:B------:R-:W0:Y:S02]  /*c450*/  SHFL.IDX PT, R0, R0, RZ, 0x1f ;  /* 0x00001fff00007589 */ /* 0x000e2400000e0000 */
[----:B0-----:R-:W-:-:S04]  /*c460*/  ISETP.NE.AND P0, PT, R0, RZ, PT ;  /* 0x000000ff0000720c */ /* 0x001fc80003f05270 */
[----:B------:R-:W-:-:S05]  /*c470*/  P2R R0, PR, RZ, 0x1 ;  /* 0x00000001ff007803 */ /* 0x000fca0000000000 */
[----:B------:R0:W-:Y:S04]  /*c480*/  STL [R1+0x5c], R0 ;  /* 0x00005c0001007387 */ /* 0x0001e80000100800 */
        /* <DEDUP_REMOVED lines=10> */
.L_x_2344:
[----:B0-----:R-:W0:Y:S01]  /*c530*/  S2R R0, SR_TID.X ;  /* 0x0000000000007919 */ /* 0x001e220000002100 */
[----:B------:R-:W-:Y:S01]  /*c540*/  ULDC UR4, c[0x0][0xc3c] ;  /* 0x00030f0000047ab9 */ /* 0x000fe20000000800 */
[----:B------:R-:W1:Y:S01]  /*c550*/  S2UR UR6, SR_CTAID.X ;  /* 0x00000000000679c3 */ /* 0x000e620000002500 */
[----:B------:R-:W-:Y:S01]  /*c560*/  ULDC UR5, c[0x0][0xc38] ;  /* 0x00030e0000057ab9 */ /* 0x000fe20000000800 */
[----:B0-----:R-:W-:-:S04]  /*c570*/  LOP3.LUT R0, R0, 0x1f, RZ, 0xc0, !PT ;  /* 0x0000001f00007812 */ /* 0x001fc800078ec0ff */
[----:B------:R-:W-:-:S04]  /*c580*/  ISETP.NE.AND P0, PT, R0, 0x1f, PT ;  /* 0x0000001f0000780c */ /* 0x000fc80003f05270 */
[----:B------:R-:W-:-:S13]  /*c590*/  ISETP.GE.OR P1, PT, R0, UR4, !P0 ;  /* 0x0000000400007c0c */ /* 0x000fda000c726670 */
[----:B------:R-:W0:Y:S08]  /*c5a0*/  @!P1 LDC.64 R2, c[0x0][0xc80] ;  /* 0x00032000ff029b82 */ /* 0x000e300000000a00 */
[----:B------:R-:W2:Y:S01]  /*c5b0*/  @!P1 LDC.64 R4, c[0x0][0xc78] ;  /* 0x00031e00ff049b82 */ /* 0x000ea20000000a00 */
[----:B0-----:R-:W-:-:S05]  /*c5c0*/  @!P1 IMAD.WIDE.U32 R2, R0, 0x4, R2 ;  /* 0x0000000400029825 */ /* 0x001fca00078e0002 */
[----:B------:R2:W3:Y:S02]  /*c5d0*/  @!P1 LDG.E R6, desc[UR50][R2.64] ;  /* 0x0000003202069981 */ /* 0x0004e4000c1e1900 */
[----:B--2---:R-:W-:-:S04]  /*c5e0*/  @!P1 IMAD.WIDE.U32 R2, R0, 0x4, R4 ;  /* 0x0000000400029825 */ /* 0x004fc800078e0004 */
[----:B------:R-:W-:-:S06]  /*c5f0*/  IMAD.MOV.U32 R5, RZ, RZ, RZ ;  /* 0x000000ffff057224 */ /* 0x000fcc00078e00ff */
        /* <DEDUP_REMOVED lines=31> */
.L_x_2348:
        /* <DEDUP_REMOVED lines=39> */
.L_x_2346:
        /* <DEDUP_REMOVED lines=10> */
[----:B------:R-:W-:-:S06]  /*cb00*/  VIADD R8, R10, 0xffffffff ;  /* 0xffffffff0a087836 */ /* 0x000fcc0000000000 */
[----:B------:R3:W4:Y:S02]  /*cb10*/  SHFL.IDX PT, R8, R3, R8, 0x1f ;  /* 0x00001f0803087589 */ /* 0x00072400000e0000 */
.L_x_2349:
[----:B----4-:R-:W-:Y:S01]  /*cb20*/  IMAD R2, R8, UR5, R9 ;  /* 0x0000000508027c24 */ /* 0x010fe2000f8e0209 */
[----:B-1----:R-:W-:Y:S01]  /*cb30*/  ISETP.NE.AND P0, PT, R7, 0x1, PT ;  /* 0x000000010700780c */ /* 0x002fe20003f05270 */
[----:B------:R-:W-:-:S03]  /*cb40*/  VIADD R12, R10, UR4 ;  /* 0x000000040a0c7c36 */ /* 0x000fc60008000000 */
[----:B------:R1:W-:Y:S01]  /*cb50*/  STL [R1], R2 ;  /* 0x0000000201007387 */ /* 0x0003e20000100800 */
[----:B0-----:R-:W-:-:S03]  /*cb60*/  IADD3 R5, -R2, UR6, RZ ;  /* 0x0000000602057c10 */ /* 0x001fc6000fffe1ff */
[----:B------:R1:W-:Y:S05]  /*cb70*/  STL [R1+0xc], R12 ;  /* 0x00000c0c01007387 */ /* 0x0003ea0000100800 */
[----:B------:R-:W-:Y:S05]  /*cb80*/  @!P0 BRA `(.L_x_2350) ;  /* 0x0000000000e08947 */ /* 0x000fea0003800000 */
[-C--:B--2---:R-:W-:Y:S02]  /*cb90*/  IABS R6, R4.reuse ;  /* 0x0000000400067213 */ /* 0x084fe40000000000 */
[----:B------:R-:W-:Y:S02]  /*cba0*/  IABS R8, R7 ;  /* 0x0000000700087213 */ /* 0x000fe40000000000 */
[----:B------:R-:W0:Y:S08]  /*cbb0*/  I2F.RP R9, R6 ;  /* 0x0000000600097306 */ /* 0x000e300000209400 */
[----:B------:R-:W2:Y:S08]  /*cbc0*/  I2F.RP R10, R8 ;  /* 0x00000008000a7306 */ /* 0x000eb00000209400 */
[----:B0-----:R-:W1:Y:S08]  /*cbd0*/  MUFU.RCP R9, R9 ;  /* 0x0000000900097308 */ /* 0x001e700000001000 */
[----:B--2---:R-:W-:Y:S01]  /*cbe0*/  MUFU.RCP R10, R10 ;  /* 0x0000000a000a7308 */ /* 0x004fe20000001000 */
[----:B-1----:R-:W-:Y:S01]  /*cbf0*/  VIADD R2, R9, 0xffffffe ;  /* 0x0ffffffe09027836 */ /* 0x002fe20000000000 */
[----:B------:R-:W-:-:S06]  /*cc00*/  IABS R9, R4 ;  /* 0x0000000400097213 */ /* 0x000fcc0000000000 */
[----:B---3--:R0:W1:Y:S02]  /*cc10*/  F2I.FTZ.U32.TRUNC.NTZ R3, R2 ;  /* 0x0000000200037305 */ /* 0x008064000021f000 */
        /* <DEDUP_REMOVED lines=8> */
[----:B------:R-:W-:Y:S02]  /*cca0*/  VIADD R3, R10, 0xffffffe ;  /* 0x0ffffffe0a037836 */ /* 0x000fe40000000000 */
[----:B------:R-:W-:Y:S01]  /*ccb0*/  IMAD.MOV.U32 R2, RZ, RZ, RZ ;  /* 0x000000ffff027224 */ /* 0x000fe200078e00ff */
[----:B------:R-:W-:-:S03]  /*ccc0*/  ISETP.GT.U32.AND P1, PT, R6, R11, PT ;  /* 0x0000000b0600720c */ /* 0x000fc60003f24070 */
[----:B------:R-:W0:Y:S10]  /*ccd0*/  F2I.FTZ.U32.TRUNC.NTZ R3, R3 ;  /* 0x0000000300037305 */ /* 0x000e34000021f000 */
[----:B------:R-:W-:-:S02]  /*cce0*/  @!P1 IMAD.IADD R11, R11, 0x1, -R6 ;  /* 0x000000010b0b9824 */ /* 0x000fc400078e0a06 */
[----:B------:R-:W-:Y:S01]  /*ccf0*/  @!P1 VIADD R9, R9, 0x1 ;  /* 0x0000000109099836 */ /* 0x000fe20000000000 */
[----:B------:R-:W-:Y:S02]  /*cd00*/  ISETP.NE.AND P1, PT, R4, RZ, PT ;  /* 0x000000ff0400720c */ /* 0x000fe40003f25270 */
[----:B------:R-:W-:Y:S01]  /*cd10*/  ISETP.GE.U32.AND P0, PT, R11, R6, PT ;  /* 0x000000060b00720c */ /* 0x000fe20003f06070 */
[----:B0-----:R-:W-:-:S04]  /*cd20*/  IMAD.MOV R11, RZ, RZ, -R3 ;  /* 0x000000ffff0b7224 */ /* 0x001fc800078e0a03 */
[----:B------:R-:W-:-:S04]  /*cd30*/  IMAD R11, R11, R8, RZ ;  /* 0x000000080b0b7224 */ /* 0x000fc800078e02ff */
[----:B------:R-:W-:Y:S01]  /*cd40*/  IMAD.HI.U32 R6, R3, R11, R2 ;  /* 0x0000000b03067227 */ /* 0x000fe200078e0002 */
[----:B------:R-:W-:-:S03]  /*cd50*/  LOP3.LUT R2, R5, R4, RZ, 0x3c, !PT ;  /* 0x0000000405027212 */ /* 0x000fc600078e3cff */
[----:B------:R-:W-:Y:S01]  /*cd60*/  @P0 VIADD R9, R9, 0x1 ;  /* 0x0000000109090836 */ /* 0x000fe20000000000 */
[----:B------:R-:W-:Y:S02]  /*cd70*/  ISETP.GE.AND P2, PT, R2, RZ, PT ;  /* 0x000000ff0200720c */ /* 0x000fe40003f46270 */
[----:B------:R-:W-:-:S05]  /*cd80*/  IABS R2, R7 ;  /* 0x0000000700027213 */ /* 0x000fca0000000000 */
[----:B------:R-:W-:-:S06]  /*cd90*/  IMAD.MOV R2, RZ, RZ, -R2 ;  /* 0x000000ffff027224 */ /* 0x000fcc00078e0a02 */
[----:B------:R-:W-:Y:S01]  /*cda0*/  @!P2 IMAD.MOV R9, RZ, RZ, -R9 ;  /* 0x000000ffff09a224 */ /* 0x000fe200078e0a09 */
[----:B------:R-:W-:-:S04]  /*cdb0*/  @!P1 LOP3.LUT R9, RZ, R4, RZ, 0x33, !PT ;  /* 0x00000004ff099212 */ /* 0x000fc800078e33ff */
[----:B------:R-:W-:-:S05]  /*cdc0*/  IABS R3, R9 ;  /* 0x0000000900037213 */ /* 0x000fca0000000000 */
        /* <DEDUP_REMOVED lines=12> */
[--C-:B------:R-:W-:Y:S02]  /*ce90*/  IMAD.MOV R2, RZ, RZ, -R6.reuse ;  /* 0x000000ffff027224 */ /* 0x100fe400078e0a06 */
[C---:B------:R-:W-:Y:S02]  /*cea0*/  IMAD R6, R7.reuse, 0x1000000, R6 ;  /* 0x0100000007067824 */ /* 0x040fe400078e0206 */
[--C-:B------:R-:W-:Y:S02]  /*ceb0*/  IMAD R7, R7, R2, R9.reuse ;  /* 0x0000000207077224 */ /* 0x100fe400078e0209 */
[----:B------:R-:W-:Y:S02]  /*cec0*/  IMAD.MOV R2, RZ, RZ, -R9 ;  /* 0x000000ffff027224 */ /* 0x000fe400078e0a09 */
[----:B------:R-:W-:Y:S02]  /*ced0*/  IMAD R3, R7, 0x10000, R6 ;  /* 0x0001000007037824 */ /* 0x000fe400078e0206 */
[----:B------:R-:W-:-:S03]  /*cee0*/  IMAD R2, R4, R2, R5 ;  /* 0x0000000204027224 */ /* 0x000fc600078e0205 */
[----:B------:R0:W-:Y:S01]  /*cef0*/  STL [R1+0x8], R3 ;  /* 0x0000080301007387 */ /* 0x0001e20000100800 */
[----:B------:R-:W-:Y:S05]  /*cf00*/  BRA `(.L_x_2351) ;  /* 0x0000000000f47947 */ /* 0x000fea0003800000 */
.L_x_2350:
[----:B-1-3--:R-:W0:Y:S02]  /*cf10*/  LDC.64 R2, c[0x0][0xc90] ;  /* 0x00032400ff027b82 */ /* 0x00ae240000000a00 */
[----:B0-----:R-:W-:-:S05]  /*cf20*/  IMAD.WIDE R2, R12, 0x4, R2 ;  /* 0x000000040c027825 */ /* 0x001fca00078e0202 */
[----:B------:R0:W2:Y:S02]  /*cf30*/  LDG.E R7, desc[UR50][R2.64] ;  /* 0x0000003202077981 */ /* 0x0000a4000c1e1900 */
        /* <DEDUP_REMOVED lines=29> */
[----:B------:R-:W-:-:S04]  /*d110*/  VIADDMNMX R7, R10, UR5, R7, PT ;  /* 0x000000050a077c46 */ /* 0x000fc8000b800107 */
[-C--:B------:R-:W-:Y:S02]  /*d120*/  IABS R9, R7.reuse ;  /* 0x0000000700097213 */ /* 0x080fe40000000000 */
        /* <DEDUP_REMOVED lines=11> */
[----:B------:R-:W-:Y:S02]  /*d1e0*/  LOP3.LUT R3, R5, R7, RZ, 0x3c, !PT ;  /* 0x0000000705037212 */ /* 0x000fe400078e3cff */
[----:B------:R-:W-:Y:S01]  /*d1f0*/  IADD3 R5, R8, 0x1000000, R5 ;  /* 0x0100000008057810 */ /* 0x000fe20007ffe005 */
        /* <DEDUP_REMOVED lines=10> */
[----:B------:R-:W-:Y:S01]  /*d2a0*/  @!P1 LOP3.LUT R2, RZ, R7, RZ, 0x33, !PT ;  /* 0x00000007ff029212 */ /* 0x000fe200078e33ff */
[----:B------:R-:W-:-:S04]  /*d2b0*/  IMAD.MOV R7, RZ, RZ, -R7 ;  /* 0x000000ffff077224 */ /* 0x000fc800078e0a07 */
[----:B------:R-:W-:-:S05]  /*d2c0*/  IMAD R3, R2, R7, R5 ;  /* 0x0000000702037224 */ /* 0x000fca00078e0205 */
[----:B------:R1:W-:Y:S02]  /*d2d0*/  STL [R1+0x8], R3 ;  /* 0x0000080301007387 */ /* 0x0003e40000100800 */
.L_x_2351:
[----:B01----:R-:W-:-:S05]  /*d2e0*/  LOP3.LUT R3, RZ, R2, RZ, 0x33, !PT ;  /* 0x00000002ff037212 */ /* 0x003fca00078e33ff */
[----:B------:R-:W-:-:S05]  /*d2f0*/  IMAD.IADD R2, R4, 0x1, R3 ;  /* 0x0000000104027824 */ /* 0x000fca00078e0203 */
[----:B------:R1:W-:Y:S01]  /*d300*/  STL [R1+0x4], R2 ;  /* 0x0000040201007387 */ /* 0x0003e20000100800 */
[----:B------:R-:W-:Y:S05]  /*d310*/  BRA `(.L_x_2352) ;  /* 0x0000000000107947 */ /* 0x000fea0003800000 */
.L_x_2347:
[----:B------:R-:W-:Y:S01]  /*d320*/  IMAD.U32 R2, RZ, RZ, UR6 ;  /* 0x00000006ff027e24 */ /* 0x000fe2000f8e00ff */
[----:B------:R0:W-:Y:S04]  /*d330*/  STL [R1+0x4], RZ ;  /* 0x000004ff01007387 */ /* 0x0001e80000100800 */
[----:B------:R0:W-:Y:S04]  /*d340*/  STL [R1+0x8], RZ ;  /* 0x000008ff01007387 */ /* 0x0001e80000100800 */
[----:B------:R0:W-:Y:S02]  /*d350*/  STL [R1], R2 ;  /* 0x0000000201007387 */ /* 0x0001e40000100800 */
.L_x_2352:
        /* <DEDUP_REMOVED lines=10> */
.L_x_2345:
[----:B0-2---:R-:W2:Y:S01]  /*d400*/  LDL R0, [R1+0xc] ;  /* 0x00000c0001007983 */ /* 0x005ea20000100800 */
[----:B------:R-:W-:Y:S01]  /*d410*/  ULDC UR4, c[0x0][0xc3c] ;  /* 0x00030f0000047ab9 */ /* 0x000fe20000000800 */
[----:B------:R-:W-:Y:S02]  /*d420*/  IMAD.MOV.U32 R19, RZ, RZ, RZ ;  /* 0x000000ffff137224 */ /* 0x000fe400078e00ff */
[----:B------:R0:W-:Y:S01]  /*d430*/  STL [R1+0x48], RZ ;  /* 0x000048ff01007387 */ /* 0x0001e20000100800 */
[----:B--2---:R-:W-:Y:S01]  /*d440*/  ISETP.GE.AND P0, PT, R0, UR4, PT ;  /* 0x0000000400007c0c */ /* 0x004fe2000bf06270 */
[----:B------:R-:W-:-:S05]  /*d450*/  IMAD.MOV.U32 R0, RZ, RZ, 0x1 ;  /* 0x00000001ff007424 */ /* 0x000fca00078e00ff */
[----:B------:R0:W-:Y:S07]  /*d460*/  STL [R1+0x14], R0 ;  /* 0x0000140001007387 */ /* 0x0001ee0000100800 */
[----:B------:R-:W-:Y:S05]  /*d470*/  @P0 BRA `(.L_x_2353) ;  /* 0x00000058003c0947 */ /* 0x000fea0003800000 */
[----:B---3--:R-:W2:Y:S01]  /*d480*/  S2R R5, SR_TID.X ;  /* 0x0000000000057919 */ /* 0x008ea20000002100 */
        /* <DEDUP_REMOVED lines=9> */
[----:B0-----:R-:W-:-:S05]  /*d520*/  IMAD.SHL.U32 R0, R5, 0x8, RZ ;  /* 0x0000000805007824 */ /* 0x001fca00078e00ff */
[C---:B-1----:R-:W-:Y:S02]  /*d530*/  LOP3.LUT R2, R0.reuse, 0x1f8, RZ, 0xc0, !PT ;  /* 0x000001f800027812 */ /* 0x042fe400078ec0ff */
        /* <DEDUP_REMOVED lines=13> */
.L_x_2454:
[----:B------:R-:W2:Y:S01]  /*d610*/  LDL R0, [R1+0xc] ;  /* 0x00000c0001007983 */ /* 0x000ea20000100800 */
[----:B0-----:R-:W2:Y:S01]  /*d620*/  LDC.64 R2, c[0x0][0xc88] ;  /* 0x00032200ff027b82 */ /* 0x001ea20000000a00 */
[----:B------:R-:W-:Y:S05]  /*d630*/  YIELD ;  /* 0x0000000000007946 */ /* 0x000fea0003800000 */
[----:B------:R-:W-:Y:S01]  /*d640*/  ULDC.64 UR4, c[0x0][0xa28] ;  /* 0x00028a0000047ab9 */ /* 0x000fe20000000a00 */
[----:B-1----:R-:W-:Y:S01]  /*d650*/  IMAD.MOV.U32 R6, RZ, RZ, RZ ;  /* 0x000000ffff067224 */ /* 0x002fe200078e00ff */
[----:B------:R-:W-:Y:S01]  /*d660*/  ISETP.NE.U32.AND P0, PT, RZ, UR4, PT ;  /* 0x00000004ff007c0c */ /* 0x000fe2000bf05070 */
[----:B------:R-:W-:Y:S01]  /*d670*/  ULDC.64 UR8, c[0x0][0xa18] ;  /* 0x0002860000087ab9 */ /* 0x000fe20000000a00 */
[----:B------:R-:W-:Y:S01]  /*d680*/  ULDC.64 UR6, c[0x0][0xa08] ;  /* 0x0002820000067ab9 */ /* 0x000fe20000000a00 */
[----:B--2---:R-:W-:-:S05]  /*d690*/  IMAD.WIDE R2, R0, 0x4, R2 ;  /* 0x0000000400027825 */ /* 0x004fca00078e0202 */
[----:B------:R-:W2:Y:S01]  /*d6a0*/  LDG.E R11, desc[UR50][R2.64] ;  /* 0x00000032020b7981 */ /* 0x000ea2000c1e1900 */
[----:B------:R-:W-:Y:S01]  /*d6b0*/  ISETP.NE.AND.EX P0, PT, RZ, UR5, PT, P0 ;  /* 0x00000005ff007c0c */ /* 0x000fe2000bf05300 */
[----:B------:R-:W-:Y:S01]  /*d6c0*/  IMAD.MOV.U32 R0, RZ, RZ, RZ ;  /* 0x000000ffff007224 */ /* 0x000fe200078e00ff */
        /* <DEDUP_REMOVED lines=44> */
.L_x_2354:
[----:B------:R-:W2:Y:S01]  /*d990*/  LDL.LU R7, [R1+0x8] ;  /* 0x0000080001077983 */ /* 0x000ea20000300800 */
[----:B------:R-:W-:Y:S02]  /*d9a0*/  ULDC.64 UR4, c[0x0][0xa20] ;  /* 0x0002880000047ab9 */ /* 0x000fe40000000a00 */
[----:B------:R-:W-:-:S04]  /*d9b0*/  ISETP.NE.U32.AND P1, PT, RZ, UR4, PT ;  /* 0x00000004ff007c0c */ /* 0x000fc8000bf25070 */
[----:B------:R-:W-:Y:S02]  /*d9c0*/  ISETP.NE.AND.EX P1, PT, RZ, UR5, PT, P1 ;  /* 0x00000005ff007c0c */ /* 0x000fe4000bf25310 */
[C---:B--2---:R-:W-:Y:S02]  /*d9d0*/  LOP3.LUT R2, R7.reuse, 0xff000000, RZ, 0xc0, !PT ;  /* 0xff00000007027812 */ /* 0x044fe400078ec0ff */
        /* <DEDUP_REMOVED lines=9> */
[----:B------:R-:W-:-:S04]  /*da70*/  IADD3 R6, P0, R17, UR4, RZ ;  /* 0x0000000411067c10 */ /* 0x000fc8000ff1e0ff */
[----:B--2---:R-:W-:-:S05]  /*da80*/  IADD3.X R7, R10, UR5, RZ, P0, !PT ;  /* 0x000000050a077c10 */ /* 0x004fca00087fe4ff */
[----:B------:R3:W5:Y:S01]  /*da90*/  LDG.E R6, desc[UR50][R6.64] ;  /* 0x0000003206067981 */ /* 0x000762000c1e1900 */
[----:B------:R-:W-:Y:S05]  /*daa0*/  BRA `(.L_x_2356) ;  /* 0x0000000000107947 */ /* 0x000fea0003800000 */
.L_x_2355:
[----:B------:R-:W-:Y:S05]  /*dab0*/  @!P0 BRA `(.L_x_2356) ;  /* 0x00000000000c8947 */ /* 0x000fea0003800000 */
[----:B------:R-:W3:Y:S04]  /*dac0*/  LDG.E R6, desc[UR50][R4.64] ;  /* 0x0000003204067981 */ /* 0x000ee8000c1e1900 */
[----:B------:R-:W3:Y:S02]  /*dad0*/  LDG.E R4, desc[UR50][R4.64+0x4] ;  /* 0x0000043204047981 */ /* 0x000ee4000c1e1900 */
[----:B---3--:R-:W-:-:S07]  /*dae0*/  IMAD.IADD R6, R4, 0x1, -R6 ;  /* 0x0000000104067824 */ /* 0x008fce00078e0a06 */
.L_x_2356:
[----:B------:R-:W4:Y:S01]  /*daf0*/  LDL R5, [R1+0x4] ;  /* 0x0000040001057983 */ /* 0x000f220000100800 */
[----:B-----5:R-:W-:Y:S01]  /*db00*/  IMAD.IADD R6, R6, 0x1, -R0 ;  /* 0x0000000106067824 */ /* 0x020fe200078e0a00 */
[----:B------:R-:W-:Y:S01]  /*db10*/  BSSY B0, `(.L_x_2357) ;  /* 0x000003a000007945 */ /* 0x000fe20003800000 */
[----:B------:R-:W0:Y:S02]  /*db20*/  LDC R0, c[0x0][0x448] ;  /* 0x00011200ff007b82 */ /* 0x000e240000000800 */
[----:B0-----:R-:W-:-:S13]  /*db30*/  ISETP.NE.AND P0, PT, R0, 0x1, PT ;  /* 0x000000010000780c */ /* 0x001fda0003f05270 */
[----:B--2---:R-:W0:Y:S08]  /*db40*/  @P0 LDC R3, c[0x0][0x44c] ;  /* 0x00011300ff030b82 */ /* 0x004e300000000800 */
[----:B------:R-:W2:Y:S01]  /*db50*/  @P0 LDC R4, c[0x0][0x450] ;  /* 0x00011400ff040b82 */ /* 0x000ea20000000800 */
[----:B----4-:R-:W-:Y:S02]  /*db60*/  IMAD.SHL.U32 R0, R5, 0x80, RZ ;  /* 0x0000008005007824 */ /* 0x010fe400078e00ff */
[----:B------:R-:W-:-:S02]  /*db70*/  IMAD.MOV.U32 R5, RZ, RZ, RZ ;  /* 0x000000ffff057224 */ /* 0x000fc400078e00ff */
[----:B------:R-:W-:Y:S02]  /*db80*/  VIADD R0, R0, 0x7f ;  /* 0x0000007f00007836 */ /* 0x000fe40000000000 */
[----:B------:R-:W-:Y:S02]  /*db90*/  IMAD.MOV.U32 R10, RZ, RZ, R5 ;  /* 0x000000ffff0a7224 */ /* 0x000fe400078e0005 */
[----:B0-----:R-:W-:-:S05]  /*dba0*/  @P0 IMAD.HI.U32 R3, R0, R3, RZ ;  /* 0x0000000300030227 */ /* 0x001fca00078e00ff */
[----:B--2---:R-:W-:Y:S02]  /*dbb0*/  @P0 SHF.R.U32.HI R0, RZ, R4, R3 ;  /* 0x00000004ff000219 */ /* 0x004fe40000011603 */
[C---:B------:R-:W-:Y:S01]  /*dbc0*/  IADD3 R3, R6.reuse, 0x80, -R9 ;  /* 0x0000008006037810 */ /* 0x040fe20007ffe809 */
[----:B------:R-:W-:Y:S01]  /*dbd0*/  VIADD R6, R6, 0x7f ;  /* 0x0000007f06067836 */ /* 0x000fe20000000000 */
[----:B-1----:R-:W-:-:S03]  /*dbe0*/  LOP3.LUT R9, R2, 0xff, RZ, 0xc0, !PT ;  /* 0x000000ff02097812 */ /* 0x002fc600078ec0ff */
[----:B------:R-:W-:Y:S01]  /*dbf0*/  IMAD.IADD R0, R3, 0x1, R0 ;  /* 0x0000000103007824 */ /* 0x000fe200078e0200 */
[----:B------:R-:W-:-:S04]  /*dc00*/  SHF.R.S32.HI R3, RZ, 0x1f, R6 ;  /* 0x0000001fff037819 */ /* 0x000fc80000011406 */
[----:B------:R-:W-:Y:S02]  /*dc10*/  SHF.R.S32.HI R4, RZ, 0x1f, R0 ;  /* 0x0000001fff047819 */ /* 0x000fe40000011400 */
[----:B------:R-:W-:Y:S02]  /*dc20*/  LEA.HI R3, R3, R6, RZ, 0x7 ;  /* 0x0000000603037211 */ /* 0x000fe400078f38ff */
[----:B------:R-:W-:Y:S02]  /*dc30*/  LEA.HI R4, R4, R0, RZ, 0x7 ;  /* 0x0000000004047211 */ /* 0x000fe400078f38ff */
[----:B------:R-:W-:Y:S02]  /*dc40*/  SHF.R.U32.HI R0, RZ, 0x10, R2 ;  /* 0x00000010ff007819 */ /* 0x000fe40000011602 */
[----:B------:R-:W-:Y:S02]  /*dc50*/  SHF.R.S32.HI R3, RZ, 0x7, R3 ;  /* 0x00000007ff037819 */ /* 0x000fe40000011403 */
[----:B------:R-:W-:-:S02]  /*dc60*/  ISETP.NE.AND P0, PT, R0, RZ, PT ;  /* 0x000000ff0000720c */ /* 0x000fc40003f05270 */
[----:B------:R-:W-:-:S04]  /*dc70*/  SHF.R.S32.HI R4, RZ, 0x7, R4 ;  /* 0x00000007ff047819 */ /* 0x000fc80000011404 */
[----:B------:R-:W-:-:S04]  /*dc80*/  VIMNMX R8, R3, R4, PT ;  /* 0x0000000403087248 */ /* 0x000fc80003fe0100 */
[----:B------:R-:W-:Y:S01]  /*dc90*/  ISETP.GE.AND P1, PT, R8, 0x1, PT ;  /* 0x000000010800780c */ /* 0x000fe20003f26270 */
[----:B------:R0:W-:Y:S02]  /*dca0*/  STL [R1+0x30], R8 ;  /* 0x0000300801007387 */ /* 0x0001e40000100800 */
[----:B------:R-:W1:Y:S02]  /*dcb0*/  @!P0 LDC R0, c[0x0][0x9f0] ;  /* 0x00027c00ff008b82 */ /* 0x000e640000000800 */
[----:B------:R0:W-:Y:S04]  /*dcc0*/  STL [R1+0x3c], R5 ;  /* 0x00003c0501007387 */ /* 0x0001e80000100800 */
[----:B------:R0:W-:Y:S04]  /*dcd0*/  STL [R1+0x58], R9 ;  /* 0x0000580901007387 */ /* 0x0001e80000100800 */
[----:B------:R-:W-:Y:S05]  /*dce0*/  @!P1 BRA `(.L_x_2358) ;  /* 0x0000000000709947 */ /* 0x000fea0003800000 */
[----:B-1----:R-:W-:-:S04]  /*dcf0*/  IABS R4, R0 ;  /* 0x0000000000047213 */ /* 0x002fc80000000000 */
[----:B------:R-:W1:Y:S08]  /*dd00*/  I2F.RP R2, R4 ;  /* 0x0000000400027306 */ /* 0x000e700000209400 */
[----:B-1----:R-:W1:Y:S02]  /*dd10*/  MUFU.RCP R2, R2 ;  /* 0x0000000200027308 */ /* 0x002e640000001000 */
[----:B-1----:R-:W-:-:S06]  /*dd20*/  VIADD R2, R2, 0xffffffe ;  /* 0x0ffffffe02027836 */ /* 0x002fcc0000000000 */
[----:B------:R-:W1:Y:S02]  /*dd30*/  F2I.FTZ.U32.TRUNC.NTZ R3, R2 ;  /* 0x0000000200037305 */ /* 0x000e64000021f000 */
[----:B-1----:R-:W-:-:S04]  /*dd40*/  IMAD.MOV R2, RZ, RZ, -R3 ;  /* 0x000000ffff027224 */ /* 0x002fc800078e0a03 */
[----:B0-----:R-:W-:Y:S02]  /*dd50*/  IMAD R5, R2, R4, RZ ;  /* 0x0000000402057224 */ /* 0x001fe400078e02ff */
[----:B------:R-:W-:-:S04]  /*dd60*/  IMAD.MOV.U32 R2, RZ, RZ, RZ ;  /* 0x000000ffff027224 */ /* 0x000fc800078e00ff */
[----:B---3--:R-:W-:Y:S01]  /*dd70*/  IMAD.HI.U32 R7, R3, R5, R2 ;  /* 0x0000000503077227 */ /* 0x008fe200078e0002 */
        /* <DEDUP_REMOVED lines=19> */
.L_x_2358:
[----:B------:R-:W-:Y:S05]  /*deb0*/  BSYNC B0 ;  /* 0x0000000000007941 */ /* 0x000fea0003800000 */
.L_x_2357:
[----:B-1----:R-:W-:Y:S01]  /*dec0*/  IMAD.MOV.U32 R0, RZ, RZ, R10 ;  /* 0x000000ffff007224 */ /* 0x002fe200078e000a */
[----:B------:R-:W-:Y:S03]  /*ded0*/  BSSY B7, `(.L_x_2359) ;  /* 0x00003cb000077945 */ /* 0x000fe60003800000 */
[----:B------:R-:W-:-:S05]  /*dee0*/  IMAD R2, R9, R0, RZ ;  /* 0x0000000009027224 */ /* 0x000fca00078e02ff */
[----:B------:R-:W-:Y:S01]  /*def0*/  VIADDMNMX R0, R2, R0, R8, PT ;  /* 0x0000000002007246 */ /* 0x000fe20003800108 */
[----:B------:R1:W-:Y:S03]  /*df00*/  STL [R1+0x24], R2 ;  /* 0x0000240201007387 */ /* 0x0003e60000100800 */
[----:B------:R-:W-:Y:S01]  /*df10*/  ISETP.GT.AND P0, PT, R0, R2, PT ;  /* 0x000000020000720c */ /* 0x000fe20003f04270 */
[----:B------:R1:W-:-:S12]  /*df20*/  STL [R1+0x34], R0 ;  /* 0x0000340001007387 */ /* 0x0003d80000100800 */
[----:B------:R-:W-:Y:S05]  /*df30*/  @P0 BRA `(.L_x_2360) ;  /* 0x0000000000480947 */ /* 0x000fea0003800000 */
[----:B-1----:R-:W1:Y:S02]  /*df40*/  S2R R0, SR_TID.X ;  /* 0x0000000000007919 */ /* 0x002e640000002100 */
[----:B-1----:R-:W-:-:S04]  /*df50*/  LOP3.LUT R0, R0, 0x7f, RZ, 0xc0, !PT ;  /* 0x0000007f00007812 */ /* 0x002fc800078ec0ff */
[----:B------:R-:W-:-:S13]  /*df60*/  ISETP.NE.AND P0, PT, R0, RZ, PT ;  /* 0x000000ff0000720c */ /* 0x000fda0003f05270 */
[----:B------:R-:W-:Y:S05]  /*df70*/  @P0 BRA `(.L_x_2361) ;  /* 0x0000003c00000947 */ /* 0x000fea0003800000 */
[----:B0-----:R-:W0:Y:S01]  /*df80*/  S2R R5, SR_LANEID ;  /* 0x0000000000057919 */ /* 0x001e220000000000 */
[----:B------:R-:W-:Y:S01]  /*df90*/  VOTEU.ANY UR4, UPT, PT ;  /* 0x0000000000047886 */ /* 0x000fe200038e0100 */
[----:B------:R-:W1:Y:S01]  /*dfa0*/  LDC.64 R2, c[0x0][0xc60] ;  /* 0x00031800ff027b82 */ /* 0x000e620000000a00 */
[----:B------:R-:W0:Y:S02]  /*dfb0*/  FLO.U32 R0, UR4 ;  /* 0x0000000400007d00 */ /* 0x000e2400080e0000 */
[----:B0-----:R-:W-:-:S06]  /*dfc0*/  ISETP.EQ.U32.AND P0, PT, R0, R5, PT ;  /* 0x000000050000720c */ /* 0x001fcc0003f02070 */
[----:B------:R-:W1:Y:S07]  /*dfd0*/  POPC R5, UR4 ;  /* 0x0000000400057d09 */ /* 0x000e6e0008000000 */
[----:B-1----:R-:W4:Y:S01]  /*dfe0*/  @P0 ATOMG.E.ADD.STRONG.GPU PT, R3, desc[UR50][R2.64], R5 ;  /* 0x00000005020309a8 */ /* 0x002f2200081ee1f2 */
[----:B------:R-:W0:Y:S02]  /*dff0*/  S2R R4, SR_LTMASK ;  /* 0x0000000000047919 */ /* 0x000e240000003900 */
[----:B0-----:R-:W-:-:S04]  /*e000*/  LOP3.LUT R4, R4, UR4, RZ, 0xc0, !PT ;  /* 0x0000000404047c12 */ /* 0x001fc8000f8ec0ff */
[----:B---3--:R-:W0:Y:S01]  /*e010*/  POPC R7, R4 ;  /* 0x0000000400077309 */ /* 0x008e220000000000 */
[----:B----4-:R-:W0:Y:S02]  /*e020*/  SHFL.IDX PT, R0, R3, R0, 0x1f ;  /* 0x00001f0003007589 */ /* 0x010e2400000e0000 */
[----:B0-----:R-:W-:-:S05]  /*e030*/  IADD3 R0, R0, UR37, R7 ;  /* 0x0000002500007c10 */ /* 0x001fca000fffe007 */
[----:B------:R4:W-:Y:S01]  /*e040*/  STL [R1], R0 ;  /* 0x0000000001007387 */ /* 0x0009e20000100800 */
[----:B------:R-:W-:Y:S05]  /*e050*/  BRA `(.L_x_2361) ;  /* 0x0000003800c87947 */ /* 0x000fea0003800000 */
.L_x_2360:
[----:B-1----:R-:W-:Y:S01]  /*e060*/  VIADD R0, R18, 0x18400 ;  /* 0x0001840012007836 */ /* 0x002fe20000000000 */
[----:B------:R-:W-:Y:S04]  /*e070*/  BSSY B6, `(.L_x_2362) ;  /* 0x0000013000067945 */ /* 0x000fe80003800000 */
[----:B------:R-:W-:-:S13]  /*e080*/  LOP3.LUT P0, RZ, R0, 0x3ff, RZ, 0xc0, !PT ;  /* 0x000003ff00ff7812 */ /* 0x000fda000780c0ff */
        /* <DEDUP_REMOVED lines=9> */
[----:B---3--:R-:W-:-:S02]  /*e120*/  IMAD.U32 R7, RZ, RZ, UR9 ;  /* 0x00000009ff077e24 */ /* 0x008fc4000f8e00ff */
[----:B--2---:R-:W-:Y:S02]  /*e130*/  IMAD.U32 R10, RZ, RZ, UR4 ;  /* 0x00000004ff0a7e24 */ /* 0x004fe4000f8e00ff */
[----:B------:R-:W-:Y:S02]  /*e140*/  IMAD.U32 R11, RZ, RZ, UR5 ;  /* 0x00000005ff0b7e24 */ /* 0x000fe4000f8e00ff */
[----:B------:R-:W-:Y:S02]  /*e150*/  IMAD.MOV.U32 R8, RZ, RZ, 0x70 ;  /* 0x00000070ff087424 */ /* 0x000fe400078e00ff */
[----:B------:R-:W-:Y:S02]  /*e160*/  IMAD.MOV.U32 R12, RZ, RZ, 0x1 ;  /* 0x00000001ff0c7424 */ /* 0x000fe400078e00ff */
[----:B------:R-:W-:-:S07]  /*e170*/  IMAD.MOV.U32 R13, RZ, RZ, RZ ;  /* 0x000000ffff0d7224 */ /* 0x000fce00078e00ff */
[----:B------:R-:W-:-:S07]  /*e180*/  LEPC R20, `(.L_x_2363) ;  /* 0x000000001014794e */ /* 0x000fce0000000000 */
[----:B-1----:R-:W-:Y:S05]  /*e190*/  CALL.ABS.NOINC R2 ;  /* 0x0000000002007343 */ /* 0x002fea0003c00000 */
.L_x_2363:
[----:B------:R-:W-:Y:S05]  /*e1a0*/  BSYNC B6 ;  /* 0x0000000000067941 */ /* 0x000fea0003800000 */
.L_x_2362:
        /* <DEDUP_REMOVED lines=9> */
[----:B------:R-:W-:Y:S02]  /*e240*/  IMAD.U32 R4, RZ, RZ, UR6 ;  /* 0x00000006ff047e24 */ /* 0x000fe4000f8e00ff */
[----:B0-----:R-:W-:Y:S02]  /*e250*/  IMAD.U32 R5, RZ, RZ, UR7 ;  /* 0x00000007ff057e24 */ /* 0x001fe4000f8e00ff */
[----:B------:R-:W-:Y:S02]  /*e260*/  IMAD.U32 R6, RZ, RZ, UR8 ;  /* 0x00000008ff067e24 */ /* 0x000fe4000f8e00ff */
[----:B---3--:R-:W-:-:S02]  /*e270*/  IMAD.U32 R7, RZ, RZ, UR9 ;  /* 0x00000009ff077e24 */ /* 0x008fc4000f8e00ff */
[----:B--2---:R-:W-:Y:S02]  /*e280*/  IMAD.U32 R10, RZ, RZ, UR4 ;  /* 0x00000004ff0a7e24 */ /* 0x004fe4000f8e00ff */
[----:B------:R-:W-:Y:S02]  /*e290*/  IMAD.U32 R11, RZ, RZ, UR5 ;  /* 0x00000005ff0b7e24 */ /* 0x000fe4000f8e00ff */
[----:B------:R-:W-:Y:S02]  /*e2a0*/  IMAD.MOV.U32 R8, RZ, RZ, 0x70 ;  /* 0x00000070ff087424 */ /* 0x000fe400078e00ff */
[----:B------:R-:W-:Y:S02]  /*e2b0*/  IMAD.MOV.U32 R12, RZ, RZ, 0x1 ;  /* 0x00000001ff0c7424 */ /* 0x000fe400078e00ff */
[----:B-1----:R-:W-:-:S07]  /*e2c0*/  IMAD.MOV.U32 R13, RZ, RZ, RZ ;  /* 0x000000ffff0d7224 */ /* 0x002fce00078e00ff */
[----:B------:R-:W-:-:S07]  /*e2d0*/  LEPC R20, `(.L_x_2366) ;  /* 0x000000001014794e */ /* 0x000fce0000000000 */
[----:B----4-:R-:W-:Y:S05]  /*e2e0*/  CALL.ABS.NOINC R2 ;  /* 0x0000000002007343 */ /* 0x010fea0003c00000 */
.L_x_2366:
        /* <DEDUP_REMOVED lines=16> */
.L_x_2365:
[----:B------:R-:W-:Y:S05]  /*e3f0*/  BSYNC B6 ;  /* 0x0000000000067941 */ /* 0x000fea0003800000 */
.L_x_2364:
[----:B------:R-:W4:Y:S01]  /*e400*/  LDL.LU R4, [R1+0x1c] ;  /* 0x00001c0001047983 */ /* 0x000f220000300800 */
[----:B------:R-:W-:-:S03]  /*e410*/  ULDC.64 UR4, c[0x0][0x9f8] ;  /* 0x00027e0000047ab9 */ /* 0x000fc60000000a00 */
[----:B---3--:R-:W3:Y:S01]  /*e420*/  LDL R7, [R1+0x10] ;  /* 0x0000100001077983 */ /* 0x008ee20000100800 */
[----:B------:R-:W-:-:S03]  /*e430*/  ISETP.NE.U32.AND P0, PT, RZ, UR4, PT ;  /* 0x00000004ff007c0c */ /* 0x000fc6000bf05070 */
[----:B------:R-:W5:Y:S01]  /*e440*/  LDL R0, [R1+0x34] ;  /* 0x0000340001007983 */ /* 0x000f620000100800 */
[----:B------:R-:W-:-:S13]  /*e450*/  ISETP.NE.AND.EX P0, PT, RZ, UR5, PT, P0 ;  /* 0x00000005ff007c0c */ /* 0x000fda000bf05300 */
[----:B------:R-:W-:-:S04]  /*e460*/  @P0 IADD3 R2, P1, R17, UR4, RZ ;  /* 0x0000000411020c10 */ /* 0x000fc8000ff3e0ff */
[----:B----4-:R-:W-:Y:S01]  /*e470*/  @P0 IADD3.X R3, R4, UR5, RZ, P1, !PT ;  /* 0x0000000504030c10 */ /* 0x010fe20008ffe4ff */
[----:B------:R-:W-:-:S04]  /*e480*/  ULDC.64 UR4, c[0x0][0xa08] ;  /* 0x0002820000047ab9 */ /* 0x000fc80000000a00 */
[----:B---3--:R1:W0:Y:S02]  /*e490*/  @P0 LDG.E R7, desc[UR50][R2.64] ;  /* 0x0000003202070981 */ /* 0x008224000c1e1900 */
[----:B-1----:R-:W1:Y:S01]  /*e4a0*/  LDC.64 R2, c[0x0][0x418] ;  /* 0x00010600ff027b82 */ /* 0x002e620000000a00 */
[----:B-----5:R-:W-:Y:S01]  /*e4b0*/  VIADD R0, R0, 0xffffffff ;  /* 0xffffffff00007836 */ /* 0x020fe20000000000 */
[----:B0-----:R-:W-:Y:S01]  /*e4c0*/  SHF.R.S32.HI R8, RZ, 0x1f, R7 ;  /* 0x0000001fff087819 */ /* 0x001fe20000011407 */
[----:B------:R0:W-:Y:S04]  /*e4d0*/  @P0 STL [R1+0x10], R7 ;  /* 0x0000100701000387 */ /* 0x0001e80000100800 */
[----:B------:R0:W-:Y:S01]  /*e4e0*/  STL [R1+0x1c], R8 ;  /* 0x00001c0801007387 */ /* 0x0001e20000100800 */
[----:B-1----:R-:W-:Y:S01]  /*e4f0*/  LOP3.LUT P0, RZ, R2, UR4, RZ, 0xfc, !PT ;  /* 0x0000000402ff7c12 */ /* 0x002fe2000f80fcff */
[----:B------:R-:W-:-:S03]  /*e500*/  UMOV UR4, 0xffffffff ;  /* 0xffffffff00047882 */ /* 0x000fc60000000000 */
[----:B------:R-:W-:-:S04]  /*e510*/  LOP3.LUT P0, RZ, R3, UR5, RZ, 0xfc, P0 ;  /* 0x0000000503ff7c12 */ /* 0x000fc8000800fcff */
[----:B------:R-:W-:Y:S01]  /*e520*/  SEL R17, R7, RZ, !P0 ;  /* 0x000000ff07117207 */ /* 0x000fe20004000000 */
[----:B0-----:R-:W-:Y:S08]  /*e530*/  BRA.DIV UR4, `(.L_x_2367) ;  /* 0x0000004e049c7947 */ /* 0x001ff0000b800000 */
[----:B------:R-:W0:Y:S02]  /*e540*/  S2R R4, SR_TID.X ;  /* 0x0000000000047919 */ /* 0x000e240000002100 */
[----:B0-----:R-:W-:-:S04]  /*e550*/  SHF.R.U32.HI R4, RZ, 0x5, R4 ;  /* 0x00000005ff047819 */ /* 0x001fc80000011604 */
[----:B------:R-:W-:-:S05]  /*e560*/  LOP3.LUT R4, R4, 0x3, RZ, 0xc0, !PT ;  /* 0x0000000304047812 */ /* 0x000fca00078ec0ff */
[----:B------:R0:W1:Y:S02]  /*e570*/  SHFL.IDX PT, R14, R4, RZ, 0x1f ;  /* 0x00001fff040e7589 */ /* 0x00006400000e0000 */
.L_x_2470:
[----:B------:R-:W-:Y:S01]  /*e580*/  PLOP3.LUT P1, PT, PT, PT, PT, 0x8, 0x0 ;  /* 0x000000000000781c */ /* 0x000fe20003f2e170 */
[----:B------:R3:W-:Y:S01]  /*e590*/  STL [R1+0x8], R0 ;  /* 0x0000080001007387 */ /* 0x0007e20000100800 */
[----:B-1----:R-:W-:Y:S02]  /*e5a0*/  ISETP.NE.AND P0, PT, R14, RZ, PT ;  /* 0x000000ff0e00720c */ /* 0x002fe40003f05270 */
[----:B0-----:R-:W-:-:S05]  /*e5b0*/  P2R R4, PR, RZ, 0x2 ;  /* 0x00000002ff047803 */ /* 0x001fca0000000000 */
[----:B------:R3:W-:Y:S06]  /*e5c0*/  STL [R1+0x20], R4 ;  /* 0x0000200401007387 */ /* 0x0007ec0000100800 */
[----:B------:R-:W-:Y:S05]  /*e5d0*/  @P0 BRA `(.L_x_2368) ;  /* 0x0000000400180947 */ /* 0x000fea0003800000 */
[----:B------:R-:W-:-:S03]  /*e5e0*/  UMOV UR4, 0xffffffff ;  /* 0xffffffff00047882 */ /* 0x000fc60000000000 */
[----:B------:R-:W-:Y:S05]  /*e5f0*/  BRA.DIV UR4, `(.L_x_2369) ;  /* 0x0000004e04a07947 */ /* 0x000fea000b800000 */
[----:B------:R-:W-:-:S13]  /*e600*/  ELECT P6, URZ, PT ;  /* 0x00000000003f782f */ /* 0x000fda00038c0000 */
.L_x_2473:
[----:B------:R-:W-:Y:S05]  /*e610*/  @!P6 BRA `(.L_x_2368) ;  /* 0x000000040008e947 */ /* 0x000fea0003800000 */
[----:B------:R-:W-:-:S04]  /*e620*/  ISETP.NE.U32.AND P0, PT, R2, RZ, PT ;  /* 0x000000ff0200720c */ /* 0x000fc80003f05070 */
[----:B------:R-:W-:-:S13]  /*e630*/  ISETP.NE.AND.EX P0, PT, R3, RZ, PT, P0 ;  /* 0x000000ff0300720c */ /* 0x000fda0003f05300 */
[----:B------:R-:W-:Y:S05]  /*e640*/  @!P0 BRA `(.L_x_2370) ;  /* 0x0000000000508947 */ /* 0x000fea0003800000 */
[----:B------:R-:W0:Y:S01]  /*e650*/  LDC R6, c[0x0][0x43c] ;  /* 0x00010f00ff067b82 */ /* 0x000e220000000800 */
[----:B------:R-:W-:Y:S01]  /*e660*/  IMAD.MOV.U32 R9, RZ, RZ, R0 ;  /* 0x000000ffff097224 */ /* 0x000fe200078e0000 */
[----:B------:R-:W-:-:S03]  /*e670*/  ULDC.64 UR4, c[0x0][0x428] ;  /* 0x00010a0000047ab9 */ /* 0x000fc60000000a00 */
[----:B---3--:R-:W-:Y:S01]  /*e680*/  IMAD.MOV.U32 R0, RZ, RZ, R9 ;  /* 0x000000ffff007224 */ /* 0x008fe200078e0009 */
[----:B0-----:R-:W-:-:S13]  /*e690*/  ISETP.NE.AND P0, PT, R6, 0x1, PT ;  /* 0x000000010600780c */ /* 0x001fda0003f05270 */
[----:B------:R-:W0:Y:S02]  /*e6a0*/  @P0 LDC.64 R4, c[0x0][0x440] ;  /* 0x00011000ff040b82 */ /* 0x000e240000000a00 */
[----:B0-----:R-:W-:-:S05]  /*e6b0*/  @P0 IMAD.HI.U32 R4, R9, R4, RZ ;  /* 0x0000000409040227 */ /* 0x001fca00078e00ff */
        /* <DEDUP_REMOVED lines=13> */
.L_x_2370:
[----:B0-----:R-:W4:Y:S01]  /*e790*/  LDL R2, [R1+0x14] ;  /* 0x0000140001027983 */ /* 0x001f220000100800 */
[----:B---3--:R-:W-:Y:S01]  /*e7a0*/  IMAD R0, R19, 0x8, R18 ;  /* 0x0000000813007824 */ /* 0x008fe200078e0212 */
[----:B----4-:R-:W-:-:S04]  /*e7b0*/  SHF.L.U32 R2, R2, 0x1f, RZ ;  /* 0x0000001f02027819 */ /* 0x010fc800000006ff */
[----:B------:R-:W0:Y:S02]  /*e7c0*/  SYNCS.PHASECHK.TRANS64.TRYWAIT P0, [R0+URZ+0x28840], R2 ;  /* 0x02884002000075a7 */ /* 0x000e24000800017f */
[----:B0-----:R-:W-:Y:S05]  /*e7d0*/  @!P0 BRA `(.L_x_2371) ;  /* 0x0000004c00488947 */ /* 0x001fea0003800000 */
.L_x_2474:
[----:B------:R-:W1:Y:S02]  /*e7e0*/  S2R R3, SR_TID.X ;  /* 0x0000000000037919 */ /* 0x000e640000002100 */
[----:B-1----:R-:W-:-:S04]  /*e7f0*/  LOP3.LUT R3, R3, 0x7f, RZ, 0xc0, !PT ;  /* 0x0000007f03037812 */ /* 0x002fc800078ec0ff */
[----:B------:R-:W-:-:S13]  /*e800*/  ISETP.NE.AND P0, PT, R3, RZ, PT ;  /* 0x000000ff0300720c */ /* 0x000fda0003f05270 */
[----:B------:R-:W-:Y:S05]  /*e810*/  @P0 BRA `(.L_x_2372) ;  /* 0x00000000001c0947 */ /* 0x000fea0003800000 */
[----:B------:R-:W1:Y:S01]  /*e820*/  S2R R3, SR_TID.X ;  /* 0x0000000000037919 */ /* 0x000e620000002100 */
[----:B0-----:R-:W-:-:S04]  /*e830*/  IMAD.MOV.U32 R2, RZ, RZ, 0x8000 ;  /* 0x00008000ff027424 */ /* 0x001fc800078e00ff */
[----:B------:R3:W-:Y:S01]  /*e840*/  SYNCS.ARRIVE.TRANS64 RZ, [R0+URZ+0x28830], R2 ;  /* 0x0288300200ff79a7 */ /* 0x0007e2000800003f */
[----:B-1----:R-:W-:-:S04]  /*e850*/  LOP3.LUT R3, R3, 0x1f, RZ, 0xc0, !PT ;  /* 0x0000001f03037812 */ /* 0x002fc800078ec0ff */
[----:B------:R-:W-:-:S13]  /*e860*/  ISETP.NE.AND P0, PT, R3, RZ, PT ;  /* 0x000000ff0300720c */ /* 0x000fda0003f05270 */
[----:B---3--:R-:W-:Y:S05]  /*e870*/  @!P0 BRA `(.L_x_2372) ;  /* 0x0000000000048947 */ /* 0x008fea0003800000 */
[----:B------:R-:W-:Y:S01]  /*e880*/  BPT.TRAP 0x1 ;  /* 0x000000040000795c */ /* 0x000fe20000300000 */
.L_x_2372:
[----:B------:R-:W3:Y:S04]  /*e890*/  LDL R3, [R1+0x8] ;  /* 0x0000080001037983 */ /* 0x000ee80000100800 */
[----:B0-----:R-:W4:Y:S01]  /*e8a0*/  LDL R2, [R1+0x18] ;  /* 0x0000180001027983 */ /* 0x001f220000100800 */
[----:B------:R-:W-:Y:S01]  /*e8b0*/  R2UR UR9, R0 ;  /* 0x00000000000972ca */ /* 0x000fe200000e0000 */
[----:B------:R-:W-:Y:S01]  /*e8c0*/  IMAD R0, R19, 0x8000, R18 ;  /* 0x0000800013007824 */ /* 0x000fe200078e0212 */
[----:B------:R-:W-:Y:S01]  /*e8d0*/  UIADD3 UR4, UP0, UR38, 0x370, URZ ;  /* 0x0000037026047890 */ /* 0x000fe2000ff1e03f */
[----:B------:R-:W-:Y:S01]  /*e8e0*/  R2UR UR12, R16 ;  /* 0x00000000100c72ca */ /* 0x000fe200000e0000 */
[----:B------:R-:W-:Y:S01]  /*e8f0*/  UMOV UR10, URZ ;  /* 0x0000003f000a7c82 */ /* 0x000fe20008000000 */
[----:B-----5:R-:W-:Y:S01]  /*e900*/  R2UR UR13, R17 ;  /* 0x00000000110d72ca */ /* 0x020fe200000e0000 */
[----:B------:R-:W-:Y:S01]  /*e910*/  UMOV UR7, 0x14f00000 ;  /* 0x14f0000000077882 */ /* 0x000fe20000000000 */
[----:B------:R-:W-:Y:S01]  /*e920*/  R2UR UR6, R0 ;  /* 0x00000000000672ca */ /* 0x000fe200000e0000 */
[----:B------:R-:W-:Y:S01]  /*e930*/  UMOV UR15, 0x40 ;  /* 0x00000040000f7882 */ /* 0x000fe20000000000 */
[----:B------:R-:W-:-:S04]  /*e940*/  PLOP3.LUT P0, PT, PT, PT, PT, 0x80, 0x0 ;  /* 0x000000000000781c */ /* 0x000fc80003f0f070 */
[----:B------:R-:W-:Y:S01]  /*e950*/  UIADD3 UR9, UR9, 0x28830, URZ ;  /* 0x0002883009097890 */ /* 0x000fe2000fffe03f */
[----:B------:R-:W-:-:S05]  /*e960*/  P2R R0, PR, RZ, 0x1 ;  /* 0x00000001ff007803 */ /* 0x000fca0000000000 */
[----:B------:R0:W-:Y:S01]  /*e970*/  STL [R1+0x20], R0 ;  /* 0x0000200001007387 */ /* 0x0001e20000100800 */
[----:B------:R-:W-:Y:S02]  /*e980*/  UIADD3 UR8, UR6, 0x18400, URZ ;  /* 0x0001840006087890 */ /* 0x000fe4000fffe03f */
[----:B------:R-:W-:-:S03]  /*e990*/  UIADD3 UR14, UR6, 0x1c400, URZ ;  /* 0x0001c400060e7890 */ /* 0x000fc6000fffe03f */
[----:B------:R-:W-:Y:S01]  /*e9a0*/  UMOV UR6, 0x0 ;  /* 0x0000000000067882 */ /* 0x000fe20000000000 */
[----:B---3--:R-:W-:Y:S02]  /*e9b0*/  R2UR UR11, R3 ;  /* 0x00000000030b72ca */ /* 0x008fe400000e0000 */
[----:B----4-:R-:W-:-:S13]  /*e9c0*/  R2UR UR5, R2 ;  /* 0x00000000020572ca */ /* 0x010fda00000e0000 */
[----:B------:R-:W-:Y:S02]  /*e9d0*/  ULEA UR11, UR11, UR5, 0x7 ;  /* 0x000000050b0b7291 */ /* 0x000fe4000f8e383f */
[----:B------:R-:W-:-:S09]  /*e9e0*/  UIADD3.X UR5, URZ, UR39, URZ, UP0, !UPT ;  /* 0x000000273f057290 */ /* 0x000fd200087fe43f */
[----:B------:R1:W-:Y:S02]  /*e9f0*/  UTMALDG.4D [UR8], [UR4], desc[UR6] ;  /* 0x00000608040075b4 */ /* 0x0003e40008019000 */
[----:B-1----:R-:W-:Y:S01]  /*ea00*/  UMOV UR8, UR14 ;  /* 0x0000000e00087c82 */ /* 0x002fe20008000000 */
[----:B------:R-:W-:Y:S02]  /*ea10*/  UMOV UR10, UR15 ;  /* 0x0000000f000a7c82 */ /* 0x000fe40008000000 */
[----:B------:R0:W-:Y:S02]  /*ea20*/  UTMALDG.4D [UR8], [UR4], desc[UR6] ;  /* 0x00000608040075b4 */ /* 0x0001e40008019000 */
[----:B0-----:R-:W-:Y:S01]  /*ea30*/  NOP ;  /* 0x0000000000007918 */ /* 0x001fe20000000000 */
.L_x_2368:
[----:B------:R-:W4:Y:S04]  /*ea40*/  LDL.LU R3, [R1+0x38] ;  /* 0x0000380001037983 */ /* 0x000f280000300800 */
[----:B------:R-:W5:Y:S04]  /*ea50*/  LDL.LU R5, [R1+0x2c] ;  /* 0x00002c0001057983 */ /* 0x000f680000300800 */
        /* <DEDUP_REMOVED lines=10> */
[----:B----4-:R-:W-:Y:S02]  /*eb00*/  SHF.R.S32.HI R0, RZ, 0x1f, R3 ;  /* 0x0000001fff007819 */ /* 0x010fe40000011403 */
[----:B-----5:R-:W-:-:S03]  /*eb10*/  SEL R5, R5, RZ, !P0 ;  /* 0x000000ff05057207 */ /* 0x020fc60004000000 */
        /* <DEDUP_REMOVED lines=10> */
[----:B0-----:R-:W-:Y:S01]  /*ebc0*/  MOV R2, 0x0 ;  /* 0x0000000000027802 */ /* 0x001fe20000000f00 */
        /* <DEDUP_REMOVED lines=14> */
[----:B0-----:R-:W-:Y:S05]  /*ecb0*/  CALL.ABS.NOINC R2 ;  /* 0x0000000002007343 */ /* 0x001fea0003c00000 */
.L_x_2374:
[----:B------:R-:W-:Y:S05]  /*ecc0*/  BSYNC B6 ;  /* 0x0000000000067941 */ /* 0x000fea0003800000 */
.L_x_2373:
[----:B0-----:R-:W3:Y:S01]  /*ecd0*/  LDL.LU R0, [R1+0x44] ;  /* 0x0000440001007983 */ /* 0x001ee20000300800 */
[----:B------:R-:W-:Y:S01]  /*ece0*/  ULDC.64 UR4, c[0x0][0x2d8] ;  /* 0x0000b60000047ab9 */ /* 0x000fe20000000a00 */
[----:B------:R-:W0:Y:S01]  /*ecf0*/  LDC R7, c[0x0][0x448] ;  /* 0x00011200ff077b82 */ /* 0x000e220000000800 */
[----:B------:R-:W-:Y:S01]  /*ed00*/  ULDC.64 UR6, c[0x0][0x280] ;  /* 0x0000a00000067ab9 */ /* 0x000fe20000000a00 */
[----:B------:R-:W4:Y:S04]  /*ed10*/  LDL.LU R5, [R1+0x38] ;  /* 0x0000380001057983 */ /* 0x000f280000300800 */
[----:B------:R-:W4:Y:S04]  /*ed20*/  LDL.LU.64 R2, [R1+0x50] ;  /* 0x0000500001027983 */ /* 0x000f280000300a00 */
[----:B------:R-:W2:Y:S04]  /*ed30*/  LDL.LU R4, [R1+0x2c] ;  /* 0x00002c0001047983 */ /* 0x000ea80000300800 */
[----:B------:R-:W2:Y:S01]  /*ed40*/  LDL R8, [R1+0x4] ;  /* 0x0000040001087983 */ /* 0x000ea20000100800 */
[----:B------:R-:W1:Y:S01]  /*ed50*/  S2R R9, SR_TID.X ;  /* 0x0000000000097919 */ /* 0x000e620000002100 */
[----:B0-----:R-:W-:-:S13]  /*ed60*/  ISETP.NE.AND P0, PT, R7, 0x1, PT ;  /* 0x000000010700780c */ /* 0x001fda0003f05270 */
[----:B------:R-:W0:Y:S01]  /*ed70*/  @P0 LDC R6, c[0x0][0x450] ;  /* 0x00011400ff060b82 */ /* 0x000e220000000800 */
[----:B-1----:R-:W-:-:S05]  /*ed80*/  IMAD.SHL.U32 R9, R9, 0x8, RZ ;  /* 0x0000000809097824 */ /* 0x002fca00078e00ff */
[----:B------:R-:W-:-:S04]  /*ed90*/  LOP3.LUT R9, R9, 0x38, RZ, 0xc0, !PT ;  /* 0x0000003809097812 */ /* 0x000fc800078ec0ff */
[----:B------:R-:W-:Y:S01]  /*eda0*/  LOP3.LUT R9, R9, 0x40, RZ, 0xfc, !PT ;  /* 0x0000004009097812 */ /* 0x000fe200078efcff */
[----:B----4-:R-:W-:Y:S02]  /*edb0*/  IMAD.MOV.U32 R3, RZ, RZ, R5 ;  /* 0x000000ffff037224 */ /* 0x010fe400078e0005 */
[----:B------:R-:W1:Y:S01]  /*edc0*/  S2R R5, SR_TID.X ;  /* 0x0000000000057919 */ /* 0x000e620000002100 */
[----:B------:R-:W-:-:S04]  /*edd0*/  IMAD.WIDE.U32 R2, R16, UR4, R2 ;  /* 0x0000000410027c25 */ /* 0x000fc8000f8e0002 */
[----:B------:R-:W-:Y:S01]  /*ede0*/  IMAD R3, R16, UR5, R3 ;  /* 0x0000000510037c24 */ /* 0x000fe2000f8e0203 */
[----:B------:R-:W-:Y:S02]  /*edf0*/  ULDC.64 UR4, c[0x0][0x2e0] ;  /* 0x0000b80000047ab9 */ /* 0x000fe40000000a00 */
[----:B---3--:R-:W-:Y:S02]  /*ee00*/  IMAD R0, R0, UR4, RZ ;  /* 0x0000000400007c24 */ /* 0x008fe4000f8e02ff */
[----:B--2---:R-:W-:-:S04]  /*ee10*/  IMAD.WIDE.U32 R2, R4, UR4, R2 ;  /* 0x0000000404027c25 */ /* 0x004fc8000f8e0002 */
[----:B------:R-:W-:Y:S01]  /*ee20*/  IMAD R0, R4, UR5, R0 ;  /* 0x0000000504007c24 */ /* 0x000fe2000f8e0200 */
[----:B------:R-:W-:Y:S01]  /*ee30*/  ULDC.64 UR4, c[0x0][0x2d0] ;  /* 0x0000b40000047ab9 */ /* 0x000fe20000000a00 */
[----:B------:R-:W2:Y:S02]  /*ee40*/  S2R R4, SR_TID.X ;  /* 0x0000000000047919 */ /* 0x000ea40000002100 */
[----:B------:R-:W-:Y:S01]  /*ee50*/  IMAD.IADD R3, R3, 0x1, R0 ;  /* 0x0000000103037824 */ /* 0x000fe200078e0200 */
[----:B-1----:R-:W-:-:S04]  /*ee60*/  LOP3.LUT R5, R5, 0x7f, RZ, 0xc0, !PT ;  /* 0x0000007f05057812 */ /* 0x002fc800078ec0ff */
[----:B------:R-:W-:Y:S01]  /*ee70*/  SHF.R.U32.HI R5, RZ, 0x3, R5 ;  /* 0x00000003ff057819 */ /* 0x000fe20000011605 */
[----:B--2---:R-:W-:-:S05]  /*ee80*/  IMAD.SHL.U32 R4, R4, 0x10, RZ ;  /* 0x0000001004047824 */ /* 0x004fca00078e00ff */
[----:B------:R-:W-:Y:S02]  /*ee90*/  LOP3.LUT R4, R5, 0x70, R4, 0xf8, !PT ;  /* 0x0000007005047812 */ /* 0x000fe400078ef804 */
[----:B------:R-:W1:Y:S03]  /*eea0*/  @P0 LDC R5, c[0x0][0x44c] ;  /* 0x00011300ff050b82 */ /* 0x000e660000000800 */
[----:B------:R-:W-:-:S04]  /*eeb0*/  IMAD R4, R8, 0x80, R4 ;  /* 0x0000008008047824 */ /* 0x000fc800078e0204 */
[----:B------:R-:W-:Y:S02]  /*eec0*/  IMAD.MOV.U32 R0, RZ, RZ, R4 ;  /* 0x000000ffff007224 */ /* 0x000fe400078e0004 */
[----:B-1----:R-:W-:-:S05]  /*eed0*/  @P0 IMAD.HI.U32 R5, R4, R5, RZ ;  /* 0x0000000504050227 */ /* 0x002fca00078e00ff */
[----:B0-----:R-:W-:-:S05]  /*eee0*/  @P0 SHF.R.U32.HI R0, RZ, R6, R5 ;  /* 0x00000006ff000219 */ /* 0x001fca0000011605 */
[----:B------:R-:W-:Y:S02]  /*eef0*/  IMAD.MOV R5, RZ, RZ, -R0 ;  /* 0x000000ffff057224 */ /* 0x000fe400078e0a00 */
[----:B------:R-:W-:-:S04]  /*ef00*/  IMAD.WIDE.U32 R2, R0, UR4, R2 ;  /* 0x0000000400027c25 */ /* 0x000fc8000f8e0002 */
[----:B------:R-:W-:Y:S01]  /*ef10*/  IMAD R4, R7, R5, R4 ;  /* 0x0000000507047224 */ /* 0x000fe200078e0204 */
[----:B------:R-:W-:-:S05]  /*ef20*/  SHF.R.S32.HI R5, RZ, 0x1f, R0 ;  /* 0x0000001fff057819 */ /* 0x000fca0000011400 */
[----:B------:R-:W-:-:S04]  /*ef30*/  IMAD R5, R5, UR4, RZ ;  /* 0x0000000405057c24 */ /* 0x000fc8000f8e02ff */
[----:B------:R-:W-:Y:S01]  /*ef40*/  IMAD R0, R0, UR5, R5 ;  /* 0x0000000500007c24 */ /* 0x000fe2000f8e0205 */
[----:B------:R-:W-:Y:S01]  /*ef50*/  ULDC.64 UR4, c[0x0][0x2c8] ;  /* 0x0000b20000047ab9 */ /* 0x000fe20000000a00 */
[----:B------:R-:W0:Y:S02]  /*ef60*/  S2R R5, SR_TID.X ;  /* 0x0000000000057919 */ /* 0x000e240000002100 */
[----:B------:R-:W-:Y:S01]  /*ef70*/  IMAD.IADD R3, R3, 0x1, R0 ;  /* 0x0000000103037824 */ /* 0x000fe200078e0200 */
        /* <DEDUP_REMOVED lines=8> */
[----:B------:R-:W-:Y:S02]  /*f000*/  IMAD.IADD R0, R3, 0x1, R0 ;  /* 0x0000000103007824 */ /* 0x000fe400078e0200 */
[----:B0-----:R-:W-:-:S05]  /*f010*/  IMAD.SHL.U32 R10, R5, 0x8, RZ ;  /* 0x00000008050a7824 */ /* 0x001fca00078e00ff */
[----:B------:R-:W-:-:S04]  /*f020*/  LOP3.LUT R10, R10, 0x38, RZ, 0xc0, !PT ;  /* 0x000000380a0a7812 */ /* 0x000fc800078ec0ff */
[----:B------:R-:W-:Y:S01]  /*f030*/  ISETP.GE.AND P0, PT, R10, UR4, PT ;  /* 0x000000040a007c0c */ /* 0x000fe2000bf06270 */
[----:B------:R-:W-:Y:S01]  /*f040*/  UMOV UR4, 0xffffffff ;  /* 0xffffffff00047882 */ /* 0x000fe20000000000 */
[----:B------:R-:W-:Y:S02]  /*f050*/  LEA.HI.X R3, R2, UR7, R0, 0x1, P2 ;  /* 0x0000000702037c11 */ /* 0x000fe400090f0c00 */
[----:B-1----:R-:W-:Y:S09]  /*f060*/  BRA.DIV UR4, `(.L_x_2375) ;  /* 0x0000004604387947 */ /* 0x002ff2000b800000 */
[----:B------:R-:W0:Y:S01]  /*f070*/  S2R R6, SR_TID.X ;  /* 0x0000000000067919 */ /* 0x000e220000002100 */
[----:B------:R-:W2:Y:S01]  /*f080*/  LDL.LU R8, [R1+0x4] ;  /* 0x0000040001087983 */ /* 0x000ea20000300800 */
[----:B0-----:R-:W-:-:S04]  /*f090*/  LOP3.LUT R6, R6, 0x7f, RZ, 0xc0, !PT ;  /* 0x0000007f06067812 */ /* 0x001fc800078ec0ff */
[----:B------:R-:W-:Y:S02]  /*f0a0*/  SHF.R.U32.HI R11, RZ, 0x3, R6 ;  /* 0x00000003ff0b7819 */ /* 0x000fe40000011606 */
[----:B------:R-:W3:Y:S03]  /*f0b0*/  LDL.LU R6, [R1+0x40] ;  /* 0x0000400001067983 */ /* 0x000ee60000300800 */
[----:B--2---:R-:W-:-:S04]  /*f0c0*/  IMAD R2, R8, 0x80, R11 ;  /* 0x0000008008027824 */ /* 0x004fc800078e020b */
        /* <DEDUP_REMOVED lines=74> */
.L_x_2491:
        /* <DEDUP_REMOVED lines=11> */
.L_x_2377:
[----:B------:R-:W-:Y:S05]  /*f620*/  BSYNC B0 ;  /* 0x0000000000007941 */ /* 0x000fea0003800000 */
.L_x_2376:
[----:B------:R-:W-:Y:S01]  /*f630*/  NOP ;  /* 0x0000000000007918 */ /* 0x000fe20000000000 */
[----:B------:R-:W-:Y:S01]  /*f640*/  PLOP3.LUT P0, PT, PT, PT, PT, 0x80, 0x0 ;  /* 0x000000000000781c */ /* 0x000fe20003f0f070 */
[----:B0-----:R-:W-:-:S12]  /*f650*/  VIADD R6, R18, 0x28800 ;  /* 0x0002880012067836 */ /* 0x001fd80000000000 */
.L_x_2378:
        /* <DEDUP_REMOVED lines=18> */
.L_x_2492:
[----:B------:R-:W-:Y:S05]  /*f780*/  BSYNC B0 ;  /* 0x0000000000007941 */ /* 0x000fea0003800000 */
.L_x_2379:
        /* <DEDUP_REMOVED lines=27> */
[----:B--2---:R-:W-:Y:S02]  /*f940*/  ISETP.NE.AND P1, PT, R4, RZ, PT ;  /* 0x000000ff0400720c */ /* 0x004fe40003f25270 */
        /* <DEDUP_REMOVED lines=26> */
.L_x_2387:
[----:B------:R-:W-:Y:S01]  /*faf0*/  IMAD R3, R8, 0x8, R18 ;  /* 0x0000000808037824 */ /* 0x000fe200078e0212 */
[----:B------:R-:W-:Y:S01]  /*fb00*/  SHF.L.U32 R2, R11, 0x1f, RZ ;  /* 0x0000001f0b027819 */ /* 0x000fe200000006ff */
[----:B------:R-:W-:Y:S03]  /*fb10*/  BSSY B3, `(.L_x_2388) ;  /* 0x0000003000037945 */ /* 0x000fe60003800000 */
[----:B------:R-:W1:Y:S02]  /*fb20*/  SYNCS.PHASECHK.TRANS64.TRYWAIT P0, [R3+URZ+0x28840], R2 ;  /* 0x02884002030075a7 */ /* 0x000e64000800017f */
[----:B-1----:R-:W-:Y:S05]  /*fb30*/  @!P0 BRA `(.L_x_2389) ;  /* 0x0000004400508947 */ /* 0x002fea0003800000 */
.L_x_2493:
[----:B------:R-:W-:Y:S05]  /*fb40*/  BSYNC B3 ;  /* 0x0000000000037941 */ /* 0x000fea0003800000 */
.L_x_2388:
        /* <DEDUP_REMOVED lines=12> */
.L_x_2391:
[----:B------:R-:W-:Y:S05]  /*fc10*/  BSYNC B3 ;  /* 0x0000000000037941 */ /* 0x000fea0003800000 */
.L_x_2390:
        /* <DEDUP_REMOVED lines=12> */
.L_x_2392:
        /* <DEDUP_REMOVED lines=16> */
.L_x_2393:
        /* <DEDUP_REMOVED lines=16> */
.L_x_2494:
[----:B------:R-:W-:Y:S05]  /*fee0*/  BSYNC B3 ;  /* 0x0000000000037941 */ /* 0x000fea0003800000 */
.L_x_2394:
        /* <DEDUP_REMOVED lines=12> */
.L_x_2397:
[----:B------:R-:W-:Y:S05]  /*ffb0*/  BSYNC B3 ;  /* 0x0000000000037941 */ /* 0x000fea0003800000 */
.L_x_2396:
        /* <DEDUP_REMOVED lines=13> */
.L_x_2398:
        /* <DEDUP_REMOVED lines=15> */
.L_x_2399:
        /* <DEDUP_REMOVED lines=12> */
.L_x_2386:
[----:B------:R-:W-:Y:S05]  /*10240*/  BSYNC B1 ;  /* 0x0000000000017941 */ /* 0x000fea0003800000 */
.L_x_2385:
[----:B0-----:R-:W2:Y:S01]  /*10250*/  LDL.LU R0, [R1+0x34] ;  /* 0x0000340001007983 */ /* 0x001ea20000300800 */
[----:B------:R-:W-:-:S03]  /*10260*/  IMAD.MOV.U32 R19, RZ, RZ, R8 ;  /* 0x000000ffff137224 */ /* 0x000fc600078e0008 */
[----:B------:R0:W-:Y:S02]  /*10270*/  STL [R1+0x14], R11 ;  /* 0x0000140b01007387 */ /* 0x0001e40000100800 */
[----:B0-2---:R-:W-:-:S07]  /*10280*/  VIADD R0, R0, 0xfffffffd ;  /* 0xfffffffd00007836 */ /* 0x005fce0000000000 */
.L_x_2384:
[----:B------:R-:W-:Y:S05]  /*10290*/  BSYNC B2 ;  /* 0x0000000000027941 */ /* 0x000fea0003800000 */
.L_x_2383:
[----:B------:R-:W-:Y:S01]  /*102a0*/  VIADD R10, R10, 0xfffffffe ;  /* 0xfffffffe0a0a7836 */ /* 0x000fe20000000000 */
[----:B------:R-:W-:-:S04]  /*102b0*/  LOP3.LUT R7, RZ, R7, RZ, 0x33, !PT ;  /* 0x00000007ff077212 */ /* 0x000fc800078e33ff */
[----:B------:R-:W-:-:S13]  /*102c0*/  ISETP.NE.AND P0, PT, R10, R7, PT ;  /* 0x000000070a00720c */ /* 0x000fda0003f05270 */
[----:B------:R-:W-:Y:S05]  /*102d0*/  @!P0 BRA `(.L_x_2382) ;  /* 0x0000001000cc8947 */ /* 0x000fea0003800000 */
[----:B------:R-:W-:-:S07]  /*102e0*/  IMAD.MOV.U32 R9, RZ, RZ, R17 ;  /* 0x000000ffff097224 */ /* 0x000fce00078e0011 */
.L_x_2430:
        /* <DEDUP_REMOVED lines=8> */
[----:B--2---:R-:W-:Y:S02]  /*10370*/  ISETP.NE.AND P1, PT, R3, RZ, PT ;  /* 0x000000ff0300720c */ /* 0x004fe40003f25270 */
        /* <DEDUP_REMOVED lines=26> */
.L_x_2402:
[----:B------:R-:W-:Y:S01]  /*10520*/  IMAD R3, R4, 0x8, R18 ;  /* 0x0000000804037824 */ /* 0x000fe200078e0212 */
[----:B------:R-:W-:Y:S01]  /*10530*/  SHF.L.U32 R2, R5, 0x1f, RZ ;  /* 0x0000001f05027819 */ /* 0x000fe200000006ff */
[----:B------:R-:W-:Y:S03]  /*10540*/  BSSY B2, `(.L_x_2403) ;  /* 0x0000003000027945 */ /* 0x000fe60003800000 */
[----:B------:R-:W1:Y:S02]  /*10550*/  SYNCS.PHASECHK.TRANS64.TRYWAIT P0, [R3+URZ+0x28840], R2 ;  /* 0x02884002030075a7 */ /* 0x000e64000800017f */
[----:B-1----:R-:W-:Y:S05]  /*10560*/  @!P0 BRA `(.L_x_2404) ;  /* 0x0000003800ec8947 */ /* 0x002fea0003800000 */
.L_x_2495:
[----:B------:R-:W-:Y:S05]  /*10570*/  BSYNC B2 ;  /* 0x0000000000027941 */ /* 0x000fea0003800000 */
.L_x_2403:
        /* <DEDUP_REMOVED lines=12> */
.L_x_2406:
[----:B------:R-:W-:Y:S05]  /*10640*/  BSYNC B2 ;  /* 0x0000000000027941 */ /* 0x000fea0003800000 */
.L_x_2405:
        /* <DEDUP_REMOVED lines=12> */
.L_x_2407:
        /* <DEDUP_REMOVED lines=16> */
.L_x_2408:
        /* <DEDUP_REMOVED lines=16> */
.L_x_2496:
[----:B------:R-:W-:Y:S05]  /*10910*/  BSYNC B2 ;  /* 0x0000000000027941 */ /* 0x000fea0003800000 */
.L_x_2409:
        /* <DEDUP_REMOVED lines=11> */
.L_x_2412:
[----:B------:R-:W-:Y:S05]  /*109d0*/  BSYNC B2 ;  /* 0x0000000000027941 */ /* 0x000fea0003800000 */
.L_x_2411:
        /* <DEDUP_REMOVED lines=12> */
.L_x_2413:
        /* <DEDUP_REMOVED lines=15> */
.L_x_2414:
        /* <DEDUP_REMOVED lines=12> */
.L_x_2401:
[----:B------:R-:W-:Y:S05]  /*10c50*/  BSYNC B1 ;  /* 0x0000000000017941 */ /* 0x000fea0003800000 */
.L_x_2400:
[----:B------:R-:W2:Y:S01]  /*10c60*/  LDL R2, [R1+0x20] ;  /* 0x0000200001027983 */ /* 0x000ea20000100800 */
[----:B------:R-:W-:Y:S01]  /*10c70*/  VIADD R19, R4, 0x1 ;  /* 0x0000000104137836 */ /* 0x000fe20000000000 */
[----:B------:R-:W-:Y:S01]  /*10c80*/  BSSY B1, `(.L_x_2415) ;  /* 0x0000094000017945 */ /* 0x000fe20003800000 */
[----:B0-----:R-:W-:-:S03]  /*10c90*/  VIADD R7, R0, 0xffffffff ;  /* 0xffffffff00077836 */ /* 0x001fc60000000000 */
[----:B------:R-:W-:-:S04]  /*10ca0*/  ISETP.NE.AND P0, PT, R19, 0x2, PT ;  /* 0x000000021300780c */ /* 0x000fc80003f05270 */
[----:B------:R-:W-:Y:S02]  /*10cb0*/  SEL R19, R19, RZ, P0 ;  /* 0x000000ff13137207 */ /* 0x000fe40000000000 */
[----:B--2---:R-:W-:Y:S02]  /*10cc0*/  ISETP.NE.AND P1, PT, R2, RZ, PT ;  /* 0x000000ff0200720c */ /* 0x004fe40003f25270 */
        /* <DEDUP_REMOVED lines=28> */
.L_x_2417:
[----:B------:R-:W-:Y:S01]  /*10e90*/  IMAD R2, R19, 0x8, R18 ;  /* 0x0000000813027824 */ /* 0x000fe200078e0212 */
[----:B------:R-:W-:Y:S01]  /*10ea0*/  SHF.L.U32 R3, R12, 0x1f, RZ ;  /* 0x0000001f0c037819 */ /* 0x000fe200000006ff */
[----:B------:R-:W-:Y:S03]  /*10eb0*/  BSSY B2, `(.L_x_2418) ;  /* 0x0000003000027945 */ /* 0x000fe60003800000 */
[----:B------:R-:W2:Y:S02]  /*10ec0*/  SYNCS.PHASECHK.TRANS64.TRYWAIT P0, [R2+URZ+0x28840], R3 ;  /* 0x02884003020075a7 */ /* 0x000ea4000800017f */
[----:B--2---:R-:W-:Y:S05]  /*10ed0*/  @!P0 BRA `(.L_x_2419) ;  /* 0x0000003000b88947 */ /* 0x004fea0003800000 */
.L_x_2497:
[----:B------:R-:W-:Y:S05]  /*10ee0*/  BSYNC B2 ;  /* 0x0000000000027941 */ /* 0x000fea0003800000 */
.L_x_2418:
        /* <DEDUP_REMOVED lines=12> */
.L_x_2421:
[----:B------:R-:W-:Y:S05]  /*10fb0*/  BSYNC B2 ;  /* 0x0000000000027941 */ /* 0x000fea0003800000 */
.L_x_2420:
        /* <DEDUP_REMOVED lines=13> */
.L_x_2422:
        /* <DEDUP_REMOVED lines=16> */
.L_x_2423:
        /* <DEDUP_REMOVED lines=15> */
.L_x_2498:
[----:B------:R-:W-:Y:S05]  /*11280*/  BSYNC B2 ;  /* 0x0000000000027941 */ /* 0x000fea0003800000 */
.L_x_2424:
        /* <DEDUP_REMOVED lines=11> */
.L_x_2427:
[----:B------:R-:W-:Y:S05]  /*11340*/  BSYNC B2 ;  /* 0x0000000000027941 */ /* 0x000fea0003800000 */
.L_x_2426:
        /* <DEDUP_REMOVED lines=12> */
.L_x_2428:
        /* <DEDUP_REMOVED lines=15> */
.L_x_2429:
        /* <DEDUP_REMOVED lines=12> */
.L_x_2416:
[----:B------:R-:W-:Y:S05]  /*115c0*/  BSYNC B1 ;  /* 0x0000000000017941 */ /* 0x000fea0003800000 */
.L_x_2415:
[----:B------:R-:W2:Y:S01]  /*115d0*/  LDL R2, [R1+0x24] ;  /* 0x0000240001027983 */ /* 0x000ea20000100800 */
[----:B------:R-:W-:Y:S01]  /*115e0*/  VIADD R0, R0, 0xfffffffe ;  /* 0xfffffffe00007836 */ /* 0x000fe20000000000 */
[----:B--2---:R-:W-:-:S13]  /*115f0*/  ISETP.GT.AND P0, PT, R7, R2, PT ;  /* 0x000000020700720c */ /* 0x004fda0003f04270 */
[----:B------:R-:W-:Y:S05]  /*11600*/  @P0 BRA `(.L_x_2430) ;  /* 0xffffffec00380947 */ /* 0x000fea000383ffff */
.L_x_2382:
[----:B------:R-:W-:Y:S05]  /*11610*/  BSYNC B0 ;  /* 0x0000000000007941 */ /* 0x000fea0003800000 */
.L_x_2381:
        /* <DEDUP_REMOVED lines=8> */
[----:B------:R-:W2:Y:S08]  /*116a0*/  FLO.U32 R0, UR4 ;  /* 0x0000000400007d00 */ /* 0x000eb000080e0000 */
        /* <DEDUP_REMOVED lines=9> */
.L_x_2432:
[----:B------:R-:W-:Y:S05]  /*11740*/  BSYNC B0 ;  /* 0x0000000000007941 */ /* 0x000fea0003800000 */
.L_x_2431:
[----:B--2---:R-:W2:Y:S01]  /*11750*/  LDL.LU R0, [R1+0x20] ;  /* 0x0000200001007983 */ /* 0x004ea20000300800 */
[----:B------:R-:W-:Y:S01]  /*11760*/  BSSY B0, `(.L_x_2433) ;  /* 0x000003a000007945 */ /* 0x000fe20003800000 */
[----:B--2---:R-:W-:-:S13]  /*11770*/  ISETP.NE.AND P0, PT, R0, RZ, PT ;  /* 0x000000ff0000720c */ /* 0x004fda0003f05270 */
        /* <DEDUP_REMOVED lines=8> */
.L_x_2499:
[----:B------:R-:W-:Y:S05]  /*11800*/  BSYNC B1 ;  /* 0x0000000000017941 */ /* 0x000fea0003800000 */
.L_x_2435:
        /* <DEDUP_REMOVED lines=9> */
.L_x_2438:
[----:B------:R-:W-:Y:S05]  /*118a0*/  BSYNC B1 ;  /* 0x0000000000017941 */ /* 0x000fea0003800000 */
.L_x_2437:
        /* <DEDUP_REMOVED lines=12> */
.L_x_2439:
        /* <DEDUP_REMOVED lines=15> */
.L_x_2440:
        /* <DEDUP_REMOVED lines=10> */
.L_x_2434:
[----:B------:R-:W-:Y:S05]  /*11b00*/  BSYNC B0 ;  /* 0x0000000000007941 */ /* 0x000fea0003800000 */
.L_x_2433:
[----:B------:R-:W2:Y:S01]  /*11b10*/  LDL.LU R4, [R1+0x14] ;  /* 0x0000140001047983 */ /* 0x000ea20000300800 */
[----:B------:R-:W-:-:S05]  /*11b20*/  VIADD R19, R19, 0x1 ;  /* 0x0000000113137836 */ /* 0x000fca0000000000 */
[----:B------:R-:W-:-:S04]  /*11b30*/  ISETP.NE.AND P0, PT, R19, 0x2, PT ;  /* 0x000000021300780c */ /* 0x000fc80003f05270 */
[----:B------:R-:W-:Y:S02]  /*11b40*/  SEL R0, RZ, 0x1, P0 ;  /* 0x00000001ff007807 */ /* 0x000fe40000000000 */
[----:B------:R-:W-:Y:S02]  /*11b50*/  SEL R19, R19, RZ, P0 ;  /* 0x000000ff13137207 */ /* 0x000fe40000000000 */
[----:B--2---:R-:W-:-:S05]  /*11b60*/  LOP3.LUT R4, R4, R0, RZ, 0x3c, !PT ;  /* 0x0000000004047212 */ /* 0x004fca00078e3cff */
[----:B------:R2:W-:Y:S02]  /*11b70*/  STL [R1+0x14], R4 ;  /* 0x0000140401007387 */ /* 0x0005e40000100800 */
.L_x_2361:
[----:B------:R-:W-:Y:S05]  /*11b80*/  BSYNC B7 ;  /* 0x0000000000077941 */ /* 0x000fea0003800000 */
.L_x_2359:
[----:B----4-:R-:W4:Y:S02]  /*11b90*/  LDL R0, [R1+0x5c] ;  /* 0x00005c0001007983 */ /* 0x010f240000100800 */
[----:B----4-:R-:W-:-:S13]  /*11ba0*/  ISETP.NE.AND P0, PT, R0, RZ, PT ;  /* 0x000000ff0000720c */ /* 0x010fda0003f05270 */
[----:B------:R-:W-:Y:S05]  /*11bb0*/  @!P0 BRA `(.L_x_2441) ;  /* 0x00000000002c8947 */ /* 0x000fea0003800000 */
[----:B------:R-:W-:Y:S05]  /*11bc0*/  WARPSYNC.ALL ;  /* 0x0000000000007948 */ /* 0x000fea0003800000 */
[----:B------:R-:W4:Y:S08]  /*11bd0*/  S2UR UR5, SR_CgaCtaId ;  /* 0x00000000000579c3 */ /* 0x000f300000008800 */
[----:B------:R-:W-:Y:S06]  /*11be0*/  BAR.SYNC.DEFER_BLOCKING 0x5, 0x180 ;  /* 0x0146000000007b1d */ /* 0x000fec0000010000 */
[----:B------:R-:W-:-:S02]  /*11bf0*/  UMOV UR4, 0x400 ;  /* 0x0000040000047882 */ /* 0x000fc40000000000 */
[----:B----4-:R-:W-:-:S06]  /*11c00*/  ULEA UR4, UR5, UR4, 0x18 ;  /* 0x0000000405047291 */ /* 0x010fcc000f8ec03f */
[----:B------:R-:W-:-:S05]  /*11c10*/  IMAD.U32 R18, RZ, RZ, UR4 ;  /* 0x00000004ff127e24 */ /* 0x000fca000f8e00ff */
[----:B0123--:R-:W0:Y:S04]  /*11c20*/  LDS.128 R4, [R18+0x288d0] ;  /* 0x0288d00012047984 */ /* 0x00fe280000000c00 */
[----:B0-----:R0:W-:Y:S04]  /*11c30*/  STL.64 [R1], R4 ;  /* 0x0000000401007387 */ /* 0x0011e80000100a00 */
[----:B------:R0:W-:Y:S01]  /*11c40*/  STL.64 [R1+0x8], R6 ;  /* 0x0000080601007387 */ /* 0x0001e20000100a00 */
[----:B------:R-:W-:Y:S06]  /*11c50*/  BAR.ARV 0x4, 0x180 ;  /* 0x0106000000007b1d */ /* 0x000fec0000002000 */
[----:B------:R-:W-:Y:S05]  /*11c60*/  BRA `(.L_x_2442) ;  /* 0x00000010002c7947 */ /* 0x000fea0003800000 */
.L_x_2441:
[----:B------:R-:W4:Y:S01]  /*11c70*/  S2R R0, SR_TID.X ;  /* 0x0000000000007919 */ /* 0x000f220000002100 */
[----:B------:R-:W-:Y:S01]  /*11c80*/  UMOV UR4, 0xffffffff ;  /* 0xffffffff00047882 */ /* 0x000fe20000000000 */
[----:B----4-:R-:W-:-:S04]  /*11c90*/  LOP3.LUT R16, R0, 0x1f, RZ, 0xc0, !PT ;  /* 0x0000001f00107812 */ /* 0x010fc800078ec0ff */
[----:B------:R-:W-:Y:S01]  /*11ca0*/  ISETP.NE.AND P0, PT, R16, 0x1f, PT ;  /* 0x0000001f1000780c */ /* 0x000fe20003f05270 */
[----:B------:R-:W-:-:S12]  /*11cb0*/  BRA.DIV UR4, `(.L_x_2443) ;  /* 0x00000026047c7947 */ /* 0x000fd8000b800000 */
[----:B------:R-:W2:Y:S01]  /*11cc0*/  LDL.LU R3, [R1] ;  /* 0x0000000001037983 */ /* 0x000ea20000300800 */
[----:B------:R-:W-:-:S03]  /*11cd0*/  ULDC UR4, c[0x0][0xc3c] ;  /* 0x00030f0000047ab9 */ /* 0x000fc60000000800 */
[----:B01----:R-:W4:Y:S01]  /*11ce0*/  LDL R8, [R1+0xc] ;  /* 0x00000c0001087983 */ /* 0x003f220000100800 */
[----:B--2---:R-:W-:Y:S02]  /*11cf0*/  IMAD.MOV.U32 R10, RZ, RZ, R3 ;  /* 0x000000ffff0a7224 */ /* 0x004fe400078e0003 */
[----:B----4-:R-:W-:-:S05]  /*11d00*/  IMAD.IADD R0, R8, 0x1, R16 ;  /* 0x0000000108007824 */ /* 0x010fca00078e0210 */
[----:B------:R-:W-:-:S13]  /*11d10*/  ISETP.GE.OR P1, PT, R0, UR4, !P0 ;  /* 0x0000000400007c0c */ /* 0x000fda000c726670 */
[----:B------:R-:W0:Y:S08]  /*11d20*/  @!P1 LDC.64 R2, c[0x0][0xc80] ;  /* 0x00032000ff029b82 */ /* 0x000e300000000a00 */
[----:B---3--:R-:W1:Y:S01]  /*11d30*/  @!P1 LDC.64 R6, c[0x0][0xc78] ;  /* 0x00031e00ff069b82 */ /* 0x008e620000000a00 */
[----:B0-----:R-:W-:-:S05]  /*11d40*/  @!P1 IMAD.WIDE R2, R0, 0x4, R2 ;  /* 0x0000000400029825 */ /* 0x001fca00078e0202 */
[----:B------:R1:W2:Y:S02]  /*11d50*/  @!P1 LDG.E R5, desc[UR50][R2.64] ;  /* 0x0000003202059981 */ /* 0x0002a4000c1e1900 */
[----:B-1----:R-:W-:-:S05]  /*11d60*/  @!P1 IMAD.WIDE R2, R0, 0x4, R6 ;  /* 0x0000000400029825 */ /* 0x002fca00078e0206 */
[----:B------:R-:W3:Y:S01]  /*11d70*/  @!P1 LDG.E R8, desc[UR50][R2.64] ;  /* 0x0000003202089981 */ /* 0x000ee2000c1e1900 */
[----:B------:R-:W-:Y:S02]  /*11d80*/  CS2R R6, SRZ ;  /* 0x0000000000067805 */ /* 0x000fe4000001ff00 */
[C---:B------:R-:W-:Y:S02]  /*11d90*/  ISETP.GE.U32.AND P2, PT, R16.reuse, 0x2, PT ;  /* 0x000000021000780c */ /* 0x040fe40003f46070 */
[C---:B------:R-:W-:Y:S01]  /*11da0*/  ISETP.GE.U32.AND P3, PT, R16.reuse, 0x4, PT ;  /* 0x000000041000780c */ /* 0x040fe20003f66070 */
[----:B------:R-:W-:Y:S01]  /*11db0*/  SHFL.IDX PT, R4, R10, RZ, 0x1f ;  /* 0x00001fff0a047589 */ /* 0x000fe200000e0000 */
[C---:B------:R-:W-:Y:S02]  /*11dc0*/  ISETP.GE.U32.AND P4, PT, R16.reuse, 0x8, PT ;  /* 0x000000081000780c */ /* 0x040fe40003f86070 */
[----:B------:R-:W-:Y:S01]  /*11dd0*/  ISETP.GE.U32.AND P5, PT, R16, 0x10, PT ;  /* 0x000000101000780c */ /* 0x000fe20003fa6070 */
[----:B------:R-:W-:Y:S01]  /*11de0*/  SHFL.IDX PT, R0, R10, 0x1, 0x1f ;  /* 0x00201f000a007f89 */ /* 0x000fe200000e0000 */
[----:B--2---:R-:W-:-:S02]  /*11df0*/  @!P1 IMAD.MOV.U32 R6, RZ, RZ, R5 ;  /* 0x000000ffff069224 */ /* 0x004fc400078e0005 */
[----:B---3--:R-:W-:Y:S01]  /*11e00*/  @!P1 IMAD.MOV.U32 R7, RZ, RZ, R8 ;  /* 0x000000ffff079224 */ /* 0x008fe200078e0008 */
[----:B------:R-:W-:-:S03]  /*11e10*/  ISETP.NE.AND P1, PT, R16, RZ, PT ;  /* 0x000000ff1000720c */ /* 0x000fc60003f25270 */
[----:B------:R-:W-:-:S05]  /*11e20*/  IMAD R2, R7, R6, RZ ;  /* 0x0000000607027224 */ /* 0x000fca00078e02ff */
[----:B------:R-:W0:Y:S02]  /*11e30*/  SHFL.UP PT, R14, R2, 0x1, RZ ;  /* 0x04200000020e7989 */ /* 0x000e2400000e00ff */
[----:B0-----:R-:W-:-:S05]  /*11e40*/  SEL R5, R14, RZ, P1 ;  /* 0x000000ff0e057207 */ /* 0x001fca0000800000 */
[----:B------:R-:W-:Y:S02]  /*11e50*/  IMAD.IADD R2, R2, 0x1, R5 ;  /* 0x0000000102027824 */ /* 0x000fe400078e0205 */
[----:B------:R-:W-:-:S03]  /*11e60*/  IMAD.MOV.U32 R5, RZ, RZ, RZ ;  /* 0x000000ffff057224 */ /* 0x000fc600078e00ff */
        /* <DEDUP_REMOVED lines=13> */
.L_x_2509:
[----:B------:R-:W-:Y:S02]  /*11f40*/  ULDC UR4, c[0x0][0xc38] ;  /* 0x00030e0000047ab9 */ /* 0x000fe40000000800 */
[----:B------:R-:W-:-:S04]  /*11f50*/  IMAD.U32 R8, RZ, RZ, UR4 ;  /* 0x00000004ff087e24 */ /* 0x000fc8000f8e00ff */
[----:B-1----:R-:W-:-:S04]  /*11f60*/  IMAD R9, R9, R8, RZ ;  /* 0x0000000809097224 */ /* 0x002fc800078e02ff */
[----:B------:R-:W-:-:S05]  /*11f70*/  IMAD.IADD R0, R0, 0x1, R9 ;  /* 0x0000000100007824 */ /* 0x000fca00078e0209 */
[----:B------:R-:W-:-:S13]  /*11f80*/  ISETP.GT.AND P6, PT, R0, R4, PT ;  /* 0x000000040000720c */ /* 0x000fda0003fc4270 */
[----:B------:R-:W-:Y:S05]  /*11f90*/  @P6 BRA `(.L_x_2444) ;  /* 0x0000000000ac6947 */ /* 0x000fea0003800000 */
.L_x_2447:
        /* <DEDUP_REMOVED lines=37> */
.L_x_2517:
[----:B------:R-:W-:Y:S02]  /*121f0*/  ULDC UR4, c[0x0][0xc38] ;  /* 0x00030e0000047ab9 */ /* 0x000fe40000000800 */
[----:B------:R-:W-:-:S04]  /*12200*/  IMAD.U32 R8, RZ, RZ, UR4 ;  /* 0x00000004ff087e24 */ /* 0x000fc8000f8e00ff */
[----:B-1----:R-:W-:-:S04]  /*12210*/  IMAD R9, R9, R8, RZ ;  /* 0x0000000809097224 */ /* 0x002fc800078e02ff */
[----:B------:R-:W-:-:S05]  /*12220*/  IMAD.IADD R0, R9, 0x1, R0 ;  /* 0x0000000109007824 */ /* 0x000fca00078e0200 */
[----:B------:R-:W-:-:S13]  /*12230*/  ISETP.GT.AND P6, PT, R0, R4, PT ;  /* 0x000000040000720c */ /* 0x000fda0003fc4270 */
[----:B------:R-:W-:Y:S05]  /*12240*/  @!P6 BRA `(.L_x_2447) ;  /* 0xfffffffc0054e947 */ /* 0x000fea000383ffff */
.L_x_2444:
        /* <DEDUP_REMOVED lines=12> */
.L_x_2522:
[----:B------:R-:W-:-:S13]  /*12310*/  ISETP.NE.AND P0, PT, R3, RZ, PT ;  /* 0x000000ff0300720c */ /* 0x000fda0003f05270 */
[----:B------:R-:W-:Y:S05]  /*12320*/  @!P0 BRA `(.L_x_2449) ;  /* 0x0000000000108947 */ /* 0x000fea0003800000 */
[----:B------:R-:W-:Y:S01]  /*12330*/  UMOV UR4, 0xffffffff ;  /* 0xffffffff00047882 */ /* 0x000fe20000000000 */
[----:B---3--:R-:W-:Y:S02]  /*12340*/  VIADD R10, R10, 0xffffffff ;  /* 0xffffffff0a0a7836 */ /* 0x008fe40000000000 */
[----:B------:R-:W-:Y:S05]  /*12350*/  BRA.DIV UR4, `(.L_x_2450) ;  /* 0x0000002a04487947 */ /* 0x000fea000b800000 */
[----:B------:R1:W2:Y:S02]  /*12360*/  SHFL.IDX PT, R5, R2, R10, 0x1f ;  /* 0x00001f0a02057589 */ /* 0x0002a400000e0000 */
.L_x_2449:
[----:B--2---:R-:W-:Y:S01]  /*12370*/  IMAD R3, R5, R8, R9 ;  /* 0x0000000805037224 */ /* 0x004fe200078e0209 */
[----:B------:R-:W-:-:S03]  /*12380*/  ISETP.NE.AND P0, PT, R7, 0x1, PT ;  /* 0x000000010700780c */ /* 0x000fc60003f05270 */
[----:B------:R-:W-:Y:S01]  /*12390*/  IMAD.IADD R4, R4, 0x1, -R3 ;  /* 0x0000000104047824 */ /* 0x000fe200078e0a03 */
[----:B------:R2:W-:Y:S09]  /*123a0*/  STL [R1], R3 ;  /* 0x0000000301007387 */ /* 0x0005f20000100800 */
[----:B------:R-:W-:Y:S05]  /*123b0*/  @!P0 BRA `(.L_x_2451) ;  /* 0x0000000000e48947 */ /* 0x000fea0003800000 */
[----:B------:R-:W-:-:S04]  /*123c0*/  IABS R5, R0 ;  /* 0x0000000000057213 */ /* 0x000fc80000000000 */
[----:B0--3--:R-:W0:Y:S08]  /*123d0*/  I2F.RP R6, R5 ;  /* 0x0000000500067306 */ /* 0x009e300000209400 */
[----:B0-----:R-:W0:Y:S02]  /*123e0*/  MUFU.RCP R6, R6 ;  /* 0x0000000600067308 */ /* 0x001e240000001000 */
[----:B0-----:R-:W-:-:S06]  /*123f0*/  VIADD R9, R6, 0xffffffe ;  /* 0x0ffffffe06097836 */ /* 0x001fcc0000000000 */
[----:B--2---:R-:W1:Y:S02]  /*12400*/  F2I.FTZ.U32.TRUNC.NTZ R3, R9 ;  /* 0x0000000900037305 */ /* 0x004e64000021f000 */
        /* <DEDUP_REMOVED lines=52> */
.L_x_2451:
[----:B------:R-:W4:Y:S01]  /*12750*/  LDL R5, [R1+0xc] ;  /* 0x00000c0001057983 */ /* 0x000f220000100800 */
[----:B012---:R-:W4:Y:S02]  /*12760*/  LDC.64 R2, c[0x0][0xc90] ;  /* 0x00032400ff027b82 */ /* 0x007f240000000a00 */
[----:B----4-:R-:W-:-:S05]  /*12770*/  IMAD.WIDE R2, R5, 0x4, R2 ;  /* 0x0000000405027825 */ /* 0x010fca00078e0202 */
[----:B---3--:R-:W2:Y:S02]  /*12780*/  LDG.E R6, desc[UR50][R2.64] ;  /* 0x0000003202067981 */ /* 0x008ea4000c1e1900 */
        /* <DEDUP_REMOVED lines=59> */
.L_x_2452:
[----:B-1----:R-:W-:-:S05]  /*12b40*/  LOP3.LUT R3, RZ, R4, RZ, 0x33, !PT ;  /* 0x00000004ff037212 */ /* 0x002fca00078e33ff */
[----:B------:R-:W-:-:S05]  /*12b50*/  IMAD.IADD R0, R0, 0x1, R3 ;  /* 0x0000000100007824 */ /* 0x000fca00078e0203 */
[----:B------:R1:W-:Y:S01]  /*12b60*/  STL [R1+0x4], R0 ;  /* 0x0000040001007387 */ /* 0x0003e20000100800 */
[----:B------:R-:W-:Y:S05]  /*12b70*/  BRA `(.L_x_2453) ;  /* 0x0000000000287947 */ /* 0x000fea0003800000 */
.L_x_2445:
        /* <DEDUP_REMOVED lines=10> */
.L_x_2453:
[----:B--2---:R-:W2:Y:S04]  /*12c20*/  LDL R3, [R1+0x8] ;  /* 0x0000080001037983 */ /* 0x004ea80000100800 */
[----:B0-----:R-:W3:Y:S04]  /*12c30*/  LDL R2, [R1+0xc] ;  /* 0x00000c0001027983 */ /* 0x001ee80000100800 */
[----:B------:R-:W4:Y:S04]  /*12c40*/  LDL R4, [R1] ;  /* 0x0000000001047983 */ /* 0x000f280000100800 */
[----:B------:R-:W4:Y:S01]  /*12c50*/  LDL R5, [R1+0x4] ;  /* 0x0000040001057983 */ /* 0x000f220000100800 */
[----:B------:R-:W-:Y:S05]  /*12c60*/  WARPSYNC.ALL ;  /* 0x0000000000007948 */ /* 0x000fea0003800000 */
[----:B-1----:R-:W0:Y:S02]  /*12c70*/  S2R R0, SR_TID.X ;  /* 0x0000000000007919 */ /* 0x002e240000002100 */
        /* <DEDUP_REMOVED lines=10> */
.L_x_2442:
[----:B------:R-:W2:Y:S01]  /*12d20*/  LDL R0, [R1+0xc] ;  /* 0x00000c0001007983 */ /* 0x000ea20000100800 */
[----:B------:R-:W-:Y:S02]  /*12d30*/  ULDC UR4, c[0x0][0xc3c] ;  /* 0x00030f0000047ab9 */ /* 0x000fe40000000800 */
[----:B--2---:R-:W-:-:S13]  /*12d40*/  ISETP.GE.AND P0, PT, R0, UR4, PT ;  /* 0x0000000400007c0c */ /* 0x004fda000bf06270 */
[----:B------:R-:W-:Y:S05]  /*12d50*/  @!P0 BRA `(.L_x_2454) ;  /* 0xffffffa8002c8947 */ /* 0x000fea000383ffff */
[----:B------:R-:W-:Y:S05]  /*12d60*/  BSYNC B8 ;  /* 0x0000000000087941 */ /* 0x000fea0003800000 */
.L_x_2353:
[----:B0-----:R-:W2:Y:S01]  /*12d70*/  LDL.LU R0, [R1+0x48] ;  /* 0x0000480001007983 */ /* 0x001ea20000300800 */
[----:B------:R-:W-:Y:S01]  /*12d80*/  BSSY B0, `(.L_x_2455) ;  /* 0x000000b000007945 */ /* 0x000fe20003800000 */
[----:B-1-3--:R-:W0:Y:S01]  /*12d90*/  S2R R5, SR_CgaCtaId ;  /* 0x0000000000057919 */ /* 0x00ae220000008800 */
        /* <DEDUP_REMOVED lines=9> */
.L_x_2525:
[----:B------:R-:W-:Y:S05]  /*12e30*/  BSYNC B0 ;  /* 0x0000000000007941 */ /* 0x000fea0003800000 */
.L_x_2455:
[----:B------:R-:W-:-:S03]  /*12e40*/  UMOV UR4, 0xffffffff ;  /* 0xffffffff00047882 */ /* 0x000fc60000000000 */
[----:B------:R-:W-:Y:S05]  /*12e50*/  BRA.DIV UR4, `(.L_x_2457) ;  /* 0x0000001e04c87947 */ /* 0x000fea000b800000 */
[----:B------:R-:W1:Y:S02]  /*12e60*/  S2R R2, SR_TID.X ;  /* 0x0000000000027919 */ /* 0x000e640000002100 */
[----:B-1----:R-:W-:-:S04]  /*12e70*/  SHF.R.U32.HI R2, RZ, 0x5, R2 ;  /* 0x00000005ff027819 */ /* 0x002fc80000011602 */
[----:B------:R-:W-:-:S05]  /*12e80*/  LOP3.LUT R2, R2, 0x3, RZ, 0xc0, !PT ;  /* 0x0000000302027812 */ /* 0x000fca00078ec0ff */
[----:B------:R1:W2:Y:S02]  /*12e90*/  SHFL.IDX PT, R14, R2, RZ, 0x1f ;  /* 0x00001fff020e7589 */ /* 0x0002a400000e0000 */
.L_x_2528:
[----:B--2---:R-:W-:Y:S01]  /*12ea0*/  ISETP.NE.AND P0, PT, R14, RZ, PT ;  /* 0x000000ff0e00720c */ /* 0x004fe20003f05270 */
[----:B------:R-:W-:-:S12]  /*12eb0*/  BSSY B0, `(.L_x_2458) ;  /* 0x0000025000007945 */ /* 0x000fd80003800000 */
[----:B------:R-:W-:Y:S05]  /*12ec0*/  @P0 BRA `(.L_x_2459) ;  /* 0x00000000008c0947 */ /* 0x000fea0003800000 */
[----:B------:R-:W-:-:S03]  /*12ed0*/  UMOV UR4, 0xffffffff ;  /* 0xffffffff00047882 */ /* 0x000fc60000000000 */
[----:B------:R-:W-:Y:S05]  /*12ee0*/  BRA.DIV UR4, `(.L_x_2460) ;  /* 0x0000001e04d87947 */ /* 0x000fea000b800000 */
[----:B------:R-:W-:-:S13]  /*12ef0*/  ELECT P6, URZ, PT ;  /* 0x00000000003f782f */ /* 0x000fda00038c0000 */
.L_x_2531:
[----:B------:R-:W-:Y:S05]  /*12f00*/  @!P6 BRA `(.L_x_2459) ;  /* 0x00000000007ce947 */ /* 0x000fea0003800000 */
[----:B------:R-:W-:-:S06]  /*12f10*/  ULOP3.LUT UR4, UR36, 0x2, URZ, 0xfc, !UPT ;  /* 0x0000000224047892 */ /* 0x000fcc000f8efc3f */
[----:B-1----:R-:W-:-:S05]  /*12f20*/  IMAD.U32 R2, RZ, RZ, UR4 ;  /* 0x00000004ff027e24 */ /* 0x002fca000f8e00ff */
[----:B------:R-:W-:-:S13]  /*12f30*/  ISETP.NE.AND P2, PT, R2, 0x3, PT ;  /* 0x000000030200780c */ /* 0x000fda0003f45270 */
[----:B------:R-:W-:Y:S05]  /*12f40*/  @!P2 BRA `(.L_x_2461) ;  /* 0x000000000004a947 */ /* 0x000fea0003800000 */
[----:B------:R-:W-:Y:S01]  /*12f50*/  BPT.TRAP 0x1 ;  /* 0x000000040000795c */ /* 0x000fe20000300000 */
.L_x_2461:
        /* <DEDUP_REMOVED lines=13> */
.L_x_2532:
[----:B------:R-:W1:Y:S02]  /*13030*/  SYNCS.PHASECHK.TRANS64.TRYWAIT P0, [R7+URZ], R2 ;  /* 0x00000002070075a7 */ /* 0x000e64000800017f */
[----:B-1----:R-:W-:Y:S05]  /*13040*/  @!P0 BRA `(.L_x_2463) ;  /* 0x0000001c00b48947 */ /* 0x002fea0003800000 */
.L_x_2533:
[----:B------:R-:W-:Y:S05]  /*13050*/  @!P2 BRA `(.L_x_2464) ;  /* 0x000000000004a947 */ /* 0x000fea0003800000 */
[----:B------:R-:W-:Y:S01]  /*13060*/  BPT.TRAP 0x1 ;  /* 0x000000040000795c */ /* 0x000fe20000300000 */
.L_x_2464:
[----:B------:R-:W-:-:S04]  /*13070*/  VIADD R0, R0, 0x28860 ;  /* 0x0002886000007836 */ /* 0x000fc80000000000 */
[----:B------:R-:W-:-:S04]  /*13080*/  IMAD R4, R19, 0x8, R0 ;  /* 0x0000000813047824 */ /* 0x000fc800078e0200 */
[----:B------:R-:W2:Y:S02]  /*13090*/  SYNCS.PHASECHK.TRANS64.TRYWAIT P0, [R4+URZ], R5 ;  /* 0x00000005040075a7 */ /* 0x000ea4000800017f */
[----:B--2---:R-:W-:Y:S05]  /*130a0*/  @!P0 BRA `(.L_x_2465) ;  /* 0x0000001c00b08947 */ /* 0x004fea0003800000 */
.L_x_2534:
[----:B------:R-:W-:-:S07]  /*130b0*/  IMAD R3, R3, 0x8, R0 ;  /* 0x0000000803037824 */ /* 0x000fce00078e0200 */
.L_x_2466:
[----:B---3--:R3:W4:Y:S02]  /*130c0*/  SYNCS.PHASECHK.TRANS64.TRYWAIT P0, [R3+URZ], R2 ;  /* 0x00000002030075a7 */ /* 0x008724000800017f */
[----:B----4-:R-:W-:Y:S05]  /*130d0*/  @!P0 NANOSLEEP.SYNCS 0x989680 ;  /* 0x009896800000895d */ /* 0x010fea0003900000 */
[----:B------:R-:W4:Y:S02]  /*130e0*/  @!P0 SYNCS.PHASECHK.TRANS64 P0, [R3+URZ], R2 ;  /* 0x00000002030085a7 */ /* 0x000f24000800007f */
[----:B----4-:R-:W-:Y:S05]  /*130f0*/  @!P0 BRA `(.L_x_2466) ;  /* 0xfffffffc00f08947 */ /* 0x010fea000383ffff */
.L_x_2459:
[----:B------:R-:W-:Y:S05]  /*13100*/  BSYNC B0 ;  /* 0x0000000000007941 */ /* 0x000fea0003800000 */
.L_x_2458:
[----:B------:R-:W-:Y:S05]  /*13110*/  EXIT ;  /* 0x000000000000794d */ /* 0x000fea0003800000 */
.L_x_2292:
[----:B0-----:R-:W-:-:S04]  /*13120*/  IMAD.U32 R3, RZ, RZ, UR41 ;  /* 0x00000029ff037e24 */ /* 0x001fc8000f8e00ff */
[----:B------:R0:W1:Y:S03]  /*13130*/  SYNCS.PHASECHK.TRANS64.TRYWAIT P1, [R3+URZ+0x28800], R0 ;  /* 0x02880000030075a7 */ /* 0x000066000802017f */
[----:B-1----:R-:W-:Y:S05]  /*13140*/  @!P1 NANOSLEEP.SYNCS 0x989680 ;  /* 0x009896800000995d */ /* 0x002fea0003900000 */
[----:B------:R-:W1:Y:S02]  /*13150*/  @!P1 SYNCS.PHASECHK.TRANS64 P1, [R3+URZ+0x28800], R0 ;  /* 0x02880000030095a7 */ /* 0x000e64000802007f */
[----:B-1----:R-:W-:Y:S05]  /*13160*/  @!P1 BRA `(.L_x_2292) ;  /* 0xfffffffc00ec9947 */ /* 0x002fea000383ffff */
[----:B------:R-:W-:Y:S05]  /*13170*/  BRA `(.L_x_2467) ;  /* 0xfffffeec00147947 */ /* 0x000fea000383ffff */
.L_x_2296:
[----:B-1----:R1:W2:Y:S02]  /*13180*/  SYNCS.PHASECHK.TRANS64.TRYWAIT P2, [R0+URZ+0x28830], R3 ;  /* 0x02883003000075a7 */ /* 0x0022a4000804017f */
[----:B--2---:R-:W-:Y:S05]  /*13190*/  @!P2 NANOSLEEP.SYNCS 0x989680 ;  /* 0x009896800000a95d */ /* 0x004fea0003900000 */
[----:B------:R-:W2:Y:S02]  /*131a0*/  @!P2 SYNCS.PHASECHK.TRANS64 P2, [R0+URZ+0x28830], R3 ;  /* 0x028830030000a5a7 */ /* 0x000ea4000804007f */
[----:B--2---:R-:W-:Y:S05]  /*131b0*/  @!P2 BRA `(.L_x_2296) ;  /* 0xfffffffc00f0a947 */ /* 0x004fea000383ffff */
[----:B------:R-:W-:Y:S05]  /*131c0*/  BRA `(.L_x_2295) ;  /* 0xfffffeec00387947 */ /* 0x000fea000383ffff */
.L_x_2301:
[----:B-1----:R-:W-:-:S04]  /*131d0*/  IMAD.U32 R7, RZ, RZ, UR6 ;  /* 0x00000006ff077e24 */ /* 0x002fc8000f8e00ff */
[----:B------:R1:W2:Y:S03]  /*131e0*/  SYNCS.PHASECHK.TRANS64.TRYWAIT P3, [R7+URZ+0x28830], R4 ;  /* 0x02883004070075a7 */ /* 0x0002a6000806017f */
[----:B--2---:R-:W-:Y:S05]  /*131f0*/  @!P3 NANOSLEEP.SYNCS 0x989680 ;  /* 0x009896800000b95d */ /* 0x004fea0003900000 */
[----:B------:R-:W2:Y:S02]  /*13200*/  @!P3 SYNCS.PHASECHK.TRANS64 P3, [R7+URZ+0x28830], R4 ;  /* 0x028830040700b5a7 */ /* 0x000ea4000806007f */
[----:B--2---:R-:W-:Y:S05]  /*13210*/  @!P3 BRA `(.L_x_2301) ;  /* 0xfffffffc00ecb947 */ /* 0x004fea000383ffff */
[----:B------:R-:W-:Y:S05]  /*13220*/  BRA `(.L_x_2298) ;  /* 0xffffff1000347947 */ /* 0x000fea000383ffff */
.L_x_2305:
[----:B-1----:R-:W-:-:S04]  /*13230*/  IMAD.U32 R7, RZ, RZ, UR6 ;  /* 0x00000006ff077e24 */ /* 0x002fc8000f8e00ff */
[----:B------:R1:W2:Y:S03]  /*13240*/  SYNCS.PHASECHK.TRANS64.TRYWAIT P3, [R7+URZ+0x28850], R4 ;  /* 0x02885004070075a7 */ /* 0x0002a6000806017f */
[----:B--2---:R-:W-:Y:S05]  /*13250*/  @!P3 NANOSLEEP.SYNCS 0x989680 ;  /* 0x009896800000b95d */ /* 0x004fea0003900000 */
[----:B------:R-:W2:Y:S02]  /*13260*/  @!P3 SYNCS.PHASECHK.TRANS64 P3, [R7+URZ+0x28850], R4 ;  /* 0x028850040700b5a7 */ /* 0x000ea4000806007f */
[----:B--2---:R-:W-:Y:S05]  /*13270*/  @!P3 BRA `(.L_x_2305) ;  /* 0xfffffffc00ecb947 */ /* 0x004fea000383ffff */
[----:B------:R-:W-:Y:S05]  /*13280*/  BRA `(.L_x_2302) ;  /* 0xffffff1000fc7947 */ /* 0x000fea000383ffff */
.L_x_2311:
[----:B-1----:R-:W-:-:S04]  /*13290*/  IMAD.U32 R7, RZ, RZ, UR6 ;  /* 0x00000006ff077e24 */ /* 0x002fc8000f8e00ff */
[----:B------:R1:W2:Y:S03]  /*132a0*/  SYNCS.PHASECHK.TRANS64.TRYWAIT P2, [R7+URZ+0x28830], R4 ;  /* 0x02883004070075a7 */ /* 0x0002a6000804017f */
[----:B--2---:R-:W-:Y:S05]  /*132b0*/  @!P2 NANOSLEEP.SYNCS 0x989680 ;  /* 0x009896800000a95d */ /* 0x004fea0003900000 */
[----:B------:R-:W2:Y:S02]  /*132c0*/  @!P2 SYNCS.PHASECHK.TRANS64 P2, [R7+URZ+0x28830], R4 ;  /* 0x028830040700a5a7 */ /* 0x000ea4000804007f */
[----:B--2---:R-:W-:Y:S05]  /*132d0*/  @!P2 BRA `(.L_x_2311) ;  /* 0xfffffffc00eca947 */ /* 0x004fea000383ffff */
[----:B------:R-:W-:Y:S05]  /*132e0*/  BRA `(.L_x_2308) ;  /* 0xffffff38006c7947 */ /* 0x000fea000383ffff */
.L_x_2315:
[----:B-1----:R-:W-:-:S04]  /*132f0*/  IMAD.U32 R7, RZ, RZ, UR6 ;  /* 0x00000006ff077e24 */ /* 0x002fc8000f8e00ff */
[----:B------:R1:W2:Y:S03]  /*13300*/  SYNCS.PHASECHK.TRANS64.TRYWAIT P2, [R7+URZ+0x28850], R4 ;  /* 0x02885004070075a7 */ /* 0x0002a6000804017f */
[----:B--2---:R-:W-:Y:S05]  /*13310*/  @!P2 NANOSLEEP.SYNCS 0x989680 ;  /* 0x009896800000a95d */ /* 0x004fea0003900000 */
[----:B------:R-:W2:Y:S02]  /*13320*/  @!P2 SYNCS.PHASECHK.TRANS64 P2, [R7+URZ+0x28850], R4 ;  /* 0x028850040700a5a7 */ /* 0x000ea4000804007f */
[----:B--2---:R-:W-:Y:S05]  /*13330*/  @!P2 BRA `(.L_x_2315) ;  /* 0xfffffffc00eca947 */ /* 0x004fea000383ffff */
[----:B------:R-:W-:Y:S05]  /*13340*/  BRA `(.L_x_2312) ;  /* 0xffffff3c00347947 */ /* 0x000fea000383ffff */
.L_x_2320:
[----:B-1----:R-:W-:-:S04]  /*13350*/  IMAD.U32 R6, RZ, RZ, UR5 ;  /* 0x00000005ff067e24 */ /* 0x002fc8000f8e00ff */
[----:B------:R1:W2:Y:S03]  /*13360*/  SYNCS.PHASECHK.TRANS64.TRYWAIT P0, [R6+URZ+0x28850], R5 ;  /* 0x02885005060075a7 */ /* 0x0002a6000800017f */
[----:B--2---:R-:W-:Y:S05]  /*13370*/  @!P0 NANOSLEEP.SYNCS 0x989680 ;  /* 0x009896800000895d */ /* 0x004fea0003900000 */
[----:B------:R-:W2:Y:S02]  /*13380*/  @!P0 SYNCS.PHASECHK.TRANS64 P0, [R6+URZ+0x28850], R5 ;  /* 0x02885005060085a7 */ /* 0x000ea4000800007f */
[----:B--2---:R-:W-:Y:S05]  /*13390*/  @!P0 BRA `(.L_x_2320) ;  /* 0xfffffffc00ec8947 */ /* 0x004fea000383ffff */
[----:B------:R-:W-:Y:S05]  /*133a0*/  BRA `(.L_x_2319) ;  /* 0xffffff58001c7947 */ /* 0x000fea000383ffff */
.L_x_2367:
[----:B------:R-:W0:Y:S01]  /*133b0*/  S2R R4, SR_TID.X ;  /* 0x0000000000047919 */ /* 0x000e220000002100 */
[----:B------:R-:W-:Y:S01]  /*133c0*/  BSSY B0, `(.L_x_2468) ;  /* 0x000000a000007945 */ /* 0x000fe20003800000 */
[----:B------:R-:W-:Y:S02]  /*133d0*/  IMAD.MOV.U32 R12, RZ, RZ, RZ ;  /* 0x000000ffff0c7224 */ /* 0x000fe400078e00ff */
[----:B------:R-:W-:Y:S02]  /*133e0*/  IMAD.MOV.U32 R11, RZ, RZ, 0x1f ;  /* 0x0000001fff0b7424 */ /* 0x000fe400078e00ff */
[----:B------:R-:W-:Y:S01]  /*133f0*/  IMAD.MOV.U32 R15, RZ, RZ, -0x1 ;  /* 0xffffffffff0f7424 */ /* 0x000fe200078e00ff */
[----:B0-----:R-:W-:-:S04]  /*13400*/  SHF.R.U32.HI R4, RZ, 0x5, R4 ;  /* 0x00000005ff047819 */ /* 0x001fc80000011604 */
[----:B------:R-:W-:-:S05]  /*13410*/  LOP3.LUT R4, R4, 0x3, RZ, 0xc0, !PT ;  /* 0x0000000304047812 */ /* 0x000fca00078ec0ff */
[----:B------:R-:W-:-:S07]  /*13420*/  IMAD.MOV.U32 R13, RZ, RZ, R4 ;  /* 0x000000ffff0d7224 */ /* 0x000fce00078e0004 */
[----:B--2---:R-:W-:Y:S05]  /*13430*/  WARPSYNC.COLLECTIVE R15, `(.L_x_2469) ;  /* 0x000000000f087348 */ /* 0x004fea0003c00000 */
[----:B------:R0:W1:Y:S02]  /*13440*/  SHFL.IDX P6, R14, R13, R12, R11 ;  /* 0x0000000c0d0e7389 */ /* 0x00006400000c000b */
[----:B012---:R-:W-:Y:S01]  /*13450*/  ENDCOLLECTIVE ;  /* 0x000000000000791b */ /* 0x007fe20003800000 */
.L_x_2469:
[----:B------:R-:W-:Y:S05]  /*13460*/  BSYNC B0 ;  /* 0x0000000000007941 */ /* 0x000fea0003800000 */
.L_x_2468:
[----:B------:R-:W-:Y:S05]  /*13470*/  BRA `(.L_x_2470) ;  /* 0xffffffb000407947 */ /* 0x000fea000383ffff */
.L_x_2369:
[----:B------:R-:W-:Y:S01]  /*13480*/  BSSY B0, `(.L_x_2471) ;  /* 0x0000006000007945 */ /* 0x000fe20003800000 */
[----:B------:R-:W-:-:S07]  /*13490*/  IMAD.MOV.U32 R15, RZ, RZ, -0x1 ;  /* 0xffffffffff0f7424 */ /* 0x000fce00078e00ff */
[----:B--23--:R-:W-:Y:S05]  /*134a0*/  WARPSYNC.COLLECTIVE R15, `(.L_x_2472) ;  /* 0x000000000f0c7348 */ /* 0x00cfea0003c00000 */
[----:B------:R-:W-:Y:S02]  /*134b0*/  ELECT P6, UR62, PT ;  /* 0x00000000003e782f */ /* 0x000fe400038c0000 */
[----:B------:R-:W-:Y:S01]  /*134c0*/  MOV R14, UR62 ;  /* 0x0000003e000e7c02 */ /* 0x000fe20008000f00 */
[----:B--23--:R-:W-:Y:S10]  /*134d0*/  ENDCOLLECTIVE ;  /* 0x000000000000791b */ /* 0x00cff40003800000 */
.L_x_2472:
[----:B------:R-:W-:Y:S05]  /*134e0*/  BSYNC B0 ;  /* 0x0000000000007941 */ /* 0x000fea0003800000 */
.L_x_2471:
[----:B------:R-:W-:Y:S05]  /*134f0*/  BRA `(.L_x_2473) ;  /* 0xffffffb000447947 */ /* 0x000fea000383ffff */
.L_x_2371:
[----:B0-----:R0:W1:Y:S02]  /*13500*/  SYNCS.PHASECHK.TRANS64.TRYWAIT P0, [R0+URZ+0x28840], R2 ;  /* 0x02884002000075a7 */ /* 0x001064000800017f */
[----:B-1----:R-:W-:Y:S05]  /*13510*/  @!P0 NANOSLEEP.SYNCS 0x989680 ;  /* 0x009896800000895d */ /* 0x002fea0003900000 */
[----:B------:R-:W1:Y:S02]  /*13520*/  @!P0 SYNCS.PHASECHK.TRANS64 P0, [R0+URZ+0x28840], R2 ;  /* 0x02884002000085a7 */ /* 0x000e64000800007f */
[----:B-1----:R-:W-:Y:S05]  /*13530*/  @!P0 BRA `(.L_x_2371) ;  /* 0xfffffffc00f08947 */ /* 0x002fea000383ffff */
[----:B------:R-:W-:Y:S05]  /*13540*/  BRA `(.L_x_2474) ;  /* 0xffffffb000a47947 */ /* 0x000fea000383ffff */
.L_x_2375:
[----:B------:R-:W2:Y:S01]  /*13550*/  LDL.LU R11, [R1+0x40] ;  /* 0x00004000010b7983 */ /* 0x000ea20000300800 */
[----:B------:R-:W-:Y:S01]  /*13560*/  IMAD.MOV.U32 R13, RZ, RZ, R3 ;  /* 0x000000ffff0d7224 */ /* 0x000fe200078e0003 */
[----:B------:R-:W-:Y:S01]  /*13570*/  LOP3.LUT R5, R5, 0x7f, RZ, 0xc0, !PT ;  /* 0x0000007f05057812 */ /* 0x000fe200078ec0ff */
[----:B------:R-:W-:Y:S02]  /*13580*/  IMAD.MOV.U32 R12, RZ, RZ, RZ ;  /* 0x000000ffff0c7224 */ /* 0x000fe400078e00ff */
[----:B------:R-:W-:Y:S01]  /*13590*/  IMAD.MOV.U32 R15, RZ, RZ, -0x1 ;  /* 0xffffffffff0f7424 */ /* 0x000fe200078e00ff */
[----:B------:R-:W-:-:S05]  /*135a0*/  SHF.R.U32.HI R5, RZ, 0x3, R5 ;  /* 0x00000003ff057819 */ /* 0x000fca0000011605 */
[----:B------:R-:W-:-:S04]  /*135b0*/  IMAD R2, R8, 0x80, R5 ;  /* 0x0000008008027824 */ /* 0x000fc800078e0205 */
[----:B------:R-:W-:Y:S02]  /*135c0*/  VIADD R5, R2, 0x10 ;  /* 0x0000001002057836 */ /* 0x000fe40000000000 */
[----:B--2---:R-:W-:Y:S02]  /*135d0*/  IMAD R0, R11, R7, RZ ;  /* 0x000000070b007224 */ /* 0x004fe400078e02ff */
[----:B------:R-:W-:-:S03]  /*135e0*/  IMAD.MOV.U32 R11, RZ, RZ, 0x181f ;  /* 0x0000181fff0b7424 */ /* 0x000fc600078e00ff */
[----:B------:R-:W-:-:S13]  /*135f0*/  ISETP.GE.AND P2, PT, R2, R0, PT ;  /* 0x000000000200720c */ /* 0x000fda0003f46270 */
[----:B-----5:R-:W-:Y:S05]  /*13600*/  WARPSYNC.COLLECTIVE R15, `(.L_x_2475) ;  /* 0x000000000f087348 */ /* 0x020fea0003c00000 */
[----:B------:R0:W1:Y:S02]  /*13610*/  SHFL.IDX P6, R14, R13, R12, R11 ;  /* 0x0000000c0d0e7389 */ /* 0x00006400000c000b */
[----:B01---5:R-:W-:Y:S01]  /*13620*/  ENDCOLLECTIVE ;  /* 0x000000000000791b */ /* 0x023fe20003800000 */
.L_x_2475:
[----:B------:R-:W-:Y:S02]  /*13630*/  IMAD.MOV.U32 R13, RZ, RZ, R4 ;  /* 0x000000ffff0d7224 */ /* 0x000fe400078e0004 */
[----:B------:R-:W-:-:S07]  /*13640*/  IMAD.MOV.U32 R6, RZ, RZ, R14 ;  /* 0x000000ffff067224 */ /* 0x000fce00078e000e */
[----:B------:R-:W-:Y:S05]  /*13650*/  WARPSYNC.COLLECTIVE R15, `(.L_x_2476) ;  /* 0x000000000f087348 */ /* 0x000fea0003c00000 */
[----:B------:R0:W1:Y:S02]  /*13660*/  SHFL.IDX P6, R14, R13, R12, R11 ;  /* 0x0000000c0d0e7389 */ /* 0x00006400000c000b */
[----:B01----:R-:W-:Y:S01]  /*13670*/  ENDCOLLECTIVE ;  /* 0x000000000000791b */ /* 0x003fe20003800000 */
.L_x_2476:
[----:B------:R-:W-:Y:S02]  /*13680*/  IMAD.MOV.U32 R13, RZ, RZ, R3 ;  /* 0x000000ffff0d7224 */ /* 0x000fe400078e0003 */
[----:B------:R-:W-:Y:S02]  /*13690*/  IMAD.MOV.U32 R12, RZ, RZ, 0x1 ;  /* 0x00000001ff0c7424 */ /* 0x000fe400078e00ff */
[----:B------:R-:W-:-:S07]  /*136a0*/  IMAD.MOV.U32 R7, RZ, RZ, R14 ;  /* 0x000000ffff077224 */ /* 0x000fce00078e000e */
[----:B------:R-:W-:Y:S05]  /*136b0*/  WARPSYNC.COLLECTIVE R15, `(.L_x_2477) ;  /* 0x000000000f087348 */ /* 0x000fea0003c00000 */
[----:B------:R0:W1:Y:S02]  /*136c0*/  SHFL.IDX P6, R14, R13, R12, R11 ;  /* 0x0000000c0d0e7389 */ /* 0x00006400000c000b */
[----:B01----:R-:W-:Y:S01]  /*136d0*/  ENDCOLLECTIVE ;  /* 0x000000000000791b */ /* 0x003fe20003800000 */
.L_x_2477:
        /* <DEDUP_REMOVED lines=10> */
.L_x_2478:
        /* <DEDUP_REMOVED lines=12> */
.L_x_2479:
        /* <DEDUP_REMOVED lines=17> */
.L_x_2480:
[----:B------:R-:W-:Y:S02]  /*13950*/  IMAD.MOV.U32 R13, RZ, RZ, R3 ;  /* 0x000000ffff0d7224 */ /* 0x000fe400078e0003 */
[----:B------:R-:W-:Y:S02]  /*13960*/  IMAD.MOV.U32 R12, RZ, RZ, 0x3 ;  /* 0x00000003ff0c7424 */ /* 0x000fe400078e00ff */
[----:B------:R-:W-:-:S07]  /*13970*/  IMAD.MOV.U32 R5, RZ, RZ, R14 ;  /* 0x000000ffff057224 */ /* 0x000fce00078e000e */
[----:B------:R-:W-:Y:S05]  /*13980*/  WARPSYNC.COLLECTIVE R15, `(.L_x_2481) ;  /* 0x000000000f087348 */ /* 0x000fea0003c00000 */
[----:B------:R0:W1:Y:S02]  /*13990*/  SHFL.IDX P6, R14, R13, R12, R11 ;  /* 0x0000000c0d0e7389 */ /* 0x00006400000c000b */
[----:B01----:R-:W-:Y:S01]  /*139a0*/  ENDCOLLECTIVE ;  /* 0x000000000000791b */ /* 0x003fe20003800000 */
.L_x_2481:
        /* <DEDUP_REMOVED lines=16> */
.L_x_2482:
[----:B------:R-:W-:Y:S02]  /*13ab0*/  IMAD.MOV.U32 R13, RZ, RZ, R3 ;  /* 0x000000ffff0d7224 */ /* 0x000fe400078e0003 */
[----:B------:R-:W-:Y:S02]  /*13ac0*/  IMAD.MOV.U32 R12, RZ, RZ, 0x4 ;  /* 0x00000004ff0c7424 */ /* 0x000fe400078e00ff */
[----:B------:R-:W-:-:S07]  /*13ad0*/  IMAD.MOV.U32 R5, RZ, RZ, R14 ;  /* 0x000000ffff057224 */ /* 0x000fce00078e000e */
[----:B------:R-:W-:Y:S05]  /*13ae0*/  WARPSYNC.COLLECTIVE R15, `(.L_x_2483) ;  /* 0x000000000f087348 */ /* 0x000fea0003c00000 */
[----:B------:R0:W1:Y:S02]  /*13af0*/  SHFL.IDX P6, R14, R13, R12, R11 ;  /* 0x0000000c0d0e7389 */ /* 0x00006400000c000b */
[----:B01----:R-:W-:Y:S01]  /*13b00*/  ENDCOLLECTIVE ;  /* 0x000000000000791b */ /* 0x003fe20003800000 */
.L_x_2483:
        /* <DEDUP_REMOVED lines=16> */
.L_x_2484:
[----:B------:R-:W-:Y:S02]  /*13c10*/  IMAD.MOV.U32 R13, RZ, RZ, R3 ;  /* 0x000000ffff0d7224 */ /* 0x000fe400078e0003 */
[----:B------:R-:W-:Y:S02]  /*13c20*/  IMAD.MOV.U32 R12, RZ, RZ, 0x5 ;  /* 0x00000005ff0c7424 */ /* 0x000fe400078e00ff */
[----:B------:R-:W-:-:S07]  /*13c30*/  IMAD.MOV.U32 R5, RZ, RZ, R14 ;  /* 0x000000ffff057224 */ /* 0x000fce00078e000e */
[----:B------:R-:W-:Y:S05]  /*13c40*/  WARPSYNC.COLLECTIVE R15, `(.L_x_2485) ;  /* 0x000000000f087348 */ /* 0x000fea0003c00000 */
[----:B------:R0:W1:Y:S02]  /*13c50*/  SHFL.IDX P6, R14, R13, R12, R11 ;  /* 0x0000000c0d0e7389 */ /* 0x00006400000c000b */
[----:B01----:R-:W-:Y:S01]  /*13c60*/  ENDCOLLECTIVE ;  /* 0x000000000000791b */ /* 0x003fe20003800000 */
.L_x_2485:
        /* <DEDUP_REMOVED lines=16> */
.L_x_2486:
[----:B------:R-:W-:Y:S02]  /*13d70*/  IMAD.MOV.U32 R13, RZ, RZ, R3 ;  /* 0x000000ffff0d7224 */ /* 0x000fe400078e0003 */
[----:B------:R-:W-:Y:S02]  /*13d80*/  IMAD.MOV.U32 R12, RZ, RZ, 0x6 ;  /* 0x00000006ff0c7424 */ /* 0x000fe400078e00ff */
[----:B------:R-:W-:-:S07]  /*13d90*/  IMAD.MOV.U32 R5, RZ, RZ, R14 ;  /* 0x000000ffff057224 */ /* 0x000fce00078e000e */
[----:B------:R-:W-:Y:S05]  /*13da0*/  WARPSYNC.COLLECTIVE R15, `(.L_x_2487) ;  /* 0x000000000f087348 */ /* 0x000fea0003c00000 */
[----:B------:R0:W1:Y:S02]  /*13db0*/  SHFL.IDX P6, R14, R13, R12, R11 ;  /* 0x0000000c0d0e7389 */ /* 0x00006400000c000b */
[----:B01----:R-:W-:Y:S01]  /*13dc0*/  ENDCOLLECTIVE ;  /* 0x000000000000791b */ /* 0x003fe20003800000 */
.L_x_2487:
        /* <DEDUP_REMOVED lines=14> */
.L_x_2488:
        /* <DEDUP_REMOVED lines=8> */
.L_x_2489:
        /* <DEDUP_REMOVED lines=14> */
.L_x_2490:
[----:B------:R-:W-:Y:S01]  /*14010*/  IMAD.MOV.U32 R3, RZ, RZ, R14 ;  /* 0x000000ffff037224 */ /* 0x000fe200078e000e */
[----:B------:R-:W-:Y:S06]  /*14020*/  BRA `(.L_x_2491) ;  /* 0xffffffb400507947 */ /* 0x000fec000383ffff */
.L_x_2380:
[----:B0-----:R0:W3:Y:S02]  /*14030*/  SYNCS.PHASECHK.TRANS64.TRYWAIT P0, [R18+URZ+0x28820], R0 ;  /* 0x02882000120075a7 */ /* 0x0010e4000800017f */
[----:B---3--:R-:W-:Y:S05]  /*14040*/  @!P0 NANOSLEEP.SYNCS 0x989680 ;  /* 0x009896800000895d */ /* 0x008fea0003900000 */
[----:B------:R-:W3:Y:S02]  /*14050*/  @!P0 SYNCS.PHASECHK.TRANS64 P0, [R18+URZ+0x28820], R0 ;  /* 0x02882000120085a7 */ /* 0x000ee4000800007f */
[----:B---3--:R-:W-:Y:S05]  /*14060*/  @!P0 BRA `(.L_x_2380) ;  /* 0xfffffffc00f08947 */ /* 0x008fea000383ffff */
[----:B------:R-:W-:Y:S05]  /*14070*/  BRA `(.L_x_2492) ;  /* 0xffffffb400c07947 */ /* 0x000fea000383ffff */
.L_x_2389:
[----:B-1----:R1:W2:Y:S02]  /*14080*/  SYNCS.PHASECHK.TRANS64.TRYWAIT P0, [R3+URZ+0x28840], R2 ;  /* 0x02884002030075a7 */ /* 0x0022a4000800017f */
[----:B--2---:R-:W-:Y:S05]  /*14090*/  @!P0 NANOSLEEP.SYNCS 0x989680 ;  /* 0x009896800000895d */ /* 0x004fea0003900000 */
[----:B------:R-:W2:Y:S02]  /*140a0*/  @!P0 SYNCS.PHASECHK.TRANS64 P0, [R3+URZ+0x28840], R2 ;  /* 0x02884002030085a7 */ /* 0x000ea4000800007f */
[----:B--2---:R-:W-:Y:S05]  /*140b0*/  @!P0 BRA `(.L_x_2389) ;  /* 0xfffffffc00f08947 */ /* 0x004fea000383ffff */
[----:B------:R-:W-:Y:S05]  /*140c0*/  BRA `(.L_x_2493) ;  /* 0xffffffb8009c7947 */ /* 0x000fea000383ffff */
.L_x_2395:
[----:B0-----:R0:W1:Y:S02]  /*140d0*/  SYNCS.PHASECHK.TRANS64.TRYWAIT P0, [R3+URZ+0x60], R2 ;  /* 0x00006002030075a7 */ /* 0x001064000800017f */
[----:B-1----:R-:W-:Y:S05]  /*140e0*/  @!P0 NANOSLEEP.SYNCS 0x989680 ;  /* 0x009896800000895d */ /* 0x002fea0003900000 */
[----:B------:R-:W1:Y:S02]  /*140f0*/  @!P0 SYNCS.PHASECHK.TRANS64 P0, [R3+URZ+0x60], R2 ;  /* 0x00006002030085a7 */ /* 0x000e64000800007f */
[----:B-1----:R-:W-:Y:S05]  /*14100*/  @!P0 BRA `(.L_x_2395) ;  /* 0xfffffffc00f08947 */ /* 0x002fea000383ffff */
[----:B------:R-:W-:Y:S05]  /*14110*/  BRA `(.L_x_2494) ;  /* 0xffffffbc00707947 */ /* 0x000fea000383ffff */
.L_x_2404:
[----:B-1----:R1:W2:Y:S02]  /*14120*/  SYNCS.PHASECHK.TRANS64.TRYWAIT P0, [R3+URZ+0x28840], R2 ;  /* 0x02884002030075a7 */ /* 0x0022a4000800017f */
[----:B--2---:R-:W-:Y:S05]  /*14130*/  @!P0 NANOSLEEP.SYNCS 0x989680 ;  /* 0x009896800000895d */ /* 0x004fea0003900000 */
[----:B------:R-:W2:Y:S02]  /*14140*/  @!P0 SYNCS.PHASECHK.TRANS64 P0, [R3+URZ+0x28840], R2 ;  /* 0x02884002030085a7 */ /* 0x000ea4000800007f */
[----:B--2---:R-:W-:Y:S05]  /*14150*/  @!P0 BRA `(.L_x_2404) ;  /* 0xfffffffc00f08947 */ /* 0x004fea000383ffff */
[----:B------:R-:W-:Y:S05]  /*14160*/  BRA `(.L_x_2495) ;  /* 0xffffffc400007947 */ /* 0x000fea000383ffff */
.L_x_2410:
[----:B0-----:R0:W1:Y:S02]  /*14170*/  SYNCS.PHASECHK.TRANS64.TRYWAIT P0, [R2+URZ+0x60], R3 ;  /* 0x00006003020075a7 */ /* 0x001064000800017f */
[----:B-1----:R-:W-:Y:S05]  /*14180*/  @!P0 NANOSLEEP.SYNCS 0x989680 ;  /* 0x009896800000895d */ /* 0x002fea0003900000 */
[----:B------:R-:W1:Y:S02]  /*14190*/  @!P0 SYNCS.PHASECHK.TRANS64 P0, [R2+URZ+0x60], R3 ;  /* 0x00006003020085a7 */ /* 0x000e64000800007f */
[----:B-1----:R-:W-:Y:S05]  /*141a0*/  @!P0 BRA `(.L_x_2410) ;  /* 0xfffffffc00f08947 */ /* 0x002fea000383ffff */
[----:B------:R-:W-:Y:S05]  /*141b0*/  BRA `(.L_x_2496) ;  /* 0xffffffc400d47947 */ /* 0x000fea000383ffff */
.L_x_2419:
[----:B--2---:R2:W3:Y:S02]  /*141c0*/  SYNCS.PHASECHK.TRANS64.TRYWAIT P0, [R2+URZ+0x28840], R3 ;  /* 0x02884003020075a7 */ /* 0x0044e4000800017f */
[----:B---3--:R-:W-:Y:S05]  /*141d0*/  @!P0 NANOSLEEP.SYNCS 0x989680 ;  /* 0x009896800000895d */ /* 0x008fea0003900000 */
[----:B------:R-:W3:Y:S02]  /*141e0*/  @!P0 SYNCS.PHASECHK.TRANS64 P0, [R2+URZ+0x28840], R3 ;  /* 0x02884003020085a7 */ /* 0x000ee4000800007f */
[----:B---3--:R-:W-:Y:S05]  /*141f0*/  @!P0 BRA `(.L_x_2419) ;  /* 0xfffffffc00f08947 */ /* 0x008fea000383ffff */
[----:B------:R-:W-:Y:S05]  /*14200*/  BRA `(.L_x_2497) ;  /* 0xffffffcc00347947 */ /* 0x000fea000383ffff */
.L_x_2425:
[----:B0-----:R0:W1:Y:S02]  /*14210*/  SYNCS.PHASECHK.TRANS64.TRYWAIT P0, [R2+URZ+0x60], R5 ;  /* 0x00006005020075a7 */ /* 0x001064000800017f */
[----:B-1----:R-:W-:Y:S05]  /*14220*/  @!P0 NANOSLEEP.SYNCS 0x989680 ;  /* 0x009896800000895d */ /* 0x002fea0003900000 */
[----:B------:R-:W1:Y:S02]  /*14230*/  @!P0 SYNCS.PHASECHK.TRANS64 P0, [R2+URZ+0x60], R5 ;  /* 0x00006005020085a7 */ /* 0x000e64000800007f */
[----:B-1----:R-:W-:Y:S05]  /*14240*/  @!P0 BRA `(.L_x_2425) ;  /* 0xfffffffc00f08947 */ /* 0x002fea000383ffff */
[----:B------:R-:W-:Y:S05]  /*14250*/  BRA `(.L_x_2498) ;  /* 0xffffffd000087947 */ /* 0x000fea000383ffff */
.L_x_2436:
[----:B--2---:R2:W3:Y:S02]  /*14260*/  SYNCS.PHASECHK.TRANS64.TRYWAIT P0, [R0+URZ+0x28860], R3 ;  /* 0x02886003000075a7 */ /* 0x0044e4000800017f */
[----:B---3--:R-:W-:Y:S05]  /*14270*/  @!P0 NANOSLEEP.SYNCS 0x989680 ;  /* 0x009896800000895d */ /* 0x008fea0003900000 */
[----:B------:R-:W3:Y:S02]  /*14280*/  @!P0 SYNCS.PHASECHK.TRANS64 P0, [R0+URZ+0x28860], R3 ;  /* 0x02886003000085a7 */ /* 0x000ee4000800007f */
[----:B---3--:R-:W-:Y:S05]  /*14290*/  @!P0 BRA `(.L_x_2436) ;  /* 0xfffffffc00f08947 */ /* 0x008fea000383ffff */
[----:B------:R-:W-:Y:S05]  /*142a0*/  BRA `(.L_x_2499) ;  /* 0xffffffd400547947 */ /* 0x000fea000383ffff */
.L_x_2443:
        /* <DEDUP_REMOVED lines=9> */
.L_x_2501:
[----:B------:R-:W-:Y:S05]  /*14340*/  BSYNC B0 ;  /* 0x0000000000007941 */ /* 0x000fea0003800000 */
.L_x_2500:
        /* <DEDUP_REMOVED lines=9> */
.L_x_2502:
        /* <DEDUP_REMOVED lines=11> */
[----:B------:R-:W-:Y:S02]  /*14490*/  CS2R R6, SRZ ;  /* 0x0000000000067805 */ /* 0x000fe4000001ff00 */
[C---:B------:R-:W-:Y:S02]  /*144a0*/  ISETP.GE.U32.AND P2, PT, R16.reuse, 0x2, PT ;  /* 0x000000021000780c */ /* 0x040fe40003f46070 */
[C---:B------:R-:W-:Y:S02]  /*144b0*/  ISETP.GE.U32.AND P3, PT, R16.reuse, 0x4, PT ;  /* 0x000000041000780c */ /* 0x040fe40003f66070 */
[C---:B------:R-:W-:Y:S02]  /*144c0*/  ISETP.GE.U32.AND P4, PT, R16.reuse, 0x8, PT ;  /* 0x000000081000780c */ /* 0x040fe40003f86070 */
[----:B------:R-:W-:Y:S01]  /*144d0*/  ISETP.GE.U32.AND P5, PT, R16, 0x10, PT ;  /* 0x000000101000780c */ /* 0x000fe20003fa6070 */
[----:B--2---:R-:W-:-:S02]  /*144e0*/  @!P1 IMAD.MOV.U32 R6, RZ, RZ, R5 ;  /* 0x000000ffff069224 */ /* 0x004fc400078e0005 */
[----:B------:R-:W-:Y:S02]  /*144f0*/  IMAD.MOV.U32 R5, RZ, RZ, RZ ;  /* 0x000000ffff057224 */ /* 0x000fe400078e00ff */
[----:B---3--:R-:W-:Y:S01]  /*14500*/  @!P1 IMAD.MOV.U32 R7, RZ, RZ, R8 ;  /* 0x000000ffff079224 */ /* 0x008fe200078e0008 */
[----:B------:R-:W-:-:S03]  /*14510*/  ISETP.NE.AND P1, PT, R16, RZ, PT ;  /* 0x000000ff1000720c */ /* 0x000fc60003f25270 */
[----:B------:R-:W-:-:S04]  /*14520*/  IMAD R2, R7, R6, RZ ;  /* 0x0000000607027224 */ /* 0x000fc800078e02ff */
[----:B------:R-:W-:-:S07]  /*14530*/  IMAD.MOV.U32 R13, RZ, RZ, R2 ;  /* 0x000000ffff0d7224 */ /* 0x000fce00078e0002 */
[----:B------:R-:W-:Y:S05]  /*14540*/  WARPSYNC.COLLECTIVE R15, `(.L_x_2503) ;  /* 0x000000000f087348 */ /* 0x000fea0003c00000 */
[----:B------:R0:W1:Y:S02]  /*14550*/  SHFL.UP P6, R14, R13, R12, R11 ;  /* 0x0400000c0d0e7389 */ /* 0x00006400000c000b */
[----:B01----:R-:W-:Y:S01]  /*14560*/  ENDCOLLECTIVE ;  /* 0x000000000000791b */ /* 0x003fe20003800000 */
.L_x_2503:
[----:B------:R-:W-:Y:S01]  /*14570*/  IMAD.MOV.U32 R12, RZ, RZ, 0x2 ;  /* 0x00000002ff0c7424 */ /* 0x000fe200078e00ff */
[----:B------:R-:W-:-:S05]  /*14580*/  SEL R3, R14, RZ, P1 ;  /* 0x000000ff0e037207 */ /* 0x000fca0000800000 */
[----:B------:R-:W-:-:S04]  /*14590*/  IMAD.IADD R2, R2, 0x1, R3 ;  /* 0x0000000102027824 */ /* 0x000fc800078e0203 */
[----:B------:R-:W-:-:S07]  /*145a0*/  IMAD.MOV.U32 R13, RZ, RZ, R2 ;  /* 0x000000ffff0d7224 */ /* 0x000fce00078e0002 */
[----:B------:R-:W-:Y:S05]  /*145b0*/  WARPSYNC.COLLECTIVE R15, `(.L_x_2504) ;  /* 0x000000000f087348 */ /* 0x000fea0003c00000 */
[----:B------:R0:W1:Y:S02]  /*145c0*/  SHFL.UP P6, R14, R13, R12, R11 ;  /* 0x0400000c0d0e7389 */ /* 0x00006400000c000b */
[----:B01----:R-:W-:Y:S01]  /*145d0*/  ENDCOLLECTIVE ;  /* 0x000000000000791b */ /* 0x003fe20003800000 */
.L_x_2504:
[----:B------:R-:W-:Y:S01]  /*145e0*/  IMAD.MOV.U32 R12, RZ, RZ, 0x4 ;  /* 0x00000004ff0c7424 */ /* 0x000fe200078e00ff */
[----:B------:R-:W-:-:S05]  /*145f0*/  SEL R3, R14, RZ, P2 ;  /* 0x000000ff0e037207 */ /* 0x000fca0001000000 */
[----:B------:R-:W-:-:S04]  /*14600*/  IMAD.IADD R2, R2, 0x1, R3 ;  /* 0x0000000102027824 */ /* 0x000fc800078e0203 */
[----:B------:R-:W-:-:S07]  /*14610*/  IMAD.MOV.U32 R13, RZ, RZ, R2 ;  /* 0x000000ffff0d7224 */ /* 0x000fce00078e0002 */
[----:B------:R-:W-:Y:S05]  /*14620*/  WARPSYNC.COLLECTIVE R15, `(.L_x_2505) ;  /* 0x000000000f087348 */ /* 0x000fea0003c00000 */
[----:B------:R0:W1:Y:S02]  /*14630*/  SHFL.UP P6, R14, R13, R12, R11 ;  /* 0x0400000c0d0e7389 */ /* 0x00006400000c000b */
[----:B01----:R-:W-:Y:S01]  /*14640*/  ENDCOLLECTIVE ;  /* 0x000000000000791b */ /* 0x003fe20003800000 */
.L_x_2505:
[----:B------:R-:W-:Y:S01]  /*14650*/  IMAD.MOV.U32 R12, RZ, RZ, 0x8 ;  /* 0x00000008ff0c7424 */ /* 0x000fe200078e00ff */
[----:B------:R-:W-:-:S05]  /*14660*/  SEL R3, R14, RZ, P3 ;  /* 0x000000ff0e037207 */ /* 0x000fca0001800000 */
[----:B------:R-:W-:-:S04]  /*14670*/  IMAD.IADD R2, R2, 0x1, R3 ;  /* 0x0000000102027824 */ /* 0x000fc800078e0203 */
[----:B------:R-:W-:-:S07]  /*14680*/  IMAD.MOV.U32 R13, RZ, RZ, R2 ;  /* 0x000000ffff0d7224 */ /* 0x000fce00078e0002 */
[----:B------:R-:W-:Y:S05]  /*14690*/  WARPSYNC.COLLECTIVE R15, `(.L_x_2506) ;  /* 0x000000000f087348 */ /* 0x000fea0003c00000 */
[----:B------:R0:W1:Y:S02]  /*146a0*/  SHFL.UP P6, R14, R13, R12, R11 ;  /* 0x0400000c0d0e7389 */ /* 0x00006400000c000b */
[----:B01----:R-:W-:Y:S01]  /*146b0*/  ENDCOLLECTIVE ;  /* 0x000000000000791b */ /* 0x003fe20003800000 */
.L_x_2506:
[----:B------:R-:W-:Y:S01]  /*146c0*/  IMAD.MOV.U32 R12, RZ, RZ, 0x10 ;  /* 0x00000010ff0c7424 */ /* 0x000fe200078e00ff */
[----:B------:R-:W-:-:S05]  /*146d0*/  SEL R3, R14, RZ, P4 ;  /* 0x000000ff0e037207 */ /* 0x000fca0002000000 */
[----:B------:R-:W-:-:S04]  /*146e0*/  IMAD.IADD R2, R2, 0x1, R3 ;  /* 0x0000000102027824 */ /* 0x000fc800078e0203 */
[----:B------:R-:W-:-:S07]  /*146f0*/  IMAD.MOV.U32 R13, RZ, RZ, R2 ;  /* 0x000000ffff0d7224 */ /* 0x000fce00078e0002 */
[----:B------:R-:W-:Y:S05]  /*14700*/  WARPSYNC.COLLECTIVE R15, `(.L_x_2507) ;  /* 0x000000000f087348 */ /* 0x000fea0003c00000 */
[----:B------:R0:W1:Y:S02]  /*14710*/  SHFL.UP P6, R14, R13, R12, R11 ;  /* 0x0400000c0d0e7389 */ /* 0x00006400000c000b */
[----:B01----:R-:W-:Y:S01]  /*14720*/  ENDCOLLECTIVE ;  /* 0x000000000000791b */ /* 0x003fe20003800000 */
.L_x_2507:
        /* <DEDUP_REMOVED lines=8> */
.L_x_2508:
[----:B------:R-:W-:Y:S01]  /*147b0*/  IMAD.MOV.U32 R9, RZ, RZ, R14 ;  /* 0x000000ffff097224 */ /* 0x000fe200078e000e */
[----:B------:R-:W-:Y:S06]  /*147c0*/  BRA `(.L_x_2509) ;  /* 0xffffffd400dc7947 */ /* 0x000fec000383ffff */
.L_x_2446:
        /* <DEDUP_REMOVED lines=8> */
.L_x_2511:
[----:B------:R-:W-:Y:S05]  /*14850*/  BSYNC B0 ;  /* 0x0000000000007941 */ /* 0x000fea0003800000 */
.L_x_2510:
        /* <DEDUP_REMOVED lines=9> */
.L_x_2512:
[----:B------:R-:W-:Y:S01]  /*148f0*/  IMAD.MOV.U32 R12, RZ, RZ, 0x4 ;  /* 0x00000004ff0c7424 */ /* 0x000fe200078e00ff */
[----:B------:R-:W-:-:S05]  /*14900*/  SEL R3, R14, RZ, P2 ;  /* 0x000000ff0e037207 */ /* 0x000fca0001000000 */
[----:B------:R-:W-:-:S04]  /*14910*/  IMAD.IADD R2, R2, 0x1, R3 ;  /* 0x0000000102027824 */ /* 0x000fc800078e0203 */
[----:B------:R-:W-:-:S07]  /*14920*/  IMAD.MOV.U32 R13, RZ, RZ, R2 ;  /* 0x000000ffff0d7224 */ /* 0x000fce00078e0002 */
[----:B------:R-:W-:Y:S05]  /*14930*/  WARPSYNC.COLLECTIVE R15, `(.L_x_2513) ;  /* 0x000000000f087348 */ /* 0x000fea0003c00000 */
[----:B------:R0:W1:Y:S02]  /*14940*/  SHFL.UP P6, R14, R13, R12, R11 ;  /* 0x0400000c0d0e7389 */ /* 0x00006400000c000b */
[----:B01----:R-:W-:Y:S01]  /*14950*/  ENDCOLLECTIVE ;  /* 0x000000000000791b */ /* 0x003fe20003800000 */
.L_x_2513:
[----:B------:R-:W-:Y:S01]  /*14960*/  IMAD.MOV.U32 R12, RZ, RZ, 0x8 ;  /* 0x00000008ff0c7424 */ /* 0x000fe200078e00ff */
[----:B------:R-:W-:-:S05]  /*14970*/  SEL R3, R14, RZ, P3 ;  /* 0x000000ff0e037207 */ /* 0x000fca0001800000 */
[----:B------:R-:W-:-:S04]  /*14980*/  IMAD.IADD R2, R2, 0x1, R3 ;  /* 0x0000000102027824 */ /* 0x000fc800078e0203 */
[----:B------:R-:W-:-:S07]  /*14990*/  IMAD.MOV.U32 R13, RZ, RZ, R2 ;  /* 0x000000ffff0d7224 */ /* 0x000fce00078e0002 */
[----:B------:R-:W-:Y:S05]  /*149a0*/  WARPSYNC.COLLECTIVE R15, `(.L_x_2514) ;  /* 0x000000000f087348 */ /* 0x000fea0003c00000 */
[----:B------:R0:W1:Y:S02]  /*149b0*/  SHFL.UP P6, R14, R13, R12, R11 ;  /* 0x0400000c0d0e7389 */ /* 0x00006400000c000b */
[----:B01----:R-:W-:Y:S01]  /*149c0*/  ENDCOLLECTIVE ;  /* 0x000000000000791b */ /* 0x003fe20003800000 */
.L_x_2514:
[----:B------:R-:W-:Y:S01]  /*149d0*/  IMAD.MOV.U32 R12, RZ, RZ, 0x10 ;  /* 0x00000010ff0c7424 */ /* 0x000fe200078e00ff */
[----:B------:R-:W-:-:S05]  /*149e0*/  SEL R3, R14, RZ, P4 ;  /* 0x000000ff0e037207 */ /* 0x000fca0002000000 */
[----:B------:R-:W-:-:S04]  /*149f0*/  IMAD.IADD R2, R2, 0x1, R3 ;  /* 0x0000000102027824 */ /* 0x000fc800078e0203 */
[----:B------:R-:W-:-:S07]  /*14a00*/  IMAD.MOV.U32 R13, RZ, RZ, R2 ;  /* 0x000000ffff0d7224 */ /* 0x000fce00078e0002 */
[----:B------:R-:W-:Y:S05]  /*14a10*/  WARPSYNC.COLLECTIVE R15, `(.L_x_2515) ;  /* 0x000000000f087348 */ /* 0x000fea0003c00000 */
[----:B------:R0:W1:Y:S02]  /*14a20*/  SHFL.UP P6, R14, R13, R12, R11 ;  /* 0x0400000c0d0e7389 */ /* 0x00006400000c000b */
[----:B01----:R-:W-:Y:S01]  /*14a30*/  ENDCOLLECTIVE ;  /* 0x000000000000791b */ /* 0x003fe20003800000 */
.L_x_2515:
        /* <DEDUP_REMOVED lines=8> */
.L_x_2516:
[----:B------:R-:W-:Y:S01]  /*14ac0*/  IMAD.MOV.U32 R9, RZ, RZ, R14 ;  /* 0x000000ffff097224 */ /* 0x000fe200078e000e */
[----:B------:R-:W-:Y:S06]  /*14ad0*/  BRA `(.L_x_2517) ;  /* 0xffffffd400c47947 */ /* 0x000fec000383ffff */
.L_x_2448:
[----:B------:R-:W-:Y:S01]  /*14ae0*/  BSSY B0, `(.L_x_2518) ;  /* 0x0000006000007945 */ /* 0x000fe20003800000 */
[----:B------:R-:W-:Y:S01]  /*14af0*/  PLOP3.LUT P6, PT, P6, PT, PT, 0x8, 0x0 ;  /* 0x000000000000781c */ /* 0x000fe200037ce170 */
[----:B------:R-:W-:-:S12]  /*14b00*/  IMAD.MOV.U32 R15, RZ, RZ, -0x1 ;  /* 0xffffffffff0f7424 */ /* 0x000fd800078e00ff */
[----:B0-----:R-:W-:Y:S05]  /*14b10*/  WARPSYNC.COLLECTIVE R15, `(.L_x_2519) ;  /* 0x000000000f087348 */ /* 0x001fea0003c00000 */
[----:B------:R-:W-:Y:S01]  /*14b20*/  VOTE.ANY R14, PT, P6 ;  /* 0x00000000000e7806 */ /* 0x000fe200030e0100 */
[----:B0-----:R-:W-:Y:S06]  /*14b30*/  ENDCOLLECTIVE ;  /* 0x000000000000791b */ /* 0x001fec0003800000 */
.L_x_2519:
[----:B------:R-:W-:Y:S05]  /*14b40*/  BSYNC B0 ;  /* 0x0000000000007941 */ /* 0x000fea0003800000 */
.L_x_2518:
        /* <DEDUP_REMOVED lines=10> */
.L_x_2520:
[----:B------:R-:W-:Y:S02]  /*14bf0*/  IMAD.MOV.U32 R13, RZ, RZ, R7 ;  /* 0x000000ffff0d7224 */ /* 0x000fe400078e0007 */
[----:B------:R-:W-:-:S07]  /*14c00*/  IMAD.MOV.U32 R0, RZ, RZ, R14 ;  /* 0x000000ffff007224 */ /* 0x000fce00078e000e */
[----:B------:R-:W-:Y:S05]  /*14c10*/  WARPSYNC.COLLECTIVE R15, `(.L_x_2521) ;  /* 0x000000000f087348 */ /* 0x000fea0003c00000 */
[----:B------:R0:W1:Y:S02]  /*14c20*/  SHFL.IDX P6, R14, R13, R12, R11 ;  /* 0x0000000c0d0e7389 */ /* 0x00006400000c000b */
[----:B01----:R-:W-:Y:S01]  /*14c30*/  ENDCOLLECTIVE ;  /* 0x000000000000791b */ /* 0x003fe20003800000 */
.L_x_2521:
[----:B------:R-:W-:Y:S02]  /*14c40*/  IMAD.MOV.U32 R7, RZ, RZ, R14 ;  /* 0x000000ffff077224 */ /* 0x000fe400078e000e */
[----:B------:R-:W-:-:S05]  /*14c50*/  IMAD.IADD R6, R10, 0x1, R16 ;  /* 0x000000010a067824 */ /* 0x000fca00078e0210 */
[----:B------:R0:W-:Y:S01]  /*14c60*/  STL [R1+0xc], R6 ;  /* 0x00000c0601007387 */ /* 0x0001e20000100800 */
[----:B------:R-:W-:Y:S05]  /*14c70*/  BRA `(.L_x_2522) ;  /* 0xffffffd400a47947 */ /* 0x000fea000383ffff */
.L_x_2450:
        /* <DEDUP_REMOVED lines=8> */
.L_x_2524:
[----:B------:R-:W-:Y:S05]  /*14d00*/  BSYNC B0 ;  /* 0x0000000000007941 */ /* 0x000fea0003800000 */
.L_x_2523:
[----:B------:R-:W-:Y:S01]  /*14d10*/  IMAD.MOV.U32 R5, RZ, RZ, R14 ;  /* 0x000000ffff057224 */ /* 0x000fe200078e000e */
[----:B------:R-:W-:Y:S06]  /*14d20*/  BRA `(.L_x_2449) ;  /* 0xffffffd400907947 */ /* 0x000fec000383ffff */
.L_x_2456:
[----:B0-----:R0:W1:Y:S02]  /*14d30*/  SYNCS.PHASECHK.TRANS64.TRYWAIT P0, [R0+URZ+0x28820], R3 ;  /* 0x02882003000075a7 */ /* 0x001064000800017f */
[----:B-1----:R-:W-:Y:S05]  /*14d40*/  @!P0 NANOSLEEP.SYNCS 0x989680 ;  /* 0x009896800000895d */ /* 0x002fea0003900000 */
[----:B------:R-:W1:Y:S02]  /*14d50*/  @!P0 SYNCS.PHASECHK.TRANS64 P0, [R0+URZ+0x28820], R3 ;  /* 0x02882003000085a7 */ /* 0x000e64000800007f */
[----:B-1----:R-:W-:Y:S05]  /*14d60*/  @!P0 BRA `(.L_x_2456) ;  /* 0xfffffffc00f08947 */ /* 0x002fea000383ffff */
[----:B------:R-:W-:Y:S05]  /*14d70*/  BRA `(.L_x_2525) ;  /* 0xffffffe0002c7947 */ /* 0x000fea000383ffff */
.L_x_2457:
        /* <DEDUP_REMOVED lines=11> */
.L_x_2527:
[----:B------:R-:W-:Y:S05]  /*14e30*/  BSYNC B0 ;  /* 0x0000000000007941 */ /* 0x000fea0003800000 */
.L_x_2526:
[----:B------:R-:W-:Y:S05]  /*14e40*/  BRA `(.L_x_2528) ;  /* 0xffffffe000147947 */ /* 0x000fea000383ffff */
.L_x_2460:
[----:B------:R-:W-:Y:S01]  /*14e50*/  BSSY B1, `(.L_x_2529) ;  /* 0x0000006000017945 */ /* 0x000fe20003800000 */
[----:B------:R-:W-:-:S07]  /*14e60*/  IMAD.MOV.U32 R15, RZ, RZ, -0x1 ;  /* 0xffffffffff0f7424 */ /* 0x000fce00078e00ff */
[----:B01----:R-:W-:Y:S05]  /*14e70*/  WARPSYNC.COLLECTIVE R15, `(.L_x_2530) ;  /* 0x000000000f0c7348 */ /* 0x003fea0003c00000 */
[----:B------:R-:W-:Y:S02]  /*14e80*/  ELECT P6, UR62, PT ;  /* 0x00000000003e782f */ /* 0x000fe400038c0000 */
[----:B------:R-:W-:Y:S01]  /*14e90*/  MOV R14, UR62 ;  /* 0x0000003e000e7c02 */ /* 0x000fe20008000f00 */
[----:B01----:R-:W-:Y:S10]  /*14ea0*/  ENDCOLLECTIVE ;  /* 0x000000000000791b */ /* 0x003ff40003800000 */
.L_x_2530:
[----:B------:R-:W-:Y:S05]  /*14eb0*/  BSYNC B1 ;  /* 0x0000000000017941 */ /* 0x000fea0003800000 */
.L_x_2529:
[----:B------:R-:W-:Y:S05]  /*14ec0*/  BRA `(.L_x_2531) ;  /* 0xffffffe0000c7947 */ /* 0x000fea000383ffff */
.L_x_2462:
[----:B0-----:R0:W1:Y:S02]  /*14ed0*/  SYNCS.PHASECHK.TRANS64.TRYWAIT P0, [R6+URZ], R5 ;  /* 0x00000005060075a7 */ /* 0x001064000800017f */
[----:B-1----:R-:W-:Y:S05]  /*14ee0*/  @!P0 NANOSLEEP.SYNCS 0x989680 ;  /* 0x009896800000895d */ /* 0x002fea0003900000 */
[----:B------:R-:W1:Y:S02]  /*14ef0*/  @!P0 SYNCS.PHASECHK.TRANS64 P0, [R6+URZ], R5 ;  /* 0x00000005060085a7 */ /* 0x000e64000800007f */
[----:B-1----:R-:W-:Y:S05]  /*14f00*/  @!P0 BRA `(.L_x_2462) ;  /* 0xfffffffc00f08947 */ /* 0x002fea000383ffff */
[----:B------:R-:W-:Y:S05]  /*14f10*/  BRA `(.L_x_2532) ;  /* 0xffffffe000447947 */ /* 0x000fea000383ffff */
.L_x_2463:
[----:B-1----:R1:W2:Y:S02]  /*14f20*/  SYNCS.PHASECHK.TRANS64.TRYWAIT P0, [R7+URZ], R2 ;  /* 0x00000002070075a7 */ /* 0x0022a4000800017f */
[----:B--2---:R-:W-:Y:S05]  /*14f30*/  @!P0 NANOSLEEP.SYNCS 0x989680 ;  /* 0x009896800000895d */ /* 0x004fea0003900000 */
[----:B------:R-:W2:Y:S02]  /*14f40*/  @!P0 SYNCS.PHASECHK.TRANS64 P0, [R7+URZ], R2 ;  /* 0x00000002070085a7 */ /* 0x000ea4000800007f */
[----:B--2---:R-:W-:Y:S05]  /*14f50*/  @!P0 BRA `(.L_x_2463) ;  /* 0xfffffffc00f08947 */ /* 0x004fea000383ffff */
[----:B------:R-:W-:Y:S05]  /*14f60*/  BRA `(.L_x_2533) ;  /* 0xffffffe000387947 */ /* 0x000fea000383ffff */
.L_x_2465:
[----:B--2---:R2:W3:Y:S02]  /*14f70*/  SYNCS.PHASECHK.TRANS64.TRYWAIT P0, [R4+URZ], R5 ;  /* 0x00000005040075a7 */ /* 0x0044e4000800017f */
[----:B---3--:R-:W-:Y:S05]  /*14f80*/  @!P0 NANOSLEEP.SYNCS 0x989680 ;  /* 0x009896800000895d */ /* 0x008fea0003900000 */
[----:B------:R-:W3:Y:S02]  /*14f90*/  @!P0 SYNCS.PHASECHK.TRANS64 P0, [R4+URZ], R5 ;  /* 0x00000005040085a7 */ /* 0x000ee4000800007f */
[----:B---3--:R-:W-:Y:S05]  /*14fa0*/  @!P0 BRA `(.L_x_2465) ;  /* 0xfffffffc00f08947 */ /* 0x008fea000383ffff */
[----:B------:R-:W-:Y:S05]  /*14fb0*/  BRA `(.L_x_2534) ;  /* 0xffffffe0003c7947 */ /* 0x000fea000383ffff */
.L_x_2535:
        /* <DEDUP_REMOVED lines=12> */
.L_x_3098:


//--------------------- .text._ZN7cutlass13device_kernelIN5flash11enable_sm90INS1_16FlashAttnFwdSm90INS1_25CollectiveMainloopFwdSm90ILi2EN4cute5tupleIJNS5_1CILi1EEES8_S8_EEENS6_IJNS7_ILi128EEESA_SA_EEELi128ENS_6half_tEfNS_4arch4Sm90ELb1ELb0ELb0ELb1ELb0ELb1ELb0ELb1ELb1ELb1ELb1ELb0EEENS1_21CollectiveEpilogueFwdISB_S9_SC_SE_Li256ELb1ELb1ELb1ELb0EEENS1_36VarlenDynamicPersistentTileSchedulerILi128ELi128ELi256ELi128ELb1ELb1ELb1ELb1ELb1ELb1EEEEEEEEEvNT_6ParamsE --------------------------
	.section	.text._ZN7cutlass13device_kernelIN5flash11enable_sm90INS1_16FlashAttnFwdSm90INS1_25CollectiveMainloopFwdSm90ILi2EN4cute5tupleIJNS5_1CILi1EEES8_S8_EEENS6_IJNS7_ILi128EEESA_SA_EEELi128ENS_6half_tEfNS_4arch4Sm90ELb1ELb0ELb0ELb1ELb0ELb1ELb0ELb1ELb1ELb1ELb1ELb0EEENS1_21CollectiveEpilogueFwdISB_S9_SC_SE_Li256ELb1ELb1ELb1ELb0EEENS1_36VarlenDynamicPersistentTileSchedulerILi128ELi128ELi256ELi128ELb1ELb1ELb1ELb1ELb1ELb1EEEEEEEEEvNT_6ParamsE,"ax",@progbits
	.align	128
.text._ZN7cutlass13device_kernelIN5flash11enable_sm90INS1_16FlashAttnFwdSm90INS1_25CollectiveMainloopFwdSm90ILi2EN4cute5tupleIJNS5_1CILi1EEES8_S8_EEENS6_IJNS7_ILi128EEESA_SA_EEELi128ENS_6half_tEfNS_4arch4Sm90ELb1ELb0ELb0ELb1ELb0ELb1ELb0ELb1ELb1ELb1ELb1ELb0EEENS1_21CollectiveEpilogueFwdISB_S9_SC_SE_Li256ELb1ELb1ELb1ELb0EEENS1_36VarlenDynamicPersistentTileSchedulerILi128ELi128ELi256ELi128ELb1ELb1ELb1ELb1ELb1ELb1EEEEEEEEEvNT_6ParamsE:
        .type           _ZN7cutlass13device_kernelIN5flash11enable_sm90INS1_16FlashAttnFwdSm90INS1_25CollectiveMainloopFwdSm90ILi2EN4cute5tupleIJNS5_1CILi1EEES8_S8_EEENS6_IJNS7_ILi128EEESA_SA_EEELi128ENS_6half_tEfNS_4arch4Sm90ELb1ELb0ELb0ELb1ELb0ELb1ELb0ELb1ELb1ELb1ELb1ELb0EEENS1_21CollectiveEpilogueFwdISB_S9_SC_SE_Li256ELb1ELb1ELb1ELb0EEENS1_36VarlenDynamicPersistentTileSchedulerILi128ELi128ELi256ELi128ELb1ELb1ELb1ELb1ELb1ELb1EEEEEEEEEvNT_6ParamsE,@function
        .size           _ZN7cutlass13device_kernelIN5flash11enable_sm90INS1_16FlashAttnFwdSm90INS1_25CollectiveMainloopFwdSm90ILi2EN4cute5tupleIJNS5_1CILi1EEES8_S8_EEENS6_IJNS7_ILi128EEESA_SA_EEELi128ENS_6half_tEfNS_4arch4Sm90ELb1ELb0ELb0ELb1ELb0ELb1ELb0ELb1ELb1ELb1ELb1ELb0EEENS1_21CollectiveEpilogueFwdISB_S9_SC_SE_Li256ELb1ELb1ELb1ELb0EEENS1_36VarlenDynamicPersistentTileSchedulerILi128ELi128ELi256ELi128ELb1ELb1ELb1ELb1ELb1ELb1EEEEEEEEEvNT_6ParamsE,(.L_x_3099 - _ZN7cutlass13device_kernelIN5flash11enable_sm90INS1_16FlashAttnFwdSm90INS1_25CollectiveMainloopFwdSm90ILi2EN4cute5tupleIJNS5_1CILi1EEES8_S8_EEENS6_IJNS7_ILi128EEESA_SA_EEELi128ENS_6half_tEfNS_4arch4Sm90ELb1ELb0ELb0ELb1ELb0ELb1ELb0ELb1ELb1ELb1ELb1ELb0EEENS1_21CollectiveEpilogueFwdISB_S9_SC_SE_Li256ELb1ELb1ELb1ELb0EEENS1_36VarlenDynamicPersistentTileSchedulerILi128ELi128ELi256ELi128ELb1ELb1ELb1ELb1ELb1ELb1EEEEEEEEEvNT_6ParamsE)
        .other          _ZN7cutlass13device_kernelIN5flash11enable_sm90INS1_16FlashAttnFwdSm90INS1_25CollectiveMainloopFwdSm90ILi2EN4cute5tupleIJNS5_1CILi1EEES8_S8_EEENS6_IJNS7_ILi128EEESA_SA_EEELi128ENS_6half_tEfNS_4arch4Sm90ELb1ELb0ELb0ELb1ELb0ELb1ELb0ELb1ELb1ELb1ELb1ELb0EEENS1_21CollectiveEpilogueFwdISB_S9_SC_SE_Li256ELb1ELb1ELb1ELb0EEENS1_36VarlenDynamicPersistentTileSchedulerILi128ELi128ELi256ELi128ELb1ELb1ELb1ELb1ELb1ELb1EEEEEEEEEvNT_6ParamsE,@"STO_CUDA_ENTRY STV_DEFAULT"
_ZN7cutlass13device_kernelIN5flash11enable_sm90INS1_16FlashAttnFwdSm90INS1_25CollectiveMainloopFwdSm90ILi2EN4cute5tupleIJNS5_1CILi1EEES8_S8_EEENS6_IJNS7_ILi128EEESA_SA_EEELi128ENS_6half_tEfNS_4arch4Sm90ELb1ELb0ELb0ELb1ELb0ELb1ELb0ELb1ELb1ELb1ELb1ELb0EEENS1_21CollectiveEpilogueFwdISB_S9_SC_SE_Li256ELb1ELb1ELb1ELb0EEENS1_36VarlenDynamicPersistentTileSchedulerILi128ELi128ELi256ELi128ELb1ELb1ELb1ELb1ELb1ELb1EEEEEEEEEvNT_6ParamsE:
        /* <DEDUP_REMOVED lines=24> */
.L_x_2537:
[----:B------:R-:W-:Y:S05]  /*0180*/  BSYNC B0 ;  /* 0x0000000000007941 */ /* 0x000fea0003800000 */
.L_x_2536:
        /* <DEDUP_REMOVED lines=41> */
.L_x_2538:
        /* <DEDUP_REMOVED lines=22> */
.L_x_2539:
        /* <DEDUP_REMOVED lines=18> */
.L_x_2540:
        /* <DEDUP_REMOVED lines=22> */
.L_x_2541:
        /* <DEDUP_REMOVED lines=22> */
.L_x_2542:
        /* <DEDUP_REMOVED lines=8> */
.L_x_2545:
        /* <DEDUP_REMOVED lines=21> */
[----:B----4-:R-:W-:Y:S05]  /*0b30*/  @P0 BRA `(.L_x_2546) ;  /* 0x0000020400d00947 */ /* 0x010fea0003800000 */
        /* <DEDUP_REMOVED lines=16> */
[----:B------:R-:W-:Y:S01]  /*0c40*/  IMAD.IADD R235, R16, 0x1, -R235 ;  /* 0x0000000110eb7824 */ /* 0x000fe200078e0aeb */
        /* <DEDUP_REMOVED lines=14> */
[----:B------:R-:W-:Y:S02]  /*0d30*/  LOP3.LUT R3, R3, 0x3fffffe, RZ, 0xc0, !PT ;  /* 0x03fffffe03037812 */ /* 0x000fe400078ec0ff */
[----:B------:R-:W-:Y:S02]  /*0d40*/  IADD3 R11, R10, -R11, RZ ;  /* 0x8000000b0a0b7210 */ /* 0x000fe40007ffe0ff */
[----:B------:R-:W-:Y:S01]  /*0d50*/  LEA.HI R22, R0, R16, RZ, 0x3 ;  /* 0x0000001000167211 */ /* 0x000fe200078f18ff */
[----:B------:R-:W-:Y:S01]  /*0d60*/  IMAD.IADD R3, R18, 0x1, -R3 ;  /* 0x0000000112037824 */ /* 0x000fe200078e0a03 */
[----:B------:R-:W-:Y:S01]  /*0d70*/  SHF.R.S32.HI R5, RZ, 0x4, R4 ;  /* 0x00000004ff057819 */ /* 0x000fe20000011404 */
[----:B------:R-:W-:Y:S01]  /*0d80*/  IMAD R8, R8, 0x10, R11 ;  /* 0x0000001008087824 */ /* 0x000fe200078e020b */
[----:B------:R-:W-:-:S02]  /*0d90*/  LOP3.LUT R12, R12, 0xfffffffc, RZ, 0xc0, !PT ;  /* 0xfffffffc0c0c7812 */ /* 0x000fc400078ec0ff */
[----:B------:R-:W-:Y:S01]  /*0da0*/  LOP3.LUT R207, R22, 0xfffffff8, RZ, 0xc0, !PT ;  /* 0xfffffff816cf7812 */ /* 0x000fe200078ec0ff */
[----:B------:R-:W-:Y:S01]  /*0db0*/  IMAD R8, R3, 0x40, R8 ;  /* 0x0000004003087824 */ /* 0x000fe200078e0208 */
[----:B------:R-:W-:Y:S01]  /*0dc0*/  SHF.R.S32.HI R22, RZ, 0x3, R22 ;  /* 0x00000003ff167819 */ /* 0x000fe20000011416 */
[----:B------:R-:W-:Y:S01]  /*0dd0*/  IMAD.IADD R12, R16, 0x1, -R12 ;  /* 0x00000001100c7824 */ /* 0x000fe200078e0a0c */
[----:B------:R-:W-:Y:S01]  /*0de0*/  LEA.HI R4, R4, R5, RZ, 0x1 ;  /* 0x0000000504047211 */ /* 0x000fe200078f08ff */
[----:B------:R-:W-:Y:S01]  /*0df0*/  IMAD.IADD R207, R16, 0x1, -R207 ;  /* 0x0000000110cf7824 */ /* 0x000fe200078e0acf */
[----:B------:R-:W-:Y:S01]  /*0e00*/  LEA.HI R0, R0, R16, RZ, 0x6 ;  /* 0x0000001000007211 */ /* 0x000fe200078f30ff */
[----:B------:R-:W-:Y:S01]  /*0e10*/  IMAD.SHL.U32 R3, R22, 0x40, RZ ;  /* 0x0000004016037824 */ /* 0x000fe200078e00ff */
[----:B------:R-:W-:Y:S01]  /*0e20*/  LOP3.LUT R4, R4, 0x1ffffffe, RZ, 0xc0, !PT ;  /* 0x1ffffffe04047812 */ /* 0x000fe200078ec0ff */
[----:B------:R-:W-:Y:S01]  /*0e30*/  VIADD R213, R22, 0x40 ;  /* 0x0000004016d57836 */ /* 0x000fe20000000000 */
[----:B------:R-:W-:Y:S01]  /*0e40*/  SHF.L.U32 R0, R0, 0x3, RZ ;  /* 0x0000000300007819 */ /* 0x000fe200000006ff */
[----:B------:R-:W-:Y:S01]  /*0e50*/  VIADD R214, R22, 0x20 ;  /* 0x0000002016d67836 */ /* 0x000fe20000000000 */
[----:B------:R-:W-:Y:S01]  /*0e60*/  LEA.HI R6, R12, R12, RZ, 0x1 ;  /* 0x0000000c0c067211 */ /* 0x000fe200078f08ff */
[----:B------:R-:W-:Y:S01]  /*0e70*/  IMAD.SHL.U32 R16, R207, 0x8, RZ ;  /* 0x00000008cf107824 */ /* 0x000fe200078e00ff */
[----:B------:R-:W-:Y:S01]  /*0e80*/  LOP3.LUT R202, R0, 0xfffffe00, RZ, 0xc0, !PT ;  /* 0xfffffe0000ca7812 */ /* 0x000fe200078ec0ff */
[----:B------:R-:W-:Y:S01]  /*0e90*/  IMAD.IADD R4, R5, 0x1, -R4 ;  /* 0x0000000105047824 */ /* 0x000fe200078e0a04 */
[----:B------:R-:W-:Y:S01]  /*0ea0*/  LOP3.LUT R3, R3, 0x1c0, RZ, 0xc0, !PT ;  /* 0x000001c003037812 */ /* 0x000fe200078ec0ff */
[----:B------:R-:W-:Y:S01]  /*0eb0*/  VIADD R212, R22, 0x60 ;  /* 0x0000006016d47836 */ /* 0x000fe20000000000 */
[----:B------:R-:W-:Y:S01]  /*0ec0*/  LOP3.LUT R5, R6, 0x1ffffffe, RZ, 0xc0, !PT ;  /* 0x1ffffffe06057812 */ /* 0x000fe200078ec0ff */
[----:B------:R-:W-:Y:S01]  /*0ed0*/  IMAD.SHL.U32 R196, R214, 0x40, RZ ;  /* 0x00000040d6c47824 */ /* 0x000fe200078e00ff */
[----:B------:R-:W-:Y:S01]  /*0ee0*/  SHF.R.S32.HI R0, RZ, 0x1f, R213 ;  /* 0x0000001fff007819 */ /* 0x000fe200000114d5 */
[----:B------:R-:W-:Y:S01]  /*0ef0*/  IMAD R4, R4, 0x8, R7 ;  /* 0x0000000804047824 */ /* 0x000fe200078e0207 */
[----:B------:R-:W-:Y:S01]  /*0f00*/  SHF.R.S32.HI R11, RZ, 0x1f, R214 ;  /* 0x0000001fff0b7819 */ /* 0x000fe200000114d6 */
[----:B------:R-:W-:Y:S01]  /*0f10*/  IMAD.IADD R204, R12, 0x1, -R5 ;  /* 0x000000010ccc7824 */ /* 0x000fe200078e0a05 */
[----:B------:R-:W-:Y:S01]  /*0f20*/  SHF.R.U32.HI R201, RZ, 0x3, R3 ;  /* 0x00000003ffc97819 */ /* 0x000fe20000011603 */
[----:B------:R-:W-:Y:S01]  /*0f30*/  IMAD.SHL.U32 R194, R212, 0x40, RZ ;  /* 0x00000040d4c27824 */ /* 0x000fe200078e00ff */
[----:B------:R-:W-:Y:S01]  /*0f40*/  LOP3.LUT R205, R3, 0x38, R16, 0xf8, !PT ;  /* 0x0000003803cd7812 */ /* 0x000fe200078ef810 */
[----:B------:R0:W-:Y:S01]  /*0f50*/  STL [R1+0x50], R4 ;  /* 0x0000500401007387 */ /* 0x0001e20000100800 */
[----:B------:R-:W-:Y:S01]  /*0f60*/  LEA.HI R3, R0, R213, RZ, 0x3 ;  /* 0x000000d500037211 */ /* 0x000fe200078f18ff */
[----:B------:R-:W-:Y:S01]  /*0f70*/  IMAD.MOV.U32 R6, RZ, RZ, R14 ;  /* 0x000000ffff067224 */ /* 0x000fe200078e000e */
[----:B------:R-:W-:Y:S01]  /*0f80*/  LEA.HI R11, R11, R214, RZ, 0x3 ;  /* 0x000000d60b0b7211 */ /* 0x000fe200078f18ff */
[----:B------:R-:W-:Y:S01]  /*0f90*/  IMAD.MOV.U32 R7, RZ, RZ, R15 ;  /* 0x000000ffff077224 */ /* 0x000fe200078e000f */
[----:B------:R-:W-:Y:S01]  /*0fa0*/  MOV R5, R13 ;  /* 0x0000000d00057202 */ /* 0x000fe20000000f00 */
[----:B------:R-:W-:Y:S01]  /*0fb0*/  IMAD.SHL.U32 R3, R3, 0x40, RZ ;  /* 0x0000004003037824 */ /* 0x000fe200078e00ff */
[----:B------:R-:W-:Y:S01]  /*0fc0*/  SHF.L.U32 R195, R213, 0x6, RZ ;  /* 0x00000006d5c37819 */ /* 0x000fe200000006ff */
[----:B------:R-:W-:Y:S01]  /*0fd0*/  IMAD.SHL.U32 R11, R11, 0x40, RZ ;  /* 0x000000400b0b7824 */ /* 0x000fe200078e00ff */
[----:B------:R-:W-:Y:S01]  /*0fe0*/  SHF.R.S32.HI R13, RZ, 0x1f, R212 ;  /* 0x0000001fff0d7819 */ /* 0x000fe200000114d4 */
[----:B------:R-:W-:Y:S01]  /*0ff0*/  STL [R1+0x4c], R8 ;  /* 0x00004c0801007387 */ /* 0x000fe20000100800 */
[----:B------:R-:W-:Y:S01]  /*1000*/  LOP3.LUT R195, R195, 0x1c0, RZ, 0xc0, !PT ;  /* 0x000001c0c3c37812 */ /* 0x000fe200078ec0ff */
[----:B------:R-:W-:Y:S01]  /*1010*/  IMAD.SHL.U32 R18, R207, 0x4, RZ ;  /* 0x00000004cf127824 */ /* 0x000fe200078e00ff */
[----:B------:R-:W-:Y:S01]  /*1020*/  LEA.HI R13, R13, R212, RZ, 0x3 ;  /* 0x000000d40d0d7211 */ /* 0x000fe200078f18ff */
[----:B------:R-:W-:Y:S01]  /*1030*/  VIADD R187, R16, 0x40 ;  /* 0x0000004010bb7836 */ /* 0x000fe20000000000 */
[----:B------:R-:W-:Y:S01]  /*1040*/  LOP3.LUT R196, R196, 0x1c0, RZ, 0xc0, !PT ;  /* 0x000001c0c4c47812 */ /* 0x000fe200078ec0ff */
[----:B------:R-:W-:Y:S01]  /*1050*/  VIADD R185, R18, 0x20 ;  /* 0x0000002012b97836 */ /* 0x000fe20000000000 */
[----:B------:R-:W-:Y:S01]  /*1060*/  LOP3.LUT R0, R9, 0x7ffffffc, RZ, 0xc0, !PT ;  /* 0x7ffffffc09007812 */ /* 0x000fe200078ec0ff */
[----:B------:R-:W-:Y:S01]  /*1070*/  IMAD.SHL.U32 R13, R13, 0x40, RZ ;  /* 0x000000400d0d7824 */ /* 0x000fe200078e00ff */
[----:B------:R-:W-:Y:S01]  /*1080*/  SHF.R.U32.HI R12, RZ, 0x3, R195 ;  /* 0x00000003ff0c7819 */ /* 0x000fe200000116c3 */
[----:B------:R-:W-:Y:S01]  /*1090*/  IMAD R204, R204, 0x8, R8 ;  /* 0x00000008cccc7824 */ /* 0x000fe200078e0208 */
[----:B0-----:R-:W-:-:S02]  /*10a0*/  LOP3.LUT R4, R195, 0x38, R16, 0xf8, !PT ;  /* 0x00000038c3047812 */ /* 0x001fc400078ef810 */
[----:B------:R-:W-:Y:S02]  /*10b0*/  LOP3.LUT R199, R3, 0xfffffe00, RZ, 0xc0, !PT ;  /* 0xfffffe0003c77812 */ /* 0x000fe400078ec0ff */
[----:B------:R-:W-:Y:S02]  /*10c0*/  SHF.R.U32.HI R14, RZ, 0x3, R196 ;  /* 0x00000003ff0e7819 */ /* 0x000fe400000116c4 */
[----:B------:R-:W-:Y:S02]  /*10d0*/  LOP3.LUT R9, R196, 0x38, R16, 0xf8, !PT ;  /* 0x00000038c4097812 */ /* 0x000fe400078ef810 */
[----:B------:R-:W-:Y:S02]  /*10e0*/  LOP3.LUT R200, R11, 0xfffffe00, RZ, 0xc0, !PT ;  /* 0xfffffe000bc87812 */ /* 0x000fe400078ec0ff */
[----:B------:R-:W-:Y:S02]  /*10f0*/  LOP3.LUT R194, R194, 0x1c0, RZ, 0xc0, !PT ;  /* 0x000001c0c2c27812 */ /* 0x000fe400078ec0ff */
[----:B------:R-:W-:-:S02]  /*1100*/  IADD3 R0, R235, -R0, RZ ;  /* 0x80000000eb007210 */ /* 0x000fc40007ffe0ff */
[----:B------:R-:W-:Y:S02]  /*1110*/  LOP3.LUT R4, R199, R4, R12, 0xf6, !PT ;  /* 0x00000004c7047212 */ /* 0x000fe400078ef60c */
[----:B------:R-:W-:Y:S01]  /*1120*/  LOP3.LUT R9, R200, R9, R14, 0xf6, !PT ;  /* 0x00000009c8097212 */ /* 0x000fe200078ef60e */
[----:B------:R-:W-:Y:S01]  /*1130*/  IMAD.SHL.U32 R197, R0, 0x2, RZ ;  /* 0x0000000200c57824 */ /* 0x000fe200078e00ff */
[----:B------:R-:W-:Y:S02]  /*1140*/  SHF.R.U32.HI R10, RZ, 0x3, R194 ;  /* 0x00000003ff0a7819 */ /* 0x000fe400000116c2 */
[----:B------:R-:W-:Y:S01]  /*1150*/  LOP3.LUT R15, R194, 0x38, R16, 0xf8, !PT ;  /* 0x00000038c20f7812 */ /* 0x000fe200078ef810 */
[----:B------:R-:W-:Y:S01]  /*1160*/  VIADD R233, R197, 0x8 ;  /* 0x00000008c5e97836 */ /* 0x000fe20000000000 */
[----:B------:R-:W-:Y:S01]  /*1170*/  LOP3.LUT R198, R13, 0xfffffe00, RZ, 0xc0, !PT ;  /* 0xfffffe000dc67812 */ /* 0x000fe200078ec0ff */
[C---:B------:R-:W-:Y:S01]  /*1180*/  VIADD R232, R197.reuse, 0x10 ;  /* 0x00000010c5e87836 */ /* 0x040fe20000000000 */
[----:B------:R-:W-:Y:S01]  /*1190*/  LEA R3, R4, UR44, 0x1 ;  /* 0x0000002c04037c11 */ /* 0x000fe2000f8e08ff */
[----:B------:R-:W-:Y:S01]  /*11a0*/  VIADD R231, R197, 0x18 ;  /* 0x00000018c5e77836 */ /* 0x000fe20000000000 */
[----:B------:R-:W-:Y:S01]  /*11b0*/  LEA R0, R9, UR44, 0x1 ;  /* 0x0000002c09007c11 */ /* 0x000fe2000f8e08ff */
[C---:B------:R-:W-:Y:S01]  /*11c0*/  VIADD R230, R197.reuse, 0x20 ;  /* 0x00000020c5e67836 */ /* 0x040fe20000000000 */
[----:B------:R-:W-:Y:S01]  /*11d0*/  LOP3.LUT R15, R198, R15, R10, 0xf6, !PT ;  /* 0x0000000fc60f7212 */ /* 0x000fe200078ef60a */
[----:B------:R0:W-:Y:S01]  /*11e0*/  STL [R1+0x40], R3 ;  /* 0x0000400301007387 */ /* 0x0001e20000100800 */
[C---:B------:R-:W-:Y:S01]  /*11f0*/  VIADD R229, R197.reuse, 0x28 ;  /* 0x00000028c5e57836 */ /* 0x040fe20000000000 */
[C---:B------:R-:W-:Y:S01]  /*1200*/  IADD3 R227, R197.reuse, 0x38, RZ ;  /* 0x00000038c5e37810 */ /* 0x040fe20007ffe0ff */
[C---:B------:R-:W-:Y:S01]  /*1210*/  VIADD R228, R197.reuse, 0x30 ;  /* 0x00000030c5e47836 */ /* 0x040fe20000000000 */
[----:B------:R1:W-:Y:S01]  /*1220*/  STL [R1+0x44], R0 ;  /* 0x0000440001007387 */ /* 0x0003e20000100800 */
[C---:B------:R-:W-:Y:S01]  /*1230*/  VIADD R226, R197.reuse, 0x40 ;  /* 0x00000040c5e27836 */ /* 0x040fe20000000000 */
[----:B------:R-:W-:Y:S01]  /*1240*/  LOP3.LUT R205, R202, R205, R201, 0xf6, !PT ;  /* 0x000000cdcacd7212 */ /* 0x000fe200078ef6c9 */
[C---:B------:R-:W-:Y:S01]  /*1250*/  VIADD R225, R197.reuse, 0x48 ;  /* 0x00000048c5e17836 */ /* 0x040fe20000000000 */
[C---:B------:R-:W-:Y:S01]  /*1260*/  IADD3 R219, R197.reuse, 0x78, RZ ;  /* 0x00000078c5db7810 */ /* 0x040fe20007ffe0ff */
[C---:B------:R-:W-:Y:S01]  /*1270*/  VIADD R224, R197.reuse, 0x50 ;  /* 0x00000050c5e07836 */ /* 0x040fe20000000000 */
[----:B------:R-:W-:Y:S01]  /*1280*/  SHF.R.S32.HI R4, RZ, 0x1f, R232 ;  /* 0x0000001fff047819 */ /* 0x000fe200000114e8 */
[C---:B------:R-:W-:Y:S01]  /*1290*/  VIADD R223, R197.reuse, 0x58 ;  /* 0x00000058c5df7836 */ /* 0x040fe20000000000 */
[----:B0-----:R-:W-:Y:S01]  /*12a0*/  SHF.R.S32.HI R3, RZ, 0x1f, R231 ;  /* 0x0000001fff037819 */ /* 0x001fe200000114e7 */
[----:B------:R-:W-:Y:S01]  /*12b0*/  VIADD R222, R197, 0x60 ;  /* 0x00000060c5de7836 */ /* 0x000fe20000000000 */
[----:B-1----:R-:W-:Y:S01]  /*12c0*/  LEA R0, R15, UR44, 0x1 ;  /* 0x0000002c0f007c11 */ /* 0x002fe2000f8e08ff */
[C---:B------:R-:W-:Y:S01]  /*12d0*/  VIADD R221, R197.reuse, 0x68 ;  /* 0x00000068c5dd7836 */ /* 0x040fe20000000000 */
[----:B------:R-:W-:Y:S01]  /*12e0*/  SHF.R.S32.HI R4, RZ, 0x1f, R229 ;  /* 0x0000001fff047819 */ /* 0x000fe200000114e5 */
[----:B------:R-:W-:Y:S01]  /*12f0*/  VIADD R220, R197, 0x70 ;  /* 0x00000070c5dc7836 */ /* 0x000fe20000000000 */
[----:B------:R-:W-:Y:S01]  /*1300*/  SHF.R.S32.HI R3, RZ, 0x1f, R228 ;  /* 0x0000001fff037819 */ /* 0x000fe200000114e4 */
[----:B------:R0:W-:Y:S01]  /*1310*/  STL [R1+0x3c], R0 ;  /* 0x00003c0001007387 */ /* 0x0001e20000100800 */
[----:B------:R-:W-:-:S02]  /*1320*/  SHF.R.S32.HI R4, RZ, 0x1f, R226 ;  /* 0x0000001fff047819 */ /* 0x000fc400000114e2 */
[----:B------:R-:W-:Y:S02]  /*1330*/  SHF.R.S32.HI R3, RZ, 0x1f, R225 ;  /* 0x0000001fff037819 */ /* 0x000fe400000114e1 */
[----:B------:R-:W-:Y:S02]  /*1340*/  SHF.R.S32.HI R218, RZ, 0x1f, R22 ;  /* 0x0000001fffda7819 */ /* 0x000fe40000011416 */
[----:B------:R-:W-:Y:S02]  /*1350*/  SHF.R.S32.HI R17, RZ, 0x1f, R16 ;  /* 0x0000001fff117819 */ /* 0x000fe40000011410 */
[----:B------:R-:W-:Y:S02]  /*1360*/  SHF.R.S32.HI R19, RZ, 0x1f, R18 ;  /* 0x0000001fff137819 */ /* 0x000fe40000011412 */
[----:B0-----:R-:W-:Y:S02]  /*1370*/  SHF.R.S32.HI R0, RZ, 0x1f, R233 ;  /* 0x0000001fff007819 */ /* 0x001fe400000114e9 */
[----:B------:R-:W-:-:S02]  /*1380*/  SHF.R.S32.HI R0, RZ, 0x1f, R230 ;  /* 0x0000001fff007819 */ /* 0x000fc400000114e6 */
[----:B------:R-:W-:Y:S02]  /*1390*/  SHF.R.S32.HI R0, RZ, 0x1f, R227 ;  /* 0x0000001fff007819 */ /* 0x000fe400000114e3 */
[----:B------:R-:W-:Y:S02]  /*13a0*/  SHF.R.S32.HI R0, RZ, 0x1f, R224 ;  /* 0x0000001fff007819 */ /* 0x000fe400000114e0 */
[----:B------:R-:W-:Y:S02]  /*13b0*/  SHF.R.S32.HI R216, RZ, 0x1f, R187 ;  /* 0x0000001fffd87819 */ /* 0x000fe400000114bb */
[----:B------:R-:W-:Y:S02]  /*13c0*/  LEA R203, R205, UR44, 0x1 ;  /* 0x0000002ccdcb7c11 */ /* 0x000fe4000f8e08ff */
[----:B------:R-:W-:Y:S02]  /*13d0*/  SHF.R.S32.HI R4, RZ, 0x1f, R223 ;  /* 0x0000001fff047819 */ /* 0x000fe400000114df */
[----:B------:R-:W-:-:S02]  /*13e0*/  SHF.R.S32.HI R3, RZ, 0x1f, R222 ;  /* 0x0000001fff037819 */ /* 0x000fc400000114de */
[----:B------:R-:W-:Y:S02]  /*13f0*/  SHF.R.S32.HI R0, RZ, 0x1f, R221 ;  /* 0x0000001fff007819 */ /* 0x000fe400000114dd */
[----:B------:R-:W-:Y:S02]  /*1400*/  SHF.R.S32.HI R237, RZ, 0x1f, R220 ;  /* 0x0000001fffed7819 */ /* 0x000fe400000114dc */
[----:B------:R-:W-:-:S07]  /*1410*/  SHF.R.S32.HI R236, RZ, 0x1f, R219 ;  /* 0x0000001fffec7819 */ /* 0x000fce00000114db */
.L_x_2762:
[----:B0-2---:R-:W0:Y:S02]  /*1420*/  LDC.64 R8, c[0x0][0xc88] ;  /* 0x00032200ff087b82 */ /* 0x005e240000000a00 */
[----:B0-----:R-:W-:-:S05]  /*1430*/  IMAD.WIDE R8, R7, 0x4, R8 ;  /* 0x0000000407087825 */ /* 0x001fca00078e0208 */
[----:B------:R-:W2:Y:S01]  /*1440*/  LDG.E R209, desc[UR42][R8.64] ;  /* 0x0000002a08d17981 */ /* 0x000ea2000c1e1900 */
[----:B------:R-:W-:Y:S05]  /*1450*/  YIELD ;  /* 0x0000000000007946 */ /* 0x000fea0003800000 */
[----:B------:R-:W-:Y:S01]  /*1460*/  ULDC.64 UR4, c[0x0][0xa28] ;  /* 0x00028a0000047ab9 */ /* 0x000fe20000000a00 */
[----:B------:R-:W-:Y:S01]  /*1470*/  ULDC.64 UR8, c[0x0][0xa18] ;  /* 0x0002860000087ab9 */ /* 0x000fe20000000a00 */
[----:B------:R-:W-:Y:S01]  /*1480*/  ISETP.NE.U32.AND P1, PT, RZ, UR4, PT ;  /* 0x00000004ff007c0c */ /* 0x000fe2000bf25070 */
[----:B------:R-:W-:Y:S01]  /*1490*/  ULDC.64 UR6, c[0x0][0xa08] ;  /* 0x0002820000067ab9 */ /* 0x000fe20000000a00 */
[----:B----4-:R-:W-:Y:S01]  /*14a0*/  IMAD.MOV.U32 R4, RZ, RZ, RZ ;  /* 0x000000ffff047224 */ /* 0x010fe200078e00ff */
[----:B------:R-:W-:Y:S01]  /*14b0*/  ISETP.NE.U32.AND P0, PT, RZ, UR6, PT ;  /* 0x00000006ff007c0c */ /* 0x000fe2000bf05070 */
[----:B-----5:R-:W-:Y:S01]  /*14c0*/  IMAD.MOV.U32 R28, RZ, RZ, RZ ;  /* 0x000000ffff1c7224 */ /* 0x020fe200078e00ff */
[----:B------:R-:W-:-:S02]  /*14d0*/  ISETP.NE.AND.EX P1, PT, RZ, UR5, PT, P1 ;  /* 0x00000005ff007c0c */ /* 0x000fc4000bf25310 */
[----:B------:R-:W-:Y:S02]  /*14e0*/  ISETP.NE.AND.EX P0, PT, RZ, UR7, PT, P0 ;  /* 0x00000007ff007c0c */ /* 0x000fe4000bf05300 */
[----:B--2---:R-:W-:Y:S01]  /*14f0*/  SHF.R.S32.HI R234, RZ, 0x1f, R209 ;  /* 0x0000001fffea7819 */ /* 0x004fe200000114d1 */
[----:B------:R-:W-:-:S08]  /*1500*/  IMAD.SHL.U32 R210, R209, 0x4, RZ ;  /* 0x00000004d1d27824 */ /* 0x000fd000078e00ff */
[C---:B------:R-:W-:Y:S02]  /*1510*/  @P1 LEA R10, P2, R209.reuse, UR4, 0x2 ;  /* 0x00000004d10a1c11 */ /* 0x040fe4000f8410ff */
[C-C-:B------:R-:W-:Y:S02]  /*1520*/  SHF.L.U64.HI R211, R209.reuse, 0x2, R234.reuse ;  /* 0x00000002d1d37819 */ /* 0x140fe400000102ea */
[----:B------:R-:W-:Y:S02]  /*1530*/  @P1 LEA.HI.X R11, R209, UR5, R234, 0x2, P2 ;  /* 0x00000005d10b1c11 */ /* 0x000fe400090f14ea */
[----:B------:R-:W-:Y:S01]  /*1540*/  ISETP.NE.U32.AND P2, PT, RZ, UR8, PT ;  /* 0x00000008ff007c0c */ /* 0x000fe2000bf45070 */
[----:B------:R-:W-:Y:S01]  /*1550*/  ULDC UR4, c[0x0][0x288] ;  /* 0x0000a20000047ab9 */ /* 0x000fe20000000800 */
[----:B------:R-:W-:Y:S01]  /*1560*/  IADD3 R12, P3, R210, UR6, RZ ;  /* 0x00000006d20c7c10 */ /* 0x000fe2000ff7e0ff */
[----:B------:R0:W5:Y:S01]  /*1570*/  @P1 LDG.E R4, desc[UR42][R10.64] ;  /* 0x0000002a0a041981 */ /* 0x000162000c1e1900 */
[----:B------:R-:W-:Y:S01]  /*1580*/  ISETP.NE.AND.EX P2, PT, RZ, UR9, PT, P2 ;  /* 0x00000009ff007c0c */ /* 0x000fe2000bf45320 */
[----:B------:R-:W-:Y:S01]  /*1590*/  IMAD.U32 R192, RZ, RZ, UR4 ;  /* 0x00000004ffc07e24 */ /* 0x000fe2000f8e00ff */
[----:B------:R-:W-:Y:S01]  /*15a0*/  IADD3.X R13, R211, UR7, RZ, P3, !PT ;  /* 0x00000007d30d7c10 */ /* 0x000fe20009ffe4ff */
[----:B------:R-:W-:-:S04]  /*15b0*/  ULDC.64 UR4, c[0x0][0x418] ;  /* 0x0001060000047ab9 */ /* 0x000fc80000000a00 */
[----:B------:R0:W5:Y:S06]  /*15c0*/  @P0 LDG.E R28, desc[UR42][R12.64] ;  /* 0x0000002a0c1c0981 */ /* 0x00016c000c1e1900 */
[----:B------:R-:W-:-:S04]  /*15d0*/  @P2 IADD3 R8, P1, R210, UR8, RZ ;  /* 0x00000008d2082c10 */ /* 0x000fc8000ff3e0ff */
[----:B------:R-:W-:-:S05]  /*15e0*/  @P2 IADD3.X R9, R211, UR9, RZ, P1, !PT ;  /* 0x00000009d3092c10 */ /* 0x000fca0008ffe4ff */
        /* <DEDUP_REMOVED lines=10> */
[----:B0--3--:R-:W-:Y:S06]  /*1690*/  @P2 BRA `(.L_x_2547) ;  /* 0x0000000000242947 */ /* 0x009fec0003800000 */
        /* <DEDUP_REMOVED lines=8> */
[----:B--2---:R-:W-:-:S07]  /*1720*/  IADD3 R192, -R192, R3, RZ ;  /* 0x00000003c0c07210 */ /* 0x004fce0007ffe1ff */
.L_x_2547:
[----:B------:R-:W-:Y:S01]  /*1730*/  ULDC.64 UR4, c[0x0][0xa20] ;  /* 0x0002880000047ab9 */ /* 0x000fe20000000a00 */
[C---:B------:R-:W-:Y:S02]  /*1740*/  LOP3.LUT R3, R6.reuse, 0xff000000, RZ, 0xc0, !PT ;  /* 0xff00000006037812 */ /* 0x040fe400078ec0ff */
[----:B------:R-:W-:Y:S02]  /*1750*/  ISETP.NE.U32.AND P1, PT, RZ, UR4, PT ;  /* 0x00000004ff007c0c */ /* 0x000fe4000bf25070 */
[C---:B------:R-:W-:Y:S02]  /*1760*/  LOP3.LUT R0, R6.reuse, 0xff0000, RZ, 0xc0, !PT ;  /* 0x00ff000006007812 */ /* 0x040fe400078ec0ff */
[----:B------:R-:W-:Y:S02]  /*1770*/  ISETP.NE.AND.EX P1, PT, RZ, UR5, PT, P1 ;  /* 0x00000005ff007c0c */ /* 0x000fe4000bf25310 */
[----:B------:R-:W-:Y:S02]  /*1780*/  SHF.R.U32.HI R3, RZ, 0x8, R3 ;  /* 0x00000008ff037819 */ /* 0x000fe40000011603 */
[----:B------:R-:W-:-:S02]  /*1790*/  LOP3.LUT R206, R6, 0xffff, RZ, 0xc0, !PT ;  /* 0x0000ffff06ce7812 */ /* 0x000fc400078ec0ff */
[----:B------:R-:W-:-:S07]  /*17a0*/  LEA.HI R208, R0, R3, RZ, 0x10 ;  /* 0x0000000300d07211 */ /* 0x000fce00078f80ff */
[----:B------:R-:W-:Y:S05]  /*17b0*/  @!P1 BRA `(.L_x_2548) ;  /* 0x0000000000109947 */ /* 0x000fea0003800000 */
[----:B------:R-:W-:-:S04]  /*17c0*/  IADD3 R6, P0, R210, UR4, RZ ;  /* 0x00000004d2067c10 */ /* 0x000fc8000ff1e0ff */
[----:B------:R-:W-:-:S05]  /*17d0*/  IADD3.X R7, R211, UR5, RZ, P0, !PT ;  /* 0x00000005d3077c10 */ /* 0x000fca00087fe4ff */
[----:B------:R0:W5:Y:S01]  /*17e0*/  LDG.E R27, desc[UR42][R6.64] ;  /* 0x0000002a061b7981 */ /* 0x000162000c1e1900 */
[----:B------:R-:W-:Y:S05]  /*17f0*/  BRA `(.L_x_2549) ;  /* 0x0000000000107947 */ /* 0x000fea0003800000 */
.L_x_2548:
[----:B------:R-:W-:Y:S05]  /*1800*/  @!P0 BRA `(.L_x_2549) ;  /* 0x00000000000c8947 */ /* 0x000fea0003800000 */
[----:B------:R-:W2:Y:S04]  /*1810*/  LDG.E R0, desc[UR42][R12.64] ;  /* 0x0000002a0c007981 */ /* 0x000ea8000c1e1900 */
[----:B------:R-:W2:Y:S02]  /*1820*/  LDG.E R27, desc[UR42][R12.64+0x4] ;  /* 0x0000042a0c1b7981 */ /* 0x000ea4000c1e1900 */
[----:B--2---:R-:W-:-:S07]  /*1830*/  IMAD.IADD R27, R27, 0x1, -R0 ;  /* 0x000000011b1b7824 */ /* 0x004fce00078e0a00 */
.L_x_2549:
[----:B------:R-:W-:Y:S01]  /*1840*/  ULDC.64 UR4, c[0x0][0xa10] ;  /* 0x0002840000047ab9 */ /* 0x000fe20000000a00 */
[----:B------:R-:W1:Y:S01]  /*1850*/  LDC R10, c[0x0][0x448] ;  /* 0x00011200ff0a7b82 */ /* 0x000e620000000800 */
[----:B------:R-:W-:-:S04]  /*1860*/  ISETP.NE.U32.AND P0, PT, RZ, UR4, PT ;  /* 0x00000004ff007c0c */ /* 0x000fc8000bf05070 */
[----:B------:R-:W-:Y:S01]  /*1870*/  ISETP.NE.AND.EX P0, PT, RZ, UR5, PT, P0 ;  /* 0x00000005ff007c0c */ /* 0x000fe2000bf05300 */
[----:B------:R-:W-:-:S12]  /*1880*/  ULDC.64 UR4, c[0x0][0xa30] ;  /* 0x00028c0000047ab9 */ /* 0x000fd80000000a00 */
[----:B0-----:R-:W0:Y:S02]  /*1890*/  @P0 LDC.64 R6, c[0x0][0xa10] ;  /* 0x00028400ff060b82 */ /* 0x001e240000000a00 */
[----:B0-----:R-:W-:-:S05]  /*18a0*/  @P0 IMAD.WIDE R6, R209, 0x4, R6 ;  /* 0x00000004d1060825 */ /* 0x001fca00078e0206 */
[----:B------:R-:W2:Y:S04]  /*18b0*/  @P0 LDG.E R0, desc[UR42][R6.64] ;  /* 0x0000002a06000981 */ /* 0x000ea8000c1e1900 */
[----:B------:R0:W2:Y:S01]  /*18c0*/  @P0 LDG.E R3, desc[UR42][R6.64+0x4] ;  /* 0x0000042a06030981 */ /* 0x0000a2000c1e1900 */
[----:B------:R-:W-:Y:S01]  /*18d0*/  ISETP.NE.U32.AND P1, PT, RZ, UR4, PT ;  /* 0x00000004ff007c0c */ /* 0x000fe2000bf25070 */
[----:B-----5:R-:W-:-:S03]  /*18e0*/  IMAD.MOV.U32 R111, RZ, RZ, R27 ;  /* 0x000000ffff6f7224 */ /* 0x020fc600078e001b */
[----:B------:R-:W-:-:S13]  /*18f0*/  ISETP.NE.AND.EX P1, PT, RZ, UR5, PT, P1 ;  /* 0x00000005ff007c0c */ /* 0x000fda000bf25310 */
[----:B------:R-:W-:-:S04]  /*1900*/  @P1 IADD3 R8, P2, R210, UR4, RZ ;  /* 0x00000004d2081c10 */ /* 0x000fc8000ff5e0ff */
[----:B------:R-:W-:-:S05]  /*1910*/  @P1 IADD3.X R9, R211, UR5, RZ, P2, !PT ;  /* 0x00000005d3091c10 */ /* 0x000fca00097fe4ff */
[----:B------:R3:W5:Y:S01]  /*1920*/  @P1 LDG.E R111, desc[UR42][R8.64] ;  /* 0x0000002a086f1981 */ /* 0x000762000c1e1900 */
[----:B-1----:R-:W-:Y:S01]  /*1930*/  ISETP.NE.AND P1, PT, R10, 0x1, PT ;  /* 0x000000010a00780c */ /* 0x002fe20003f25270 */
[----:B------:R-:W-:Y:S01]  /*1940*/  IMAD.SHL.U32 R190, R5, 0x80, RZ ;  /* 0x0000008005be7824 */ /* 0x000fe200078e00ff */
[----:B------:R-:W-:Y:S01]  /*1950*/  BSSY B0, `(.L_x_2550) ;  /* 0x0000035000007945 */ /* 0x000fe20003800000 */
[----:B------:R-:W-:Y:S01]  /*1960*/  IMAD.IADD R11, R27, 0x1, -R4 ;  /* 0x000000011b0b7824 */ /* 0x000fe200078e0a04 */
[----:B------:R-:W-:Y:S01]  /*1970*/  LOP3.LUT R217, R208, 0xff, RZ, 0xc0, !PT ;  /* 0x000000ffd0d97812 */ /* 0x000fe200078ec0ff */
[----:B------:R-:W-:Y:S01]  /*1980*/  VIADD R5, R190, 0x7f ;  /* 0x0000007fbe057836 */ /* 0x000fe20000000000 */
[----:B------:R-:W-:-:S07]  /*1990*/  SHF.R.U32.HI R208, RZ, 0x10, R208 ;  /* 0x00000010ffd07819 */ /* 0x000fce00000116d0 */
[----:B------:R-:W1:Y:S08]  /*19a0*/  @P1 LDC R10, c[0x0][0x44c] ;  /* 0x00011300ff0a1b82 */ /* 0x000e700000000800 */
[----:B0-----:R-:W0:Y:S01]  /*19b0*/  @P1 LDC R7, c[0x0][0x450] ;  /* 0x00011400ff071b82 */ /* 0x001e220000000800 */
[----:B--2---:R-:W-:Y:S02]  /*19c0*/  @P0 IMAD.IADD R24, R3, 0x1, -R0 ;  /* 0x0000000103180824 */ /* 0x004fe400078e0a00 */
[----:B-1----:R-:W-:-:S04]  /*19d0*/  @P1 IMAD.HI.U32 R0, R5, R10, RZ ;  /* 0x0000000a05001227 */ /* 0x002fc800078e00ff */
[----:B------:R-:W-:Y:S01]  /*19e0*/  IMAD.IADD R193, R11, 0x1, R24 ;  /* 0x000000010bc17824 */ /* 0x000fe200078e0218 */
[----:B0-----:R-:W-:-:S04]  /*19f0*/  @P1 SHF.R.U32.HI R5, RZ, R7, R0 ;  /* 0x00000007ff051219 */ /* 0x001fc80000011600 */
[C---:B------:R-:W-:Y:S02]  /*1a00*/  IADD3 R124, R193.reuse, 0x80, -R192 ;  /* 0x00000080c17c7810 */ /* 0x040fe40007ffe8c0 */
[----:B------:R-:W-:-:S03]  /*1a10*/  IADD3 R0, R193, 0x7f, RZ ;  /* 0x0000007fc1007810 */ /* 0x000fc60007ffe0ff */
[----:B------:R-:W-:Y:S01]  /*1a20*/  IMAD.IADD R5, R124, 0x1, R5 ;  /* 0x000000017c057824 */ /* 0x000fe200078e0205 */
[----:B------:R-:W-:-:S04]  /*1a30*/  SHF.R.S32.HI R3, RZ, 0x1f, R0 ;  /* 0x0000001fff037819 */ /* 0x000fc80000011400 */
[----:B------:R-:W-:Y:S02]  /*1a40*/  SHF.R.S32.HI R4, RZ, 0x1f, R5 ;  /* 0x0000001fff047819 */ /* 0x000fe40000011405 */
[----:B------:R-:W-:Y:S01]  /*1a50*/  LEA.HI R3, R3, R0, RZ, 0x7 ;  /* 0x0000000003037211 */ /* 0x000fe200078f38ff */
[----:B------:R-:W-:Y:S01]  /*1a60*/  IMAD.MOV.U32 R0, RZ, RZ, RZ ;  /* 0x000000ffff007224 */ /* 0x000fe200078e00ff */
[----:B------:R-:W-:Y:S02]  /*1a70*/  LEA.HI R4, R4, R5, RZ, 0x7 ;  /* 0x0000000504047211 */ /* 0x000fe400078f38ff */
[----:B------:R-:W-:Y:S02]  /*1a80*/  SHF.R.S32.HI R125, RZ, 0x7, R3 ;  /* 0x00000007ff7d7819 */ /* 0x000fe40000011403 */
[----:B------:R-:W-:-:S04]  /*1a90*/  SHF.R.S32.HI R4, RZ, 0x7, R4 ;  /* 0x00000007ff047819 */ /* 0x000fc80000011404 */
[----:B---3--:R-:W-:-:S04]  /*1aa0*/  VIMNMX R9, R125, R4, PT ;  /* 0x000000047d097248 */ /* 0x008fc80003fe0100 */
[----:B------:R-:W-:-:S13]  /*1ab0*/  ISETP.GE.AND P0, PT, R9, 0x1, PT ;  /* 0x000000010900780c */ /* 0x000fda0003f06270 */
        /* <DEDUP_REMOVED lines=30> */
.L_x_2551:
[----:B------:R-:W-:Y:S05]  /*1ca0*/  BSYNC B0 ;  /* 0x0000000000007941 */ /* 0x000fea0003800000 */
.L_x_2550:
[----:B------:R-:W-:-:S05]  /*1cb0*/  IMAD R3, R217, R0, RZ ;  /* 0x00000000d9037224 */ /* 0x000fca00078e02ff */
        /* <DEDUP_REMOVED lines=27> */
[----:B------:R-:W-:Y:S01]  /*1e70*/  MOV R12, 0x1 ;  /* 0x00000001000c7802 */ /* 0x000fe20000000f00 */
[----:B------:R-:W-:Y:S02]  /*1e80*/  IMAD.U32 R6, RZ, RZ, UR4 ;  /* 0x00000004ff067e24 */ /* 0x000fe4000f8e00ff */
[----:B------:R-:W-:-:S02]  /*1e90*/  IMAD.U32 R7, RZ, RZ, UR5 ;  /* 0x00000005ff077e24 */ /* 0x000fc4000f8e00ff */
[----:B------:R-:W-:Y:S02]  /*1ea0*/  IMAD.U32 R11, RZ, RZ, UR7 ;  /* 0x00000007ff0b7e24 */ /* 0x000fe4000f8e00ff */
[----:B------:R-:W-:Y:S02]  /*1eb0*/  IMAD.MOV.U32 R8, RZ, RZ, 0x70 ;  /* 0x00000070ff087424 */ /* 0x000fe400078e00ff */
[----:B0-----:R-:W-:-:S07]  /*1ec0*/  IMAD.MOV.U32 R13, RZ, RZ, RZ ;  /* 0x000000ffff0d7224 */ /* 0x001fce00078e00ff */
[----:B------:R-:W-:-:S07]  /*1ed0*/  LEPC R20, `(.L_x_2554) ;  /* 0x000000001014794e */ /* 0x000fce0000000000 */
[----:B-1---5:R-:W-:Y:S05]  /*1ee0*/  CALL.ABS.NOINC R14 ;  /* 0x000000000e007343 */ /* 0x022fea0003c00000 */
.L_x_2554:
[----:B------:R-:W-:Y:S05]  /*1ef0*/  BSYNC B6 ;  /* 0x0000000000067941 */ /* 0x000fea0003800000 */
.L_x_2553:
        /* <DEDUP_REMOVED lines=20> */
.L_x_2556:
[----:B------:R-:W-:Y:S05]  /*2040*/  BSYNC B6 ;  /* 0x0000000000067941 */ /* 0x000fea0003800000 */
.L_x_2555:
[----:B------:R-:W-:Y:S01]  /*2050*/  ULDC.64 UR4, c[0x0][0x9f8] ;  /* 0x00027e0000047ab9 */ /* 0x000fe20000000a00 */
[----:B------:R-:W-:Y:S01]  /*2060*/  IMAD.MOV.U32 R0, RZ, RZ, R209 ;  /* 0x000000ffff007224 */ /* 0x000fe200078e00d1 */
[----:B------:R-:W-:Y:S01]  /*2070*/  ISETP.NE.U32.AND P0, PT, RZ, UR4, PT ;  /* 0x00000004ff007c0c */ /* 0x000fe2000bf05070 */
[----:B------:R-:W2:Y:S01]  /*2080*/  LDL.LU R20, [R1+0x10] ;  /* 0x0000100001147983 */ /* 0x000ea20000300800 */
[----:B------:R-:W0:Y:S02]  /*2090*/  LDC.64 R102, c[0x0][0x300] ;  /* 0x0000c000ff667b82 */ /* 0x000e240000000a00 */
[----:B------:R-:W-:Y:S01]  /*20a0*/  ISETP.NE.AND.EX P0, PT, RZ, UR5, PT, P0 ;  /* 0x00000005ff007c0c */ /* 0x000fe2000bf05300 */
[----:B------:R-:W1:Y:S01]  /*20b0*/  S2R R30, SR_TID.X ;  /* 0x00000000001e7919 */ /* 0x000e620000002100 */
[----:B------:R-:W-:-:S04]  /*20c0*/  IMAD.IADD R47, R28, 0x1, R27 ;  /* 0x000000011c2f7824 */ /* 0x000fc800078e021b */
[----:B------:R-:W3:Y:S07]  /*20d0*/  LDC R33, c[0x0][0x3f4] ;  /* 0x0000fd00ff217b82 */ /* 0x000eee0000000800 */
[----:B------:R-:W-:-:S04]  /*20e0*/  @P0 IADD3 R4, P1, R210, UR4, RZ ;  /* 0x00000004d2040c10 */ /* 0x000fc8000ff3e0ff */
[----:B------:R-:W-:Y:S01]  /*20f0*/  @P0 IADD3.X R5, R211, UR5, RZ, P1, !PT ;  /* 0x00000005d3050c10 */ /* 0x000fe20008ffe4ff */
[----:B------:R-:W-:-:S04]  /*2100*/  ULDC.64 UR4, c[0x0][0xa08] ;  /* 0x0002820000047ab9 */ /* 0x000fc80000000a00 */
[----:B------:R4:W2:Y:S01]  /*2110*/  @P0 LDG.E R0, desc[UR42][R4.64] ;  /* 0x0000002a04000981 */ /* 0x0008a2000c1e1900 */
[----:B------:R-:W-:Y:S01]  /*2120*/  SHF.R.S32.HI R39, RZ, 0x1f, R47 ;  /* 0x0000001fff277819 */ /* 0x000fe2000001142f */
[-C--:B0-----:R-:W-:Y:S01]  /*2130*/  IMAD.WIDE.U32 R6, R47, R102.reuse, RZ ;  /* 0x000000662f067225 */ /* 0x081fe200078e00ff */
[----:B------:R-:W-:Y:S02]  /*2140*/  ISETP.NE.U32.AND P0, PT, RZ, UR4, PT ;  /* 0x00000004ff007c0c */ /* 0x000fe4000bf05070 */
[----:B------:R-:W-:Y:S01]  /*2150*/  SHF.R.U32.HI R32, RZ, 0x3, R196 ;  /* 0x00000003ff207819 */ /* 0x000fe200000116c4 */
[-C--:B------:R-:W-:Y:S01]  /*2160*/  IMAD R8, R39, R102.reuse, RZ ;  /* 0x0000006627087224 */ /* 0x080fe200078e02ff */
[----:B------:R-:W-:Y:S01]  /*2170*/  ISETP.NE.AND.EX P0, PT, RZ, UR5, PT, P0 ;  /* 0x00000005ff007c0c */ /* 0x000fe2000bf05300 */
[----:B------:R-:W-:Y:S01]  /*2180*/  ULDC.64 UR4, c[0x0][0x308] ;  /* 0x0000c20000047ab9 */ /* 0x000fe20000000a00 */
[----:B---3--:R-:W-:Y:S01]  /*2190*/  ISETP.GE.AND P2, PT, R16, R33, PT ;  /* 0x000000211000720c */ /* 0x008fe20003f46270 */
[----:B------:R-:W-:Y:S01]  /*21a0*/  IMAD R3, R47, R103, R8 ;  /* 0x000000672f037224 */ /* 0x000fe200078e0208 */
[----:B-1----:R-:W-:Y:S01]  /*21b0*/  SHF.R.U32.HI R30, RZ, 0x7, R30 ;  /* 0x00000007ff1e7819 */ /* 0x002fe2000001161e */
[----:B------:R-:W-:Y:S01]  /*21c0*/  IMAD.SHL.U32 R34, R22, 0x40, RZ ;  /* 0x0000004016227824 */ /* 0x000fe200078e00ff */
[----:B------:R-:W-:Y:S01]  /*21d0*/  SHF.R.U32.HI R29, RZ, 0x3, R195 ;  /* 0x00000003ff1d7819 */ /* 0x000fe200000116c3 */
[----:B------:R-:W-:Y:S01]  /*21e0*/  IMAD.IADD R7, R7, 0x1, R3 ;  /* 0x0000000107077824 */ /* 0x000fe200078e0203 */
[----:B------:R-:W-:Y:S01]  /*21f0*/  ISETP.NE.AND P6, PT, R30, 0x1, PT ;  /* 0x000000011e00780c */ /* 0x000fe20003fc5270 */
[----:B------:R-:W-:Y:S01]  /*2200*/  IMAD.SHL.U32 R92, R102, 0x20, RZ ;  /* 0x00000020665c7824 */ /* 0x000fe200078e00ff */
[----:B-----5:R-:W-:Y:S01]  /*2210*/  SHF.R.S32.HI R31, RZ, 0x1f, R111 ;  /* 0x0000001fff1f7819 */ /* 0x020fe2000001146f */
        /* <DEDUP_REMOVED lines=10> */
[----:B------:R-:W-:Y:S01]  /*22c0*/  VIADD R122, R30, 0x8 ;  /* 0x000000081e7a7836 */ /* 0x000fe20000000000 */
[C---:B------:R-:W-:Y:S01]  /*22d0*/  SHF.L.U64.HI R30, R102.reuse, 0x6, R103 ;  /* 0x00000006661e7819 */ /* 0x040fe20000010267 */
[----:B------:R-:W-:Y:S02]  /*22e0*/  IMAD.SHL.U32 R123, R102, 0x80, RZ ;  /* 0x00000080667b7824 */ /* 0x000fe400078e00ff */
[-C--:B0-----:R-:W-:Y:S01]  /*22f0*/  IMAD.WIDE.U32 R94, R22, R6.reuse, R16 ;  /* 0x00000006165e7225 */ /* 0x081fe200078e0010 */
[C-C-:B------:R-:W-:Y:S02]  /*2300*/  SHF.L.U64.HI R15, R6.reuse, 0x6, R7.reuse ;  /* 0x00000006060f7819 */ /* 0x140fe40000010207 */
[----:B------:R-:W-:Y:S01]  /*2310*/  SHF.L.U64.HI R14, R6, 0x7, R7 ;  /* 0x00000007060e7819 */ /* 0x000fe20000010207 */
[----:B------:R-:W-:-:S04]  /*2320*/  IMAD.WIDE.U32 R96, R22, R6, R18 ;  /* 0x0000000616607225 */ /* 0x000fc800078e0012 */
[----:B------:R-:W-:Y:S02]  /*2330*/  IMAD R12, R31, R6, RZ ;  /* 0x000000061f0c7224 */ /* 0x000fe400078e02ff */
[C---:B------:R-:W-:Y:S02]  /*2340*/  IMAD.SHL.U32 R13, R6.reuse, 0x20, RZ ;  /* 0x00000020060d7824 */ /* 0x040fe400078e00ff */
        /* <DEDUP_REMOVED lines=10> */
[----:B------:R-:W-:-:S02]  /*23f0*/  IMAD.WIDE.U32 R100, R99, UR4, R4 ;  /* 0x0000000463647c25 */ /* 0x000fc4000f8e0004 */
[----:B------:R-:W0:Y:S02]  /*2400*/  LDC.64 R4, c[0x0][0x408] ;  /* 0x00010200ff047b82 */ /* 0x000e240000000a00 */
[----:B------:R-:W-:Y:S01]  /*2410*/  IMAD R0, R3, UR4, RZ ;  /* 0x0000000403007c24 */ /* 0x000fe2000f8e02ff */
[----:B------:R-:W-:Y:S01]  /*2420*/  IADD3 R42, P4, R100, 0x40, RZ ;  /* 0x00000040642a7810 */ /* 0x000fe20007f9e0ff */
[----:B------:R-:W-:Y:S01]  /*2430*/  IMAD.X R47, R218, 0x1, R39, P0 ;  /* 0x00000001da2f7824 */ /* 0x000fe200000e0627 */
[----:B------:R-:W-:Y:S01]  /*2440*/  IADD3 R39, P0, R100, R44, RZ ;  /* 0x0000002c64277210 */ /* 0x000fe20007f1e0ff */
[----:B------:R-:W-:Y:S01]  /*2450*/  IMAD R41, R99, UR5, R0 ;  /* 0x0000000563297c24 */ /* 0x000fe2000f8e0200 */
[----:B------:R-:W-:Y:S05]  /*2460*/  @!P6 WARPSYNC.ALL ;  /* 0x000000000000e948 */ /* 0x000fea0003800000 */
[----:B------:R-:W-:Y:S01]  /*2470*/  ULDC.64 UR4, c[0x0][0x330] ;  /* 0x0000cc0000047ab9 */ /* 0x000fe20000000a00 */
[----:B------:R-:W-:Y:S01]  /*2480*/  IADD3 R41, R101, R41, RZ ;  /* 0x0000002965297210 */ /* 0x000fe20007ffe0ff */
[----:B------:R-:W-:Y:S01]  /*2490*/  IMAD.WIDE.U32 R8, R206, UR4, R16 ;  /* 0x00000004ce087c25 */ /* 0x000fe2000f8e0010 */
[----:B------:R-:W-:Y:S01]  /*24a0*/  @!P6 BAR.SYNC.DEFER_BLOCKING 0x9, 0x100 ;  /* 0x024400000000eb1d */ /* 0x000fe20000010000 */
[----:B------:R-:W-:-:S02]  /*24b0*/  IADD3 R43, P3, R39, 0x40, RZ ;  /* 0x00000040272b7810 */ /* 0x000fc40007f7e0ff */
[----:B------:R-:W-:Y:S02]  /*24c0*/  IMAD R9, R206, UR5, R9 ;  /* 0x00000005ce097c24 */ /* 0x000fe4000f8e0209 */
[----:B------:R-:W-:Y:S01]  /*24d0*/  IMAD.X R107, RZ, RZ, R41, P4 ;  /* 0x000000ffff6b7224 */ /* 0x000fe200020e0629 */
[----:B------:R-:W-:Y:S02]  /*24e0*/  ULDC.64 UR4, c[0x0][0x338] ;  /* 0x0000ce0000047ab9 */ /* 0x000fe40000000a00 */
[----:B------:R-:W-:Y:S01]  /*24f0*/  IMAD R0, R3, UR4, RZ ;  /* 0x0000000403007c24 */ /* 0x000fe2000f8e02ff */
[----:B------:R-:W-:Y:S01]  /*2500*/  SEL R3, R33, RZ, P2 ;  /* 0x000000ff21037207 */ /* 0x000fe20001000000 */
[----:B0-----:R-:W-:-:S04]  /*2510*/  IMAD.WIDE.U32 R90, R22, R4, R18 ;  /* 0x00000004165a7225 */ /* 0x001fc800078e0012 */
[C---:B------:R-:W-:Y:S02]  /*2520*/  IMAD R109, R99.reuse, UR5, R0 ;  /* 0x00000005636d7c24 */ /* 0x040fe4000f8e0200 */
[----:B------:R-:W-:Y:S02]  /*2530*/  IMAD R0, R218, R6, RZ ;  /* 0x00000006da007224 */ /* 0x000fe400078e02ff */
[----:B------:R-:W-:Y:S01]  /*2540*/  IMAD.WIDE.U32 R98, R99, UR4, R8 ;  /* 0x0000000463627c25 */ /* 0x000fe2000f8e0008 */
[----:B------:R-:W-:Y:S02]  /*2550*/  ULDC UR4, c[0x0][0x2f4] ;  /* 0x0000bd0000047ab9 */ /* 0x000fe40000000800 */
[----:B------:R-:W-:Y:S01]  /*2560*/  ISETP.GE.AND P2, PT, R16, UR4, PT ;  /* 0x0000000410007c0c */ /* 0x000fe2000bf46270 */
[----:B------:R-:W-:Y:S02]  /*2570*/  IMAD R9, R22, R7, R0 ;  /* 0x0000000716097224 */ /* 0x000fe400078e0200 */
[----:B------:R-:W-:-:S02]  /*2580*/  IMAD R0, R218, R4, RZ ;  /* 0x00000004da007224 */ /* 0x000fc400078e02ff */
[----:B------:R-:W-:Y:S01]  /*2590*/  IMAD.IADD R3, R16, 0x1, R3 ;  /* 0x0000000110037824 */ /* 0x000fe200078e0203 */
[----:B------:R-:W-:Y:S01]  /*25a0*/  IADD3 R95, R9, R95, RZ ;  /* 0x0000005f095f7210 */ /* 0x000fe20007ffe0ff */
[C---:B------:R-:W-:Y:S02]  /*25b0*/  IMAD R11, R22.reuse, R5, R0 ;  /* 0x00000005160b7224 */ /* 0x040fe400078e0200 */
[----:B------:R-:W-:Y:S01]  /*25c0*/  IMAD.IADD R97, R97, 0x1, R9 ;  /* 0x0000000161617824 */ /* 0x000fe200078e0209 */
[----:B------:R-:W-:Y:S01]  /*25d0*/  SHF.R.S32.HI R0, RZ, 0x1f, R3 ;  /* 0x0000001fff007819 */ /* 0x000fe20000011403 */
[----:B------:R-:W-:-:S03]  /*25e0*/  IMAD.WIDE.U32 R88, R22, R4, R16 ;  /* 0x0000000416587225 */ /* 0x000fc600078e0010 */
[CC--:B------:R-:W-:Y:S01]  /*25f0*/  LEA.HI R8, R0.reuse, R3.reuse, RZ, 0x6 ;  /* 0x0000000300087211 */ /* 0x0c0fe200078f30ff */
[----:B------:R-:W-:Y:S01]  /*2600*/  IMAD.IADD R91, R91, 0x1, R11 ;  /* 0x000000015b5b7824 */ /* 0x000fe200078e020b */
[----:B------:R-:W-:Y:S01]  /*2610*/  LEA.HI R105, R0, R3, RZ, 0x3 ;  /* 0x0000000300697211 */ /* 0x000fe200078f18ff */
[----:B------:R-:W-:Y:S01]  /*2620*/  IMAD.IADD R89, R11, 0x1, R89 ;  /* 0x000000010b597824 */ /* 0x000fe200078e0259 */
[----:B------:R-:W-:Y:S01]  /*2630*/  SHF.L.U32 R11, R6, 0x7, RZ ;  /* 0x00000007060b7819 */ /* 0x000fe200000006ff */
[----:B------:R-:W-:Y:S01]  /*2640*/  IMAD.SHL.U32 R8, R8, 0x80, RZ ;  /* 0x0000008008087824 */ /* 0x000fe200078e00ff */
[----:B------:R-:W-:Y:S01]  /*2650*/  LOP3.LUT R0, R105, 0x38, RZ, 0xc0, !PT ;  /* 0x0000003869007812 */ /* 0x000fe200078ec0ff */
[-C--:B------:R-:W-:Y:S01]  /*2660*/  IMAD.WIDE.U32 R96, R111, R6.reuse, R96 ;  /* 0x000000066f607225 */ /* 0x080fe200078e0060 */
[--C-:B------:R-:W-:Y:S02]  /*2670*/  LOP3.LUT R3, R196, 0x38, R105.reuse, 0xf8, !PT ;  /* 0x00000038c4037812 */ /* 0x100fe400078ef869 */
[----:B------:R-:W-:Y:S01]  /*2680*/  LOP3.LUT R9, R195, 0x38, R105, 0xf8, !PT ;  /* 0x00000038c3097812 */ /* 0x000fe200078ef869 */
[----:B------:R-:W-:Y:S01]  /*2690*/  IMAD.WIDE.U32 R94, R111, R6, R94 ;  /* 0x000000066f5e7225 */ /* 0x000fe200078e005e */
[----:B------:R-:W-:-:S02]  /*26a0*/  LOP3.LUT R10, R194, 0x38, R105, 0xf8, !PT ;  /* 0x00000038c20a7812 */ /* 0x000fc400078ef869 */
[----:B------:R-:W-:Y:S01]  /*26b0*/  LOP3.LUT R0, R0, 0x1c0, R34, 0xf8, !PT ;  /* 0x000001c000007812 */ /* 0x000fe200078ef822 */
[----:B------:R-:W-:Y:S01]  /*26c0*/  IMAD.WIDE.U32 R90, R111, R4, R90 ;  /* 0x000000046f5a7225 */ /* 0x000fe200078e005a */
[----:B------:R-:W-:Y:S02]  /*26d0*/  LOP3.LUT R21, R8, 0xffffe000, RZ, 0xc0, !PT ;  /* 0xffffe00008157812 */ /* 0x000fe400078ec0ff */
[----:B------:R-:W-:Y:S01]  /*26e0*/  LOP3.LUT R3, R3, R32, RZ, 0x3c, !PT ;  /* 0x0000002003037212 */ /* 0x000fe200078e3cff */
[----:B------:R-:W-:Y:S01]  /*26f0*/  IMAD.WIDE.U32 R88, R111, R4, R88 ;  /* 0x000000046f587225 */ /* 0x000fe200078e0058 */
[----:B------:R-:W-:Y:S02]  /*2700*/  LOP3.LUT R28, R9, R29, RZ, 0x3c, !PT ;  /* 0x0000001d091c7212 */ /* 0x000fe400078e3cff */
[----:B------:R-:W-:Y:S01]  /*2710*/  LOP3.LUT R10, R10, R20, RZ, 0x3c, !PT ;  /* 0x000000140a0a7212 */ /* 0x000fe200078e3cff */
[----:B------:R-:W-:Y:S01]  /*2720*/  IMAD.IADD R36, R97, 0x1, R37 ;  /* 0x0000000161247824 */ /* 0x000fe200078e0225 */
[----:B------:R-:W-:Y:S01]  /*2730*/  LOP3.LUT R0, R0, R201, RZ, 0x3c, !PT ;  /* 0x000000c900007212 */ /* 0x000fe200078e3cff */
[----:B------:R-:W-:Y:S01]  /*2740*/  IMAD.SHL.U32 R33, R33, 0x2, RZ ;  /* 0x0000000221217824 */ /* 0x000fe200078e00ff */
[-C--:B------:R-:W-:Y:S01]  /*2750*/  IADD3 R29, R3, R21.reuse, R200 ;  /* 0x00000015031d7210 */ /* 0x080fe20007ffe0c8 */
[----:B------:R-:W-:Y:S01]  /*2760*/  IMAD R3, R218, R102, RZ ;  /* 0x00000066da037224 */ /* 0x000fe200078e02ff */
[-C--:B------:R-:W-:Y:S01]  /*2770*/  IADD3 R28, R28, R21.reuse, R199 ;  /* 0x000000151c1c7210 */ /* 0x080fe20007ffe0c7 */
[----:B------:R-:W-:Y:S01]  /*2780*/  IMAD.IADD R37, R37, 0x1, R95 ;  /* 0x0000000125257824 */ /* 0x000fe200078e025f */
[----:B------:R-:W-:Y:S01]  /*2790*/  IADD3 R27, R10, R21, R198 ;  /* 0x000000150a1b7210 */ /* 0x000fe20007ffe0c6 */
[----:B------:R-:W-:Y:S01]  /*27a0*/  IMAD R35, R22, R103, R3 ;  /* 0x0000006716237224 */ /* 0x000fe200078e0203 */
[----:B------:R-:W-:Y:S01]  /*27b0*/  IADD3 R21, R0, R21, R202 ;  /* 0x0000001500157210 */ /* 0x000fe20007ffe0ca */
[----:B------:R-:W-:Y:S01]  /*27c0*/  IMAD R0, R31, R4, RZ ;  /* 0x000000041f007224 */ /* 0x000fe200078e02ff */
[----:B------:R-:W-:Y:S01]  /*27d0*/  SHF.L.U64.HI R20, R6, 0x5, R7 ;  /* 0x0000000506147819 */ /* 0x000fe20000010207 */
[C---:B------:R-:W-:Y:S01]  /*27e0*/  IMAD.SHL.U32 R7, R4.reuse, 0x20, RZ ;  /* 0x0000002004077824 */ /* 0x040fe200078e00ff */
[C-C-:B------:R-:W-:Y:S01]  /*27f0*/  SHF.L.U64.HI R10, R4.reuse, 0x5, R5.reuse ;  /* 0x00000005040a7819 */ /* 0x140fe20000010205 */
[----:B------:R-:W-:Y:S01]  /*2800*/  IMAD R49, R111, R5, R0 ;  /* 0x000000056f317224 */ /* 0x000fe200078e0200 */
[C-C-:B------:R-:W-:Y:S01]  /*2810*/  SHF.L.U64.HI R9, R4.reuse, 0x6, R5.reuse ;  /* 0x0000000604097819 */ /* 0x140fe20000010205 */
[C---:B------:R-:W-:Y:S01]  /*2820*/  IMAD.SHL.U32 R6, R4.reuse, 0x40, RZ ;  /* 0x0000004004067824 */ /* 0x040fe200078e00ff */
[C---:B------:R-:W-:Y:S01]  /*2830*/  SHF.L.U64.HI R8, R4.reuse, 0x7, R5 ;  /* 0x0000000704087819 */ /* 0x040fe20000010205 */
[----:B------:R-:W-:Y:S01]  /*2840*/  IMAD.SHL.U32 R5, R4, 0x80, RZ ;  /* 0x0000008004057824 */ /* 0x000fe200078e00ff */
[----:B------:R-:W-:Y:S01]  /*2850*/  IADD3 R3, P1, R92, R126, RZ ;  /* 0x0000007e5c037210 */ /* 0x000fe20007f3e0ff */
[----:B------:R-:W-:Y:S01]  /*2860*/  IMAD.IADD R4, R35, 0x1, R127 ;  /* 0x0000000123047824 */ /* 0x000fe200078e027f */
[----:B------:R-:W-:Y:S01]  /*2870*/  SHF.L.U64.HI R0, R102, 0x7, R103 ;  /* 0x0000000766007819 */ /* 0x000fe20000010267 */
[----:B------:R-:W-:Y:S01]  /*2880*/  IMAD.IADD R34, R45, 0x1, R35 ;  /* 0x000000012d227824 */ /* 0x000fe200078e0223 */
[----:B------:R-:W-:Y:S01]  /*2890*/  LOP3.LUT R40, R105, 0xfffffff8, RZ, 0xc0, !PT ;  /* 0xfffffff869287812 */ /* 0x000fe200078ec0ff */
[----:B------:R-:W-:Y:S01]  /*28a0*/  IMAD.IADD R38, R91, 0x1, R49 ;  /* 0x000000015b267824 */ /* 0x000fe200078e0231 */
[----:B------:R-:W-:Y:S01]  /*28b0*/  IADD3.X R31, R4, R93, RZ, P1, !PT ;  /* 0x0000005d041f7210 */ /* 0x000fe20000ffe4ff */
[----:B------:R-:W-:Y:S01]  /*28c0*/  IMAD.X R103, R34, 0x1, R41, P0 ;  /* 0x0000000122677824 */ /* 0x000fe200000e0629 */
[----:B------:R-:W-:Y:S01]  /*28d0*/  IADD3 R32, P1, R3, R92, RZ ;  /* 0x0000005c03207210 */ /* 0x000fe20007f3e0ff */
[----:B------:R-:W-:Y:S01]  /*28e0*/  IMAD.IADD R104, R49, 0x1, R89 ;  /* 0x0000000131687824 */ /* 0x000fe200078e0259 */
[----:B------:R-:W-:Y:S01]  /*28f0*/  SHF.R.S32.HI R105, RZ, 0x3, R105 ;  /* 0x00000003ff697819 */ /* 0x000fe20000011469 */
[----:B------:R-:W-:Y:S01]  /*2900*/  IMAD.X R108, RZ, RZ, R103, P3 ;  /* 0x000000ffff6c7224 */ /* 0x000fe200018e0667 */
[----:B------:R-:W-:Y:S01]  /*2910*/  SHF.R.S32.HI R106, RZ, 0x1f, R40 ;  /* 0x0000001fff6a7819 */ /* 0x000fe20000011428 */
[----:B------:R-:W-:Y:S01]  /*2920*/  IMAD.X R35, R31, 0x1, R93, P1 ;  /* 0x000000011f237824 */ /* 0x000fe200008e065d */
[----:B------:R-:W-:Y:S01]  /*2930*/  ISETP.GE.AND P1, PT, R187, UR4, PT ;  /* 0x00000004bb007c0c */ /* 0x000fe2000bf26270 */
[----:B------:R-:W-:-:S12]  /*2940*/  IMAD.IADD R109, R99, 0x1, R109 ;  /* 0x00000001636d7824 */ /* 0x000fd800078e026d */
.L_x_2642:
[----:B------:R-:W2:Y:S01]  /*2950*/  LDL.LU R48, [R1+0x10] ;  /* 0x0000100001307983 */ /* 0x000ea20000300800 */
[----:B------:R-:W-:Y:S01]  /*2960*/  VIADD R26, R26, 0xffffffff ;  /* 0xffffffff1a1a7836 */ /* 0x000fe20000000000 */
[----:B------:R-:W0:Y:S01]  /*2970*/  LDC R121, c[0x0][0x3f4] ;  /* 0x0000fd00ff797b82 */ /* 0x000e220000000800 */
[----:B------:R-:W-:Y:S01]  /*2980*/  IMAD R49, R23, 0x4000, R205 ;  /* 0x0000400017317824 */ /* 0x000fe200078e02cd */
[----:B------:R-:W-:Y:S05]  /*2990*/  YIELD ;  /* 0x0000000000007946 */ /* 0x000fea0003800000 */
[----:B------:R-:W-:Y:S01]  /*29a0*/  ISETP.GT.AND P3, PT, R26, R25, PT ;  /* 0x000000191a00720c */ /* 0x000fe20003f64270 */
[----:B------:R-:W-:Y:S01]  /*29b0*/  BSSY B0, `(.L_x_2557) ;  /* 0x0000598000007945 */ /* 0x000fe20003800000 */
[----:B------:R-:W-:-:S02]  /*29c0*/  LEA R112, R49, R2, 0x1 ;  /* 0x0000000231707211 */ /* 0x000fc400078e08ff */
[----:B0-----:R-:W-:Y:S02]  /*29d0*/  ISETP.GE.AND P0, PT, R121, 0x1, PT ;  /* 0x000000017900780c */ /* 0x001fe40003f06270 */
[----:B--2---:R-:W-:-:S07]  /*29e0*/  LOP3.LUT R48, R48, 0xfffffffb, RZ, 0xc0, !PT ;  /* 0xfffffffb30307812 */ /* 0x004fce00078ec0ff */
        /* <DEDUP_REMOVED lines=49> */
.L_x_2561:
[----:B------:R-:W-:Y:S05]  /*2d00*/  BSYNC B1 ;  /* 0x0000000000017941 */ /* 0x000fea0003800000 */
.L_x_2560:
[----:B------:R-:W-:Y:S01]  /*2d10*/  ISETP.GE.AND P4, PT, R214, R113, PT ;  /* 0x00000071d600720c */ /* 0x000fe20003f86270 */
[----:B0----5:R-:W-:Y:S01]  /*2d20*/  IMAD.MOV.U32 R48, RZ, RZ, R76 ;  /* 0x000000ffff307224 */ /* 0x021fe200078e004c */
[----:B------:R-:W-:Y:S01]  /*2d30*/  MOV R50, R84 ;  /* 0x0000005400327202 */ /* 0x000fe20000000f00 */
[----:B------:R-:W-:Y:S01]  /*2d40*/  IMAD.MOV.U32 R49, RZ, RZ, R77 ;  /* 0x000000ffff317224 */ /* 0x000fe200078e004d */
[----:B------:R-:W-:Y:S01]  /*2d50*/  BSSY B1, `(.L_x_2562) ;  /* 0x0000022000017945 */ /* 0x000fe20003800000 */
[----:B------:R-:W-:Y:S01]  /*2d60*/  IMAD.MOV.U32 R51, RZ, RZ, R85 ;  /* 0x000000ffff337224 */ /* 0x000fe200078e0055 */
[----:B------:R-:W-:Y:S02]  /*2d70*/  CS2R R72, SRZ ;  /* 0x0000000000487805 */ /* 0x000fe4000001ff00 */
[----:B------:R-:W-:Y:S02]  /*2d80*/  CS2R R70, SRZ ;  /* 0x0000000000467805 */ /* 0x000fe4000001ff00 */
[----:B------:R-:W-:Y:S01]  /*2d90*/  PRMT R131, R48, 0x5410, R49 ;  /* 0x0000541030837816 */ /* 0x000fe20000000031 */
[----:B------:R-:W-:Y:S01]  /*2da0*/  IMAD.MOV.U32 R48, RZ, RZ, R78 ;  /* 0x000000ffff307224 */ /* 0x000fe200078e004e */
[----:B------:R-:W-:Y:S01]  /*2db0*/  PRMT R139, R51, 0x5410, R50 ;  /* 0x00005410338b7816 */ /* 0x000fe20000000032 */
[----:B------:R-:W-:Y:S01]  /*2dc0*/  IMAD.MOV.U32 R49, RZ, RZ, R79 ;  /* 0x000000ffff317224 */ /* 0x000fe200078e004f */
[----:B------:R-:W-:Y:S01]  /*2dd0*/  CS2R R74, SRZ ;  /* 0x00000000004a7805 */ /* 0x000fe2000001ff00 */
[----:B------:R-:W-:-:S02]  /*2de0*/  IMAD.MOV.U32 R50, RZ, RZ, R86 ;  /* 0x000000ffff327224 */ /* 0x000fc400078e0056 */
[----:B------:R-:W-:Y:S01]  /*2df0*/  IMAD.MOV.U32 R51, RZ, RZ, R87 ;  /* 0x000000ffff337224 */ /* 0x000fe200078e0057 */
[----:B------:R-:W-:-:S04]  /*2e00*/  PRMT R132, R48, 0x5410, R49 ;  /* 0x0000541030847816 */ /* 0x000fc80000000031 */
        /* <DEDUP_REMOVED lines=22> */
.L_x_2563:
[----:B------:R-:W-:Y:S05]  /*2f70*/  BSYNC B1 ;  /* 0x0000000000017941 */ /* 0x000fea0003800000 */
.L_x_2562:
        /* <DEDUP_REMOVED lines=44> */
.L_x_2565:
[----:B------:R-:W-:Y:S05]  /*3240*/  BSYNC B1 ;  /* 0x0000000000017941 */ /* 0x000fea0003800000 */
.L_x_2564:
        /* <DEDUP_REMOVED lines=31> */
.L_x_2567:
[----:B------:R-:W-:Y:S05]  /*3440*/  BSYNC B1 ;  /* 0x0000000000017941 */ /* 0x000fea0003800000 */
.L_x_2566:
[----:B01---5:R-:W-:Y:S01]  /*3450*/  IMAD.MOV.U32 R49, RZ, RZ, R61 ;  /* 0x000000ffff317224 */ /* 0x023fe200078e003d */
[----:B------:R-:W-:Y:S01]  /*3460*/  MOV R48, R60 ;  /* 0x0000003c00307202 */ /* 0x000fe20000000f00 */
[----:B------:R-:W-:Y:S01]  /*3470*/  IMAD.MOV.U32 R50, RZ, RZ, R64 ;  /* 0x000000ffff327224 */ /* 0x000fe200078e0040 */
[----:B------:R-:W-:Y:S01]  /*3480*/  UISETP.NE.AND UP0, UPT, UR45, 0x3, UPT ;  /* 0x000000032d00788c */ /* 0x000fe2000bf05270 */
[----:B------:R-:W-:Y:S01]  /*3490*/  IMAD.MOV.U32 R51, RZ, RZ, R65 ;  /* 0x000000ffff337224 */ /* 0x000fe200078e0041 */
[----:B------:R-:W-:Y:S01]  /*34a0*/  PRMT R135, R48, 0x5410, R49 ;  /* 0x0000541030877816 */ /* 0x000fe20000000031 */
[----:B------:R-:W-:Y:S02]  /*34b0*/  IMAD.MOV.U32 R48, RZ, RZ, R62 ;  /* 0x000000ffff307224 */ /* 0x000fe400078e003e */
[----:B------:R-:W-:Y:S01]  /*34c0*/  IMAD.MOV.U32 R49, RZ, RZ, R63 ;  /* 0x000000ffff317224 */ /* 0x000fe200078e003f */
[----:B------:R-:W-:Y:S01]  /*34d0*/  PRMT R142, R50, 0x5410, R51 ;  /* 0x00005410328e7816 */ /* 0x000fe20000000033 */
[----:B------:R-:W-:Y:S01]  /*34e0*/  IMAD.MOV.U32 R50, RZ, RZ, R66 ;  /* 0x000000ffff327224 */ /* 0x000fe200078e0042 */
[----:B------:R-:W-:Y:S01]  /*34f0*/  PLOP3.LUT P0, PT, PT, PT, UP0, 0x80, 0x0 ;  /* 0x000000000000781c */ /* 0x000fe20003f0f008 */
        /* <DEDUP_REMOVED lines=17> */
.L_x_2568:
[----:B------:R-:W-:Y:S01]  /*3610*/  LEA R110, R23, R2, 0x3 ;  /* 0x00000002176e7211 */ /* 0x000fe200078e18ff */
[----:B------:R-:W-:Y:S01]  /*3620*/  BSSY B1, `(.L_x_2569) ;  /* 0x0000004000017945 */ /* 0x000fe20003800000 */
[----:B------:R-:W-:-:S04]  /*3630*/  SHF.L.U32 R117, R188, 0x1f, RZ ;  /* 0x0000001fbc757819 */ /* 0x000fc800000006ff */
[----:B------:R-:W0:Y:S02]  /*3640*/  SYNCS.PHASECHK.TRANS64.TRYWAIT P6, [R110+URZ+0x28890], R117 ;  /* 0x028890756e0075a7 */ /* 0x000e2400080c017f */
[----:B0-----:R-:W-:Y:S05]  /*3650*/  @!P6 BRA `(.L_x_2570) ;  /* 0x000001dc0010e947 */ /* 0x001fea0003800000 */
.L_x_2922:
[----:B------:R-:W-:Y:S05]  /*3660*/  BSYNC B1 ;  /* 0x0000000000017941 */ /* 0x000fea0003800000 */
.L_x_2569:
        /* <DEDUP_REMOVED lines=31> */
[----:B------:R-:W-:-:S03]  /*3860*/  FMUL.FTZ R80, R51, R80 ;  /* 0x0000005033507220 */ /* 0x000fc60000410000 */
[-C--:B------:R-:W-:Y:S01]  /*3870*/  FFMA.FTZ R146, R51, R84.reuse, -R146 ;  /* 0x0000005433927223 */ /* 0x080fe20000010892 */
[----:B------:R-:W-:Y:S02]  /*3880*/  HADD2.F32 R51, -RZ, R48.H0_H0 ;  /* 0x20000030ff337230 */ /* 0x000fe40000004100 */
[----:B------:R-:W-:Y:S01]  /*3890*/  FFMA.FTZ R49, R49, R84, R80 ;  /* 0x0000005431317223 */ /* 0x000fe20000010050 */
[----:B------:R-:W-:Y:S02]  /*38a0*/  HADD2.F32 R80, -RZ, R144.H0_H0 ;  /* 0x20000090ff507230 */ /* 0x000fe40000004100 */
[----:B------:R-:W-:Y:S02]  /*38b0*/  HADD2.F32 R48, -RZ, R48.H1_H1 ;  /* 0x30000030ff307230 */ /* 0x000fe40000004100 */
[--C-:B------:R-:W-:Y:S02]  /*38c0*/  HADD2.F32 R84, -RZ, R139.reuse.H1_H1 ;  /* 0x3000008bff547230 */ /* 0x100fe40000004100 */
[----:B------:R-:W-:Y:S01]  /*38d0*/  FMUL.FTZ R85, R51, R80 ;  /* 0x0000005033557220 */ /* 0x000fe20000410000 */
[----:B------:R-:W-:-:S02]  /*38e0*/  HADD2.F32 R139, -RZ, R139.H0_H0 ;  /* 0x2000008bff8b7230 */ /* 0x000fc40000004100 */
[C---:B------:R-:W-:Y:S01]  /*38f0*/  FMUL.FTZ R148, R48.reuse, R80 ;  /* 0x0000005030947220 */ /* 0x040fe20000410000 */
[-C--:B------:R-:W-:Y:S01]  /*3900*/  FFMA.FTZ R85, R48, R84.reuse, R85 ;  /* 0x0000005430557223 */ /* 0x080fe20000010055 */
[--C-:B------:R-:W-:Y:S02]  /*3910*/  HADD2.F32 R48, -RZ, R50.reuse.H0_H0 ;  /* 0x20000032ff307230 */ /* 0x100fe40000004100 */
[----:B------:R-:W-:Y:S01]  /*3920*/  FFMA.FTZ R148, R51, R84, -R148 ;  /* 0x0000005433947223 */ /* 0x000fe20000010894 */
[----:B------:R-:W-:Y:S02]  /*3930*/  HADD2.F32 R50, -RZ, R50.H1_H1 ;  /* 0x30000032ff327230 */ /* 0x000fe40000004100 */
[----:B------:R-:W-:-:S05]  /*3940*/  HADD2.F32 R51, -RZ, R144.H1_H1 ;  /* 0x30000090ff337230 */ /* 0x000fca0000004100 */
[-C--:B------:R-:W-:Y:S01]  /*3950*/  FMUL.FTZ R87, R50, R51.reuse ;  /* 0x0000003332577220 */ /* 0x080fe20000410000 */
[----:B------:R-:W-:-:S03]  /*3960*/  FMUL.FTZ R51, R48, R51 ;  /* 0x0000003330337220 */ /* 0x000fc60000410000 */
[-C--:B------:R-:W-:Y:S01]  /*3970*/  FFMA.FTZ R87, R48, R139.reuse, -R87 ;  /* 0x0000008b30577223 */ /* 0x080fe20000010857 */
[----:B------:R-:W-:Y:S01]  /*3980*/  FFMA.FTZ R50, R50, R139, R51 ;  /* 0x0000008b32327223 */ /* 0x000fe20000010033 */
[----:B------:R-:W-:Y:S01]  /*3990*/  F2FP.F16.F32.PACK_AB R51, R49, R146 ;  /* 0x000000923133723e */ /* 0x000fe200000000ff */
[----:B------:R-:W-:Y:S01]  /*39a0*/  IMAD.MOV.U32 R49, RZ, RZ, R86 ;  /* 0x000000ffff317224 */ /* 0x000fe200078e0056 */
[----:B------:R-:W-:Y:S02]  /*39b0*/  F2FP.F16.F32.PACK_AB R48, R85, R148 ;  /* 0x000000945530723e */ /* 0x000fe400000000ff */
[----:B------:R-:W-:-:S07]  /*39c0*/  F2FP.F16.F32.PACK_AB R50, R50, R87 ;  /* 0x000000573232723e */ /* 0x000fce00000000ff */
.L_x_2576:
[----:B------:R-:W-:Y:S05]  /*39d0*/  BSYNC B3 ;  /* 0x0000000000037941 */ /* 0x000fea0003800000 */
.L_x_2575:
[----:B------:R-:W-:Y:S02]  /*39e0*/  ULDC.64 UR4, c[0x0][0x2e8] ;  /* 0x0000ba0000047ab9 */ /* 0x000fe40000000a00 */
[----:B------:R-:W-:-:S04]  /*39f0*/  LEA R80, P3, R81, UR4, 0x1 ;  /* 0x0000000451507c11 */ /* 0x000fc8000f8608ff */
[----:B------:R-:W-:-:S05]  /*3a00*/  LEA.HI.X R81, R81, UR5, R140, 0x1, P3 ;  /* 0x0000000551517c11 */ /* 0x000fca00098f0c8c */
[----:B--2---:R1:W-:Y:S04]  /*3a10*/  STG.E.128 desc[UR42][R80.64], R48 ;  /* 0x0000003050007986 */ /* 0x0043e8000c101d2a */
.L_x_2574:
[----:B------:R-:W-:Y:S05]  /*3a20*/  BSYNC B2 ;  /* 0x0000000000027941 */ /* 0x000fea0003800000 */
.L_x_2573:
[----:B------:R-:W-:Y:S05]  /*3a30*/  @P1 BRA `(.L_x_2572) ;  /* 0x0000000000d41947 */ /* 0x000fea0003800000 */
[----:B-1----:R1:W2:Y:S01]  /*3a40*/  LDS.128 R48, [R112+0x1c400] ;  /* 0x01c4000070307984 */ /* 0x0022a20000000c00 */
[----:B------:R-:W-:Y:S01]  /*3a50*/  IADD3 R137, P3, R137, R42, RZ ;  /* 0x0000002a89897210 */ /* 0x000fe20007f7e0ff */
[----:B------:R-:W-:Y:S04]  /*3a60*/  BSSY B2, `(.L_x_2577) ;  /* 0x000002e000027945 */ /* 0x000fe80003800000 */
[----:B------:R-:W-:Y:S01]  /*3a70*/  IMAD.X R138, R138, 0x1, R107, P3 ;  /* 0x000000018a8a7824 */ /* 0x000fe200018e066b */
[----:B------:R-:W-:-:S13]  /*3a80*/  ISETP.GE.AND P3, PT, R185, R121, PT ;  /* 0x00000079b900720c */ /* 0x000fda0003f66270 */
[----:B-1----:R-:W-:Y:S05]  /*3a90*/  @P3 BRA `(.L_x_2578) ;  /* 0x0000000000a83947 */ /* 0x002fea0003800000 */
[----:B------:R-:W-:Y:S01]  /*3aa0*/  SHF.R.U64 R86, R78, 0x10, R79 ;  /* 0x000000104e567819 */ /* 0x000fe2000000124f */
[----:B--2---:R-:W-:Y:S01]  /*3ab0*/  IMAD.MOV.U32 R84, RZ, RZ, R51 ;  /* 0x000000ffff547224 */ /* 0x004fe200078e0033 */
[----:B------:R-:W-:Y:S01]  /*3ac0*/  SHF.R.U32.HI R79, RZ, 0x10, R79 ;  /* 0x00000010ff4f7819 */ /* 0x000fe2000001164f */
[----:B------:R-:W-:Y:S01]  /*3ad0*/  HADD2.F32 R51, -RZ, R49.H1_H1 ;  /* 0x30000031ff337230 */ /* 0x000fe20000004100 */
[--C-:B------:R-:W-:Y:S01]  /*3ae0*/  SHF.R.U64 R80, R76, 0x10, R77.reuse ;  /* 0x000000104c507819 */ /* 0x100fe2000000124d */
[----:B------:R-:W-:Y:S01]  /*3af0*/  HADD2.F32 R86, -RZ, R86.H0_H0 ;  /* 0x20000056ff567230 */ /* 0x000fe20000004100 */
[----:B------:R-:W-:Y:S01]  /*3b00*/  SHF.R.U32.HI R76, RZ, 0x10, R77 ;  /* 0x00000010ff4c7819 */ /* 0x000fe2000001164d */
[----:B------:R-:W-:Y:S02]  /*3b10*/  HADD2.F32 R79, -RZ, R79.H0_H0 ;  /* 0x2000004fff4f7230 */ /* 0x000fe40000004100 */
[----:B------:R-:W-:Y:S02]  /*3b20*/  HADD2.F32 R49, -RZ, R49.H0_H0 ;  /* 0x20000031ff317230 */ /* 0x000fe40000004100 */
[----:B------:R-:W-:-:S02]  /*3b30*/  HADD2.F32 R78, -RZ, R84.H1_H1 ;  /* 0x30000054ff4e7230 */ /* 0x000fc40000004100 */
[----:B------:R-:W-:Y:S02]  /*3b40*/  HADD2.F32 R84, -RZ, R84.H0_H0 ;  /* 0x20000054ff547230 */ /* 0x000fe40000004100 */
[----:B------:R-:W-:Y:S02]  /*3b50*/  HADD2.F32 R80, -RZ, R80.H0_H0 ;  /* 0x20000050ff507230 */ /* 0x000fe40000004100 */
[-C--:B------:R-:W-:Y:S01]  /*3b60*/  FMUL.FTZ R81, R78, R79.reuse ;  /* 0x0000004f4e517220 */ /* 0x080fe20000410000 */
[----:B------:R-:W-:Y:S02]  /*3b70*/  HADD2.F32 R77, -RZ, R76.H0_H0 ;  /* 0x2000004cff4d7230 */ /* 0x000fe40000004100 */
[-C--:B------:R-:W-:Y:S01]  /*3b80*/  FMUL.FTZ R76, R51, R86.reuse ;  /* 0x00000056334c7220 */ /* 0x080fe20000410000 */
[C---:B------:R-:W-:Y:S01]  /*3b90*/  FMUL.FTZ R86, R49.reuse, R86 ;  /* 0x0000005631567220 */ /* 0x040fe20000410000 */
[C---:B------:R-:W-:Y:S02]  /*3ba0*/  FMUL.FTZ R79, R84.reuse, R79 ;  /* 0x0000004f544f7220 */ /* 0x040fe40000410000 */
[-C--:B------:R-:W-:Y:S01]  /*3bb0*/  FFMA.FTZ R49, R49, R80.reuse, -R76 ;  /* 0x0000005031317223 */ /* 0x080fe2000001084c */
[----:B------:R-:W-:Y:S01]  /*3bc0*/  FFMA.FTZ R76, R51, R80, R86 ;  /* 0x00000050334c7223 */ /* 0x000fe20000010056 */
[-C--:B------:R-:W-:Y:S01]  /*3bd0*/  FFMA.FTZ R51, R84, R77.reuse, -R81 ;  /* 0x0000004d54337223 */ /* 0x080fe20000010851 */
[----:B------:R-:W-:Y:S01]  /*3be0*/  FFMA.FTZ R78, R78, R77, R79 ;  /* 0x0000004d4e4e7223 */ /* 0x000fe2000001004f */
[----:B------:R-:W-:-:S02]  /*3bf0*/  HADD2.F32 R79, -RZ, R132.H0_H0 ;  /* 0x20000084ff4f7230 */ /* 0x000fc40000004100 */
[--C-:B------:R-:W-:Y:S01]  /*3c00*/  HADD2.F32 R84, -RZ, R48.reuse.H1_H1 ;  /* 0x30000030ff547230 */ /* 0x100fe20000004100 */
[----:B------:R-:W-:Y:S01]  /*3c10*/  F2FP.F16.F32.PACK_AB R49, R76, R49 ;  /* 0x000000314c31723e */ /* 0x000fe200000000ff */
[----:B------:R-:W-:Y:S01]  /*3c20*/  HADD2.F32 R80, -RZ, R48.H0_H0 ;  /* 0x20000030ff507230 */ /* 0x000fe20000004100 */
[----:B------:R-:W-:Y:S01]  /*3c30*/  F2FP.F16.F32.PACK_AB R51, R78, R51 ;  /* 0x000000334e33723e */ /* 0x000fe200000000ff */
[----:B------:R-:W-:Y:S02]  /*3c40*/  HADD2.F32 R81, -RZ, R132.H1_H1 ;  /* 0x30000084ff517230 */ /* 0x000fe40000004100 */
[-C--:B------:R-:W-:Y:S01]  /*3c50*/  FMUL.FTZ R85, R84, R79.reuse ;  /* 0x0000004f54557220 */ /* 0x080fe20000410000 */
[----:B------:R-:W-:Y:S02]  /*3c60*/  HADD2.F32 R48, -RZ, R50.H1_H1 ;  /* 0x30000032ff307230 */ /* 0x000fe40000004100 */
[----:B------:R-:W-:Y:S01]  /*3c70*/  FMUL.FTZ R79, R80, R79 ;  /* 0x0000004f504f7220 */ /* 0x000fe20000410000 */
[----:B------:R-:W-:-:S02]  /*3c80*/  HADD2.F32 R77, -RZ, R131.H0_H0 ;  /* 0x20000083ff4d7230 */ /* 0x000fc40000004100 */
[----:B------:R-:W-:Y:S02]  /*3c90*/  HADD2.F32 R50, -RZ, R50.H0_H0 ;  /* 0x20000032ff327230 */ /* 0x000fe40000004100 */
[----:B------:R-:W-:Y:S01]  /*3ca0*/  FMUL.FTZ R87, R48, R81 ;  /* 0x0000005130577220 */ /* 0x000fe20000410000 */
[----:B------:R-:W-:Y:S02]  /*3cb0*/  HADD2.F32 R131, -RZ, R131.H1_H1 ;  /* 0x30000083ff837230 */ /* 0x000fe40000004100 */
[-C--:B------:R-:W-:Y:S01]  /*3cc0*/  FFMA.FTZ R85, R80, R77.reuse, -R85 ;  /* 0x0000004d50557223 */ /* 0x080fe20000010855 */
[----:B------:R-:W-:Y:S01]  /*3cd0*/  FFMA.FTZ R84, R84, R77, R79 ;  /* 0x0000004d54547223 */ /* 0x000fe2000001004f */
[C---:B------:R-:W-:Y:S01]  /*3ce0*/  FMUL.FTZ R81, R50.reuse, R81 ;  /* 0x0000005132517220 */ /* 0x040fe20000410000 */
[----:B------:R-:W-:-:S03]  /*3cf0*/  FFMA.FTZ R87, R50, R131, -R87 ;  /* 0x0000008332577223 */ /* 0x000fc60000010857 */
[----:B------:R-:W-:Y:S01]  /*3d00*/  FFMA.FTZ R48, R48, R131, R81 ;  /* 0x0000008330307223 */ /* 0x000fe20000010051 */
[----:B------:R-:W-:-:S04]  /*3d10*/  F2FP.F16.F32.PACK_AB R84, R84, R85 ;  /* 0x000000555454723e */ /* 0x000fc800000000ff */
[----:B------:R-:W-:Y:S01]  /*3d20*/  F2FP.F16.F32.PACK_AB R50, R48, R87 ;  /* 0x000000573032723e */ /* 0x000fe200000000ff */
[----:B------:R-:W-:-:S07]  /*3d30*/  IMAD.MOV.U32 R48, RZ, RZ, R84 ;  /* 0x000000ffff307224 */ /* 0x000fce00078e0054 */
.L_x_2578:
[----:B------:R-:W-:Y:S05]  /*3d40*/  BSYNC B2 ;  /* 0x0000000000027941 */ /* 0x000fea0003800000 */
.L_x_2577:
[----:B------:R-:W-:Y:S02]  /*3d50*/  ULDC.64 UR4, c[0x0][0x2e8] ;  /* 0x0000ba0000047ab9 */ /* 0x000fe40000000a00 */
[----:B------:R-:W-:-:S04]  /*3d60*/  LEA R76, P3, R137, UR4, 0x1 ;  /* 0x00000004894c7c11 */ /* 0x000fc8000f8608ff */
[----:B------:R-:W-:-:S05]  /*3d70*/  LEA.HI.X R77, R137, UR5, R138, 0x1, P3 ;  /* 0x00000005894d7c11 */ /* 0x000fca00098f0c8a */
[----:B--2---:R2:W-:Y:S04]  /*3d80*/  STG.E.128 desc[UR42][R76.64], R48 ;  /* 0x000000304c007986 */ /* 0x0045e8000c101d2a */
.L_x_2572:
[----:B------:R-:W-:Y:S05]  /*3d90*/  BSYNC B1 ;  /* 0x0000000000017941 */ /* 0x000fea0003800000 */
.L_x_2571:
        /* <DEDUP_REMOVED lines=8> */
[----:B------:R-:W-:Y:S03]  /*3e20*/  BSSY B3, `(.L_x_2583) ;  /* 0x000002e000037945 */ /* 0x000fe60003800000 */
[----:B------:R-:W-:Y:S02]  /*3e30*/  IADD3.X R79, R76, R41, RZ, P3, !PT ;  /* 0x000000294c4f7210 */ /* 0x000fe40001ffe4ff */
[----:B------:R-:W-:-:S13]  /*3e40*/  ISETP.GE.AND P3, PT, R18, R121, PT ;  /* 0x000000791200720c */ /* 0x000fda0003f66270 */
[----:B-1----:R-:W-:Y:S05]  /*3e50*/  @P3 BRA `(.L_x_2584) ;  /* 0x0000000000a83947 */ /* 0x002fea0003800000 */
[----:B------:R-:W-:Y:S02]  /*3e60*/  SHF.R.U64 R81, R74, 0x10, R75 ;  /* 0x000000104a517819 */ /* 0x000fe4000000124b */
[--C-:B------:R-:W-:Y:S01]  /*3e70*/  SHF.R.U64 R85, R72, 0x10, R73.reuse ;  /* 0x0000001048557819 */ /* 0x100fe20000001249 */
[----:B--2---:R-:W-:Y:S01]  /*3e80*/  IMAD.MOV.U32 R72, RZ, RZ, R48 ;  /* 0x000000ffff487224 */ /* 0x004fe200078e0030 */
[----:B------:R-:W-:Y:S01]  /*3e90*/  SHF.R.U32.HI R80, RZ, 0x10, R73 ;  /* 0x00000010ff507819 */ /* 0x000fe20000011649 */
[----:B------:R-:W-:Y:S01]  /*3ea0*/  IMAD.MOV.U32 R73, RZ, RZ, R51 ;  /* 0x000000ffff497224 */ /* 0x000fe200078e0033 */
[----:B------:R-:W-:Y:S01]  /*3eb0*/  SHF.R.U32.HI R84, RZ, 0x10, R75 ;  /* 0x00000010ff547819 */ /* 0x000fe2000001164b */
[----:B------:R-:W-:Y:S02]  /*3ec0*/  HADD2.F32 R81, -RZ, R81.H0_H0 ;  /* 0x20000051ff517230 */ /* 0x000fe40000004100 */
[--C-:B------:R-:W-:Y:S02]  /*3ed0*/  HADD2.F32 R51, -RZ, R49.reuse.H1_H1 ;  /* 0x30000031ff337230 */ /* 0x100fe40000004100 */
[----:B------:R-:W-:-:S02]  /*3ee0*/  HADD2.F32 R48, -RZ, R49.H0_H0 ;  /* 0x20000031ff307230 */ /* 0x000fc40000004100 */
[----:B------:R-:W-:Y:S02]  /*3ef0*/  HADD2.F32 R84, -RZ, R84.H0_H0 ;  /* 0x20000054ff547230 */ /* 0x000fe40000004100 */
[-C--:B------:R-:W-:Y:S01]  /*3f00*/  FMUL.FTZ R49, R51, R81.reuse ;  /* 0x0000005133317220 */ /* 0x080fe20000410000 */
[--C-:B------:R-:W-:Y:S02]  /*3f10*/  HADD2.F32 R74, -RZ, R73.reuse.H1_H1 ;  /* 0x30000049ff4a7230 */ /* 0x100fe40000004100 */
[----:B------:R-:W-:Y:S01]  /*3f20*/  FMUL.FTZ R86, R48, R81 ;  /* 0x0000005130567220 */ /* 0x000fe20000410000 */
[----:B------:R-:W-:Y:S02]  /*3f30*/  HADD2.F32 R73, -RZ, R73.H0_H0 ;  /* 0x20000049ff497230 */ /* 0x000fe40000004100 */
[----:B------:R-:W-:Y:S02]  /*3f40*/  HADD2.F32 R75, -RZ, R85.H0_H0 ;  /* 0x20000055ff4b7230 */ /* 0x000fe40000004100 */
[----:B------:R-:W-:Y:S01]  /*3f50*/  FMUL.FTZ R132, R74, R84 ;  /* 0x000000544a847220 */ /* 0x000fe20000410000 */
[----:B------:R-:W-:-:S02]  /*3f60*/  HADD2.F32 R80, -RZ, R80.H0_H0 ;  /* 0x20000050ff507230 */ /* 0x000fc40000004100 */
[----:B------:R-:W-:Y:S01]  /*3f70*/  FMUL.FTZ R81, R73, R84 ;  /* 0x0000005449517220 */ /* 0x000fe20000410000 */
[-C--:B------:R-:W-:Y:S01]  /*3f80*/  FFMA.FTZ R48, R48, R75.reuse, -R49 ;  /* 0x0000004b30307223 */ /* 0x080fe20000010831 */
[----:B------:R-:W-:Y:S01]  /*3f90*/  FFMA.FTZ R49, R51, R75, R86 ;  /* 0x0000004b33317223 */ /* 0x000fe20000010056 */
[-C--:B------:R-:W-:Y:S01]  /*3fa0*/  FFMA.FTZ R51, R73, R80.reuse, -R132 ;  /* 0x0000005049337223 */ /* 0x080fe20000010884 */
[----:B------:R-:W-:Y:S01]  /*3fb0*/  FFMA.FTZ R74, R74, R80, R81 ;  /* 0x000000504a4a7223 */ /* 0x000fe20000010051 */
[--C-:B------:R-:W-:Y:S02]  /*3fc0*/  HADD2.F32 R73, -RZ, R72.reuse.H1_H1 ;  /* 0x30000048ff497230 */ /* 0x100fe40000004100 */
[----:B------:R-:W-:Y:S01]  /*3fd0*/  HADD2.F32 R81, -RZ, R147.H0_H0 ;  /* 0x20000093ff517230 */ /* 0x000fe20000004100 */
[----:B------:R-:W-:Y:S01]  /*3fe0*/  F2FP.F16.F32.PACK_AB R49, R49, R48 ;  /* 0x000000303131723e */ /* 0x000fe200000000ff */
[----:B------:R-:W-:Y:S01]  /*3ff0*/  HADD2.F32 R72, -RZ, R72.H0_H0 ;  /* 0x20000048ff487230 */ /* 0x000fe20000004100 */
[----:B------:R-:W-:Y:S01]  /*4000*/  F2FP.F16.F32.PACK_AB R51, R74, R51 ;  /* 0x000000334a33723e */ /* 0x000fe200000000ff */
[----:B------:R-:W-:-:S02]  /*4010*/  HADD2.F32 R75, -RZ, R50.H1_H1 ;  /* 0x30000032ff4b7230 */ /* 0x000fc40000004100 */
[-C--:B------:R-:W-:Y:S01]  /*4020*/  FMUL.FTZ R85, R73, R81.reuse ;  /* 0x0000005149557220 */ /* 0x080fe20000410000 */
[----:B------:R-:W-:Y:S02]  /*4030*/  HADD2.F32 R147, -RZ, R147.H1_H1 ;  /* 0x30000093ff937230 */ /* 0x000fe40000004100 */
[----:B------:R-:W-:Y:S01]  /*4040*/  FMUL.FTZ R84, R72, R81 ;  /* 0x0000005148547220 */ /* 0x000fe20000410000 */
[----:B------:R-:W-:Y:S02]  /*4050*/  HADD2.F32 R50, -RZ, R50.H0_H0 ;  /* 0x20000032ff327230 */ /* 0x000fe40000004100 */
[--C-:B------:R-:W-:Y:S02]  /*4060*/  HADD2.F32 R80, -RZ, R145.reuse.H0_H0 ;  /* 0x20000091ff507230 */ /* 0x100fe40000004100 */
[-C--:B------:R-:W-:Y:S01]  /*4070*/  FMUL.FTZ R81, R75, R147.reuse ;  /* 0x000000934b517220 */ /* 0x080fe20000410000 */
        /* <DEDUP_REMOVED lines=8> */
.L_x_2584:
[----:B------:R-:W-:Y:S05]  /*4100*/  BSYNC B3 ;  /* 0x0000000000037941 */ /* 0x000fea0003800000 */
.L_x_2583:
[----:B------:R-:W-:Y:S02]  /*4110*/  ULDC.64 UR4, c[0x0][0x2e8] ;  /* 0x0000ba0000047ab9 */ /* 0x000fe40000000a00 */
[----:B------:R-:W-:-:S04]  /*4120*/  LEA R72, P3, R78, UR4, 0x1 ;  /* 0x000000044e487c11 */ /* 0x000fc8000f8608ff */
[----:B------:R-:W-:-:S05]  /*4130*/  LEA.HI.X R73, R78, UR5, R79, 0x1, P3 ;  /* 0x000000054e497c11 */ /* 0x000fca00098f0c4f */
[----:B--2---:R2:W-:Y:S04]  /*4140*/  STG.E.128 desc[UR42][R72.64], R48 ;  /* 0x0000003048007986 */ /* 0x0045e8000c101d2a */
.L_x_2582:
[----:B------:R-:W-:Y:S05]  /*4150*/  BSYNC B2 ;  /* 0x0000000000027941 */ /* 0x000fea0003800000 */
.L_x_2581:
        /* <DEDUP_REMOVED lines=48> */
.L_x_2586:
[----:B------:R-:W-:Y:S05]  /*4460*/  BSYNC B2 ;  /* 0x0000000000027941 */ /* 0x000fea0003800000 */
.L_x_2585:
[----:B------:R-:W-:Y:S02]  /*4470*/  ULDC.64 UR4, c[0x0][0x2e8] ;  /* 0x0000ba0000047ab9 */ /* 0x000fe40000000a00 */
[----:B------:R-:W-:-:S04]  /*4480*/  LEA R68, P3, R77, UR4, 0x1 ;  /* 0x000000044d447c11 */ /* 0x000fc8000f8608ff */
[----:B------:R-:W-:-:S05]  /*4490*/  LEA.HI.X R69, R77, UR5, R76, 0x1, P3 ;  /* 0x000000054d457c11 */ /* 0x000fca00098f0c4c */
[----:B--2---:R3:W-:Y:S04]  /*44a0*/  STG.E.128 desc[UR42][R68.64], R48 ;  /* 0x0000003044007986 */ /* 0x0047e8000c101d2a */
.L_x_2580:
[----:B------:R-:W-:Y:S05]  /*44b0*/  BSYNC B1 ;  /* 0x0000000000017941 */ /* 0x000fea0003800000 */
.L_x_2579:
        /* <DEDUP_REMOVED lines=31> */
[----:B------:R-:W-:-:S02]  /*46b0*/  HADD2.F32 R66, -RZ, R143.H0_H0 ;  /* 0x2000008fff427230 */ /* 0x000fc40000004100 */
[C---:B------:R-:W-:Y:S01]  /*46c0*/  FMUL.FTZ R74, R51.reuse, R74 ;  /* 0x0000004a334a7220 */ /* 0x040fe20000410000 */
[----:B------:R-:W-:Y:S02]  /*46d0*/  HADD2.F32 R143, -RZ, R143.H1_H1 ;  /* 0x3000008fff8f7230 */ /* 0x000fe40000004100 */
        /* <DEDUP_REMOVED lines=20> */
.L_x_2592:
[----:B------:R-:W-:Y:S05]  /*4820*/  BSYNC B3 ;  /* 0x0000000000037941 */ /* 0x000fea0003800000 */
.L_x_2591:
[----:B------:R-:W-:Y:S02]  /*4830*/  ULDC.64 UR4, c[0x0][0x2e8] ;  /* 0x0000ba0000047ab9 */ /* 0x000fe40000000a00 */
[----:B------:R-:W-:-:S04]  /*4840*/  LEA R64, P3, R70, UR4, 0x1 ;  /* 0x0000000446407c11 */ /* 0x000fc8000f8608ff */
[----:B------:R-:W-:-:S05]  /*4850*/  LEA.HI.X R65, R70, UR5, R71, 0x1, P3 ;  /* 0x0000000546417c11 */ /* 0x000fca00098f0c47 */
[----:B--2---:R3:W-:Y:S04]  /*4860*/  STG.E.128 desc[UR42][R64.64], R48 ;  /* 0x0000003040007986 */ /* 0x0047e8000c101d2a */
.L_x_2590:
[----:B------:R-:W-:Y:S05]  /*4870*/  BSYNC B2 ;  /* 0x0000000000027941 */ /* 0x000fea0003800000 */
.L_x_2589:
[----:B------:R-:W-:Y:S05]  /*4880*/  @P1 BRA `(.L_x_2588) ;  /* 0x0000000000d01947 */ /* 0x000fea0003800000 */
[----:B-123--:R1:W2:Y:S01]  /*4890*/  LDS.128 R48, [R112+0x1e400] ;  /* 0x01e4000070307984 */ /* 0x00e2a20000000c00 */
[----:B------:R-:W-:Y:S01]  /*48a0*/  IADD3 R69, P3, R69, R42, RZ ;  /* 0x0000002a45457210 */ /* 0x000fe20007f7e0ff */
[----:B------:R-:W-:Y:S04]  /*48b0*/  BSSY B2, `(.L_x_2593) ;  /* 0x000002d000027945 */ /* 0x000fe80003800000 */
[----:B------:R-:W-:Y:S01]  /*48c0*/  IMAD.X R68, R68, 0x1, R107, P3 ;  /* 0x0000000144447824 */ /* 0x000fe200018e066b */
[----:B------:R-:W-:-:S13]  /*48d0*/  ISETP.GE.AND P3, PT, R185, R121, PT ;  /* 0x00000079b900720c */ /* 0x000fda0003f66270 */
[----:B-1----:R-:W-:Y:S05]  /*48e0*/  @P3 BRA `(.L_x_2594) ;  /* 0x0000000000a43947 */ /* 0x002fea0003800000 */
[--C-:B------:R-:W-:Y:S02]  /*48f0*/  SHF.R.U64 R65, R60, 0x10, R61.reuse ;  /* 0x000000103c417819 */ /* 0x100fe4000000123d */
[----:B------:R-:W-:Y:S02]  /*4900*/  SHF.R.U32.HI R64, RZ, 0x10, R61 ;  /* 0x00000010ff407819 */ /* 0x000fe4000001163d */
[--C-:B------:R-:W-:Y:S01]  /*4910*/  SHF.R.U64 R61, R62, 0x10, R63.reuse ;  /* 0x000000103e3d7819 */ /* 0x100fe2000000123f */
[----:B------:R-:W-:Y:S01]  /*4920*/  HADD2.F32 R62, -RZ, R65.H0_H0 ;  /* 0x20000041ff3e7230 */ /* 0x000fe20000004100 */
[----:B------:R-:W-:Y:S01]  /*4930*/  SHF.R.U32.HI R66, RZ, 0x10, R63 ;  /* 0x00000010ff427819 */ /* 0x000fe2000001163f */
[----:B------:R-:W-:Y:S01]  /*4940*/  HADD2.F32 R64, -RZ, R64.H0_H0 ;  /* 0x20000040ff407230 */ /* 0x000fe20000004100 */
[----:B--2---:R-:W-:Y:S01]  /*4950*/  MOV R60, R50 ;  /* 0x00000032003c7202 */ /* 0x004fe20000000f00 */
[----:B------:R-:W-:Y:S02]  /*4960*/  HADD2.F32 R63, -RZ, R61.H0_H0 ;  /* 0x2000003dff3f7230 */ /* 0x000fe40000004100 */
[----:B------:R-:W-:-:S02]  /*4970*/  HADD2.F32 R66, -RZ, R66.H0_H0 ;  /* 0x20000042ff427230 */ /* 0x000fc40000004100 */
[----:B------:R-:W-:Y:S02]  /*4980*/  HADD2.F32 R50, -RZ, R49.H1_H1 ;  /* 0x30000031ff327230 */ /* 0x000fe40000004100 */
[--C-:B------:R-:W-:Y:S02]  /*4990*/  HADD2.F32 R61, -RZ, R51.reuse.H1_H1 ;  /* 0x30000033ff3d7230 */ /* 0x100fe40000004100 */
[----:B------:R-:W-:Y:S02]  /*49a0*/  HADD2.F32 R51, -RZ, R51.H0_H0 ;  /* 0x20000033ff337230 */ /* 0x000fe40000004100 */
[----:B------:R-:W-:Y:S01]  /*49b0*/  FMUL.FTZ R70, R50, R63 ;  /* 0x0000003f32467220 */ /* 0x000fe20000410000 */
[----:B------:R-:W-:Y:S02]  /*49c0*/  HADD2.F32 R49, -RZ, R49.H0_H0 ;  /* 0x20000031ff317230 */ /* 0x000fe40000004100 */
[-C--:B------:R-:W-:Y:S01]  /*49d0*/  FMUL.FTZ R72, R61, R66.reuse ;  /* 0x000000423d487220 */ /* 0x080fe20000410000 */
[----:B------:R-:W-:-:S02]  /*49e0*/  FMUL.FTZ R66, R51, R66 ;  /* 0x0000004233427220 */ /* 0x000fc40000410000 */
[C---:B------:R-:W-:Y:S01]  /*49f0*/  FMUL.FTZ R63, R49.reuse, R63 ;  /* 0x0000003f313f7220 */ /* 0x040fe20000410000 */
[----:B------:R-:W-:Y:S01]  /*4a00*/  FFMA.FTZ R70, R49, R62, -R70 ;  /* 0x0000003e31467223 */ /* 0x000fe20000010846 */
[----:B------:R-:W-:Y:S01]  /*4a10*/  FFMA.FTZ R71, R61, R64, R66 ;  /* 0x000000403d477223 */ /* 0x000fe20000010042 */
[----:B------:R-:W-:Y:S02]  /*4a20*/  HADD2.F32 R49, -RZ, R48.H1_H1 ;  /* 0x30000030ff317230 */ /* 0x000fe40000004100 */
[----:B------:R-:W-:Y:S01]  /*4a30*/  FFMA.FTZ R67, R50, R62, R63 ;  /* 0x0000003e32437223 */ /* 0x000fe2000001003f */
[----:B------:R-:W-:Y:S02]  /*4a40*/  HADD2.F32 R61, -RZ, R136.H0_H0 ;  /* 0x20000088ff3d7230 */ /* 0x000fe40000004100 */
[----:B------:R-:W-:Y:S01]  /*4a50*/  FFMA.FTZ R72, R51, R64, -R72 ;  /* 0x0000004033487223 */ /* 0x000fe20000010848 */
[----:B------:R-:W-:Y:S02]  /*4a60*/  HADD2.F32 R48, -RZ, R48.H0_H0 ;  /* 0x20000030ff307230 */ /* 0x000fe40000004100 */
[----:B------:R-:W-:-:S02]  /*4a70*/  HADD2.F32 R63, -RZ, R136.H1_H1 ;  /* 0x30000088ff3f7230 */ /* 0x000fc40000004100 */
[CC--:B------:R-:W-:Y:S01]  /*4a80*/  FMUL.FTZ R65, R49.reuse, R61.reuse ;  /* 0x0000003d31417220 */ /* 0x0c0fe20000410000 */
[--C-:B------:R-:W-:Y:S02]  /*4a90*/  HADD2.F32 R50, -RZ, R60.reuse.H1_H1 ;  /* 0x3000003cff327230 */ /* 0x100fe40000004100 */
        /* <DEDUP_REMOVED lines=14> */
.L_x_2594:
[----:B------:R-:W-:Y:S05]  /*4b80*/  BSYNC B2 ;  /* 0x0000000000027941 */ /* 0x000fea0003800000 */
.L_x_2593:
[----:B------:R-:W-:Y:S02]  /*4b90*/  ULDC.64 UR4, c[0x0][0x2e8] ;  /* 0x0000ba0000047ab9 */ /* 0x000fe40000000a00 */
[----:B------:R-:W-:-:S04]  /*4ba0*/  LEA R60, P3, R69, UR4, 0x1 ;  /* 0x00000004453c7c11 */ /* 0x000fc8000f8608ff */
[----:B------:R-:W-:-:S05]  /*4bb0*/  LEA.HI.X R61, R69, UR5, R68, 0x1, P3 ;  /* 0x00000005453d7c11 */ /* 0x000fca00098f0c44 */
[----:B--2---:R4:W-:Y:S04]  /*4bc0*/  STG.E.128 desc[UR42][R60.64], R48 ;  /* 0x000000303c007986 */ /* 0x0049e8000c101d2a */
.L_x_2588:
[----:B------:R-:W-:Y:S05]  /*4bd0*/  BSYNC B1 ;  /* 0x0000000000017941 */ /* 0x000fea0003800000 */
.L_x_2587:
[----:B------:R-:W-:Y:S05]  /*4be0*/  @P5 BRA `(.L_x_2595) ;  /* 0x0000003400d05947 */ /* 0x000fea0003800000 */
[----:B------:R-:W-:Y:S01]  /*4bf0*/  IADD3 R119, P3, P4, R32, R118, R16 ;  /* 0x0000007620777210 */ /* 0x000fe20007c7e010 */
[----:B------:R-:W-:Y:S03]  /*4c00*/  BSSY B1, `(.L_x_2596) ;  /* 0x0000037000017945 */ /* 0x000fe60003800000 */
[----:B------:R-:W-:Y:S01]  /*4c10*/  IADD3.X R120, R35, R120, R17, P3, P4 ;  /* 0x0000007823787210 */ /* 0x000fe20001fe8411 */
[----:B------:R-:W-:Y:S08]  /*4c20*/  @P2 BRA `(.L_x_2597) ;  /* 0x0000000000d02947 */ /* 0x000ff00003800000 */
        /* <DEDUP_REMOVED lines=46> */
.L_x_2599:
[----:B------:R-:W-:Y:S05]  /*4f10*/  BSYNC B2 ;  /* 0x0000000000027941 */ /* 0x000fea0003800000 */
.L_x_2598:
[----:B------:R-:W-:Y:S01]  /*4f20*/  ULDC.64 UR4, c[0x0][0x2e8] ;  /* 0x0000ba0000047ab9 */ /* 0x000fe20000000a00 */
[----:B------:R-:W-:Y:S01]  /*4f30*/  IMAD.X R58, R120, 0x1, R41, P3 ;  /* 0x00000001783a7824 */ /* 0x000fe200018e0629 */
[----:B------:R-:W-:-:S04]  /*4f40*/  LEA R56, P3, R67, UR4, 0x1 ;  /* 0x0000000443387c11 */ /* 0x000fc8000f8608ff */
[----:B------:R-:W-:-:S05]  /*4f50*/  LEA.HI.X R57, R67, UR5, R58, 0x1, P3 ;  /* 0x0000000543397c11 */ /* 0x000fca00098f0c3a */
[----:B--2---:R1:W-:Y:S04]  /*4f60*/  STG.E.128 desc[UR42][R56.64], R48 ;  /* 0x0000003038007986 */ /* 0x0043e8000c101d2a */
.L_x_2597:
[----:B------:R-:W-:Y:S05]  /*4f70*/  BSYNC B1 ;  /* 0x0000000000017941 */ /* 0x000fea0003800000 */
.L_x_2596:
        /* <DEDUP_REMOVED lines=47> */
.L_x_2601:
[----:B------:R-:W-:Y:S05]  /*5270*/  BSYNC B1 ;  /* 0x0000000000017941 */ /* 0x000fea0003800000 */
.L_x_2600:
[----:B------:R-:W-:Y:S01]  /*5280*/  ULDC.64 UR4, c[0x0][0x2e8] ;  /* 0x0000ba0000047ab9 */ /* 0x000fe20000000a00 */
[----:B------:R-:W-:Y:S01]  /*5290*/  IMAD.X R120, R120, 0x1, R107, P3 ;  /* 0x0000000178787824 */ /* 0x000fe200018e066b */
[----:B------:R-:W-:-:S04]  /*52a0*/  LEA R52, P3, R119, UR4, 0x1 ;  /* 0x0000000477347c11 */ /* 0x000fc8000f8608ff */
[----:B------:R-:W-:-:S05]  /*52b0*/  LEA.HI.X R53, R119, UR5, R120, 0x1, P3 ;  /* 0x0000000577357c11 */ /* 0x000fca00098f0c78 */
[----:B--2---:R1:W-:Y:S01]  /*52c0*/  STG.E.128 desc[UR42][R52.64], R48 ;  /* 0x0000003034007986 */ /* 0x0043e2000c101d2a */
[----:B------:R-:W-:Y:S05]  /*52d0*/  BRA `(.L_x_2595) ;  /* 0x0000003000147947 */ /* 0x000fea0003800000 */
.L_x_2559:
        /* <DEDUP_REMOVED lines=64> */
[----:B------:R-:W-:Y:S01]  /*56e0*/  MOV R77, R117 ;  /* 0x00000075004d7202 */ /* 0x000fe20000000f00 */
[----:B------:R-:W-:Y:S01]  /*56f0*/  IMAD.MOV.U32 R76, RZ, RZ, R82 ;  /* 0x000000ffff4c7224 */ /* 0x000fe200078e0052 */
[----:B------:R-:W-:Y:S01]  /*5700*/  ULDC.64 UR4, c[0x0][0x3e8] ;  /* 0x0000fa0000047ab9 */ /* 0x000fe20000000a00 */
[----:B------:R-:W-:Y:S01]  /*5710*/  IMAD.MOV.U32 R81, RZ, RZ, R110 ;  /* 0x000000ffff517224 */ /* 0x000fe200078e006e */
[----:B------:R-:W-:-:S03]  /*5720*/  ULDC.64 UR6, c[0x0][0x400] ;  /* 0x0001000000067ab9 */ /* 0x000fc60000000a00 */
        /* <DEDUP_REMOVED lines=15> */
.L_x_2603:
[----:B------:R-:W-:Y:S05]  /*5820*/  BSYNC B1 ;  /* 0x0000000000017941 */ /* 0x000fea0003800000 */
.L_x_2602:
[----:B-----5:R-:W-:Y:S01]  /*5830*/  IMAD.MOV.U32 R80, RZ, RZ, R74 ;  /* 0x000000ffff507224 */ /* 0x020fe200078e004a */
[----:B------:R-:W-:Y:S01]  /*5840*/  UISETP.NE.AND UP0, UPT, UR45, 0x3, UPT ;  /* 0x000000032d00788c */ /* 0x000fe2000bf05270 */
        /* <DEDUP_REMOVED lines=49> */
[----:B------:R-:W-:Y:S02]  /*5b60*/  IMAD.MOV.U32 R80, RZ, RZ, R70 ;  /* 0x000000ffff507224 */ /* 0x000fe400078e0046 */
[----:B------:R-:W-:Y:S01]  /*5b70*/  IMAD.MOV.U32 R81, RZ, RZ, R71 ;  /* 0x000000ffff517224 */ /* 0x000fe200078e0047 */
[----:B------:R-:W-:Y:S01]  /*5b80*/  PRMT R135, R82, 0x5410, R83 ;  /* 0x0000541052877816 */ /* 0x000fe20000000053 */
[----:B------:R-:W-:Y:S01]  /*5b90*/  IMAD.MOV.U32 R83, RZ, RZ, R69 ;  /* 0x000000ffff537224 */ /* 0x000fe200078e0045 */
[----:B------:R-:W-:-:S02]  /*5ba0*/  MOV R82, R68 ;  /* 0x0000004400527202 */ /* 0x000fc40000000f00 */
[----:B------:R-:W-:Y:S02]  /*5bb0*/  PRMT R136, R80, 0x5410, R81 ;  /* 0x0000541050887816 */ /* 0x000fe40000000051 */
[----:B------:R-:W-:Y:S01]  /*5bc0*/  PRMT R137, R82, 0x5410, R83 ;  /* 0x0000541052897816 */ /* 0x000fe20000000053 */
[----:B------:R-:W-:Y:S06]  /*5bd0*/  @!P0 BRA `(.L_x_2604) ;  /* 0x0000000000048947 */ /* 0x000fec0003800000 */
[----:B------:R-:W-:Y:S01]  /*5be0*/  BPT.TRAP 0x1 ;  /* 0x000000040000795c */ /* 0x000fe20000300000 */
.L_x_2604:
        /* <DEDUP_REMOVED lines=9> */
.L_x_2923:
[----:B------:R-:W-:Y:S05]  /*5c80*/  BSYNC B1 ;  /* 0x0000000000017941 */ /* 0x000fea0003800000 */
.L_x_2605:
[----:B------:R-:W-:Y:S01]  /*5c90*/  ISETP.GE.OR P4, PT, R22, R113, P2 ;  /* 0x000000711600720c */ /* 0x000fe20001786670 */
[----:B------:R-:W-:-:S12]  /*5ca0*/  BSSY B1, `(.L_x_2607) ;  /* 0x0000084000017945 */ /* 0x000fd80003800000 */
[----:B------:R-:W-:Y:S05]  /*5cb0*/  @P4 BRA `(.L_x_2608) ;  /* 0x0000000800084947 */ /* 0x000fea0003800000 */
[----:B------:R-:W3:Y:S01]  /*5cc0*/  LDL R80, [R1+0x10] ;  /* 0x0000100001507983 */ /* 0x000ee20000100800 */
[----:B------:R-:W-:Y:S01]  /*5cd0*/  IMAD.SHL.U32 R82, R22, 0x40, RZ ;  /* 0x0000004016527824 */ /* 0x000fe200078e00ff */
        /* <DEDUP_REMOVED lines=14> */
[----:B------:R-:W-:Y:S02]  /*5dc0*/  IADD3 R80, R80, R81, R202 ;  /* 0x0000005150507210 */ /* 0x000fe40007ffe0ca */
[----:B------:R-:W-:-:S03]  /*5dd0*/  LEA R81, R23, R21, 0xe ;  /* 0x0000001517517211 */ /* 0x000fc600078e70ff */
        /* <DEDUP_REMOVED lines=14> */
[----:B------:R-:W-:Y:S01]  /*5ec0*/  HADD2.F32 R140, -RZ, R85.H0_H0 ;  /* 0x20000055ff8c7230 */ /* 0x000fe20000004100 */
[----:B------:R-:W-:Y:S01]  /*5ed0*/  SHF.R.U64 R50, R50, 0x10, R51 ;  /* 0x0000001032327819 */ /* 0x000fe20000001233 */
        /* <DEDUP_REMOVED lines=8> */
[----:B------:R-:W-:Y:S02]  /*5f60*/  HADD2.F32 R81, -RZ, R141.H1_H1 ;  /* 0x3000008dff517230 */ /* 0x000fe40000004100 */
[----:B------:R-:W-:-:S02]  /*5f70*/  HADD2.F32 R142, -RZ, R142.H0_H0 ;  /* 0x2000008eff8e7230 */ /* 0x000fc40000004100 */
[----:B------:R-:W-:Y:S02]  /*5f80*/  IMAD.MOV.U32 R141, RZ, RZ, R87 ;  /* 0x000000ffff8d7224 */ /* 0x000fe400078e0057 */
        /* <DEDUP_REMOVED lines=10> */
[----:B------:R-:W-:Y:S01]  /*6030*/  HADD2.F32 R87, -RZ, R142.H0_H0 ;  /* 0x2000008eff577230 */ /* 0x000fe20000004100 */
[----:B------:R-:W-:Y:S01]  /*6040*/  MOV R81, R85 ;  /* 0x0000005500517202 */ /* 0x000fe20000000f00 */
[----:B------:R-:W-:-:S02]  /*6050*/  HADD2.F32 R144, -RZ, R148.H0_H0 ;  /* 0x20000094ff907230 */ /* 0x000fc40000004100 */
[-C--:B------:R-:W-:Y:S01]  /*6060*/  FMUL.FTZ R148, R83, R146.reuse ;  /* 0x0000009253947220 */ /* 0x080fe20000410000 */
[----:B------:R-:W-:Y:S02]  /*6070*/  HADD2.F32 R141, -RZ, R141.H1_H1 ;  /* 0x3000008dff8d7230 */ /* 0x000fe40000004100 */
[C---:B------:R-:W-:Y:S01]  /*6080*/  FMUL.FTZ R146, R87.reuse, R146 ;  /* 0x0000009257927220 */ /* 0x040fe20000410000 */
[----:B------:R-:W-:Y:S02]  /*6090*/  HADD2.F32 R143, -RZ, R142.H1_H1 ;  /* 0x3000008eff8f7230 */ /* 0x000fe40000004100 */
[-C--:B------:R-:W-:Y:S01]  /*60a0*/  FFMA.FTZ R87, R87, R144.reuse, -R148 ;  /* 0x0000009057577223 */ /* 0x080fe20000010894 */
[----:B------:R-:W-:Y:S02]  /*60b0*/  HADD2.F32 R53, -RZ, R84.H0_H0 ;  /* 0x20000054ff357230 */ /* 0x000fe40000004100 */
[----:B------:R-:W-:Y:S01]  /*60c0*/  FFMA.FTZ R83, R83, R144, R146 ;  /* 0x0000009053537223 */ /* 0x000fe20000010092 */
[----:B------:R-:W-:Y:S01]  /*60d0*/  SHF.R.U32.HI R144, RZ, 0x10, R55 ;  /* 0x00000010ff907819 */ /* 0x000fe20000011637 */
[----:B------:R-:W-:Y:S01]  /*60e0*/  HADD2.F32 R52, -RZ, R52.H0_H0 ;  /* 0x20000034ff347230 */ /* 0x000fe20000004100 */
[----:B------:R-:W-:Y:S01]  /*60f0*/  SHF.R.U32.HI R146, RZ, 0x10, R51 ;  /* 0x00000010ff927819 */ /* 0x000fe20000011633 */
[----:B------:R-:W-:Y:S01]  /*6100*/  FMUL.FTZ R148, R53, R150 ;  /* 0x0000009635947220 */ /* 0x000fe20000410000 */
[----:B------:R-:W-:-:S02]  /*6110*/  HADD2.F32 R49, -RZ, R84.H1_H1 ;  /* 0x30000054ff317230 */ /* 0x000fc40000004100 */
[----:B------:R-:W-:Y:S02]  /*6120*/  HADD2.F32 R144, -RZ, R144.H0_H0 ;  /* 0x20000090ff907230 */ /* 0x000fe40000004100 */
[----:B------:R-:W-:Y:S02]  /*6130*/  HADD2.F32 R142, -RZ, R146.H0_H0 ;  /* 0x20000092ff8e7230 */ /* 0x000fe40000004100 */
[----:B------:R-:W-:Y:S02]  /*6140*/  HADD2.F32 R48, -RZ, R48.H0_H0 ;  /* 0x20000030ff307230 */ /* 0x000fe40000004100 */
[-C--:B------:R-:W-:Y:S01]  /*6150*/  FMUL.FTZ R146, R141, R144.reuse ;  /* 0x000000908d927220 */ /* 0x080fe20000410000 */
[C---:B------:R-:W-:Y:S01]  /*6160*/  FMUL.FTZ R144, R143.reuse, R144 ;  /* 0x000000908f907220 */ /* 0x040fe20000410000 */
[----:B------:R-:W-:Y:S02]  /*6170*/  HADD2.F32 R55, -RZ, R145.H1_H1 ;  /* 0x30000091ff377230 */ /* 0x000fe40000004100 */
[-C--:B------:R-:W-:Y:S01]  /*6180*/  FFMA.FTZ R146, R143, R142.reuse, -R146 ;  /* 0x0000008e8f927223 */ /* 0x080fe20000010892 */
[----:B------:R-:W-:Y:S01]  /*6190*/  FFMA.FTZ R144, R141, R142, R144 ;  /* 0x0000008e8d907223 */ /* 0x000fe20000010090 */
[----:B------:R-:W-:-:S02]  /*61a0*/  HADD2.F32 R141, -RZ, R80.H0_H0 ;  /* 0x20000050ff8d7230 */ /* 0x000fc40000004100 */
[--C-:B------:R-:W-:Y:S01]  /*61b0*/  HADD2.F32 R142, -RZ, R147.reuse.H1_H1 ;  /* 0x30000093ff8e7230 */ /* 0x100fe20000004100 */
[----:B------:R-:W-:Y:S01]  /*61c0*/  F2FP.F16.F32.PACK_AB R87, R146, R87 ;  /* 0x000000579257723e */ /* 0x000fe200000000ff */
[----:B------:R-:W-:Y:S02]  /*61d0*/  HADD2.F32 R147, -RZ, R147.H0_H0 ;  /* 0x20000093ff937230 */ /* 0x000fe40000004100 */
[C---:B------:R-:W-:Y:S01]  /*61e0*/  FMUL.FTZ R150, R141.reuse, R150 ;  /* 0x000000968d967220 */ /* 0x040fe20000410000 */
[----:B------:R-:W-:Y:S02]  /*61f0*/  HADD2.F32 R54, -RZ, R54.H0_H0 ;  /* 0x20000036ff367230 */ /* 0x000fe40000004100 */
[-C--:B------:R-:W-:Y:S01]  /*6200*/  FFMA.FTZ R148, R141, R142.reuse, -R148 ;  /* 0x0000008e8d947223 */ /* 0x080fe20000010894 */
[----:B------:R-:W-:Y:S02]  /*6210*/  HADD2.F32 R51, -RZ, R86.H1_H1 ;  /* 0x30000056ff337230 */ /* 0x000fe40000004100 */
[----:B------:R-:W-:Y:S01]  /*6220*/  FFMA.FTZ R150, R53, R142, R150 ;  /* 0x0000008e35967223 */ /* 0x000fe20000010096 */
[----:B------:R-:W-:-:S02]  /*6230*/  HADD2.F32 R53, -RZ, R80.H1_H1 ;  /* 0x30000050ff357230 */ /* 0x000fc40000004100 */
[-C--:B------:R-:W-:Y:S01]  /*6240*/  FMUL.FTZ R80, R49, R52.reuse ;  /* 0x0000003431507220 */ /* 0x080fe20000410000 */
[----:B------:R-:W-:Y:S01]  /*6250*/  HADD2.F32 R50, -RZ, R50.H0_H0 ;  /* 0x20000032ff327230 */ /* 0x000fe20000004100 */
[----:B------:R-:W-:Y:S01]  /*6260*/  F2FP.F16.F32.PACK_AB R144, R144, R83 ;  /* 0x000000539090723e */ /* 0x000fe200000000ff */
[----:B------:R-:W-:Y:S02]  /*6270*/  IMAD.MOV.U32 R83, RZ, RZ, R87 ;  /* 0x000000ffff537224 */ /* 0x000fe400078e0057 */
[C---:B------:R-:W-:Y:S01]  /*6280*/  FMUL.FTZ R52, R53.reuse, R52 ;  /* 0x0000003435347220 */ /* 0x040fe20000410000 */
[-C--:B------:R-:W-:Y:S01]  /*6290*/  FFMA.FTZ R53, R53, R48.reuse, -R80 ;  /* 0x0000003035357223 */ /* 0x080fe20000010850 */
[----:B------:R-:W-:Y:S02]  /*62a0*/  IMAD.MOV.U32 R85, RZ, RZ, R138 ;  /* 0x000000ffff557224 */ /* 0x000fe400078e008a */
[----:B------:R-:W-:Y:S01]  /*62b0*/  FFMA.FTZ R49, R49, R48, R52 ;  /* 0x0000003031317223 */ /* 0x000fe20000010034 */
[----:B------:R-:W-:Y:S01]  /*62c0*/  HADD2.F32 R48, -RZ, R86.H0_H0 ;  /* 0x20000056ff307230 */ /* 0x000fe20000004100 */
[----:B------:R-:W-:Y:S01]  /*62d0*/  F2FP.F16.F32.PACK_AB R80, R53, R148 ;  /* 0x000000943550723e */ /* 0x000fe200000000ff */
[----:B------:R-:W-:-:S02]  /*62e0*/  HADD2.F32 R52, -RZ, R82.H0_H0 ;  /* 0x20000052ff347230 */ /* 0x000fc40000004100 */
[----:B------:R-:W-:Y:S01]  /*62f0*/  F2FP.F16.F32.PACK_AB R84, R49, R150 ;  /* 0x000000963154723e */ /* 0x000fe200000000ff */
[-C--:B------:R-:W-:Y:S01]  /*6300*/  FMUL.FTZ R141, R48, R147.reuse ;  /* 0x00000093308d7220 */ /* 0x080fe20000410000 */
[----:B------:R-:W-:Y:S02]  /*6310*/  IMAD.MOV.U32 R87, RZ, RZ, R144 ;  /* 0x000000ffff577224 */ /* 0x000fe400078e0090 */
[C---:B------:R-:W-:Y:S01]  /*6320*/  FMUL.FTZ R147, R52.reuse, R147 ;  /* 0x0000009334937220 */ /* 0x040fe20000410000 */
[----:B------:R-:W-:-:S03]  /*6330*/  FFMA.FTZ R141, R52, R55, -R141 ;  /* 0x00000037348d7223 */ /* 0x000fc6000001088d */
[----:B------:R-:W-:Y:S01]  /*6340*/  FFMA.FTZ R147, R48, R55, R147 ;  /* 0x0000003730937223 */ /* 0x000fe20000010093 */
[----:B------:R-:W-:Y:S02]  /*6350*/  HADD2.F32 R55, -RZ, R82.H1_H1 ;  /* 0x30000052ff377230 */ /* 0x000fe40000004100 */
[----:B------:R-:W-:-:S03]  /*6360*/  FMUL.FTZ R48, R51, R54 ;  /* 0x0000003633307220 */ /* 0x000fc60000410000 */
[C---:B------:R-:W-:Y:S01]  /*6370*/  FMUL.FTZ R54, R55.reuse, R54 ;  /* 0x0000003637367220 */ /* 0x040fe20000410000 */
[----:B------:R-:W-:-:S03]  /*6380*/  FFMA.FTZ R48, R55, R50, -R48 ;  /* 0x0000003237307223 */ /* 0x000fc60000010830 */
[----:B------:R-:W-:Y:S02]  /*6390*/  FFMA.FTZ R50, R51, R50, R54 ;  /* 0x0000003233327223 */ /* 0x000fe40000010036 */
[----:B------:R-:W-:-:S03]  /*63a0*/  F2FP.F16.F32.PACK_AB R82, R48, R141 ;  /* 0x0000008d3052723e */ /* 0x000fc600000000ff */
[----:B------:R-:W-:-:S07]  /*63b0*/  F2FP.F16.F32.PACK_AB R86, R50, R147 ;  /* 0x000000933256723e */ /* 0x000fce00000000ff */
.L_x_2610:
[----:B------:R-:W-:Y:S05]  /*63c0*/  BSYNC B2 ;  /* 0x0000000000027941 */ /* 0x000fea0003800000 */
.L_x_2609:
[-C--:B--2---:R-:W-:Y:S01]  /*63d0*/  IMAD R50, R218, R120.reuse, RZ ;  /* 0x00000078da327224 */ /* 0x084fe200078e02ff */
[----:B------:R-:W-:Y:S01]  /*63e0*/  ULDC.64 UR4, c[0x0][0x2e8] ;  /* 0x0000ba0000047ab9 */ /* 0x000fe20000000a00 */
[----:B------:R-:W-:-:S04]  /*63f0*/  IMAD.WIDE.U32 R48, R22, R120, R118 ;  /* 0x0000007816307225 */ /* 0x000fc800078e0076 */
[----:B------:R-:W-:-:S04]  /*6400*/  IMAD R51, R22, R121, R50 ;  /* 0x0000007916337224 */ /* 0x000fc800078e0232 */
[----:B------:R-:W-:Y:S01]  /*6410*/  IMAD.IADD R52, R51, 0x1, R49 ;  /* 0x0000000133347824 */ /* 0x000fe200078e0231 */
[----:B------:R-:W-:-:S04]  /*6420*/  IADD3 R49, P4, P5, R100, R48, R40 ;  /* 0x0000003064317210 */ /* 0x000fc80007d9e028 */
        /* <DEDUP_REMOVED lines=11> */
.L_x_2608:
[----:B------:R-:W-:Y:S05]  /*64e0*/  BSYNC B1 ;  /* 0x0000000000017941 */ /* 0x000fea0003800000 */
.L_x_2607:
[----:B------:R-:W-:Y:S01]  /*64f0*/  ISETP.GE.OR P4, PT, R214, R113, P2 ;  /* 0x00000071d600720c */ /* 0x000fe20001786670 */
[----:B------:R-:W-:-:S12]  /*6500*/  BSSY B1, `(.L_x_2611) ;  /* 0x000007d000017945 */ /* 0x000fd80003800000 */
[----:B------:R-:W-:Y:S05]  /*6510*/  @P4 BRA `(.L_x_2612) ;  /* 0x0000000400ec4947 */ /* 0x000fea0003800000 */
[----:B-1----:R-:W3:Y:S01]  /*6520*/  LDL R48, [R1+0x10] ;  /* 0x0000100001307983 */ /* 0x002ee20000100800 */
[----:B--2---:R-:W-:Y:S01]  /*6530*/  IMAD.WIDE.U32 R80, R214, R120, R118 ;  /* 0x00000078d6507225 */ /* 0x004fe200078e0076 */
[----:B------:R-:W-:Y:S01]  /*6540*/  SHF.R.U32.HI R51, RZ, 0x3, R196 ;  /* 0x00000003ff337819 */ /* 0x000fe200000116c4 */
[----:B------:R-:W-:Y:S01]  /*6550*/  BSSY B2, `(.L_x_2613) ;  /* 0x000006c000027945 */ /* 0x000fe20003800000 */
        /* <DEDUP_REMOVED lines=17> */
[----:B------:R-:W-:Y:S02]  /*6670*/  IADD3 R48, R49, R48, R200 ;  /* 0x0000003031307210 */ /* 0x000fe40007ffe0c8 */
[----:B------:R-:W-:-:S03]  /*6680*/  LEA R49, R23, R29, 0xe ;  /* 0x0000001d17317211 */ /* 0x000fc600078e70ff */
[----:B------:R-:W-:Y:S02]  /*6690*/  IMAD R51, R23, 0x4000, R48 ;  /* 0x0000400017337824 */ /* 0x000fe400078e0230 */
[--C-:B------:R-:W-:Y:S02]  /*66a0*/  IMAD R49, R49, 0x2, R2.reuse ;  /* 0x0000000231317824 */ /* 0x100fe400078e0202 */
[----:B------:R-:W-:-:S04]  /*66b0*/  IMAD R52, R51, 0x2, R2 ;  /* 0x0000000233347824 */ /* 0x000fc800078e0202 */
[----:B------:R-:W1:Y:S04]  /*66c0*/  LDS.128 R48, [R49+0x18400] ;  /* 0x0184000031307984 */ /* 0x000e680000000c00 */
[----:B------:R-:W2:Y:S01]  /*66d0*/  LDS.128 R52, [R52+0x18400] ;  /* 0x0184000034347984 */ /* 0x000ea20000000c00 */
[----:B------:R-:W-:Y:S05]  /*66e0*/  @P3 BRA `(.L_x_2614) ;  /* 0x0000000400483947 */ /* 0x000fea0003800000 */
[----:B------:R-:W-:Y:S01]  /*66f0*/  HADD2.F32 R139, -RZ, R154.H0_H0 ;  /* 0x2000009aff8b7230 */ /* 0x000fe20000004100 */
[----:B------:R-:W-:Y:S01]  /*6700*/  SHF.R.U32.HI R142, RZ, 0x10, R61 ;  /* 0x00000010ff8e7819 */ /* 0x000fe2000001163d */
[----:B--2---:R-:W-:Y:S01]  /*6710*/  HADD2.F32 R86, -RZ, R53.H0_H0 ;  /* 0x20000035ff567230 */ /* 0x004fe20000004100 */
[----:B------:R-:W-:Y:S01]  /*6720*/  SHF.R.U32.HI R140, RZ, 0x10, R57 ;  /* 0x00000010ff8c7819 */ /* 0x000fe20000011639 */
[----:B-1----:R-:W-:Y:S01]  /*6730*/  HADD2.F32 R138, -RZ, R49.H0_H0 ;  /* 0x20000031ff8a7230 */ /* 0x002fe20000004100 */
[----:B------:R-:W-:Y:S01]  /*6740*/  SHF.R.U32.HI R146, RZ, 0x10, R63 ;  /* 0x00000010ff927819 */ /* 0x000fe2000001163f */
[----:B------:R-:W-:Y:S02]  /*6750*/  HADD2.F32 R87, -RZ, R152.H0_H0 ;  /* 0x20000098ff577230 */ /* 0x000fe40000004100 */
[-C--:B------:R-:W-:Y:S01]  /*6760*/  FMUL.FTZ R141, R86, R139.reuse ;  /* 0x0000008b568d7220 */ /* 0x080fe20000410000 */
[----:B------:R-:W-:Y:S02]  /*6770*/  HADD2.F32 R142, -RZ, R142.H0_H0 ;  /* 0x2000008eff8e7230 */ /* 0x000fe40000004100 */
[----:B------:R-:W-:Y:S01]  /*6780*/  FMUL.FTZ R139, R138, R139 ;  /* 0x0000008b8a8b7220 */ /* 0x000fe20000410000 */
[----:B------:R-:W-:-:S02]  /*6790*/  HADD2.F32 R140, -RZ, R140.H0_H0 ;  /* 0x2000008cff8c7230 */ /* 0x000fc40000004100 */
[-C--:B------:R-:W-:Y:S01]  /*67a0*/  FFMA.FTZ R138, R138, R87.reuse, -R141 ;  /* 0x000000578a8a7223 */ /* 0x080fe2000001088d */
[----:B------:R-:W-:Y:S01]  /*67b0*/  SHF.R.U64 R56, R56, 0x10, R57 ;  /* 0x0000001038387819 */ /* 0x000fe20000001239 */
[----:B------:R-:W-:Y:S01]  /*67c0*/  FFMA.FTZ R86, R86, R87, R139 ;  /* 0x0000005756567223 */ /* 0x000fe2000001008b */
[----:B------:R-:W-:Y:S01]  /*67d0*/  HADD2.F32 R87, -RZ, R53.H1_H1 ;  /* 0x30000035ff577230 */ /* 0x000fe20000004100 */
[--C-:B------:R-:W-:Y:S01]  /*67e0*/  SHF.R.U64 R57, R58, 0x10, R59.reuse ;  /* 0x000000103a397819 */ /* 0x100fe2000000123b */
[----:B------:R-:W-:Y:S01]  /*67f0*/  HADD2.F32 R53, -RZ, R49.H1_H1 ;  /* 0x30000031ff357230 */ /* 0x000fe20000004100 */
[----:B------:R-:W-:Y:S01]  /*6800*/  SHF.R.U32.HI R58, RZ, 0x10, R59 ;  /* 0x00000010ff3a7819 */ /* 0x000fe2000001163b */
[----:B------:R-:W-:Y:S02]  /*6810*/  HADD2.F32 R139, -RZ, R51.H0_H0 ;  /* 0x20000033ff8b7230 */ /* 0x000fe40000004100 */
[----:B------:R-:W-:Y:S01]  /*6820*/  FMUL.FTZ R144, R87, R142 ;  /* 0x0000008e57907220 */ /* 0x000fe20000410000 */
[----:B------:R-:W-:-:S02]  /*6830*/  HADD2.F32 R146, -RZ, R146.H0_H0 ;  /* 0x20000092ff927230 */ /* 0x000fc40000004100 */
[C---:B------:R-:W-:Y:S01]  /*6840*/  FMUL.FTZ R142, R53.reuse, R142 ;  /* 0x0000008e358e7220 */ /* 0x040fe20000410000 */
[----:B------:R-:W-:Y:S02]  /*6850*/  HADD2.F32 R51, -RZ, R51.H1_H1 ;  /* 0x30000033ff337230 */ /* 0x000fe40000004100 */
[-C--:B------:R-:W-:Y:S01]  /*6860*/  FFMA.FTZ R53, R53, R140.reuse, -R144 ;  /* 0x0000008c35357223 */ /* 0x080fe20000010890 */
[----:B------:R-:W-:Y:S01]  /*6870*/  SHF.R.U64 R60, R60, 0x10, R61 ;  /* 0x000000103c3c7819 */ /* 0x000fe2000000123d */
[----:B------:R-:W-:Y:S01]  /*6880*/  FFMA.FTZ R49, R87, R140, R142 ;  /* 0x0000008c57317223 */ /* 0x000fe2000001008e */
[----:B------:R-:W-:Y:S01]  /*6890*/  HADD2.F32 R140, -RZ, R153.H0_H0 ;  /* 0x20000099ff8c7230 */ /* 0x000fe20000004100 */
[----:B------:R-:W-:Y:S01]  /*68a0*/  SHF.R.U64 R62, R62, 0x10, R63 ;  /* 0x000000103e3e7819 */ /* 0x000fe2000000123f */
[----:B------:R-:W-:Y:S01]  /*68b0*/  HADD2.F32 R87, -RZ, R55.H0_H0 ;  /* 0x20000037ff577230 */ /* 0x000fe20000004100 */
[----:B------:R-:W-:Y:S01]  /*68c0*/  F2FP.F16.F32.PACK_AB R53, R53, R138 ;  /* 0x0000008a3535723e */ /* 0x000fe200000000ff */
[----:B------:R-:W-:Y:S01]  /*68d0*/  HADD2.F32 R142, -RZ, R151.H0_H0 ;  /* 0x20000097ff8e7230 */ /* 0x000fe20000004100 */
[----:B------:R-:W-:Y:S01]  /*68e0*/  F2FP.F16.F32.PACK_AB R86, R49, R86 ;  /* 0x000000563156723e */ /* 0x000fe200000000ff */
[----:B------:R-:W-:-:S02]  /*68f0*/  HADD2.F32 R55, -RZ, R55.H1_H1 ;  /* 0x30000037ff377230 */ /* 0x000fc40000004100 */
[-C--:B------:R-:W-:Y:S01]  /*6900*/  FMUL.FTZ R144, R87, R140.reuse ;  /* 0x0000008c57907220 */ /* 0x080fe20000410000 */
[C---:B------:R-:W-:Y:S01]  /*6910*/  FMUL.FTZ R140, R139.reuse, R140 ;  /* 0x0000008c8b8c7220 */ /* 0x040fe20000410000 */
[----:B------:R-:W-:Y:S02]  /*6920*/  HADD2.F32 R153, -RZ, R153.H1_H1 ;  /* 0x30000099ff997230 */ /* 0x000fe40000004100 */
[-C--:B------:R-:W-:Y:S01]  /*6930*/  FFMA.FTZ R144, R139, R142.reuse, -R144 ;  /* 0x0000008e8b907223 */ /* 0x080fe20000010890 */
[----:B------:R-:W-:Y:S01]  /*6940*/  FFMA.FTZ R140, R87, R142, R140 ;  /* 0x0000008e578c7223 */ /* 0x000fe2000001008c */
[----:B------:R-:W-:Y:S02]  /*6950*/  HADD2.F32 R142, -RZ, R58.H0_H0 ;  /* 0x2000003aff8e7230 */ /* 0x000fe40000004100 */
[-C--:B------:R-:W-:Y:S01]  /*6960*/  FMUL.FTZ R58, R55, R146.reuse ;  /* 0x00000092373a7220 */ /* 0x080fe20000410000 */
[----:B------:R-:W-:Y:S01]  /*6970*/  FMUL.FTZ R146, R51, R146 ;  /* 0x0000009233927220 */ /* 0x000fe20000410000 */
[----:B------:R-:W-:-:S02]  /*6980*/  HADD2.F32 R151, -RZ, R151.H1_H1 ;  /* 0x30000097ff977230 */ /* 0x000fc40000004100 */
[-C--:B------:R-:W-:Y:S01]  /*6990*/  FFMA.FTZ R51, R51, R142.reuse, -R58 ;  /* 0x0000008e33337223 */ /* 0x080fe2000001083a */
[----:B------:R-:W-:Y:S02]  /*69a0*/  HADD2.F32 R58, -RZ, R52.H0_H0 ;  /* 0x20000034ff3a7230 */ /* 0x000fe40000004100 */
[----:B------:R-:W-:Y:S01]  /*69b0*/  FFMA.FTZ R55, R55, R142, R146 ;  /* 0x0000008e37377223 */ /* 0x000fe20000010092 */
[----:B------:R-:W-:Y:S02]  /*69c0*/  HADD2.F32 R59, -RZ, R48.H0_H0 ;  /* 0x20000030ff3b7230 */ /* 0x000fe40000004100 */
[----:B------:R-:W-:Y:S02]  /*69d0*/  HADD2.F32 R60, -RZ, R60.H0_H0 ;  /* 0x2000003cff3c7230 */ /* 0x000fe40000004100 */
[-C--:B------:R-:W-:Y:S01]  /*69e0*/  FMUL.FTZ R142, R58, R153.reuse ;  /* 0x000000993a8e7220 */ /* 0x080fe20000410000 */
[----:B------:R-:W-:Y:S02]  /*69f0*/  HADD2.F32 R61, -RZ, R52.H1_H1 ;  /* 0x30000034ff3d7230 */ /* 0x000fe40000004100 */
[----:B------:R-:W-:Y:S01]  /*6a00*/  FMUL.FTZ R153, R59, R153 ;  /* 0x000000993b997220 */ /* 0x000fe20000410000 */
[----:B------:R-:W-:-:S02]  /*6a10*/  HADD2.F32 R52, -RZ, R48.H1_H1 ;  /* 0x30000030ff347230 */ /* 0x000fc40000004100 */
[----:B------:R-:W-:Y:S01]  /*6a20*/  FFMA.FTZ R48, R59, R151, -R142 ;  /* 0x000000973b307223 */ /* 0x000fe2000001088e */
[----:B------:R-:W-:Y:S02]  /*6a30*/  HADD2.F32 R56, -RZ, R56.H0_H0 ;  /* 0x20000038ff387230 */ /* 0x000fe40000004100 */
[-C--:B------:R-:W-:Y:S01]  /*6a40*/  FMUL.FTZ R59, R61, R60.reuse ;  /* 0x0000003c3d3b7220 */ /* 0x080fe20000410000 */
[----:B------:R-:W-:Y:S02]  /*6a50*/  HADD2.F32 R63, -RZ, R152.H1_H1 ;  /* 0x30000098ff3f7230 */ /* 0x000fe40000004100 */
[C---:B------:R-:W-:Y:S01]  /*6a60*/  FMUL.FTZ R60, R52.reuse, R60 ;  /* 0x0000003c343c7220 */ /* 0x040fe20000410000 */
[----:B------:R-:W-:Y:S02]  /*6a70*/  HADD2.F32 R87, -RZ, R62.H0_H0 ;  /* 0x2000003eff577230 */ /* 0x000fe40000004100 */
[----:B------:R-:W-:Y:S01]  /*6a80*/  FFMA.FTZ R59, R52, R56, -R59 ;  /* 0x00000038343b7223 */ /* 0x000fe2000001083b */
[----:B------:R-:W-:-:S02]  /*6a90*/  HADD2.F32 R52, -RZ, R50.H0_H0 ;  /* 0x20000032ff347230 */ /* 0x000fc40000004100 */
[----:B------:R-:W-:Y:S01]  /*6aa0*/  FFMA.FTZ R61, R61, R56, R60 ;  /* 0x000000383d3d7223 */ /* 0x000fe2000001003c */
[--C-:B------:R-:W-:Y:S02]  /*6ab0*/  HADD2.F32 R56, -RZ, R54.reuse.H0_H0 ;  /* 0x20000036ff387230 */ /* 0x100fe40000004100 */
[----:B------:R-:W-:Y:S01]  /*6ac0*/  FFMA.FTZ R58, R58, R151, R153 ;  /* 0x000000973a3a7223 */ /* 0x000fe20000010099 */
[----:B------:R-:W-:Y:S01]  /*6ad0*/  HADD2.F32 R54, -RZ, R54.H1_H1 ;  /* 0x30000036ff367230 */ /* 0x000fe20000004100 */
[----:B------:R-:W-:Y:S01]  /*6ae0*/  F2FP.F16.F32.PACK_AB R51, R51, R144 ;  /* 0x000000903333723e */ /* 0x000fe200000000ff */
[----:B------:R-:W-:Y:S02]  /*6af0*/  HADD2.F32 R50, -RZ, R50.H1_H1 ;  /* 0x30000032ff327230 */ /* 0x000fe40000004100 */
[----:B------:R-:W-:Y:S01]  /*6b00*/  FMUL.FTZ R139, R56, R63 ;  /* 0x0000003f388b7220 */ /* 0x000fe20000410000 */
[----:B------:R-:W-:Y:S02]  /*6b10*/  HADD2.F32 R145, -RZ, R145.H0_H0 ;  /* 0x20000091ff917230 */ /* 0x000fe40000004100 */
[----:B------:R-:W-:Y:S01]  /*6b20*/  FMUL.FTZ R141, R54, R87 ;  /* 0x00000057368d7220 */ /* 0x000fe20000410000 */
[----:B------:R-:W-:-:S02]  /*6b30*/  HADD2.F32 R57, -RZ, R57.H0_H0 ;  /* 0x20000039ff397230 */ /* 0x000fc40000004100 */
[----:B------:R-:W-:Y:S01]  /*6b40*/  FMUL.FTZ R63, R52, R63 ;  /* 0x0000003f343f7220 */ /* 0x000fe20000410000 */
[----:B------:R-:W-:Y:S01]  /*6b50*/  FMUL.FTZ R87, R50, R87 ;  /* 0x0000005732577220 */ /* 0x000fe20000410000 */
[-C--:B------:R-:W-:Y:S01]  /*6b60*/  FFMA.FTZ R139, R52, R145.reuse, -R139 ;  /* 0x00000091348b7223 */ /* 0x080fe2000001088b */
[----:B------:R-:W-:Y:S02]  /*6b70*/  IMAD.MOV.U32 R49, RZ, RZ, R53 ;  /* 0x000000ffff317224 */ /* 0x000fe400078e0035 */
[----:B------:R-:W-:Y:S01]  /*6b80*/  FFMA.FTZ R63, R56, R145, R63 ;  /* 0x00000091383f7223 */ /* 0x000fe2000001003f */
[-C--:B------:R-:W-:Y:S01]  /*6b90*/  FFMA.FTZ R50, R50, R57.reuse, -R141 ;  /* 0x0000003932327223 */ /* 0x080fe2000001088d */
[----:B------:R-:W-:Y:S01]  /*6ba0*/  FFMA.FTZ R54, R54, R57, R87 ;  /* 0x0000003936367223 */ /* 0x000fe20000010057 */
[----:B------:R-:W-:Y:S01]  /*6bb0*/  F2FP.F16.F32.PACK_AB R55, R55, R140 ;  /* 0x0000008c3737723e */ /* 0x000fe200000000ff */
[----:B------:R-:W-:Y:S01]  /*6bc0*/  IMAD.MOV.U32 R53, RZ, RZ, R86 ;  /* 0x000000ffff357224 */ /* 0x000fe200078e0056 */
[----:B------:R-:W-:-:S02]  /*6bd0*/  F2FP.F16.F32.PACK_AB R48, R59, R48 ;  /* 0x000000303b30723e */ /* 0x000fc400000000ff */
[----:B------:R-:W-:Y:S02]  /*6be0*/  F2FP.F16.F32.PACK_AB R52, R61, R58 ;  /* 0x0000003a3d34723e */ /* 0x000fe400000000ff */
[----:B------:R-:W-:Y:S02]  /*6bf0*/  F2FP.F16.F32.PACK_AB R50, R50, R139 ;  /* 0x0000008b3232723e */ /* 0x000fe400000000ff */
[----:B------:R-:W-:-:S07]  /*6c00*/  F2FP.F16.F32.PACK_AB R54, R54, R63 ;  /* 0x0000003f3636723e */ /* 0x000fce00000000ff */
.L_x_2614:
[----:B------:R-:W-:Y:S05]  /*6c10*/  BSYNC B2 ;  /* 0x0000000000027941 */ /* 0x000fea0003800000 */
.L_x_2613:
        /* <DEDUP_REMOVED lines=11> */
.L_x_2612:
[----:B------:R-:W-:Y:S05]  /*6cd0*/  BSYNC B1 ;  /* 0x0000000000017941 */ /* 0x000fea0003800000 */
.L_x_2611:
[----:B------:R-:W-:Y:S01]  /*6ce0*/  ISETP.GE.OR P4, PT, R213, R113, P2 ;  /* 0x00000071d500720c */ /* 0x000fe20001786670 */
[----:B------:R-:W-:-:S12]  /*6cf0*/  BSSY B1, `(.L_x_2615) ;  /* 0x000007f000017945 */ /* 0x000fd80003800000 */
[----:B------:R-:W-:Y:S05]  /*6d00*/  @P4 BRA `(.L_x_2616) ;  /* 0x0000000400f44947 */ /* 0x000fea0003800000 */
[----:B-1-3--:R-:W3:Y:S01]  /*6d10*/  LDL R48, [R1+0x10] ;  /* 0x0000100001307983 */ /* 0x00aee20000100800 */
        /* <DEDUP_REMOVED lines=17> */
[----:B------:R-:W-:Y:S02]  /*6e30*/  SHF.L.U32 R49, R49, 0xa, RZ ;  /* 0x0000000a31317819 */ /* 0x000fe400000006ff */
[----:B------:R-:W-:Y:S02]  /*6e40*/  LOP3.LUT R48, R48, R50, RZ, 0x3c, !PT ;  /* 0x0000003230307212 */ /* 0x000fe400078e3cff */
        /* <DEDUP_REMOVED lines=9> */
[----:B------:R-:W-:Y:S01]  /*6ee0*/  SHF.R.U64 R63, R66, 0x10, R67 ;  /* 0x00000010423f7819 */ /* 0x000fe20000001243 */
[----:B--2---:R-:W-:Y:S01]  /*6ef0*/  IMAD.MOV.U32 R66, RZ, RZ, R53 ;  /* 0x000000ffff427224 */ /* 0x004fe200078e0035 */
[----:B------:R-:W-:Y:S01]  /*6f00*/  SHF.R.U32.HI R81, RZ, 0x10, R69 ;  /* 0x00000010ff517819 */ /* 0x000fe20000011645 */
[----:B-1----:R-:W-:Y:S01]  /*6f10*/  IMAD.MOV.U32 R53, RZ, RZ, R51 ;  /* 0x000000ffff357224 */ /* 0x002fe200078e0033 */
[----:B------:R-:W-:Y:S01]  /*6f20*/  SHF.R.U64 R62, R64, 0x10, R65 ;  /* 0x00000010403e7819 */ /* 0x000fe20000001241 */
[----:B------:R-:W-:Y:S01]  /*6f30*/  HADD2.F32 R82, -RZ, R137.H1_H1 ;  /* 0x30000089ff527230 */ /* 0x000fe20000004100 */
        /* <DEDUP_REMOVED lines=9> */
[--C-:B------:R-:W-:Y:S01]  /*6fd0*/  HADD2.F32 R51, -RZ, R49.reuse.H0_H0 ;  /* 0x20000031ff337230 */ /* 0x100fe20000004100 */
[----:B------:R-:W-:Y:S01]  /*6fe0*/  SHF.R.U32.HI R67, RZ, 0x10, R67 ;  /* 0x00000010ff437819 */ /* 0x000fe20000011643 */
[----:B------:R-:W-:Y:S02]  /*6ff0*/  HADD2.F32 R66, -RZ, R49.H1_H1 ;  /* 0x30000031ff427230 */ /* 0x000fe40000004100 */
        /* <DEDUP_REMOVED lines=13> */
[----:B------:R-:W-:Y:S02]  /*70d0*/  HADD2.F32 R81, -RZ, R70.H0_H0 ;  /* 0x20000046ff517230 */ /* 0x000fe40000004100 */
[-C--:B------:R-:W-:Y:S01]  /*70e0*/  FMUL.FTZ R84, R71, R82.reuse ;  /* 0x0000005247547220 */ /* 0x080fe20000410000 */
[----:B------:R-:W-:Y:S02]  /*70f0*/  HADD2.F32 R69, -RZ, R69.H1_H1 ;  /* 0x30000045ff457230 */ /* 0x000fe40000004100 */
[----:B------:R-:W-:Y:S01]  /*7100*/  FMUL.FTZ R82, R55, R82 ;  /* 0x0000005237527220 */ /* 0x000fe20000410000 */
[----:B------:R-:W-:-:S02]  /*7110*/  HADD2.F32 R70, -RZ, R53.H1_H1 ;  /* 0x30000035ff467230 */ /* 0x000fc40000004100 */
[----:B------:R-:W-:Y:S02]  /*7120*/  HADD2.F32 R80, -RZ, R134.H1_H1 ;  /* 0x30000086ff507230 */ /* 0x000fe40000004100 */
[-C--:B------:R-:W-:Y:S01]  /*7130*/  FMUL.FTZ R83, R69, R81.reuse ;  /* 0x0000005145537220 */ /* 0x080fe20000410000 */
[----:B------:R-:W-:Y:S02]  /*7140*/  HADD2.F32 R67, -RZ, R67.H0_H0 ;  /* 0x20000043ff437230 */ /* 0x000fe40000004100 */
        /* <DEDUP_REMOVED lines=11> */
[----:B------:R-:W-:Y:S02]  /*7200*/  HADD2.F32 R52, -RZ, R52.H1_H1 ;  /* 0x30000034ff347230 */ /* 0x000fe40000004100 */
[----:B------:R-:W-:Y:S01]  /*7210*/  FMUL.FTZ R81, R67, R137 ;  /* 0x0000008943517220 */ /* 0x000fe20000410000 */
[----:B------:R-:W-:Y:S01]  /*7220*/  HADD2.F32 R48, -RZ, R48.H1_H1 ;  /* 0x30000030ff307230 */ /* 0x000fe20000004100 */
[----:B------:R-:W-:Y:S01]  /*7230*/  F2FP.F16.F32.PACK_AB R55, R80, R55 ;  /* 0x000000375037723e */ /* 0x000fe200000000ff */
[----:B------:R-:W-:Y:S02]  /*7240*/  HADD2.F32 R135, -RZ, R135.H0_H0 ;  /* 0x20000087ff877230 */ /* 0x000fe40000004100 */
[----:B------:R-:W-:Y:S01]  /*7250*/  FMUL.FTZ R83, R52, R71 ;  /* 0x0000004734537220 */ /* 0x000fe20000410000 */
[----:B------:R-:W-:-:S02]  /*7260*/  HADD2.F32 R69, -RZ, R62.H0_H0 ;  /* 0x2000003eff457230 */ /* 0x000fc40000004100 */
[----:B------:R-:W-:Y:S01]  /*7270*/  FMUL.FTZ R71, R48, R71 ;  /* 0x0000004730477220 */ /* 0x000fe20000410000 */
[C---:B------:R-:W-:Y:S01]  /*7280*/  FMUL.FTZ R62, R64.reuse, R137 ;  /* 0x00000089403e7220 */ /* 0x040fe20000410000 */
[----:B------:R-:W-:Y:S01]  /*7290*/  FFMA.FTZ R81, R64, R135, -R81 ;  /* 0x0000008740517223 */ /* 0x000fe20000010851 */
[----:B------:R-:W-:Y:S02]  /*72a0*/  HADD2.F32 R65, -RZ, R65.H0_H0 ;  /* 0x20000041ff417230 */ /* 0x000fe40000004100 */
[-C--:B------:R-:W-:Y:S01]  /*72b0*/  FFMA.FTZ R71, R52, R69.reuse, R71 ;  /* 0x0000004534477223 */ /* 0x080fe20000010047 */
[----:B------:R-:W-:Y:S01]  /*72c0*/  FFMA.FTZ R64, R48, R69, -R83 ;  /* 0x0000004530407223 */ /* 0x000fe20000010853 */
[----:B------:R-:W-:Y:S02]  /*72d0*/  HADD2.F32 R52, -RZ, R54.H0_H0 ;  /* 0x20000036ff347230 */ /* 0x000fe40000004100 */
[----:B------:R-:W-:Y:S01]  /*72e0*/  FFMA.FTZ R62, R67, R135, R62 ;  /* 0x00000087433e7223 */ /* 0x000fe2000001003e */
[----:B------:R-:W-:Y:S01]  /*72f0*/  HADD2.F32 R69, -RZ, R136.H0_H0 ;  /* 0x20000088ff457230 */ /* 0x000fe20000004100 */
[----:B------:R-:W-:Y:S01]  /*7300*/  MOV R51, R70 ;  /* 0x0000004600337202 */ /* 0x000fe20000000f00 */
[----:B------:R-:W-:-:S02]  /*7310*/  HADD2.F32 R48, -RZ, R50.H0_H0 ;  /* 0x20000032ff307230 */ /* 0x000fc40000004100 */
[----:B------:R-:W-:Y:S02]  /*7320*/  HADD2.F32 R54, -RZ, R54.H1_H1 ;  /* 0x30000036ff367230 */ /* 0x000fe40000004100 */
[-C--:B------:R-:W-:Y:S01]  /*7330*/  FMUL.FTZ R83, R52, R69.reuse ;  /* 0x0000004534537220 */ /* 0x080fe20000410000 */
[----:B------:R-:W-:Y:S02]  /*7340*/  HADD2.F32 R50, -RZ, R50.H1_H1 ;  /* 0x30000032ff327230 */ /* 0x000fe40000004100 */
        /* <DEDUP_REMOVED lines=13> */
.L_x_2618:
[----:B------:R-:W-:Y:S05]  /*7420*/  BSYNC B2 ;  /* 0x0000000000027941 */ /* 0x000fea0003800000 */
.L_x_2617:
        /* <DEDUP_REMOVED lines=11> */
.L_x_2616:
[----:B------:R-:W-:Y:S05]  /*74e0*/  BSYNC B1 ;  /* 0x0000000000017941 */ /* 0x000fea0003800000 */
.L_x_2615:
        /* <DEDUP_REMOVED lines=15> */
[----:B------:R-:W-:Y:S02]  /*75e0*/  LEA.HI.X R59, R48, R57, R49, 0x1, P4 ;  /* 0x00000039303b7211 */ /* 0x000fe400020f0c31 */
[----:B------:R-:W-:-:S04]  /*75f0*/  SHF.R.S32.HI R48, RZ, 0x1f, R129 ;  /* 0x0000001fff307819 */ /* 0x000fc80000011481 */
        /* <DEDUP_REMOVED lines=17> */
[----:B-1----:R-:W-:Y:S01]  /*7710*/  MOV R66, R48 ;  /* 0x0000003000427202 */ /* 0x002fe20000000f00 */
[----:B--2---:R-:W-:Y:S01]  /*7720*/  IMAD.MOV.U32 R48, RZ, RZ, R53 ;  /* 0x000000ffff307224 */ /* 0x004fe200078e0035 */
[----:B------:R-:W-:Y:S01]  /*7730*/  SHF.R.U64 R64, R72, 0x10, R73 ;  /* 0x0000001048407819 */ /* 0x000fe20000001249 */
[----:B------:R-:W-:Y:S01]  /*7740*/  IMAD.MOV.U32 R67, RZ, RZ, R52 ;  /* 0x000000ffff437224 */ /* 0x000fe200078e0034 */
[----:B------:R-:W-:Y:S01]  /*7750*/  SHF.R.U32.HI R72, RZ, 0x10, R77 ;  /* 0x00000010ff487819 */ /* 0x000fe2000001164d */
[----:B------:R-:W-:Y:S01]  /*7760*/  IMAD.MOV.U32 R68, RZ, RZ, R55 ;  /* 0x000000ffff447224 */ /* 0x000fe200078e0037 */
[----:B------:R-:W-:Y:S01]  /*7770*/  SHF.R.U32.HI R70, RZ, 0x10, R73 ;  /* 0x00000010ff467819 */ /* 0x000fe20000011649 */
[--C-:B------:R-:W-:Y:S01]  /*7780*/  HADD2.F32 R69, -RZ, R133.reuse.H0_H0 ;  /* 0x20000085ff457230 */ /* 0x100fe20000004100 */
        /* <DEDUP_REMOVED lines=13> */
[----:B------:R-:W-:Y:S02]  /*7860*/  HADD2.F32 R70, -RZ, R70.H0_H0 ;  /* 0x20000046ff467230 */ /* 0x000fe40000004100 */
[C---:B------:R-:W-:Y:S01]  /*7870*/  FMUL.FTZ R133, R48.reuse, R133 ;  /* 0x0000008530857220 */ /* 0x040fe20000410000 */
[-C--:B------:R-:W-:Y:S01]  /*7880*/  FMUL.FTZ R74, R55, R72.reuse ;  /* 0x00000048374a7220 */ /* 0x080fe20000410000 */
[----:B------:R-:W-:Y:S01]  /*7890*/  FMUL.FTZ R72, R51, R72 ;  /* 0x0000004833487220 */ /* 0x000fe20000410000 */
[-C--:B------:R-:W-:Y:S01]  /*78a0*/  FFMA.FTZ R48, R48, R69.reuse, -R49 ;  /* 0x0000004530307223 */ /* 0x080fe20000010831 */
[----:B------:R-:W-:Y:S01]  /*78b0*/  FFMA.FTZ R49, R52, R69, R133 ;  /* 0x0000004534317223 */ /* 0x000fe20000010085 */
[----:B------:R-:W-:-:S02]  /*78c0*/  HADD2.F32 R69, -RZ, R68.H0_H0 ;  /* 0x20000044ff457230 */ /* 0x000fc40000004100 */
[-C--:B------:R-:W-:Y:S01]  /*78d0*/  FFMA.FTZ R52, R55, R70.reuse, R72 ;  /* 0x0000004637347223 */ /* 0x080fe20000010048 */
[----:B------:R-:W-:Y:S02]  /*78e0*/  HADD2.F32 R72, -RZ, R132.H0_H0 ;  /* 0x20000084ff487230 */ /* 0x000fe40000004100 */
[----:B------:R-:W-:Y:S01]  /*78f0*/  FFMA.FTZ R51, R51, R70, -R74 ;  /* 0x0000004633337223 */ /* 0x000fe2000001084a */
[----:B------:R-:W-:Y:S02]  /*7900*/  HADD2.F32 R68, -RZ, R68.H1_H1 ;  /* 0x30000044ff447230 */ /* 0x000fe40000004100 */
[----:B------:R-:W-:Y:S02]  /*7910*/  HADD2.F32 R73, -RZ, R73.H0_H0 ;  /* 0x20000049ff497230 */ /* 0x000fe40000004100 */
[----:B------:R-:W-:Y:S01]  /*7920*/  FMUL.FTZ R74, R69, R72 ;  /* 0x00000048454a7220 */ /* 0x000fe20000410000 */
[----:B------:R-:W-:Y:S01]  /*7930*/  HADD2.F32 R55, -RZ, R53.H0_H0 ;  /* 0x20000035ff377230 */ /* 0x000fe20000004100 */
[----:B------:R-:W-:Y:S01]  /*7940*/  F2FP.F16.F32.PACK_AB R51, R51, R48 ;  /* 0x000000303333723e */ /* 0x000fe200000000ff */
[----:B------:R-:W-:-:S02]  /*7950*/  HADD2.F32 R70, -RZ, R130.H1_H1 ;  /* 0x30000082ff467230 */ /* 0x000fc40000004100 */
[-C--:B------:R-:W-:Y:S01]  /*7960*/  FMUL.FTZ R76, R68, R73.reuse ;  /* 0x00000049444c7220 */ /* 0x080fe20000410000 */
[----:B------:R-:W-:Y:S02]  /*7970*/  HADD2.F32 R53, -RZ, R53.H1_H1 ;  /* 0x30000035ff357230 */ /* 0x000fe40000004100 */
[C---:B------:R-:W-:Y:S01]  /*7980*/  FMUL.FTZ R72, R55.reuse, R72 ;  /* 0x0000004837487220 */ /* 0x040fe20000410000 */
[----:B------:R-:W-:Y:S02]  /*7990*/  HADD2.F32 R71, -RZ, R71.H0_H0 ;  /* 0x20000047ff477230 */ /* 0x000fe40000004100 */
[----:B------:R-:W-:Y:S01]  /*79a0*/  FFMA.FTZ R74, R55, R70, -R74 ;  /* 0x00000046374a7223 */ /* 0x000fe2000001084a */
[----:B------:R-:W-:Y:S02]  /*79b0*/  HADD2.F32 R132, -RZ, R132.H1_H1 ;  /* 0x30000084ff847230 */ /* 0x000fe40000004100 */
[----:B------:R-:W-:Y:S01]  /*79c0*/  FMUL.FTZ R75, R53, R73 ;  /* 0x00000049354b7220 */ /* 0x000fe20000410000 */
[----:B------:R-:W-:-:S02]  /*79d0*/  HADD2.F32 R55, -RZ, R67.H0_H0 ;  /* 0x20000043ff377230 */ /* 0x000fc40000004100 */
[-C--:B------:R-:W-:Y:S01]  /*79e0*/  FFMA.FTZ R73, R53, R71.reuse, -R76 ;  /* 0x0000004735497223 */ /* 0x080fe2000001084c */
[----:B------:R-:W-:Y:S02]  /*79f0*/  HADD2.F32 R53, -RZ, R66.H0_H0 ;  /* 0x20000042ff357230 */ /* 0x000fe40000004100 */
[----:B------:R-:W-:Y:S01]  /*7a00*/  FFMA.FTZ R75, R68, R71, R75 ;  /* 0x00000047444b7223 */ /* 0x000fe2000001004b */
[----:B------:R-:W-:Y:S02]  /*7a10*/  HADD2.F32 R65, -RZ, R65.H0_H0 ;  /* 0x20000041ff417230 */ /* 0x000fe40000004100 */
[----:B------:R-:W-:Y:S01]  /*7a20*/  FMUL.FTZ R68, R55, R132 ;  /* 0x0000008437447220 */ /* 0x000fe20000410000 */
[----:B------:R-:W-:Y:S02]  /*7a30*/  HADD2.F32 R67, -RZ, R67.H1_H1 ;  /* 0x30000043ff437230 */ /* 0x000fe40000004100 */
[----:B------:R-:W-:Y:S01]  /*7a40*/  FFMA.FTZ R72, R69, R70, R72 ;  /* 0x0000004645487223 */ /* 0x000fe20000010048 */
[----:B------:R-:W-:-:S02]  /*7a50*/  HADD2.F32 R130, -RZ, R130.H0_H0 ;  /* 0x20000082ff827230 */ /* 0x000fc40000004100 */
[----:B------:R-:W-:Y:S01]  /*7a60*/  FMUL.FTZ R132, R53, R132 ;  /* 0x0000008435847220 */ /* 0x000fe20000410000 */
[----:B------:R-:W-:Y:S02]  /*7a70*/  HADD2.F32 R66, -RZ, R66.H1_H1 ;  /* 0x30000042ff427230 */ /* 0x000fe40000004100 */
[-C--:B------:R-:W-:Y:S01]  /*7a80*/  FMUL.FTZ R69, R67, R65.reuse ;  /* 0x0000004143457220 */ /* 0x080fe20000410000 */
[----:B------:R-:W-:Y:S02]  /*7a90*/  HADD2.F32 R64, -RZ, R64.H0_H0 ;  /* 0x20000040ff407230 */ /* 0x000fe40000004100 */
[-C--:B------:R-:W-:Y:S01]  /*7aa0*/  FFMA.FTZ R132, R55, R130.reuse, R132 ;  /* 0x0000008237847223 */ /* 0x080fe20000010084 */
[----:B------:R-:W-:Y:S01]  /*7ab0*/  FFMA.FTZ R68, R53, R130, -R68 ;  /* 0x0000008235447223 */ /* 0x000fe20000010844 */
[C---:B------:R-:W-:Y:S01]  /*7ac0*/  FMUL.FTZ R70, R66.reuse, R65 ;  /* 0x0000004142467220 */ /* 0x040fe20000410000 */
[----:B------:R-:W-:Y:S02]  /*7ad0*/  HADD2.F32 R55, -RZ, R54.H0_H0 ;  /* 0x20000036ff377230 */ /* 0x000fe40000004100 */
[----:B------:R-:W-:Y:S01]  /*7ae0*/  FFMA.FTZ R69, R66, R64, -R69 ;  /* 0x0000004042457223 */ /* 0x000fe20000010845 */
[----:B------:R-:W-:-:S02]  /*7af0*/  HADD2.F32 R66, -RZ, R131.H1_H1 ;  /* 0x30000083ff427230 */ /* 0x000fc40000004100 */
[----:B------:R-:W-:Y:S01]  /*7b00*/  FFMA.FTZ R67, R67, R64, R70 ;  /* 0x0000004043437223 */ /* 0x000fe20000010046 */
[----:B------:R-:W-:Y:S01]  /*7b10*/  HADD2.F32 R65, -RZ, R63.H0_H0 ;  /* 0x2000003fff417230 */ /* 0x000fe20000004100 */
[----:B------:R-:W-:Y:S01]  /*7b20*/  F2FP.F16.F32.PACK_AB R73, R73, R74 ;  /* 0x0000004a4949723e */ /* 0x000fe200000000ff */
[----:B------:R-:W-:Y:S01]  /*7b30*/  HADD2.F32 R53, -RZ, R50.H0_H0 ;  /* 0x20000032ff357230 */ /* 0x000fe20000004100 */
[----:B------:R-:W-:Y:S01]  /*7b40*/  F2FP.F16.F32.PACK_AB R48, R69, R68 ;  /* 0x000000444530723e */ /* 0x000fe200000000ff */
[----:B------:R-:W-:Y:S02]  /*7b50*/  HADD2.F32 R54, -RZ, R54.H1_H1 ;  /* 0x30000036ff367230 */ /* 0x000fe40000004100 */
[----:B------:R-:W-:Y:S02]  /*7b60*/  HADD2.F32 R50, -RZ, R50.H1_H1 ;  /* 0x30000032ff327230 */ /* 0x000fe40000004100 */
[----:B------:R-:W-:Y:S02]  /*7b70*/  HADD2.F32 R63, -RZ, R62.H0_H0 ;  /* 0x2000003eff3f7230 */ /* 0x000fe40000004100 */
[----:B------:R-:W-:Y:S01]  /*7b80*/  FMUL.FTZ R62, R55, R66 ;  /* 0x00000042373e7220 */ /* 0x000fe20000410000 */
[----:B------:R-:W-:-:S02]  /*7b90*/  HADD2.F32 R64, -RZ, R131.H0_H0 ;  /* 0x20000083ff407230 */ /* 0x000fc40000004100 */
[-C--:B------:R-:W-:Y:S01]  /*7ba0*/  FMUL.FTZ R71, R54, R65.reuse ;  /* 0x0000004136477220 */ /* 0x080fe20000410000 */
[C---:B------:R-:W-:Y:S01]  /*7bb0*/  FMUL.FTZ R66, R53.reuse, R66 ;  /* 0x0000004235427220 */ /* 0x040fe20000410000 */
[C---:B------:R-:W-:Y:S01]  /*7bc0*/  FMUL.FTZ R65, R50.reuse, R65 ;  /* 0x0000004132417220 */ /* 0x040fe20000410000 */
[-C--:B------:R-:W-:Y:S02]  /*7bd0*/  FFMA.FTZ R62, R53, R64.reuse, -R62 ;  /* 0x00000040353e7223 */ /* 0x080fe4000001083e */
        /* <DEDUP_REMOVED lines=10> */
.L_x_2620:
[----:B------:R-:W-:Y:S05]  /*7c80*/  BSYNC B1 ;  /* 0x0000000000017941 */ /* 0x000fea0003800000 */
.L_x_2619:
        /* <DEDUP_REMOVED lines=10> */
.L_x_2558:
[----:B------:R-:W-:-:S06]  /*7d30*/  UISETP.NE.AND UP0, UPT, UR45, 0x3, UPT ;  /* 0x000000032d00788c */ /* 0x000fcc000bf05270 */
[----:B------:R-:W-:-:S13]  /*7d40*/  PLOP3.LUT P0, PT, PT, PT, UP0, 0x80, 0x0 ;  /* 0x000000000000781c */ /* 0x000fda0003f0f008 */
[----:B------:R-:W-:Y:S05]  /*7d50*/  @!P0 BRA `(.L_x_2621) ;  /* 0x0000000000048947 */ /* 0x000fea0003800000 */
[----:B------:R-:W-:Y:S01]  /*7d60*/  BPT.TRAP 0x1 ;  /* 0x000000040000795c */ /* 0x000fe20000300000 */
.L_x_2621:
        /* <DEDUP_REMOVED lines=9> */
.L_x_2924:
[----:B------:R-:W-:Y:S05]  /*7e00*/  BSYNC B1 ;  /* 0x0000000000017941 */ /* 0x000fea0003800000 */
.L_x_2622:
[----:B------:R-:W-:Y:S01]  /*7e10*/  ISETP.GE.AND P3, PT, R22, R113, PT ;  /* 0x000000711600720c */ /* 0x000fe20003f66270 */
[----:B------:R-:W-:Y:S01]  /*7e20*/  IMAD R49, R48, R123, R49 ;  /* 0x0000007b30317224 */ /* 0x000fe200078e0231 */
[----:B------:R-:W-:Y:S01]  /*7e30*/  BSSY B1, `(.L_x_2624) ;  /* 0x0000012000017945 */ /* 0x000fe20003800000 */
[----:B------:R-:W-:-:S05]  /*7e40*/  IMAD.WIDE.U32 R56, R123, R26, RZ ;  /* 0x0000001a7b387225 */ /* 0x000fca00078e00ff */
[----:B------:R-:W-:-:S05]  /*7e50*/  IADD3 R65, R49, R57, RZ ;  /* 0x0000003931417210 */ /* 0x000fca0007ffe0ff */
        /* <DEDUP_REMOVED lines=15> */
.L_x_2625:
[----:B------:R-:W-:Y:S05]  /*7f50*/  BSYNC B1 ;  /* 0x0000000000017941 */ /* 0x000fea0003800000 */
.L_x_2624:
        /* <DEDUP_REMOVED lines=19> */
.L_x_2627:
[----:B------:R-:W-:Y:S05]  /*8090*/  BSYNC B1 ;  /* 0x0000000000017941 */ /* 0x000fea0003800000 */
.L_x_2626:
        /* <DEDUP_REMOVED lines=13> */
[----:B------:R-:W-:-:S04]  /*8170*/  @!P1 IADD3 R62, P3, R64, R43, RZ ;  /* 0x0000002b403e9210 */ /* 0x000fc80007f7e0ff */
[----:B------:R-:W-:Y:S02]  /*8180*/  @!P1 IADD3.X R63, R66, R108, RZ, P3, !PT ;  /* 0x0000006c423f9210 */ /* 0x000fe40001ffe4ff */
[----:B----4-:R-:W-:-:S04]  /*8190*/  @!P1 LEA R60, P3, R62, R60, 0x1 ;  /* 0x0000003c3e3c9211 */ /* 0x010fc800078608ff */
[----:B------:R-:W-:Y:S01]  /*81a0*/  @!P1 LEA.HI.X R61, R62, R61, R63, 0x1, P3 ;  /* 0x0000003d3e3d9211 */ /* 0x000fe200018f0c3f */
[----:B--2---:R4:W-:Y:S04]  /*81b0*/  @!P2 STG.E.128 desc[UR42][R58.64], R48 ;  /* 0x000000303a00a986 */ /* 0x0049e8000c101d2a */
[----:B---3--:R4:W-:Y:S04]  /*81c0*/  @!P1 STG.E.128 desc[UR42][R60.64], R52 ;  /* 0x000000343c009986 */ /* 0x0089e8000c101d2a */
.L_x_2629:
[----:B------:R-:W-:Y:S05]  /*81d0*/  BSYNC B1 ;  /* 0x0000000000017941 */ /* 0x000fea0003800000 */
.L_x_2628:
        /* <DEDUP_REMOVED lines=21> */
.L_x_2595:
[----:B------:R-:W-:Y:S05]  /*8330*/  BSYNC B0 ;  /* 0x0000000000007941 */ /* 0x000fea0003800000 */
.L_x_2557:
        /* <DEDUP_REMOVED lines=17> */
.L_x_2631:
[----:B------:R-:W-:Y:S05]  /*8450*/  BSYNC B0 ;  /* 0x0000000000007941 */ /* 0x000fea0003800000 */
.L_x_2630:
[----:B------:R-:W2:Y:S01]  /*8460*/  SYNCS.PHASECHK.TRANS64.TRYWAIT P0, [R110+URZ+0x288b0], R117 ;  /* 0x0288b0756e0075a7 */ /* 0x000ea2000800017f */
[----:B------:R-:W-:Y:S01]  /*8470*/  ULDC UR41, c[0x0][0x2f4] ;  /* 0x0000bd0000297ab9 */ /* 0x000fe20000000800 */
[----:B------:R-:W-:Y:S01]  /*8480*/  ULDC.64 UR36, c[0x0][0x328] ;  /* 0x0000ca0000247ab9 */ /* 0x000fe20000000a00 */
[----:B------:R-:W-:Y:S01]  /*8490*/  ULDC.64 UR38, c[0x0][0x318] ;  /* 0x0000c60000267ab9 */ /* 0x000fe20000000a00 */
[----:B------:R-:W-:Y:S04]  /*84a0*/  BSSY B0, `(.L_x_2632) ;  /* 0x0000002000007945 */ /* 0x000fe80003800000 */
[----:B--2---:R-:W-:Y:S05]  /*84b0*/  @!P0 BRA `(.L_x_2633) ;  /* 0x0000018c00b48947 */ /* 0x004fea0003800000 */
.L_x_2925:
[----:B------:R-:W-:Y:S05]  /*84c0*/  BSYNC B0 ;  /* 0x0000000000007941 */ /* 0x000fea0003800000 */
.L_x_2632:
        /* <DEDUP_REMOVED lines=8> */
[----:B------:R-:W-:-:S05]  /*8550*/  IMAD.WIDE.U32 R48, R52, UR36, R48 ;  /* 0x0000002434307c25 */ /* 0x000fca000f8e0030 */
[----:B------:R-:W-:Y:S02]  /*8560*/  IADD3 R49, R49, R51, RZ ;  /* 0x0000003331317210 */ /* 0x000fe40007ffe0ff */
        /* <DEDUP_REMOVED lines=8> */
.L_x_2635:
[----:B------:R-:W-:Y:S05]  /*85f0*/  BSYNC B0 ;  /* 0x0000000000007941 */ /* 0x000fea0003800000 */
.L_x_2634:
        /* <DEDUP_REMOVED lines=19> */
.L_x_2637:
[----:B------:R-:W-:Y:S05]  /*8730*/  BSYNC B0 ;  /* 0x0000000000007941 */ /* 0x000fea0003800000 */
.L_x_2636:
        /* <DEDUP_REMOVED lines=19> */
.L_x_2639:
[----:B------:R-:W-:Y:S05]  /*8870*/  BSYNC B0 ;  /* 0x0000000000007941 */ /* 0x000fea0003800000 */
.L_x_2638:
        /* <DEDUP_REMOVED lines=19> */
.L_x_2641:
[----:B------:R-:W-:Y:S05]  /*89b0*/  BSYNC B0 ;  /* 0x0000000000007941 */ /* 0x000fea0003800000 */
.L_x_2640:
        /* <DEDUP_REMOVED lines=12> */
[----:B------:R-:W-:Y:S02]  /*8a80*/  SEL R49, RZ, 0x1, P0 ;  /* 0x00000001ff317807 */ /* 0x000fe40000000000 */
[----:B------:R-:W-:Y:S02]  /*8a90*/  SEL R23, R23, RZ, P0 ;  /* 0x000000ff17177207 */ /* 0x000fe40000000000 */
[----:B------:R-:W-:Y:S01]  /*8aa0*/  LOP3.LUT R188, R188, R49, RZ, 0x3c, !PT ;  /* 0x00000031bcbc7212 */ /* 0x000fe200078e3cff */
[----:B------:R0:W-:Y:S01]  /*8ab0*/  @!P3 SYNCS.ARRIVE.TRANS64.RED.A1T0 RZ, [R110+URZ], RZ ;  /* 0x000000ff6effb9a7 */ /* 0x0001e2000810043f */
[----:B---3--:R-:W-:-:S13]  /*8ac0*/  LOP3.LUT P4, RZ, R48, 0x4, RZ, 0xc0, !PT ;  /* 0x0000000430ff7812 */ /* 0x008fda000788c0ff */
[----:B0-----:R-:W-:Y:S05]  /*8ad0*/  @P4 BRA `(.L_x_2642) ;  /* 0xffffff9c009c4947 */ /* 0x001fea000383ffff */
[----:B------:R-:W0:Y:S01]  /*8ae0*/  S2R R48, SR_TID.X ;  /* 0x0000000000307919 */ /* 0x000e220000002100 */
[----:B------:R-:W-:Y:S02]  /*8af0*/  PLOP3.LUT P0, PT, PT, PT, PT, 0x8, 0x0 ;  /* 0x000000000000781c */ /* 0x000fe40003f0e170 */
[----:B0-----:R-:W-:-:S04]  /*8b00*/  SHF.R.U32.HI R48, RZ, 0x7, R48 ;  /* 0x00000007ff307819 */ /* 0x001fc80000011630 */
[----:B------:R-:W-:-:S13]  /*8b10*/  ISETP.NE.AND P4, PT, R48, 0x1, PT ;  /* 0x000000013000780c */ /* 0x000fda0003f85270 */
[----:B------:R-:W-:Y:S06]  /*8b20*/  @!P4 BAR.ARV 0x9, 0x100 ;  /* 0x024400000000cb1d */ /* 0x000fec0000002000 */
.L_x_2552:
[----:B------:R-:W0:Y:S01]  /*8b30*/  LDC R0, c[0x0][0x448] ;  /* 0x00011200ff007b82 */ /* 0x000e220000000800 */
[----:B------:R-:W-:Y:S02]  /*8b40*/  VIADD R3, R190, 0x7f ;  /* 0x0000007fbe037836 */ /* 0x000fe40000000000 */
[----:B------:R-:W-:Y:S01]  /*8b50*/  IMAD.MOV.U32 R88, RZ, RZ, RZ ;  /* 0x000000ffff587224 */ /* 0x000fe200078e00ff */
[----:B0-----:R-:W-:-:S13]  /*8b60*/  ISETP.NE.AND P1, PT, R0, 0x1, PT ;  /* 0x000000010000780c */ /* 0x001fda0003f25270 */
[----:B------:R-:W0:Y:S08]  /*8b70*/  @P1 LDC R0, c[0x0][0x44c] ;  /* 0x00011300ff001b82 */ /* 0x000e300000000800 */
[----:B------:R-:W1:Y:S01]  /*8b80*/  @P1 LDC R5, c[0x0][0x450] ;  /* 0x00011400ff051b82 */ /* 0x000e620000000800 */
[----:B0-----:R-:W-:-:S05]  /*8b90*/  @P1 IMAD.HI.U32 R0, R3, R0, RZ ;  /* 0x0000000003001227 */ /* 0x001fca00078e00ff */
[----:B-1----:R-:W-:-:S04]  /*8ba0*/  @P1 SHF.R.U32.HI R3, RZ, R5, R0 ;  /* 0x00000005ff031219 */ /* 0x002fc80000011600 */
[----:B------:R-:W-:-:S04]  /*8bb0*/  IADD3 R3, R124, R3, RZ ;  /* 0x000000037c037210 */ /* 0x000fc80007ffe0ff */
[----:B------:R-:W-:-:S04]  /*8bc0*/  SHF.R.S32.HI R0, RZ, 0x1f, R3 ;  /* 0x0000001fff007819 */ /* 0x000fc80000011403 */
[----:B------:R-:W-:-:S04]  /*8bd0*/  LEA.HI R0, R0, R3, RZ, 0x7 ;  /* 0x0000000300007211 */ /* 0x000fc800078f38ff */
[----:B------:R-:W-:-:S04]  /*8be0*/  SHF.R.S32.HI R0, RZ, 0x7, R0 ;  /* 0x00000007ff007819 */ /* 0x000fc80000011400 */
[----:B------:R-:W-:-:S04]  /*8bf0*/  VIMNMX R125, R125, R0, PT ;  /* 0x000000007d7d7248 */ /* 0x000fc80003fe0100 */
[----:B------:R-:W-:Y:S01]  /*8c00*/  ISETP.GE.AND P1, PT, R125, 0x1, PT ;  /* 0x000000017d00780c */ /* 0x000fe20003f26270 */
[----:B------:R-:W-:-:S12]  /*8c10*/  @P0 BRA `(.L_x_2643) ;  /* 0x00000000000c0947 */ /* 0x000fd80003800000 */
[----:B------:R-:W0:Y:S01]  /*8c20*/  FENCE.VIEW.ASYNC.G ;  /* 0x00000000000073c6 */ /* 0x000e220000000100 */
[----:B------:R-:W-:Y:S05]  /*8c30*/  WARPSYNC.ALL ;  /* 0x0000000000007948 */ /* 0x000fea0003800000 */
[----:B0-----:R-:W-:Y:S06]  /*8c40*/  BAR.ARV 0xc, 0x180 ;  /* 0x0306000000007b1d */ /* 0x001fec0000002000 */
.L_x_2643:
[----:B------:R-:W-:Y:S04]  /*8c50*/  BSSY B0, `(.L_x_2644) ;  /* 0x000001f000007945 */ /* 0x000fe80003800000 */
[----:B------:R-:W-:Y:S05]  /*8c60*/  @!P1 BRA `(.L_x_2645) ;  /* 0x0000000000749947 */ /* 0x000fea0003800000 */
[----:B------:R-:W-:Y:S01]  /*8c70*/  ISETP.NE.AND P0, PT, R208, RZ, PT ;  /* 0x000000ffd000720c */ /* 0x000fe20003f05270 */
[----:B------:R-:W-:-:S03]  /*8c80*/  ULDC UR4, c[0x0][0x9f0] ;  /* 0x00027c0000047ab9 */ /* 0x000fc60000000800 */
[----:B------:R-:W-:-:S04]  /*8c90*/  SEL R9, R208, UR4, P0 ;  /* 0x00000004d0097c07 */ /* 0x000fc80008000000 */
[-C--:B------:R-:W-:Y:S02]  /*8ca0*/  IABS R6, R9.reuse ;  /* 0x0000000900067213 */ /* 0x080fe40000000000 */
        /* <DEDUP_REMOVED lines=17> */
[----:B------:R-:W-:Y:S02]  /*8dc0*/  @!P1 IMAD.IADD R3, R3, 0x1, -R6 ;  /* 0x0000000103039824 */ /* 0x000fe400078e0a06 */
[----:B------:R-:W-:Y:S01]  /*8dd0*/  @!P1 VIADD R5, R5, 0x1 ;  /* 0x0000000105059836 */ /* 0x000fe20000000000 */
[----:B------:R-:W-:Y:S02]  /*8de0*/  ISETP.NE.AND P1, PT, R9, RZ, PT ;  /* 0x000000ff0900720c */ /* 0x000fe40003f25270 */
[----:B------:R-:W-:-:S13]  /*8df0*/  ISETP.GE.U32.AND P0, PT, R3, R6, PT ;  /* 0x000000060300720c */ /* 0x000fda0003f06070 */
[----:B------:R-:W-:-:S05]  /*8e00*/  @P0 IADD3 R5, R5, 0x1, RZ ;  /* 0x0000000105050810 */ /* 0x000fca0007ffe0ff */
[----:B------:R-:W-:Y:S01]  /*8e10*/  @!P2 IMAD.MOV R5, RZ, RZ, -R5 ;  /* 0x000000ffff05a224 */ /* 0x000fe200078e0a05 */
[----:B------:R-:W-:-:S05]  /*8e20*/  @!P1 LOP3.LUT R5, RZ, R9, RZ, 0x33, !PT ;  /* 0x00000009ff059212 */ /* 0x000fca00078e33ff */
[----:B------:R-:W-:-:S07]  /*8e30*/  IMAD.MOV.U32 R88, RZ, RZ, R5 ;  /* 0x000000ffff587224 */ /* 0x000fce00078e0005 */
.L_x_2645:
[----:B------:R-:W-:Y:S05]  /*8e40*/  BSYNC B0 ;  /* 0x0000000000007941 */ /* 0x000fea0003800000 */
.L_x_2644:
[-C--:B------:R-:W-:Y:S01]  /*8e50*/  IMAD R191, R217, R88.reuse, RZ ;  /* 0x00000058d9bf7224 */ /* 0x080fe200078e02ff */
        /* <DEDUP_REMOVED lines=46> */
.L_x_2928:
[----:B01----:R-:W-:Y:S01]  /*9140*/  LEA.HI R0, R189, R189, RZ, 0x1 ;  /* 0x000000bdbd007211 */ /* 0x003fe200078f08ff */
[----:B------:R-:W-:-:S03]  /*9150*/  IMAD.U32 R3, RZ, RZ, UR44 ;  /* 0x0000002cff037e24 */ /* 0x000fc6000f8e00ff */
        /* <DEDUP_REMOVED lines=11> */
[----:B------:R-:W-:Y:S01]  /*9210*/  MOV R4, UR4 ;  /* 0x0000000400047c02 */ /* 0x000fe20008000f00 */
[----:B------:R0:W1:Y:S01]  /*9220*/  LDC.64 R14, c[0x4][R0] ;  /* 0x01000000000e7b82 */ /* 0x0000620000000a00 */
[----:B------:R-:W-:Y:S01]  /*9230*/  IMAD.U32 R5, RZ, RZ, UR5 ;  /* 0x00000005ff057e24 */ /* 0x000fe2000f8e00ff */
[----:B------:R-:W-:Y:S01]  /*9240*/  ULDC.64 UR4, c[0x4][0x20] ;  /* 0x0100080000047ab9 */ /* 0x000fe20000000a00 */
[----:B------:R-:W-:Y:S01]  /*9250*/  IMAD.U32 R6, RZ, RZ, UR6 ;  /* 0x00000006ff067e24 */ /* 0x000fe2000f8e00ff */
[----:B------:R-:W-:Y:S01]  /*9260*/  MOV R13, RZ ;  /* 0x000000ff000d7202 */ /* 0x000fe20000000f00 */
[----:B------:R-:W-:Y:S02]  /*9270*/  IMAD.U32 R7, RZ, RZ, UR7 ;  /* 0x00000007ff077e24 */ /* 0x000fe4000f8e00ff */
[----:B------:R-:W-:-:S02]  /*9280*/  IMAD.U32 R10, RZ, RZ, UR4 ;  /* 0x00000004ff0a7e24 */ /* 0x000fc4000f8e00ff */
[----:B------:R-:W-:Y:S02]  /*9290*/  IMAD.U32 R11, RZ, RZ, UR5 ;  /* 0x00000005ff0b7e24 */ /* 0x000fe4000f8e00ff */
[----:B------:R-:W-:Y:S02]  /*92a0*/  IMAD.MOV.U32 R8, RZ, RZ, 0x70 ;  /* 0x00000070ff087424 */ /* 0x000fe400078e00ff */
[----:B0-----:R-:W-:-:S07]  /*92b0*/  IMAD.MOV.U32 R12, RZ, RZ, 0x1 ;  /* 0x00000001ff0c7424 */ /* 0x001fce00078e00ff */
[----:B------:R-:W-:-:S07]  /*92c0*/  LEPC R20, `(.L_x_2648) ;  /* 0x000000001014794e */ /* 0x000fce0000000000 */
[----:B-1---5:R-:W-:Y:S05]  /*92d0*/  CALL.ABS.NOINC R14 ;  /* 0x000000000e007343 */ /* 0x022fea0003c00000 */
.L_x_2648:
        /* <DEDUP_REMOVED lines=12> */
.L_x_2652:
[----:B-1----:R1:W2:Y:S02]  /*93a0*/  SYNCS.PHASECHK.TRANS64.TRYWAIT P0, [R2+URZ+0x28800], R3 ;  /* 0x02880003020075a7 */ /* 0x0022a4000800017f */
[----:B--2---:R-:W-:Y:S05]  /*93b0*/  @!P0 NANOSLEEP.SYNCS 0x989680 ;  /* 0x009896800000895d */ /* 0x004fea0003900000 */
[----:B------:R-:W2:Y:S02]  /*93c0*/  @!P0 SYNCS.PHASECHK.TRANS64 P0, [R2+URZ+0x28800], R3 ;  /* 0x02880003020085a7 */ /* 0x000ea4000800007f */
[----:B--2---:R-:W-:Y:S05]  /*93d0*/  @!P0 BRA `(.L_x_2652) ;  /* 0xfffffffc00f08947 */ /* 0x004fea000383ffff */
.L_x_2651:
[----:B------:R-:W-:Y:S05]  /*93e0*/  BSYNC B0 ;  /* 0x0000000000007941 */ /* 0x000fea0003800000 */
.L_x_2650:
[----:B------:R-:W-:Y:S05]  /*93f0*/  BRA `(.L_x_2653) ;  /* 0x0000004c00a47947 */ /* 0x000fea0003800000 */
.L_x_2649:
        /* <DEDUP_REMOVED lines=20> */
[----:B------:R-:W-:Y:S01]  /*9540*/  MOV R10, UR6 ;  /* 0x00000006000a7c02 */ /* 0x000fe20008000f00 */
        /* <DEDUP_REMOVED lines=8> */
.L_x_2654:
        /* <DEDUP_REMOVED lines=9> */
[----:B------:R-:W-:Y:S01]  /*9660*/  IMAD.MOV.U32 R4, RZ, RZ, R26 ;  /* 0x000000ffff047224 */ /* 0x000fe200078e001a */
[----:B------:R-:W-:Y:S01]  /*9670*/  SHF.R.S32.HI R50, RZ, 0x1f, R185 ;  /* 0x0000001fff327819 */ /* 0x000fe200000114b9 */
[----:B------:R-:W-:Y:S02]  /*9680*/  IMAD.MOV.U32 R10, RZ, RZ, R24 ;  /* 0x000000ffff0a7224 */ /* 0x000fe400078e0018 */
[----:B------:R-:W-:Y:S01]  /*9690*/  IMAD.MOV.U32 R11, RZ, RZ, R31 ;  /* 0x000000ffff0b7224 */ /* 0x000fe200078e001f */
[----:B0-----:R-:W-:-:S13]  /*96a0*/  ISETP.NE.AND P0, PT, R65, 0x1, PT ;  /* 0x000000014100780c */ /* 0x001fda0003f05270 */
[----:B------:R-:W0:Y:S08]  /*96b0*/  @P0 LDC R0, c[0x0][0x44c] ;  /* 0x00011300ff000b82 */ /* 0x000e300000000800 */
[----:B------:R-:W1:Y:S01]  /*96c0*/  @P0 LDC R5, c[0x0][0x450] ;  /* 0x00011400ff050b82 */ /* 0x000e620000000800 */
[----:B0-----:R-:W-:-:S05]  /*96d0*/  @P0 IMAD.HI.U32 R0, R3, R0, RZ ;  /* 0x0000000003000227 */ /* 0x001fca00078e00ff */
[----:B-1----:R-:W-:Y:S02]  /*96e0*/  @P0 SHF.R.U32.HI R3, RZ, R5, R0 ;  /* 0x00000005ff030219 */ /* 0x002fe40000011600 */
[----:B------:R-:W-:Y:S02]  /*96f0*/  MOV R5, R29 ;  /* 0x0000001d00057202 */ /* 0x000fe40000000f00 */
[----:B------:R-:W-:Y:S01]  /*9700*/  SHF.R.S32.HI R0, RZ, 0x1f, R3 ;  /* 0x0000001fff007819 */ /* 0x000fe20000011403 */
[----:B------:R-:W-:-:S04]  /*9710*/  IMAD.WIDE.U32 R10, R3, UR6, R10 ;  /* 0x00000006030a7c25 */ /* 0x000fc8000f8e000a */
[C---:B------:R-:W-:Y:S02]  /*9720*/  IMAD R6, R0.reuse, UR4, RZ ;  /* 0x0000000400067c24 */ /* 0x040fe4000f8e02ff */
[----:B------:R-:W-:Y:S02]  /*9730*/  IMAD R0, R0, UR6, RZ ;  /* 0x0000000600007c24 */ /* 0x000fe4000f8e02ff */
[----:B------:R-:W-:-:S04]  /*9740*/  IMAD.WIDE.U32 R4, R3, UR4, R4 ;  /* 0x0000000403047c25 */ /* 0x000fc8000f8e0004 */
[C---:B------:R-:W-:Y:S01]  /*9750*/  IMAD R7, R3.reuse, UR5, R6 ;  /* 0x0000000503077c24 */ /* 0x040fe2000f8e0206 */
[----:B------:R-:W-:Y:S01]  /*9760*/  ULDC.64 UR4, c[0x0][0x3e8] ;  /* 0x0000fa0000047ab9 */ /* 0x000fe20000000a00 */
[----:B------:R-:W-:Y:S01]  /*9770*/  IMAD R3, R3, UR7, R0 ;  /* 0x0000000703037c24 */ /* 0x000fe2000f8e0200 */
[----:B------:R-:W-:Y:S01]  /*9780*/  ULDC.64 UR6, c[0x0][0x400] ;  /* 0x0001000000067ab9 */ /* 0x000fe20000000a00 */
[----:B------:R-:W-:Y:S01]  /*9790*/  IMAD.IADD R7, R5, 0x1, R7 ;  /* 0x0000000105077824 */ /* 0x000fe200078e0207 */
[----:B------:R-:W-:Y:S01]  /*97a0*/  LEA R6, P0, R4, UR4, 0x1 ;  /* 0x0000000404067c11 */ /* 0x000fe2000f8008ff */
[----:B------:R-:W-:Y:S01]  /*97b0*/  IMAD.IADD R3, R11, 0x1, R3 ;  /* 0x000000010b037824 */ /* 0x000fe200078e0203 */
[----:B------:R-:W-:Y:S01]  /*97c0*/  LEA R5, P1, R10, UR6, 0x1 ;  /* 0x000000060a057c11 */ /* 0x000fe2000f8208ff */
[----:B------:R-:W-:Y:S01]  /*97d0*/  UMOV UR4, 0xffffffff ;  /* 0xffffffff00047882 */ /* 0x000fe20000000000 */
[----:B------:R-:W-:Y:S02]  /*97e0*/  LEA.HI.X R7, R4, UR5, R7, 0x1, P0 ;  /* 0x0000000504077c11 */ /* 0x000fe400080f0c07 */
[----:B------:R-:W-:Y:S01]  /*97f0*/  LEA.HI.X R10, R10, UR7, R3, 0x1, P1 ;  /* 0x000000070a0a7c11 */ /* 0x000fe200088f0c03 */
[----:B------:R-:W-:Y:S08]  /*9800*/  BRA.DIV UR4, `(.L_x_2657) ;  /* 0x0000017e04347947 */ /* 0x000ff0000b800000 */
[----:B------:R0:W1:Y:S04]  /*9810*/  SHFL.IDX PT, R0, R7, RZ, 0x181f ;  /* 0x00181fff07007589 */ /* 0x00006800000e0000 */
[----:B------:R0:W2:Y:S04]  /*9820*/  SHFL.IDX PT, R3, R6, RZ, 0x181f ;  /* 0x00181fff06037589 */ /* 0x0000a800000e0000 */
[----:B------:R0:W3:Y:S04]  /*9830*/  SHFL.IDX PT, R4, R10, RZ, 0x181f ;  /* 0x00181fff0a047589 */ /* 0x0000e800000e0000 */
[----:B------:R0:W4:Y:S02]  /*9840*/  SHFL.IDX PT, R14, R5, RZ, 0x181f ;  /* 0x00181fff050e7589 */ /* 0x00012400000e0000 */
.L_x_2934:
        /* <DEDUP_REMOVED lines=18> */
[C---:B----4-:R-:W-:Y:S02]  /*9970*/  @!P4 IADD3 R12, P1, R14.reuse, R12, RZ ;  /* 0x0000000c0e0cc210 */ /* 0x050fe40007f3e0ff */
[-C--:B------:R-:W-:Y:S02]  /*9980*/  @!P5 IADD3 R20, P2, R3, R15.reuse, RZ ;  /* 0x0000000f0314d210 */ /* 0x080fe40007f5e0ff */
[----:B------:R-:W-:Y:S02]  /*9990*/  @!P5 IADD3 R14, P3, R14, R15, RZ ;  /* 0x0000000f0e0ed210 */ /* 0x000fe40007f7e0ff */
[----:B------:R-:W-:-:S02]  /*99a0*/  CS2R R44, SRZ ;  /* 0x00000000002c7805 */ /* 0x000fc4000001ff00 */
[C---:B-1----:R-:W-:Y:S02]  /*99b0*/  @!P4 IADD3.X R9, R0.reuse, R13, RZ, P0, !PT ;  /* 0x0000000d0009c210 */ /* 0x042fe400007fe4ff */
[----:B------:R-:W-:Y:S01]  /*99c0*/  CS2R R46, SRZ ;  /* 0x00000000002e7805 */ /* 0x000fe2000001ff00 */
[----:B------:R-:W-:Y:S02]  /*99d0*/  @!P5 IMAD.X R21, R0, 0x1, R11, P2 ;  /* 0x000000010015d824 */ /* 0x000fe400010e060b */
[C---:B---3--:R-:W-:Y:S01]  /*99e0*/  @!P4 IMAD.X R13, R4.reuse, 0x1, R13, P1 ;  /* 0x00000001040dc824 */ /* 0x048fe200008e060d */
[----:B------:R1:W5:Y:S01]  /*99f0*/  @!P4 LD.E.64 R44, desc[UR42][R8.64] ;  /* 0x0000002a082cc980 */ /* 0x000362000c101b00 */
[----:B------:R-:W-:-:S03]  /*9a00*/  @!P5 IMAD.X R15, R4, 0x1, R11, P3 ;  /* 0x00000001040fd824 */ /* 0x000fc600018e060b */
[----:B------:R1:W5:Y:S04]  /*9a10*/  @!P5 LD.E.64 R38, desc[UR42][R20.64] ;  /* 0x0000002a1426d980 */ /* 0x000368000c101b00 */
[----:B------:R1:W5:Y:S04]  /*9a20*/  @!P5 LD.E.64 R40, desc[UR42][R14.64] ;  /* 0x0000002a0e28d980 */ /* 0x000368000c101b00 */
[----:B------:R1:W5:Y:S02]  /*9a30*/  @!P4 LD.E.64 R46, desc[UR42][R12.64] ;  /* 0x0000002a0c2ec980 */ /* 0x000364000c101b00 */
.L_x_2659:
[----:B------:R-:W-:Y:S05]  /*9a40*/  BSYNC B1 ;  /* 0x0000000000017941 */ /* 0x000fea0003800000 */
.L_x_2658:
[----:B--2--5:R-:W-:Y:S01]  /*9a50*/  IMAD.MOV.U32 R3, RZ, RZ, R47 ;  /* 0x000000ffff037224 */ /* 0x024fe200078e002f */
[----:B------:R-:W-:Y:S01]  /*9a60*/  UMOV UR4, 0xffffffff ;  /* 0xffffffff00047882 */ /* 0x000fe20000000000 */
[----:B---3--:R-:W-:Y:S01]  /*9a70*/  IMAD.MOV.U32 R4, RZ, RZ, R40 ;  /* 0x000000ffff047224 */ /* 0x008fe200078e0028 */
[----:B------:R-:W-:Y:S01]  /*9a80*/  CS2R R34, SRZ ;  /* 0x0000000000227805 */ /* 0x000fe2000001ff00 */
[----:B-1----:R-:W-:Y:S01]  /*9a90*/  IMAD.MOV.U32 R8, RZ, RZ, R41 ;  /* 0x000000ffff087224 */ /* 0x002fe200078e0029 */
        /* <DEDUP_REMOVED lines=9> */
[----:B------:R-:W-:Y:S02]  /*9b30*/  PRMT R64, R64, 0x5410, R3 ;  /* 0x0000541040407816 */ /* 0x000fe40000000003 */
        /* <DEDUP_REMOVED lines=8> */
.L_x_2940:
        /* <DEDUP_REMOVED lines=17> */
[C---:B----4-:R-:W-:Y:S02]  /*9cd0*/  @!P4 IADD3 R12, P1, R14.reuse, R12, RZ ;  /* 0x0000000c0e0cc210 */ /* 0x050fe40007f3e0ff */
[-C--:B------:R-:W-:Y:S02]  /*9ce0*/  @!P5 IADD3 R20, P2, R3, R9.reuse, RZ ;  /* 0x000000090314d210 */ /* 0x080fe40007f5e0ff */
[----:B------:R-:W-:Y:S02]  /*9cf0*/  @!P5 IADD3 R14, P3, R14, R9, RZ ;  /* 0x000000090e0ed210 */ /* 0x000fe40007f7e0ff */
[----:B------:R-:W-:-:S02]  /*9d00*/  CS2R R42, SRZ ;  /* 0x00000000002a7805 */ /* 0x000fc4000001ff00 */
[C---:B--2---:R-:W-:Y:S02]  /*9d10*/  @!P5 IADD3.X R21, R0.reuse, R15, RZ, P2, !PT ;  /* 0x0000000f0015d210 */ /* 0x044fe400017fe4ff */
        /* <DEDUP_REMOVED lines=8> */
.L_x_2662:
[----:B------:R-:W-:Y:S05]  /*9da0*/  BSYNC B1 ;  /* 0x0000000000017941 */ /* 0x000fea0003800000 */
.L_x_2661:
[----:B--2--5:R-:W-:Y:S01]  /*9db0*/  IMAD.MOV.U32 R0, RZ, RZ, R34 ;  /* 0x000000ffff007224 */ /* 0x024fe200078e0022 */
[----:B0-----:R-:W-:Y:S01]  /*9dc0*/  MOV R8, R31 ;  /* 0x0000001f00087202 */ /* 0x001fe20000000f00 */
[----:B---3--:R-:W-:Y:S01]  /*9dd0*/  IMAD.MOV.U32 R3, RZ, RZ, R35 ;  /* 0x000000ffff037224 */ /* 0x008fe200078e0023 */
[----:B------:R-:W-:Y:S01]  /*9de0*/  UMOV UR4, 0xffffffff ;  /* 0xffffffff00047882 */ /* 0x000fe20000000000 */
[----:B------:R-:W-:-:S03]  /*9df0*/  IMAD.MOV.U32 R4, RZ, RZ, R30 ;  /* 0x000000ffff047224 */ /* 0x000fc600078e001e */
[----:B------:R-:W-:Y:S01]  /*9e00*/  PRMT R60, R0, 0x5410, R3 ;  /* 0x00005410003c7816 */ /* 0x000fe20000000003 */
[----:B------:R-:W-:Y:S01]  /*9e10*/  IMAD.MOV.U32 R0, RZ, RZ, R42 ;  /* 0x000000ffff007224 */ /* 0x000fe200078e002a */
[----:B------:R-:W-:Y:S01]  /*9e20*/  PRMT R55, R4, 0x5410, R8 ;  /* 0x0000541004377816 */ /* 0x000fe20000000008 */
[----:B------:R-:W-:Y:S02]  /*9e30*/  IMAD.MOV.U32 R3, RZ, RZ, R43 ;  /* 0x000000ffff037224 */ /* 0x000fe400078e002b */
[----:B------:R-:W-:Y:S02]  /*9e40*/  IMAD.MOV.U32 R4, RZ, RZ, R32 ;  /* 0x000000ffff047224 */ /* 0x000fe400078e0020 */
        /* <DEDUP_REMOVED lines=8> */
.L_x_2946:
        /* <DEDUP_REMOVED lines=15> */
[----:B------:R-:W-:Y:S02]  /*9fc0*/  @!P5 SHF.L.U32 R9, R185, 0x1, RZ ;  /* 0x00000001b909d819 */ /* 0x000fe400000006ff */
[-C--:B---3--:R-:W-:Y:S02]  /*9fd0*/  @!P4 IADD3 R8, P0, R3, R12.reuse, RZ ;  /* 0x0000000c0308c210 */ /* 0x088fe40007f1e0ff */
[----:B------:R-:W-:Y:S02]  /*9fe0*/  @!P5 SHF.L.U64.HI R15, R185, 0x1, R50 ;  /* 0x00000001b90fd819 */ /* 0x000fe40000010232 */
        /* <DEDUP_REMOVED lines=13> */
.L_x_2665:
[----:B------:R-:W-:Y:S05]  /*a0c0*/  BSYNC B1 ;  /* 0x0000000000017941 */ /* 0x000fea0003800000 */
.L_x_2664:
[----:B0----5:R-:W-:Y:S01]  /*a0d0*/  IMAD.MOV.U32 R8, RZ, RZ, R25 ;  /* 0x000000ffff087224 */ /* 0x021fe200078e0019 */
[----:B------:R-:W-:Y:S01]  /*a0e0*/  MOV R4, R24 ;  /* 0x0000001800047202 */ /* 0x000fe20000000f00 */
[----:B--2---:R-:W-:Y:S01]  /*a0f0*/  IMAD.MOV.U32 R0, RZ, RZ, R26 ;  /* 0x000000ffff007224 */ /* 0x004fe200078e001a */
[----:B------:R-:W-:Y:S01]  /*a100*/  UMOV UR4, 0xffffffff ;  /* 0xffffffff00047882 */ /* 0x000fe20000000000 */
[----:B---3--:R-:W-:Y:S01]  /*a110*/  IMAD.MOV.U32 R3, RZ, RZ, R27 ;  /* 0x000000ffff037224 */ /* 0x008fe200078e001b */
[----:B------:R-:W-:Y:S01]  /*a120*/  PRMT R37, R4, 0x5410, R8 ;  /* 0x0000541004257816 */ /* 0x000fe20000000008 */
[----:B------:R-:W-:Y:S02]  /*a130*/  IMAD.MOV.U32 R4, RZ, RZ, R20 ;  /* 0x000000ffff047224 */ /* 0x000fe400078e0014 */
[----:B------:R-:W-:Y:S01]  /*a140*/  IMAD.MOV.U32 R8, RZ, RZ, R21 ;  /* 0x000000ffff087224 */ /* 0x000fe200078e0015 */
[----:B------:R-:W-:Y:S01]  /*a150*/  PRMT R58, R0, 0x5410, R3 ;  /* 0x00005410003a7816 */ /* 0x000fe20000000003 */
[----:B------:R-:W-:-:S02]  /*a160*/  IMAD.MOV.U32 R0, RZ, RZ, R28 ;  /* 0x000000ffff007224 */ /* 0x000fc400078e001c */
[----:B------:R-:W-:Y:S01]  /*a170*/  IMAD.MOV.U32 R3, RZ, RZ, R29 ;  /* 0x000000ffff037224 */ /* 0x000fe200078e001d */
[----:B------:R-:W-:Y:S02]  /*a180*/  PRMT R54, R4, 0x5410, R8 ;  /* 0x0000541004367816 */ /* 0x000fe40000000008 */
[----:B------:R-:W-:Y:S02]  /*a190*/  CS2R R8, SRZ ;  /* 0x0000000000087805 */ /* 0x000fe4000001ff00 */
[----:B------:R-:W-:Y:S01]  /*a1a0*/  PRMT R59, R0, 0x5410, R3 ;  /* 0x00005410003b7816 */ /* 0x000fe20000000003 */
[----:B------:R-:W-:Y:S06]  /*a1b0*/  BRA.DIV UR4, `(.L_x_2666) ;  /* 0x0000017a04187947 */ /* 0x000fec000b800000 */
[----:B------:R0:W2:Y:S04]  /*a1c0*/  SHFL.IDX PT, R0, R7, 0x3, 0x181f ;  /* 0x00781f0007007f89 */ /* 0x0000a800000e0000 */
[----:B------:R0:W3:Y:S04]  /*a1d0*/  SHFL.IDX PT, R3, R6, 0x3, 0x181f ;  /* 0x00781f0006037f89 */ /* 0x0000e800000e0000 */
[----:B------:R0:W0:Y:S04]  /*a1e0*/  SHFL.IDX PT, R4, R10, 0x3, 0x181f ;  /* 0x00781f000a047f89 */ /* 0x00002800000e0000 */
[----:B-1--4-:R-:W1:Y:S02]  /*a1f0*/  SHFL.IDX PT, R5, R5, 0x3, 0x181f ;  /* 0x00781f0005057f89 */ /* 0x012e6400000e0000 */
.L_x_2952:
[----:B------:R-:W-:Y:S01]  /*a200*/  VIADD R56, R56, 0x60 ;  /* 0x0000006038387836 */ /* 0x000fe20000000000 */
[----:B0-----:R-:W-:Y:S01]  /*a210*/  LEA.HI R6, R215, R215, RZ, 0x1 ;  /* 0x000000d7d7067211 */ /* 0x001fe200078f08ff */
[----:B------:R-:W-:Y:S01]  /*a220*/  BSSY B1, `(.L_x_2667) ;  /* 0x0000020000017945 */ /* 0x000fe20003800000 */
[----:B------:R-:W-:Y:S02]  /*a230*/  CS2R R10, SRZ ;  /* 0x00000000000a7805 */ /* 0x000fe4000001ff00 */
[----:B------:R-:W-:Y:S02]  /*a240*/  CS2R R14, SRZ ;  /* 0x00000000000e7805 */ /* 0x000fe4000001ff00 */
[----:B------:R-:W-:Y:S02]  /*a250*/  ISETP.GE.AND P0, PT, R56, R65, PT ;  /* 0x000000413800720c */ /* 0x000fe40003f06270 */
[----:B------:R-:W-:Y:S02]  /*a260*/  CS2R R12, SRZ ;  /* 0x00000000000c7805 */ /* 0x000fe4000001ff00 */
[----:B------:R-:W-:-:S04]  /*a270*/  LOP3.LUT R6, R6, 0xfffffffe, RZ, 0xc0, !PT ;  /* 0xfffffffe06067812 */ /* 0x000fc800078ec0ff */
[----:B------:R-:W-:-:S04]  /*a280*/  IADD3 R6, R215, -R6, RZ ;  /* 0x80000006d7067210 */ /* 0x000fc80007ffe0ff */
        /* <DEDUP_REMOVED lines=25> */
.L_x_2668:
[----:B------:R-:W-:Y:S05]  /*a420*/  BSYNC B1 ;  /* 0x0000000000017941 */ /* 0x000fea0003800000 */
.L_x_2667:
[----:B------:R-:W4:Y:S01]  /*a430*/  SYNCS.PHASECHK.TRANS64.TRYWAIT P0, [R2+URZ+0x28800], R67 ;  /* 0x02880043020075a7 */ /* 0x000f22000800017f */
[----:B-----5:R-:W-:Y:S01]  /*a440*/  IMAD.MOV.U32 R4, RZ, RZ, R9 ;  /* 0x000000ffff047224 */ /* 0x020fe200078e0009 */
[----:B--2---:R-:W-:Y:S01]  /*a450*/  MOV R0, R8 ;  /* 0x0000000800007202 */ /* 0x004fe20000000f00 */
[----:B-1----:R-:W-:Y:S01]  /*a460*/  IMAD.MOV.U32 R5, RZ, RZ, R14 ;  /* 0x000000ffff057224 */ /* 0x002fe200078e000e */
[----:B---3--:R-:W-:Y:S01]  /*a470*/  VIADDMNMX R3, R65, -R190, 0x80, PT ;  /* 0x0000008041037446 */ /* 0x008fe200038009be */
[----:B0-----:R-:W-:Y:S01]  /*a480*/  IMAD.MOV.U32 R6, RZ, RZ, R15 ;  /* 0x000000ffff067224 */ /* 0x001fe200078e000f */
[----:B------:R-:W-:Y:S01]  /*a490*/  PRMT R49, R0, 0x5410, R4 ;  /* 0x0000541000317816 */ /* 0x000fe20000000004 */
[----:B------:R-:W-:Y:S01]  /*a4a0*/  IMAD.MOV.U32 R0, RZ, RZ, R10 ;  /* 0x000000ffff007224 */ /* 0x000fe200078e000a */
[----:B------:R-:W-:Y:S01]  /*a4b0*/  BSSY B1, `(.L_x_2669) ;  /* 0x0000008000017945 */ /* 0x000fe20003800000 */
[----:B------:R-:W-:Y:S01]  /*a4c0*/  IMAD.MOV.U32 R4, RZ, RZ, R11 ;  /* 0x000000ffff047224 */ /* 0x000fe200078e000b */
[----:B------:R-:W-:-:S02]  /*a4d0*/  PRMT R50, R5, 0x5410, R6 ;  /* 0x0000541005327816 */ /* 0x000fc40000000006 */
[----:B------:R-:W-:Y:S02]  /*a4e0*/  ISETP.GE.AND P1, PT, R22, R3, PT ;  /* 0x000000031600720c */ /* 0x000fe40003f26270 */
[----:B------:R-:W-:Y:S01]  /*a4f0*/  PRMT R0, R0, 0x5410, R4 ;  /* 0x0000541000007816 */ /* 0x000fe20000000004 */
[----:B------:R-:W-:Y:S01]  /*a500*/  IMAD.MOV.U32 R4, RZ, RZ, R12 ;  /* 0x000000ffff047224 */ /* 0x000fe200078e000c */
[----:B------:R-:W-:Y:S01]  /*a510*/  MOV R5, R13 ;  /* 0x0000000d00057202 */ /* 0x000fe20000000f00 */
[----:B----4-:R-:W-:Y:S08]  /*a520*/  @!P0 BRA `(.L_x_2670) ;  /* 0x0000017400b08947 */ /* 0x010ff00003800000 */
.L_x_2953:
[----:B------:R-:W-:Y:S05]  /*a530*/  BSYNC B1 ;  /* 0x0000000000017941 */ /* 0x000fea0003800000 */
.L_x_2669:
        /* <DEDUP_REMOVED lines=50> */
.L_x_2674:
[----:B------:R-:W-:Y:S05]  /*a860*/  BSYNC B2 ;  /* 0x0000000000027941 */ /* 0x000fea0003800000 */
.L_x_2673:
        /* <DEDUP_REMOVED lines=43> */
.L_x_2672:
[----:B------:R-:W-:Y:S05]  /*ab20*/  BSYNC B1 ;  /* 0x0000000000017941 */ /* 0x000fea0003800000 */
.L_x_2671:
        /* <DEDUP_REMOVED lines=50> */
.L_x_2678:
[----:B------:R-:W-:Y:S05]  /*ae50*/  BSYNC B2 ;  /* 0x0000000000027941 */ /* 0x000fea0003800000 */
.L_x_2677:
        /* <DEDUP_REMOVED lines=43> */
.L_x_2676:
[----:B------:R-:W-:Y:S05]  /*b110*/  BSYNC B1 ;  /* 0x0000000000017941 */ /* 0x000fea0003800000 */
.L_x_2675:
        /* <DEDUP_REMOVED lines=50> */
.L_x_2682:
[----:B------:R-:W-:Y:S05]  /*b440*/  BSYNC B2 ;  /* 0x0000000000027941 */ /* 0x000fea0003800000 */
.L_x_2681:
        /* <DEDUP_REMOVED lines=43> */
.L_x_2680:
[----:B------:R-:W-:Y:S05]  /*b700*/  BSYNC B1 ;  /* 0x0000000000017941 */ /* 0x000fea0003800000 */
.L_x_2679:
        /* <DEDUP_REMOVED lines=10> */
[--C-:B------:R-:W-:Y:S01]  /*b7b0*/  SHF.R.U32.HI R20, RZ, 0x10, R15.reuse ;  /* 0x00000010ff147819 */ /* 0x100fe2000001160f */
        /* <DEDUP_REMOVED lines=8> */
[--C-:B------:R-:W-:Y:S02]  /*b840*/  HADD2.F32 R3, -RZ, R4.reuse.H0_H0 ;  /* 0x20000004ff037230 */ /* 0x100fe40000004100 */
[----:B------:R-:W-:Y:S02]  /*b850*/  HADD2.F32 R9, -RZ, R7.H0_H0 ;  /* 0x20000007ff097230 */ /* 0x000fe40000004100 */
[C---:B------:R-:W-:Y:S01]  /*b860*/  FMUL.FTZ R26, R14.reuse, R24 ;  /* 0x000000180e1a7220 */ /* 0x040fe20000410000 */
[----:B------:R-:W-:Y:S02]  /*b870*/  HADD2.F32 R4, -RZ, R4.H1_H1 ;  /* 0x30000004ff047230 */ /* 0x000fe40000004100 */
[----:B------:R-:W-:Y:S01]  /*b880*/  FMUL.FTZ R25, R14, R20 ;  /* 0x000000140e197220 */ /* 0x000fe20000410000 */
[----:B------:R-:W-:-:S02]  /*b890*/  HADD2.F32 R7, -RZ, R6.H0_H0 ;  /* 0x20000006ff077230 */ /* 0x000fc40000004100 */
[C---:B------:R-:W-:Y:S01]  /*b8a0*/  FFMA.FTZ R26, R9.reuse, R20, -R26 ;  /* 0x00000014091a7223 */ /* 0x040fe2000001081a */
[----:B------:R-:W-:Y:S02]  /*b8b0*/  HADD2.F32 R8, -RZ, R6.H1_H1 ;  /* 0x30000006ff087230 */ /* 0x000fe40000004100 */
[C---:B------:R-:W-:Y:S01]  /*b8c0*/  FMUL.FTZ R14, R4.reuse, R21 ;  /* 0x00000015040e7220 */ /* 0x040fe20000410000 */
[--C-:B------:R-:W-:Y:S02]  /*b8d0*/  HADD2.F32 R6, -RZ, R5.reuse.H0_H0 ;  /* 0x20000005ff067230 */ /* 0x100fe40000004100 */
[----:B------:R-:W-:Y:S01]  /*b8e0*/  FFMA.FTZ R25, R9, R24, R25 ;  /* 0x0000001809197223 */ /* 0x000fe20000010019 */
[-C--:B------:R-:W-:Y:S01]  /*b8f0*/  FMUL.FTZ R20, R4, R15.reuse ;  /* 0x0000000f04147220 */ /* 0x080fe20000410000 */
[----:B------:R-:W-:Y:S02]  /*b900*/  HADD2.F32 R5, -RZ, R5.H1_H1 ;  /* 0x30000005ff057230 */ /* 0x000fe40000004100 */
[----:B------:R-:W-:Y:S01]  /*b910*/  FFMA.FTZ R14, R3, R15, -R14 ;  /* 0x0000000f030e7223 */ /* 0x000fe2000001080e */
[----:B------:R-:W-:-:S02]  /*b920*/  HADD2.F32 R9, -RZ, R27.H0_H0 ;  /* 0x2000001bff097230 */ /* 0x000fc40000004100 */
[----:B------:R-:W-:Y:S01]  /*b930*/  FFMA.FTZ R3, R3, R21, R20 ;  /* 0x0000001503037223 */ /* 0x000fe20000010014 */
[----:B------:R-:W-:Y:S02]  /*b940*/  HADD2.F32 R4, -RZ, R28.H0_H0 ;  /* 0x2000001cff047230 */ /* 0x000fe40000004100 */
[C---:B------:R-:W-:Y:S01]  /*b950*/  FMUL.FTZ R20, R8.reuse, R49 ;  /* 0x0000003108147220 */ /* 0x040fe20000410000 */
        /* <DEDUP_REMOVED lines=12> */
.L_x_2685:
[----:B------:R-:W-:Y:S05]  /*ba20*/  BSYNC B1 ;  /* 0x0000000000017941 */ /* 0x000fea0003800000 */
.L_x_2684:
[----:B------:R-:W-:Y:S05]  /*ba30*/  @P1 BRA `(.L_x_2683) ;  /* 0x0000002400f01947 */ /* 0x000fea0003800000 */
[----:B-1234-:R-:W1:Y:S01]  /*ba40*/  LDS.128 R4, [R203+0x7000] ;  /* 0x00700000cb047984 */ /* 0x01ee620000000c00 */
[----:B------:R-:W-:Y:S02]  /*ba50*/  SHF.R.U64 R24, R12, 0x10, R13 ;  /* 0x000000100c187819 */ /* 0x000fe4000000120d */
[----:B------:R-:W-:Y:S02]  /*ba60*/  SHF.R.U32.HI R14, RZ, 0x10, R11 ;  /* 0x00000010ff0e7819 */ /* 0x000fe4000001160b */
[----:B------:R-:W-:Y:S01]  /*ba70*/  SHF.R.U32.HI R12, RZ, 0x10, R13 ;  /* 0x00000010ff0c7819 */ /* 0x000fe2000001160d */
[----:B------:R-:W-:Y:S01]  /*ba80*/  HADD2.F32 R13, -RZ, R0.H0_H0 ;  /* 0x20000000ff0d7230 */ /* 0x000fe20000004100 */
        /* <DEDUP_REMOVED lines=8> */
[----:B------:R-:W-:Y:S01]  /*bb10*/  FMUL.FTZ R20, R10, R14 ;  /* 0x0000000e0a147220 */ /* 0x000fe20000410000 */
[----:B------:R-:W-:-:S02]  /*bb20*/  HADD2.F32 R4, -RZ, R4.H1_H1 ;  /* 0x30000004ff047230 */ /* 0x000fc40000004100 */
[-C--:B------:R-:W-:Y:S01]  /*bb30*/  FMUL.FTZ R15, R10, R12.reuse ;  /* 0x0000000c0a0f7220 */ /* 0x080fe20000410000 */
[--C-:B------:R-:W-:Y:S02]  /*bb40*/  HADD2.F32 R7, -RZ, R6.reuse.H0_H0 ;  /* 0x20000006ff077230 */ /* 0x100fe40000004100 */
[C---:B------:R-:W-:Y:S01]  /*bb50*/  FFMA.FTZ R20, R9.reuse, R12, -R20 ;  /* 0x0000000c09147223 */ /* 0x040fe20000010814 */
[----:B------:R-:W-:Y:S02]  /*bb60*/  HADD2.F32 R8, -RZ, R6.H1_H1 ;  /* 0x30000006ff087230 */ /* 0x000fe40000004100 */
[C---:B------:R-:W-:Y:S01]  /*bb70*/  FMUL.FTZ R10, R4.reuse, R13 ;  /* 0x0000000d040a7220 */ /* 0x040fe20000410000 */
[--C-:B------:R-:W-:Y:S02]  /*bb80*/  HADD2.F32 R6, -RZ, R5.reuse.H0_H0 ;  /* 0x20000005ff067230 */ /* 0x100fe40000004100 */
[----:B------:R-:W-:Y:S01]  /*bb90*/  FFMA.FTZ R15, R9, R14, R15 ;  /* 0x0000000e090f7223 */ /* 0x000fe2000001000f */
[----:B------:R-:W-:Y:S01]  /*bba0*/  FMUL.FTZ R12, R4, R11 ;  /* 0x0000000b040c7220 */ /* 0x000fe20000410000 */
[----:B------:R-:W-:-:S02]  /*bbb0*/  HADD2.F32 R5, -RZ, R5.H1_H1 ;  /* 0x30000005ff057230 */ /* 0x000fc40000004100 */
[C---:B------:R-:W-:Y:S01]  /*bbc0*/  FFMA.FTZ R10, R3.reuse, R11, -R10 ;  /* 0x0000000b030a7223 */ /* 0x040fe2000001080a */
[----:B------:R-:W-:Y:S02]  /*bbd0*/  HADD2.F32 R9, -RZ, R0.H1_H1 ;  /* 0x30000000ff097230 */ /* 0x000fe40000004100 */
[----:B------:R-:W-:Y:S01]  /*bbe0*/  FFMA.FTZ R3, R3, R13, R12 ;  /* 0x0000000d03037223 */ /* 0x000fe2000001000c */
[----:B------:R-:W-:Y:S02]  /*bbf0*/  HADD2.F32 R4, -RZ, R21.H0_H0 ;  /* 0x20000015ff047230 */ /* 0x000fe40000004100 */
[----:B------:R-:W-:Y:S02]  /*bc00*/  HADD2.F32 R0, -RZ, R24.H0_H0 ;  /* 0x20000018ff007230 */ /* 0x000fe40000004100 */
[C---:B------:R-:W-:Y:S01]  /*bc10*/  FMUL.FTZ R12, R8.reuse, R9 ;  /* 0x00000009080c7220 */ /* 0x040fe20000410000 */
[----:B------:R-:W-:Y:S01]  /*bc20*/  FMUL.FTZ R8, R8, R48 ;  /* 0x0000003008087220 */ /* 0x000fe20000410000 */
[C---:B------:R-:W-:Y:S01]  /*bc30*/  FMUL.FTZ R11, R5.reuse, R4 ;  /* 0x00000004050b7220 */ /* 0x040fe20000410000 */
[----:B------:R-:W-:Y:S01]  /*bc40*/  FMUL.FTZ R13, R5, R0 ;  /* 0x00000000050d7220 */ /* 0x000fe20000410000 */
[----:B------:R-:W-:-:S02]  /*bc50*/  FFMA.FTZ R12, R7, R48, -R12 ;  /* 0x00000030070c7223 */ /* 0x000fc4000001080c */
[C---:B------:R-:W-:Y:S01]  /*bc60*/  FFMA.FTZ R5, R6.reuse, R0, -R11 ;  /* 0x0000000006057223 */ /* 0x040fe2000001080b */
[----:B------:R-:W-:Y:S01]  /*bc70*/  FFMA.FTZ R9, R7, R9, R8 ;  /* 0x0000000907097223 */ /* 0x000fe20000010008 */
[----:B------:R-:W-:Y:S01]  /*bc80*/  FFMA.FTZ R0, R6, R4, R13 ;  /* 0x0000000406007223 */ /* 0x000fe2000001000d */
[----:B------:R-:W-:Y:S02]  /*bc90*/  F2FP.F16.F32.PACK_AB R7, R15, R20 ;  /* 0x000000140f07723e */ /* 0x000fe400000000ff */
[----:B------:R-:W-:Y:S02]  /*bca0*/  F2FP.F16.F32.PACK_AB R4, R3, R10 ;  /* 0x0000000a0304723e */ /* 0x000fe400000000ff */
[----:B------:R-:W-:Y:S02]  /*bcb0*/  F2FP.F16.F32.PACK_AB R6, R9, R12 ;  /* 0x0000000c0906723e */ /* 0x000fe400000000ff */
[----:B------:R-:W-:-:S05]  /*bcc0*/  F2FP.F16.F32.PACK_AB R5, R0, R5 ;  /* 0x000000050005723e */ /* 0x000fca00000000ff */
[----:B------:R1:W-:Y:S01]  /*bcd0*/  STS.128 [R203+0x7000], R4 ;  /* 0x00700004cb007388 */ /* 0x0003e20000000c00 */
[----:B------:R-:W-:Y:S05]  /*bce0*/  BRA `(.L_x_2683) ;  /* 0x0000002400447947 */ /* 0x000fea0003800000 */
.L_x_2656:
        /* <DEDUP_REMOVED lines=37> */
[----:B-1----:R-:W-:-:S04]  /*bf40*/  @!P1 IADD3 R4, P2, R4, R21, RZ ;  /* 0x0000001504049210 */ /* 0x002fc80007f5e0ff */
[----:B------:R-:W-:Y:S01]  /*bf50*/  @!P1 MOV R8, R4 ;  /* 0x0000000400089202 */ /* 0x000fe20000000f00 */
[----:B--2---:R-:W-:-:S04]  /*bf60*/  @!P1 IMAD.X R7, R0, 0x1, R6, P2 ;  /* 0x0000000100079824 */ /* 0x004fc800010e0606 */
        /* <DEDUP_REMOVED lines=16> */
[----:B------:R-:W-:Y:S01]  /*c070*/  @!P1 IMAD.MOV.U32 R48, RZ, RZ, R10 ;  /* 0x000000ffff309224 */ /* 0x000fe200078e000a */
[----:B------:R0:W4:Y:S01]  /*c080*/  SHFL.IDX PT, R9, R33, 0x1, 0x181f ;  /* 0x00381f0021097f89 */ /* 0x00012200000e0000 */
[----:B------:R-:W-:Y:S01]  /*c090*/  @!P1 IMAD.MOV.U32 R49, RZ, RZ, R11 ;  /* 0x000000ffff319224 */ /* 0x000fe200078e000b */
[----:B------:R-:W-:Y:S01]  /*c0a0*/  PRMT R64, R64, 0x5410, R0 ;  /* 0x0000541040407816 */ /* 0x000fe20000000000 */
[----:B------:R-:W-:Y:S01]  /*c0b0*/  IMAD.MOV.U32 R10, RZ, RZ, R48 ;  /* 0x000000ffff0a7224 */ /* 0x000fe200078e0030 */
[----:B------:R0:W0:Y:S01]  /*c0c0*/  SHFL.IDX PT, R0, R35, 0x1, 0x181f ;  /* 0x00381f0023007f89 */ /* 0x00002200000e0000 */
[----:B------:R-:W-:Y:S01]  /*c0d0*/  MOV R12, R47 ;  /* 0x0000002f000c7202 */ /* 0x000fe20000000f00 */
[----:B------:R-:W-:Y:S01]  /*c0e0*/  IMAD.MOV.U32 R11, RZ, RZ, R49 ;  /* 0x000000ffff0b7224 */ /* 0x000fe200078e0031 */
[----:B---3--:R-:W-:Y:S01]  /*c0f0*/  @!P1 MOV R50, R6 ;  /* 0x0000000600329202 */ /* 0x008fe20000000f00 */
[----:B------:R-:W-:Y:S01]  /*c100*/  @!P1 IMAD.MOV.U32 R44, RZ, RZ, R4 ;  /* 0x000000ffff2c9224 */ /* 0x000fe200078e0004 */
[----:B------:R-:W-:Y:S01]  /*c110*/  PRMT R67, R12, 0x7610, R67 ;  /* 0x000076100c437816 */ /* 0x000fe20000000043 */
[----:B------:R-:W-:Y:S01]  /*c120*/  @!P1 IMAD.MOV.U32 R45, RZ, RZ, R5 ;  /* 0x000000ffff2d9224 */ /* 0x000fe200078e0005 */
[----:B------:R-:W-:Y:S01]  /*c130*/  PRMT R37, R10, 0x5410, R11 ;  /* 0x000054100a257816 */ /* 0x000fe2000000000b */
[----:B------:R-:W-:-:S02]  /*c140*/  @!P1 IMAD.MOV.U32 R51, RZ, RZ, R7 ;  /* 0x000000ffff339224 */ /* 0x000fc400078e0007 */
[----:B------:R-:W-:Y:S02]  /*c150*/  IMAD.MOV.U32 R4, RZ, RZ, R44 ;  /* 0x000000ffff047224 */ /* 0x000fe400078e002c */
[----:B------:R-:W-:Y:S02]  /*c160*/  IMAD.MOV.U32 R5, RZ, RZ, R45 ;  /* 0x000000ffff057224 */ /* 0x000fe400078e002d */
[----:B------:R-:W-:Y:S02]  /*c170*/  IMAD.MOV.U32 R6, RZ, RZ, R50 ;  /* 0x000000ffff067224 */ /* 0x000fe400078e0032 */
[----:B------:R-:W-:Y:S01]  /*c180*/  IMAD.MOV.U32 R7, RZ, RZ, R51 ;  /* 0x000000ffff077224 */ /* 0x000fe200078e0033 */
[----:B------:R-:W-:Y:S02]  /*c190*/  PRMT R67, R67, 0x5410, R5 ;  /* 0x0000541043437816 */ /* 0x000fe40000000005 */
[----:B------:R-:W-:Y:S02]  /*c1a0*/  PRMT R66, R6, 0x5410, R4 ;  /* 0x0000541006427816 */ /* 0x000fe40000000004 */
[----:B-12-4-:R-:W-:-:S07]  /*c1b0*/  PRMT R64, R7, 0x7610, R64 ;  /* 0x0000761007407816 */ /* 0x016fce0000000040 */
.L_x_2963:
        /* <DEDUP_REMOVED lines=11> */
[C---:B------:R-:W-:Y:S02]  /*c270*/  SHF.L.U32 R15, R16.reuse, 0x1, RZ ;  /* 0x00000001100f7819 */ /* 0x040fe400000006ff */
[----:B------:R-:W-:Y:S02]  /*c280*/  SHF.L.U64.HI R6, R16, 0x1, R17 ;  /* 0x0000000110067819 */ /* 0x000fe40000010211 */
[-C--:B------:R-:W-:Y:S02]  /*c290*/  IADD3 R4, P1, R8, R15.reuse, RZ ;  /* 0x0000000f08047210 */ /* 0x080fe40007f3e0ff */
[----:B------:R-:W-:-:S03]  /*c2a0*/  IADD3 R14, P2, R14, R15, RZ ;  /* 0x0000000f0e0e7210 */ /* 0x000fc60007f5e0ff */
[--C-:B0-----:R-:W-:Y:S02]  /*c2b0*/  IMAD.X R5, R0, 0x1, R6.reuse, P1 ;  /* 0x0000000100057824 */ /* 0x101fe400008e0606 */
[----:B------:R-:W-:-:S04]  /*c2c0*/  IMAD.X R15, R9, 0x1, R6, P2 ;  /* 0x00000001090f7824 */ /* 0x000fc800010e0606 */
[----:B------:R-:W5:Y:S04]  /*c2d0*/  LD.E.128 R4, desc[UR42][R4.64] ;  /* 0x0000002a04047980 */ /* 0x000f68000c101d00 */
[----:B------:R1:W5:Y:S02]  /*c2e0*/  LD.E.128 R24, desc[UR42][R14.64] ;  /* 0x0000002a0e187980 */ /* 0x000364000c101d00 */
.L_x_2688:
[----:B------:R-:W-:Y:S05]  /*c2f0*/  BSYNC B1 ;  /* 0x0000000000017941 */ /* 0x000fea0003800000 */
.L_x_2687:
[----:B0----5:R-:W-:Y:S01]  /*c300*/  IMAD.MOV.U32 R0, RZ, RZ, R24 ;  /* 0x000000ffff007224 */ /* 0x021fe200078e0018 */
[----:B------:R-:W-:Y:S01]  /*c310*/  UMOV UR4, 0xffffffff ;  /* 0xffffffff00047882 */ /* 0x000fe20000000000 */
[----:B------:R-:W-:Y:S02]  /*c320*/  IMAD.MOV.U32 R8, RZ, RZ, R25 ;  /* 0x000000ffff087224 */ /* 0x000fe400078e0019 */
[----:B------:R-:W-:Y:S02]  /*c330*/  IMAD.MOV.U32 R9, RZ, RZ, R26 ;  /* 0x000000ffff097224 */ /* 0x000fe400078e001a */
[----:B------:R-:W-:Y:S01]  /*c340*/  IMAD.MOV.U32 R10, RZ, RZ, R27 ;  /* 0x000000ffff0a7224 */ /* 0x000fe200078e001b */
[----:B------:R-:W-:Y:S01]  /*c350*/  PRMT R53, R0, 0x5410, R8 ;  /* 0x0000541000357816 */ /* 0x000fe20000000008 */
[----:B------:R-:W-:Y:S01]  /*c360*/  IMAD.MOV.U32 R8, RZ, RZ, R5 ;  /* 0x000000ffff087224 */ /* 0x000fe200078e0005 */
[----:B------:R-:W-:Y:S02]  /*c370*/  MOV R0, R4 ;  /* 0x0000000400007202 */ /* 0x000fe40000000f00 */
[----:B------:R-:W-:Y:S01]  /*c380*/  PRMT R55, R9, 0x5410, R10 ;  /* 0x0000541009377816 */ /* 0x000fe2000000000a */
[----:B------:R-:W-:Y:S01]  /*c390*/  IMAD.MOV.U32 R9, RZ, RZ, R6 ;  /* 0x000000ffff097224 */ /* 0x000fe200078e0006 */
[----:B------:R-:W-:Y:S01]  /*c3a0*/  PRMT R57, R0, 0x5410, R8 ;  /* 0x0000541000397816 */ /* 0x000fe20000000008 */
[----:B------:R-:W-:-:S05]  /*c3b0*/  IMAD.MOV.U32 R10, RZ, RZ, R7 ;  /* 0x000000ffff0a7224 */ /* 0x000fca00078e0007 */
        /* <DEDUP_REMOVED lines=13> */
[----:B-1----:R-:W-:-:S04]  /*c490*/  @!P1 IADD3 R28, P2, R14, R21, RZ ;  /* 0x000000150e1c9210 */ /* 0x002fc80007f5e0ff */
[----:B---3--:R-:W-:-:S06]  /*c4a0*/  @!P1 IADD3.X R29, R20, R29, RZ, P2, !PT ;  /* 0x0000001d141d9210 */ /* 0x008fcc00017fe4ff */
        /* <DEDUP_REMOVED lines=15> */
[----:B---3--:R-:W-:Y:S01]  /*c5a0*/  @!P1 IMAD.MOV.U32 R40, RZ, RZ, R28 ;  /* 0x000000ffff289224 */ /* 0x008fe200078e001c */
[----:B------:R2:W3:Y:S01]  /*c5b0*/  SHFL.IDX PT, R0, R35, 0x3, 0x181f ;  /* 0x00781f0023007f89 */ /* 0x0004e200000e0000 */
[----:B------:R-:W-:Y:S01]  /*c5c0*/  IMAD.MOV.U32 R9, RZ, RZ, R39 ;  /* 0x000000ffff097224 */ /* 0x000fe200078e0027 */
[----:B------:R-:W-:Y:S01]  /*c5d0*/  MOV R8, R38 ;  /* 0x0000002600087202 */ /* 0x000fe20000000f00 */
[----:B------:R-:W-:Y:S02]  /*c5e0*/  @!P1 IMAD.MOV.U32 R41, RZ, RZ, R29 ;  /* 0x000000ffff299224 */ /* 0x000fe400078e001d */
[----:B------:R-:W-:Y:S01]  /*c5f0*/  @!P1 IMAD.MOV.U32 R42, RZ, RZ, R30 ;  /* 0x000000ffff2a9224 */ /* 0x000fe200078e001e */
[----:B------:R-:W-:Y:S01]  /*c600*/  PRMT R52, R8, 0x5410, R9 ;  /* 0x0000541008347816 */ /* 0x000fe20000000009 */
[----:B------:R-:W-:Y:S01]  /*c610*/  @!P1 IMAD.MOV.U32 R43, RZ, RZ, R31 ;  /* 0x000000ffff2b9224 */ /* 0x000fe200078e001f */
[----:B------:R-:W-:Y:S01]  /*c620*/  MOV R9, R41 ;  /* 0x0000002900097202 */ /* 0x000fe20000000f00 */
[----:B------:R-:W-:-:S02]  /*c630*/  IMAD.MOV.U32 R8, RZ, RZ, R40 ;  /* 0x000000ffff087224 */ /* 0x000fc400078e0028 */
[----:B------:R-:W-:Y:S02]  /*c640*/  IMAD.MOV.U32 R10, RZ, RZ, R42 ;  /* 0x000000ffff0a7224 */ /* 0x000fe400078e002a */
[----:B------:R-:W-:Y:S01]  /*c650*/  IMAD.MOV.U32 R11, RZ, RZ, R43 ;  /* 0x000000ffff0b7224 */ /* 0x000fe200078e002b */
[----:B------:R-:W-:Y:S02]  /*c660*/  PRMT R62, R8, 0x5410, R9 ;  /* 0x00005410083e7816 */ /* 0x000fe40000000009 */
[----:B------:R-:W-:Y:S02]  /*c670*/  CS2R R8, SRZ ;  /* 0x0000000000087805 */ /* 0x000fe4000001ff00 */
[----:B012-4-:R-:W-:-:S07]  /*c680*/  PRMT R63, R10, 0x5410, R11 ;  /* 0x000054100a3f7816 */ /* 0x017fce000000000b */
.L_x_2973:
        /* <DEDUP_REMOVED lines=19> */
[----:B---3--:R-:W-:Y:S01]  /*c7c0*/  IMAD.X R13, R0, 0x1, R9, P1 ;  /* 0x00000001000d7824 */ /* 0x008fe200008e0609 */
[----:B------:R-:W-:-:S05]  /*c7d0*/  IADD3.X R9, R33, R9, RZ, P2, !PT ;  /* 0x0000000921097210 */ /* 0x000fca00017fe4ff */
[----:B------:R-:W5:Y:S04]  /*c7e0*/  LD.E.128 R12, desc[UR42][R12.64] ;  /* 0x0000002a0c0c7980 */ /* 0x000f68000c101d00 */
[----:B------:R-:W5:Y:S02]  /*c7f0*/  LD.E.128 R8, desc[UR42][R8.64] ;  /* 0x0000002a08087980 */ /* 0x000f64000c101d00 */
.L_x_2691:
[----:B------:R-:W-:Y:S05]  /*c800*/  BSYNC B1 ;  /* 0x0000000000017941 */ /* 0x000fea0003800000 */
.L_x_2690:
[----:B------:R-:W0:Y:S01]  /*c810*/  SYNCS.PHASECHK.TRANS64.TRYWAIT P4, [R2+URZ+0x28800], R29 ;  /* 0x0288001d020075a7 */ /* 0x000e22000808017f */
[----:B------:R-:W-:Y:S01]  /*c820*/  VIADDMNMX R3, R3, -R190, 0x80, PT ;  /* 0x0000008003037446 */ /* 0x000fe200038009be */
[----:B---3-5:R-:W-:Y:S01]  /*c830*/  IMAD.MOV.U32 R0, RZ, RZ, R8 ;  /* 0x000000ffff007224 */ /* 0x028fe200078e0008 */
        /* <DEDUP_REMOVED lines=13> */
[----:B------:R-:W-:Y:S02]  /*c910*/  PRMT R61, R28, 0x5410, R30 ;  /* 0x000054101c3d7816 */ /* 0x000fe4000000001e */
[----:B------:R-:W-:Y:S01]  /*c920*/  MOV R0, R14 ;  /* 0x0000000e00007202 */ /* 0x000fe20000000f00 */
[----:B0-----:R-:W-:Y:S06]  /*c930*/  @!P4 BRA `(.L_x_2693) ;  /* 0x0000015c0080c947 */ /* 0x001fec0003800000 */
.L_x_2974:
[----:B------:R-:W-:Y:S05]  /*c940*/  BSYNC B1 ;  /* 0x0000000000017941 */ /* 0x000fea0003800000 */
.L_x_2692:
        /* <DEDUP_REMOVED lines=98> */
.L_x_2695:
[----:B------:R-:W-:Y:S05]  /*cf70*/  BSYNC B1 ;  /* 0x0000000000017941 */ /* 0x000fea0003800000 */
.L_x_2694:
        /* <DEDUP_REMOVED lines=14> */
[----:B------:R-:W-:Y:S02]  /*d060*/  SHF.L.U32 R31, R31, 0xa, RZ ;  /* 0x0000000a1f1f7819 */ /* 0x000fe400000006ff */
[----:B------:R-:W-:Y:S02]  /*d070*/  LOP3.LUT R33, R28, R30, RZ, 0x3c, !PT ;  /* 0x0000001e1c217212 */ /* 0x000fe400078e3cff */
[----:B------:R-:W-:Y:S02]  /*d080*/  LOP3.LUT R32, R31, 0x7fffe000, RZ, 0xc0, !PT ;  /* 0x7fffe0001f207812 */ /* 0x000fe400078ec0ff */
[----:B------:R-:W-:Y:S02]  /*d090*/  SHF.R.U32.HI R48, RZ, 0x10, R25 ;  /* 0x00000010ff307819 */ /* 0x000fe40000011619 */
[----:B------:R-:W-:Y:S02]  /*d0a0*/  IADD3 R33, R33, R32, R200 ;  /* 0x0000002021217210 */ /* 0x000fe40007ffe0c8 */
[--C-:B------:R-:W-:Y:S01]  /*d0b0*/  SHF.R.U64 R69, R4, 0x10, R5.reuse ;  /* 0x0000001004457819 */ /* 0x100fe20000001205 */
[----:B------:R-:W-:Y:S01]  /*d0c0*/  HADD2.F32 R48, -RZ, R48.H0_H0 ;  /* 0x20000030ff307230 */ /* 0x000fe20000004100 */
[----:B------:R-:W-:Y:S01]  /*d0d0*/  SHF.R.U32.HI R45, RZ, 0x10, R5 ;  /* 0x00000010ff2d7819 */ /* 0x000fe20000011605 */
[----:B------:R-:W-:Y:S01]  /*d0e0*/  IMAD R37, R33, 0x2, R2 ;  /* 0x0000000221257824 */ /* 0x000fe200078e0202 */
[----:B------:R-:W-:-:S02]  /*d0f0*/  SHF.R.U64 R51, R26, 0x10, R27 ;  /* 0x000000101a337819 */ /* 0x000fc4000000121b */
[----:B------:R-:W-:Y:S02]  /*d100*/  SHF.R.U32.HI R49, RZ, 0x10, R27 ;  /* 0x00000010ff317819 */ /* 0x000fe4000001161b */
[----:B------:R-:W0:Y:S01]  /*d110*/  LDS.128 R32, [R37+0x10400] ;  /* 0x0104000025207984 */ /* 0x000e220000000c00 */
[--C-:B------:R-:W-:Y:S02]  /*d120*/  SHF.R.U32.HI R67, RZ, 0x10, R7.reuse ;  /* 0x00000010ff437819 */ /* 0x100fe40000011607 */
[----:B------:R-:W-:Y:S01]  /*d130*/  SHF.R.U64 R68, R6, 0x10, R7 ;  /* 0x0000001006447819 */ /* 0x000fe20000001207 */
[--C-:B0-----:R-:W-:Y:S02]  /*d140*/  HADD2.F32 R25, -RZ, R33.reuse.H0_H0 ;  /* 0x20000021ff197230 */ /* 0x101fe40000004100 */
[----:B------:R-:W-:Y:S02]  /*d150*/  HADD2.F32 R24, -RZ, R32.H0_H0 ;  /* 0x20000020ff187230 */ /* 0x000fe40000004100 */
[----:B------:R-:W-:-:S02]  /*d160*/  HADD2.F32 R33, -RZ, R33.H1_H1 ;  /* 0x30000021ff217230 */ /* 0x000fc40000004100 */
[C---:B------:R-:W-:Y:S01]  /*d170*/  FMUL.FTZ R50, R25.reuse, R46 ;  /* 0x0000002e19327220 */ /* 0x040fe20000410000 */
[----:B------:R-:W-:Y:S01]  /*d180*/  FMUL.FTZ R64, R25, R44 ;  /* 0x0000002c19407220 */ /* 0x000fe20000410000 */
[----:B------:R-:W-:Y:S02]  /*d190*/  HADD2.F32 R26, -RZ, R34.H0_H0 ;  /* 0x20000022ff1a7230 */ /* 0x000fe40000004100 */
[----:B------:R-:W-:Y:S02]  /*d1a0*/  HADD2.F32 R27, -RZ, R35.H0_H0 ;  /* 0x20000023ff1b7230 */ /* 0x000fe40000004100 */
[----:B------:R-:W-:Y:S01]  /*d1b0*/  FMUL.FTZ R66, R33, R48 ;  /* 0x0000003021427220 */ /* 0x000fe20000410000 */
[----:B------:R-:W-:Y:S02]  /*d1c0*/  HADD2.F32 R25, -RZ, R55.H0_H0 ;  /* 0x20000037ff197230 */ /* 0x000fe40000004100 */
[----:B------:R-:W-:Y:S02]  /*d1d0*/  HADD2.F32 R35, -RZ, R35.H1_H1 ;  /* 0x30000023ff237230 */ /* 0x000fe40000004100 */
[----:B------:R-:W-:-:S02]  /*d1e0*/  HADD2.F32 R32, -RZ, R32.H1_H1 ;  /* 0x30000020ff207230 */ /* 0x000fc40000004100 */
[----:B------:R-:W-:Y:S01]  /*d1f0*/  HADD2.F32 R34, -RZ, R34.H1_H1 ;  /* 0x30000022ff227230 */ /* 0x000fe20000004100 */
[----:B--2---:R-:W0:Y:S02]  /*d200*/  LDS.128 R28, [R70] ;  /* 0x00000000461c7984 */ /* 0x004e240000000c00 */
[--C-:B0-----:R-:W-:Y:S02]  /*d210*/  HADD2.F32 R5, -RZ, R29.reuse.H0_H0 ;  /* 0x2000001dff057230 */ /* 0x101fe40000004100 */
[----:B------:R-:W-:Y:S02]  /*d220*/  HADD2.F32 R4, -RZ, R28.H0_H0 ;  /* 0x2000001cff047230 */ /* 0x000fe40000004100 */
[----:B------:R-:W-:Y:S02]  /*d230*/  HADD2.F32 R29, -RZ, R29.H1_H1 ;  /* 0x3000001dff1d7230 */ /* 0x000fe40000004100 */
[C---:B------:R-:W-:Y:S01]  /*d240*/  FFMA.FTZ R50, R5.reuse, R44, -R50 ;  /* 0x0000002c05327223 */ /* 0x040fe20000010832 */
[----:B------:R-:W-:Y:S01]  /*d250*/  FFMA.FTZ R64, R5, R46, R64 ;  /* 0x0000002e05407223 */ /* 0x000fe20000010040 */
[----:B------:R-:W-:Y:S01]  /*d260*/  FMUL.FTZ R5, R24, R53 ;  /* 0x0000003518057220 */ /* 0x000fe20000410000 */
[----:B------:R-:W-:-:S02]  /*d270*/  HADD2.F32 R44, -RZ, R45.H0_H0 ;  /* 0x2000002dff2c7230 */ /* 0x000fc40000004100 */
[-C--:B------:R-:W-:Y:S01]  /*d280*/  FMUL.FTZ R24, R24, R57.reuse ;  /* 0x0000003918187220 */ /* 0x080fe20000410000 */
[----:B------:R-:W-:Y:S02]  /*d290*/  HADD2.F32 R6, -RZ, R30.H0_H0 ;  /* 0x2000001eff067230 */ /* 0x000fe40000004100 */
[C---:B------:R-:W-:Y:S01]  /*d2a0*/  FFMA.FTZ R57, R4.reuse, R57, -R5 ;  /* 0x0000003904397223 */ /* 0x040fe20000010805 */
[--C-:B------:R-:W-:Y:S02]  /*d2b0*/  HADD2.F32 R5, -RZ, R58.reuse.H0_H0 ;  /* 0x2000003aff057230 */ /* 0x100fe40000004100 */
[----:B------:R-:W-:Y:S01]  /*d2c0*/  FFMA.FTZ R53, R4, R53, R24 ;  /* 0x0000003504357223 */ /* 0x000fe20000010018 */
[-C--:B------:R-:W-:Y:S01]  /*d2d0*/  FMUL.FTZ R46, R33, R44.reuse ;  /* 0x0000002c212e7220 */ /* 0x080fe20000410000 */
[----:B------:R-:W-:Y:S02]  /*d2e0*/  HADD2.F32 R24, -RZ, R55.H1_H1 ;  /* 0x30000037ff187230 */ /* 0x000fe40000004100 */
[----:B------:R-:W-:Y:S01]  /*d2f0*/  FFMA.FTZ R33, R29, R44, -R66 ;  /* 0x0000002c1d217223 */ /* 0x000fe20000010842 */
[----:B------:R-:W-:-:S02]  /*d300*/  HADD2.F32 R58, -RZ, R58.H1_H1 ;  /* 0x3000003aff3a7230 */ /* 0x000fc40000004100 */
[----:B------:R-:W-:Y:S01]  /*d310*/  FFMA.FTZ R45, R29, R48, R46 ;  /* 0x000000301d2d7223 */ /* 0x000fe2000001002e */
[----:B------:R-:W-:Y:S02]  /*d320*/  HADD2.F32 R7, -RZ, R31.H0_H0 ;  /* 0x2000001fff077230 */ /* 0x000fe40000004100 */
[C---:B------:R-:W-:Y:S01]  /*d330*/  FMUL.FTZ R29, R26.reuse, R25 ;  /* 0x000000191a1d7220 */ /* 0x040fe20000410000 */
[-C--:B------:R-:W-:Y:S01]  /*d340*/  FMUL.FTZ R47, R26, R5.reuse ;  /* 0x000000051a2f7220 */ /* 0x080fe20000410000 */
[C---:B------:R-:W-:Y:S01]  /*d350*/  FMUL.FTZ R46, R27.reuse, R24 ;  /* 0x000000181b2e7220 */ /* 0x040fe20000410000 */
[----:B------:R-:W-:Y:S02]  /*d360*/  HADD2.F32 R26, -RZ, R49.H0_H0 ;  /* 0x20000031ff1a7230 */ /* 0x000fe40000004100 */
[----:B------:R-:W-:Y:S01]  /*d370*/  FMUL.FTZ R27, R27, R58 ;  /* 0x0000003a1b1b7220 */ /* 0x000fe20000410000 */
[----:B------:R-:W-:Y:S02]  /*d380*/  HADD2.F32 R4, -RZ, R67.H0_H0 ;  /* 0x20000043ff047230 */ /* 0x000fe40000004100 */
[C---:B------:R-:W-:Y:S01]  /*d390*/  FFMA.FTZ R44, R6.reuse, R5, -R29 ;  /* 0x00000005062c7223 */ /* 0x040fe2000001081d */
[----:B------:R-:W-:Y:S01]  /*d3a0*/  FFMA.FTZ R47, R6, R25, R47 ;  /* 0x00000019062f7223 */ /* 0x000fe2000001002f */
[----:B------:R-:W-:-:S02]  /*d3b0*/  HADD2.F32 R31, -RZ, R31.H1_H1 ;  /* 0x3000001fff1f7230 */ /* 0x000fc40000004100 */
[----:B------:R-:W-:Y:S01]  /*d3c0*/  FFMA.FTZ R6, R7, R24, R27 ;  /* 0x0000001807067223 */ /* 0x000fe2000001001b */
[----:B------:R-:W-:Y:S01]  /*d3d0*/  FMUL.FTZ R48, R35, R26 ;  /* 0x0000001a23307220 */ /* 0x000fe20000410000 */
[----:B------:R-:W-:Y:S01]  /*d3e0*/  FFMA.FTZ R46, R7, R58, -R46 ;  /* 0x0000003a072e7223 */ /* 0x000fe2000001082e */
[-C--:B------:R-:W-:Y:S01]  /*d3f0*/  FMUL.FTZ R24, R35, R4.reuse ;  /* 0x0000000423187220 */ /* 0x080fe20000410000 */
[----:B------:R-:W-:Y:S02]  /*d400*/  HADD2.F32 R25, -RZ, R65.H0_H0 ;  /* 0x20000041ff197230 */ /* 0x000fe40000004100 */
[C---:B------:R-:W-:Y:S01]  /*d410*/  FFMA.FTZ R35, R31.reuse, R4, -R48 ;  /* 0x000000041f237223 */ /* 0x040fe20000010830 */
[----:B------:R-:W-:Y:S02]  /*d420*/  HADD2.F32 R27, -RZ, R51.H0_H0 ;  /* 0x20000033ff1b7230 */ /* 0x000fe40000004100 */
[----:B------:R-:W-:Y:S01]  /*d430*/  FFMA.FTZ R49, R31, R26, R24 ;  /* 0x0000001a1f317223 */ /* 0x000fe20000010018 */
[----:B------:R-:W-:-:S02]  /*d440*/  HADD2.F32 R5, -RZ, R69.H0_H0 ;  /* 0x20000045ff057230 */ /* 0x000fc40000004100 */
[----:B------:R-:W-:Y:S01]  /*d450*/  FMUL.FTZ R29, R32, R25 ;  /* 0x00000019201d7220 */ /* 0x000fe20000410000 */
[----:B------:R-:W-:Y:S02]  /*d460*/  HADD2.F32 R7, -RZ, R68.H0_H0 ;  /* 0x20000044ff077230 */ /* 0x000fe40000004100 */
[----:B------:R-:W-:Y:S01]  /*d470*/  FMUL.FTZ R31, R34, R27 ;  /* 0x0000001b221f7220 */ /* 0x000fe20000410000 */
[----:B------:R-:W-:Y:S02]  /*d480*/  HADD2.F32 R28, -RZ, R28.H1_H1 ;  /* 0x3000001cff1c7230 */ /* 0x000fe40000004100 */
[----:B------:R-:W-:Y:S01]  /*d490*/  FMUL.FTZ R32, R32, R5 ;  /* 0x0000000520207220 */ /* 0x000fe20000410000 */
[----:B------:R-:W-:Y:S02]  /*d4a0*/  HADD2.F32 R30, -RZ, R30.H1_H1 ;  /* 0x3000001eff1e7230 */ /* 0x000fe40000004100 */
        /* <DEDUP_REMOVED lines=8> */
[----:B------:R-:W-:Y:S02]  /*d530*/  F2FP.F16.F32.PACK_AB R4, R4, R57 ;  /* 0x000000390404723e */ /* 0x000fe400000000ff */
[----:B------:R-:W-:Y:S02]  /*d540*/  F2FP.F16.F32.PACK_AB R6, R31, R44 ;  /* 0x0000002c1f06723e */ /* 0x000fe400000000ff */
[----:B------:R-:W-:Y:S02]  /*d550*/  F2FP.F16.F32.PACK_AB R25, R45, R64 ;  /* 0x000000402d19723e */ /* 0x000fe400000000ff */
[----:B------:R-:W-:Y:S01]  /*d560*/  F2FP.F16.F32.PACK_AB R24, R24, R53 ;  /* 0x000000351818723e */ /* 0x000fe200000000ff */
[----:B------:R2:W-:Y:S01]  /*d570*/  STS.128 [R70], R4 ;  /* 0x0000000446007388 */ /* 0x0005e20000000c00 */
[----:B------:R-:W-:-:S05]  /*d580*/  F2FP.F16.F32.PACK_AB R26, R26, R47 ;  /* 0x0000002f1a1a723e */ /* 0x000fca00000000ff */
[----:B------:R2:W-:Y:S02]  /*d590*/  STS.128 [R37+0x10400], R24 ;  /* 0x0104001825007388 */ /* 0x0005e40000000c00 */
.L_x_2697:
[----:B------:R-:W-:Y:S05]  /*d5a0*/  BSYNC B1 ;  /* 0x0000000000017941 */ /* 0x000fea0003800000 */
.L_x_2696:
        /* <DEDUP_REMOVED lines=98> */
.L_x_2699:
[----:B------:R-:W-:Y:S05]  /*dbd0*/  BSYNC B1 ;  /* 0x0000000000017941 */ /* 0x000fea0003800000 */
.L_x_2698:
        /* <DEDUP_REMOVED lines=23> */
[----:B------:R-:W-:-:S02]  /*dd50*/  LEA R3, R3, R2, 0x1 ;  /* 0x0000000203037211 */ /* 0x000fc400078e08ff */
[----:B------:R-:W-:Y:S02]  /*dd60*/  SHF.R.U64 R35, R8, 0x10, R9 ;  /* 0x0000001008237819 */ /* 0x000fe40000001209 */
[--C-:B------:R-:W-:Y:S01]  /*dd70*/  SHF.R.U64 R34, R10, 0x10, R11.reuse ;  /* 0x000000100a227819 */ /* 0x100fe2000000120b */
[----:B------:R-:W1:Y:S01]  /*dd80*/  LDS.128 R24, [R3+0x10400] ;  /* 0x0104000003187984 */ /* 0x000e620000000c00 */
[----:B------:R-:W-:Y:S01]  /*dd90*/  SHF.R.U32.HI R32, RZ, 0x10, R11 ;  /* 0x00000010ff207819 */ /* 0x000fe2000001160b */
        /* <DEDUP_REMOVED lines=70> */
.L_x_2683:
[----:B------:R-:W-:Y:S05]  /*e200*/  BSYNC B0 ;  /* 0x0000000000007941 */ /* 0x000fea0003800000 */
.L_x_2655:
        /* <DEDUP_REMOVED lines=8> */
.L_x_2653:
[----:B------:R-:W-:-:S05]  /*e290*/  IMAD.U32 R0, RZ, RZ, UR45 ;  /* 0x0000002dff007e24 */ /* 0x000fca000f8e00ff */
[----:B------:R-:W-:-:S13]  /*e2a0*/  ISETP.NE.AND P0, PT, R0, 0x3, PT ;  /* 0x000000030000780c */ /* 0x000fda0003f05270 */
[----:B------:R-:W-:Y:S05]  /*e2b0*/  @!P0 BRA `(.L_x_2700) ;  /* 0x0000000000048947 */ /* 0x000fea0003800000 */
[----:B------:R-:W-:Y:S01]  /*e2c0*/  BPT.TRAP 0x1 ;  /* 0x000000040000795c */ /* 0x000fe20000300000 */
.L_x_2700:
[----:B01----:R-:W-:Y:S01]  /*e2d0*/  IMAD R3, R184, 0x8, R2 ;  /* 0x00000008b8037824 */ /* 0x003fe200078e0202 */
[----:B------:R-:W-:-:S04]  /*e2e0*/  SHF.L.U32 R0, R186, 0x1f, RZ ;  /* 0x0000001fba007819 */ /* 0x000fc800000006ff */
[----:B------:R0:W1:Y:S01]  /*e2f0*/  SYNCS.PHASECHK.TRANS64.TRYWAIT P2, [R3+URZ+0x28830], R0 ;  /* 0x02883000030075a7 */ /* 0x000062000804017f */
[----:B------:R-:W-:Y:S05]  /*e300*/  @!P0 BRA `(.L_x_2701) ;  /* 0x0000000000048947 */ /* 0x000fea0003800000 */
[----:B------:R-:W-:Y:S01]  /*e310*/  BPT.TRAP 0x1 ;  /* 0x000000040000795c */ /* 0x000fe20000300000 */
.L_x_2701:
[----:B--234-:R-:W2:Y:S02]  /*e320*/  S2R R4, SR_TID.X ;  /* 0x0000000000047919 */ /* 0x01cea40000002100 */
[----:B--2---:R-:W-:-:S04]  /*e330*/  LOP3.LUT R4, R4, 0x7f, RZ, 0xc0, !PT ;  /* 0x0000007f04047812 */ /* 0x004fc800078ec0ff */
[----:B------:R-:W-:Y:S01]  /*e340*/  ISETP.NE.AND P1, PT, R4, RZ, PT ;  /* 0x000000ff0400720c */ /* 0x000fe20003f25270 */
[----:B-1----:R-:W-:-:S12]  /*e350*/  @P2 BRA `(.L_x_2702) ;  /* 0x0000000000082947 */ /* 0x002fd80003800000 */
[----:B------:R-:W1:Y:S02]  /*e360*/  SYNCS.PHASECHK.TRANS64.TRYWAIT P2, [R3+URZ+0x28830], R0 ;  /* 0x02883000030075a7 */ /* 0x000e64000804017f */
[----:B-1----:R-:W-:Y:S05]  /*e370*/  @!P2 BRA `(.L_x_2703) ;  /* 0x000001440004a947 */ /* 0x002fea0003800000 */
.L_x_2702:
        /* <DEDUP_REMOVED lines=48> */
[----:B------:R-:W-:Y:S01]  /*e680*/  UMOV UR33, 0x40000040 ;  /* 0x4000004000217882 */ /* 0x000fe20000000000 */
[----:B------:R-:W-:Y:S01]  /*e690*/  IADD3 R8, R6, 0x402, RZ ;  /* 0x0000040206087810 */ /* 0x000fe20007ffe0ff */
[----:B------:R-:W0:Y:S01]  /*e6a0*/  LDC R0, c[0x0][0x448] ;  /* 0x00011200ff007b82 */ /* 0x000e220000000800 */
[----:B------:R-:W-:Y:S01]  /*e6b0*/  R2UR UR31, R9 ;  /* 0x00000000091f72ca */ /* 0x000fe200000e0000 */
[----:B------:R-:W-:Y:S01]  /*e6c0*/  @!P1 VIADD R3, R3, 0x28840 ;  /* 0x0002884003039836 */ /* 0x000fe20000000000 */
[----:B------:R-:W-:Y:S01]  /*e6d0*/  R2UR UR26, R8 ;  /* 0x00000000081a72ca */ /* 0x000fe200000e0000 */
[C---:B------:R-:W-:Y:S01]  /*e6e0*/  VIADD R8, R6.reuse, 0x404 ;  /* 0x0000040406087836 */ /* 0x040fe20000000000 */
[----:B------:R-:W-:Y:S01]  /*e6f0*/  ULDC UR46, c[0x0][0x988] ;  /* 0x00026200002e7ab9 */ /* 0x000fe20000000800 */
[----:B------:R-:W-:Y:S01]  /*e700*/  VIADD R6, R6, 0x406 ;  /* 0x0000040606067836 */ /* 0x000fe20000000000 */
[----:B------:R-:W-:Y:S01]  /*e710*/  @!P1 PRMT R3, RZ, 0x654, R3 ;  /* 0x00000654ff039816 */ /* 0x000fe20000000003 */
[----:B------:R-:W-:Y:S01]  /*e720*/  ULDC UR47, c[0x0][0x988] ;  /* 0x00026200002f7ab9 */ /* 0x000fe20000000800 */
[----:B------:R-:W-:-:S02]  /*e730*/  R2UR UR30, R8 ;  /* 0x00000000081e72ca */ /* 0x000fc400000e0000 */
[----:B------:R-:W-:Y:S02]  /*e740*/  CS2R R150, SRZ ;  /* 0x0000000000967805 */ /* 0x000fe4000001ff00 */
[----:B------:R-:W-:Y:S02]  /*e750*/  R2UR UR34, R6 ;  /* 0x00000000062272ca */ /* 0x000fe400000e0000 */
        /* <DEDUP_REMOVED lines=12> */
[----:B0-----:R-:W-:Y:S01]  /*e820*/  ISETP.NE.AND P2, PT, R0, 0x1, PT ;  /* 0x000000010000780c */ /* 0x001fe20003f45270 */
[----:B------:R-:W-:Y:S01]  /*e830*/  IMAD.IADD R0, R204, 0x1, R190 ;  /* 0x00000001cc007824 */ /* 0x000fe200078e02be */
[----:B------:R-:W-:Y:S02]  /*e840*/  CS2R R124, SRZ ;  /* 0x00000000007c7805 */ /* 0x000fe4000001ff00 */
[----:B------:R-:W-:Y:S02]  /*e850*/  CS2R R122, SRZ ;  /* 0x00000000007a7805 */ /* 0x000fe4000001ff00 */
[----:B------:R-:W-:-:S02]  /*e860*/  CS2R R120, SRZ ;  /* 0x0000000000787805 */ /* 0x000fc4000001ff00 */
[----:B------:R-:W-:Y:S02]  /*e870*/  CS2R R118, SRZ ;  /* 0x0000000000767805 */ /* 0x000fe4000001ff00 */
[----:B------:R-:W-:Y:S02]  /*e880*/  CS2R R116, SRZ ;  /* 0x0000000000747805 */ /* 0x000fe4000001ff00 */
[----:B------:R-:W-:Y:S02]  /*e890*/  CS2R R114, SRZ ;  /* 0x0000000000727805 */ /* 0x000fe4000001ff00 */
[----:B------:R-:W-:Y:S01]  /*e8a0*/  CS2R R112, SRZ ;  /* 0x0000000000707805 */ /* 0x000fe2000001ff00 */
[----:B------:R-:W0:Y:S08]  /*e8b0*/  @P2 LDC R7, c[0x0][0x44c] ;  /* 0x00011300ff072b82 */ /* 0x000e300000000800 */
[----:B------:R-:W1:Y:S01]  /*e8c0*/  @P2 LDC R9, c[0x0][0x450] ;  /* 0x00011400ff092b82 */ /* 0x000e620000000800 */
[----:B0-----:R-:W-:Y:S01]  /*e8d0*/  @P2 IMAD.HI.U32 R4, R0, R7, RZ ;  /* 0x0000000700042227 */ /* 0x001fe200078e00ff */
[----:B------:R-:W-:-:S04]  /*e8e0*/  MOV R7, 0xffffff80 ;  /* 0xffffff8000077802 */ /* 0x000fc80000000f00 */
[----:B-1----:R-:W-:Y:S01]  /*e8f0*/  @P2 SHF.R.U32.HI R0, RZ, R9, R4 ;  /* 0x00000009ff002219 */ /* 0x002fe20000011604 */
[----:B------:R-:W-:-:S04]  /*e900*/  IMAD R4, R88, R7, 0x80 ;  /* 0x0000008058047424 */ /* 0x000fc800078e0207 */
[----:B------:R-:W0:Y:S01]  /*e910*/  SHFL.IDX PT, R8, R0, 0x1, 0x1c1f ;  /* 0x003c1f0000087f89 */ /* 0x000e2200000e0000 */
[C-C-:B------:R-:W-:Y:S02]  /*e920*/  IADD3 R7, -R197.reuse, 0x1, R4.reuse ;  /* 0x00000001c5077810 */ /* 0x140fe40007ffe104 */
[----:B------:R-:W-:Y:S02]  /*e930*/  IADD3 R6, -R197, R193, R4 ;  /* 0x000000c1c5067210 */ /* 0x000fe40007ffe104 */
[----:B------:R-:W-:-:S04]  /*e940*/  IADD3 R89, -R192, R7, R193 ;  /* 0x00000007c0597210 */ /* 0x000fc80007ffe1c1 */
[----:B0-----:R-:W-:-:S04]  /*e950*/  VIADDMNMX R8, R8, R89, R6, PT ;  /* 0x0000005908087246 */ /* 0x001fc80003800106 */
[C---:B------:R-:W-:Y:S02]  /*e960*/  ISETP.GT.AND P4, PT, R8.reuse, RZ, PT ;  /* 0x000000ff0800720c */ /* 0x040fe40003f84270 */
[C---:B------:R-:W-:Y:S02]  /*e970*/  ISETP.GT.AND P5, PT, R8.reuse, 0x1, PT ;  /* 0x000000010800780c */ /* 0x040fe40003fa4270 */
[----:B------:R-:W-:Y:S01]  /*e980*/  ISETP.GT.AND P3, PT, R8, 0x8, PT ;  /* 0x000000080800780c */ /* 0x000fe20003f64270 */
[----:B------:R-:W-:Y:S02]  /*e990*/  WARPGROUP.DEPBAR.LE gsb0, 0x0 ;  /* 0x00008000000079c5 */ /* 0x000fe40000010000 */
[----:B------:R-:W-:-:S06]  /*e9a0*/  WARPGROUP.ARRIVE ;  /* 0x00000000000079c5 */ /* 0x000fcc0000000000 */
[----:B------:R-:W-:Y:S03]  /*e9b0*/  HGMMA.64x128x16.F32 R24, gdesc[UR8], R24, gsb0 ;  /* 0x01e00000081879f0 */ /* 0x000fe60008000818 */
[----:B------:R-:W-:Y:S02]  /*e9c0*/  WARPGROUP.DEPBAR.LE gsb0, 0x0 ;  /* 0x00008000000079c5 */ /* 0x000fe40000010000 */
[----:B------:R-:W-:-:S07]  /*e9d0*/  WARPGROUP.ARRIVE ;  /* 0x00000000000079c5 */ /* 0x000fce0000000000 */
[----:B------:R-:W-:Y:S01]  /*e9e0*/  HGMMA.64x128x16.F32 R24, gdesc[UR4], R24, gsb0 ;  /* 0x01e00000041879f0 */ /* 0x000fe20008000818 */
[----:B------:R-:W-:Y:S02]  /*e9f0*/  ULDC UR6, c[0x0][0x988] ;  /* 0x0002620000067ab9 */ /* 0x000fe40000000800 */
        /* <DEDUP_REMOVED lines=22> */
[C---:B------:R-:W-:Y:S02]  /*eb60*/  ISETP.GT.AND P3, PT, R8.reuse, 0x10, PT ;  /* 0x000000100800780c */ /* 0x040fe40003f64270 */
[----:B-----5:R-:W-:Y:S02]  /*eb70*/  FSEL R111, R31, -INF , P4 ;  /* 0xff8000001f6f7808 */ /* 0x020fe40002000000 */
[----:B------:R-:W-:Y:S02]  /*eb80*/  FMNMX.FTZ R4, R109, R4, !PT ;  /* 0x000000046d047209 */ /* 0x000fe40007810000 */
[----:B------:R-:W-:Y:S02]  /*eb90*/  ISETP.GT.AND P4, PT, R8, 0x11, PT ;  /* 0x000000110800780c */ /* 0x000fe40003f84270 */
[----:B------:R-:W-:-:S02]  /*eba0*/  FSEL R93, R34, -INF , P3 ;  /* 0xff800000225d7808 */ /* 0x000fc40001800000 */
[----:B------:R-:W-:Y:S01]  /*ebb0*/  FMNMX.FTZ R4, R111, R4, !PT ;  /* 0x000000046f047209 */ /* 0x000fe20007810000 */
[----:B------:R1:W2:Y:S01]  /*ebc0*/  SHFL.IDX PT, R34, R0, RZ, 0x1c1f ;  /* 0x001c1fff00227589 */ /* 0x0002a200000e0000 */
[C---:B------:R-:W-:Y:S02]  /*ebd0*/  ISETP.GT.AND P3, PT, R8.reuse, 0x18, PT ;  /* 0x000000180800780c */ /* 0x040fe40003f64270 */
[----:B------:R-:W-:Y:S02]  /*ebe0*/  FSEL R97, R35, -INF , P4 ;  /* 0xff80000023617808 */ /* 0x000fe40002000000 */
[----:B------:R-:W-:Y:S02]  /*ebf0*/  FMNMX.FTZ R4, R93, R4, !PT ;  /* 0x000000045d047209 */ /* 0x000fe40007810000 */
[----:B------:R-:W-:Y:S01]  /*ec00*/  ISETP.GT.AND P4, PT, R8, 0x19, PT ;  /* 0x000000190800780c */ /* 0x000fe20003f84270 */
[----:B-1----:R-:W-:Y:S01]  /*ec10*/  IMAD.U32 R0, RZ, RZ, UR6 ;  /* 0x00000006ff007e24 */ /* 0x002fe2000f8e00ff */
        /* <DEDUP_REMOVED lines=19> */
[----:B------:R-:W-:Y:S01]  /*ed50*/  FMNMX.FTZ R4, R47, R4, !PT ;  /* 0x000000042f047209 */ /* 0x000fe20007810000 */
[----:B------:R-:W1:Y:S01]  /*ed60*/  @P2 LDC R50, c[0x0][0x450] ;  /* 0x00011400ff322b82 */ /* 0x000e620000000800 */
        /* <DEDUP_REMOVED lines=54> */
[----:B------:R-:W-:Y:S02]  /*f0d0*/  FSEL R87, R87, -INF , P4 ;  /* 0xff80000057577808 */ /* 0x000fe40002000000 */
[----:B------:R-:W-:Y:S02]  /*f0e0*/  FMNMX.FTZ R4, R13, R4, !PT ;  /* 0x000000040d047209 */ /* 0x000fe40007810000 */
[----:B--2---:R-:W-:Y:S02]  /*f0f0*/  VIADDMNMX R34, R34, R89, R6, PT ;  /* 0x0000005922227246 */ /* 0x004fe40003800106 */
[----:B------:R-:W-:Y:S02]  /*f100*/  FMNMX.FTZ R4, R87, R4, !PT ;  /* 0x0000000457047209 */ /* 0x000fe40007810000 */
[----:B------:R-:W-:-:S02]  /*f110*/  ISETP.GT.AND P4, PT, R34, RZ, PT ;  /* 0x000000ff2200720c */ /* 0x000fc40003f84270 */
[----:B------:R-:W-:Y:S01]  /*f120*/  ISETP.GT.AND P5, PT, R34, 0x1, PT ;  /* 0x000000012200780c */ /* 0x000fe20003fa4270 */
[----:B------:R-:W2:Y:S03]  /*f130*/  SHFL.BFLY PT, R43, R4, 0x2, 0x1f ;  /* 0x0c401f00042b7f89 */ /* 0x000ea600000e0000 */
[----:B------:R-:W-:Y:S02]  /*f140*/  FSEL R20, R25, -INF , P5 ;  /* 0xff80000019147808 */ /* 0x000fe40002800000 */
[----:B--2---:R-:W-:-:S05]  /*f150*/  FMNMX.FTZ R43, R4, R43, !PT ;  /* 0x0000002b042b7209 */ /* 0x004fca0007810000 */
[----:B------:R-:W2:Y:S02]  /*f160*/  SHFL.BFLY PT, R8, R43, 0x1, 0x1f ;  /* 0x0c201f002b087f89 */ /* 0x000ea400000e0000 */
[----:B--2---:R-:W-:Y:S02]  /*f170*/  FMNMX.FTZ R8, R43, R8, !PT ;  /* 0x000000082b087209 */ /* 0x004fe40007810000 */
[----:B------:R-:W-:Y:S02]  /*f180*/  FSEL R43, R24, -INF , P4 ;  /* 0xff800000182b7808 */ /* 0x000fe40002000000 */
[C---:B------:R-:W-:Y:S01]  /*f190*/  FSETP.NEU.FTZ.AND P3, PT, R8.reuse, -INF , PT ;  /* 0xff8000000800780b */ /* 0x040fe20003f7d000 */
[----:B------:R-:W-:Y:S01]  /*f1a0*/  FMUL.FTZ R14, R8, R0 ;  /* 0x00000000080e7220 */ /* 0x000fe20000410000 */
[----:B------:R-:W-:Y:S02]  /*f1b0*/  ISETP.GT.AND P4, PT, R34, 0x9, PT ;  /* 0x000000092200780c */ /* 0x000fe40003f84270 */
[----:B------:R-:W-:-:S02]  /*f1c0*/  FMNMX.FTZ R10, R43, R20, !PT ;  /* 0x000000142b0a7209 */ /* 0x000fc40007810000 */
[----:B------:R-:W-:Y:S02]  /*f1d0*/  FSEL R14, R14, RZ, P3 ;  /* 0x000000ff0e0e7208 */ /* 0x000fe40001800000 */
[----:B------:R-:W-:Y:S02]  /*f1e0*/  ISETP.GT.AND P3, PT, R34, 0x8, PT ;  /* 0x000000082200780c */ /* 0x000fe40003f64270 */
[----:B------:R-:W-:Y:S01]  /*f1f0*/  FSEL R29, R29, -INF , P4 ;  /* 0xff8000001d1d7808 */ /* 0x000fe20002000000 */
[-CC-:B------:R-:W-:Y:S01]  /*f200*/  FFMA.FTZ R177, R93, R0.reuse, -R14.reuse ;  /* 0x000000005db17223 */ /* 0x180fe2000001080e */
[----:B------:R-:W-:Y:S01]  /*f210*/  FSEL R25, R28, -INF , P3 ;  /* 0xff8000001c197808 */ /* 0x000fe20001800000 */
[-CC-:B------:R-:W-:Y:S01]  /*f220*/  FFMA.FTZ R24, R97, R0.reuse, -R14.reuse ;  /* 0x0000000061187223 */ /* 0x180fe2000001080e */
[C---:B------:R-:W-:Y:S01]  /*f230*/  ISETP.GT.AND P3, PT, R34.reuse, 0x10, PT ;  /* 0x000000102200780c */ /* 0x040fe20003f64270 */
[--C-:B------:R-:W-:Y:S01]  /*f240*/  FFMA.FTZ R179, R101, R0, -R14.reuse ;  /* 0x0000000065b37223 */ /* 0x100fe2000001080e */
[----:B------:R-:W-:Y:S01]  /*f250*/  FMNMX.FTZ R10, R25, R10, !PT ;  /* 0x0000000a190a7209 */ /* 0x000fe20007810000 */
[-CC-:B------:R-:W-:Y:S01]  /*f260*/  FFMA.FTZ R26, R103, R0.reuse, -R14.reuse ;  /* 0x00000000671a7223 */ /* 0x180fe2000001080e */
[----:B------:R-:W-:Y:S01]  /*f270*/  ISETP.GT.AND P4, PT, R34, 0x11, PT ;  /* 0x000000112200780c */ /* 0x000fe20003f84270 */
[-CC-:B------:R-:W-:Y:S01]  /*f280*/  FFMA.FTZ R173, R99, R0.reuse, -R14.reuse ;  /* 0x0000000063ad7223 */ /* 0x180fe2000001080e */
[----:B------:R-:W-:Y:S01]  /*f290*/  FSEL R89, R32, -INF , P3 ;  /* 0xff80000020597808 */ /* 0x000fe20001800000 */
[--C-:B------:R-:W-:Y:S01]  /*f2a0*/  FFMA.FTZ R28, R95, R0, -R14.reuse ;  /* 0x000000005f1c7223 */ /* 0x100fe2000001080e */
[----:B------:R-:W-:Y:S01]  /*f2b0*/  FMNMX.FTZ R10, R29, R10, !PT ;  /* 0x0000000a1d0a7209 */ /* 0x000fe20007810000 */
[-CC-:B------:R-:W-:Y:S01]  /*f2c0*/  FFMA.FTZ R175, R91, R0.reuse, -R14.reuse ;  /* 0x000000005baf7223 */ /* 0x180fe2000001080e */
[C---:B------:R-:W-:Y:S01]  /*f2d0*/  ISETP.GT.AND P3, PT, R34.reuse, 0x18, PT ;  /* 0x000000182200780c */ /* 0x040fe20003f64270 */
[-CC-:B------:R-:W-:Y:S01]  /*f2e0*/  FFMA.FTZ R30, R47, R0.reuse, -R14.reuse ;  /* 0x000000002f1e7223 */ /* 0x180fe2000001080e */
[----:B------:R-:W-:Y:S01]  /*f2f0*/  FSEL R33, R33, -INF , P4 ;  /* 0xff80000021217808 */ /* 0x000fe20002000000 */
        /* <DEDUP_REMOVED lines=10> */
[----:B------:R2:W-:Y:S01]  /*f3a0*/  MUFU.EX2 R10, R24 ;  /* 0x00000018000a7308 */ /* 0x0005e20000000800 */
        /* <DEDUP_REMOVED lines=11> */
[--C-:B------:R-:W-:Y:S01]  /*f460*/  FFMA.FTZ R159, R7, R0, -R14.reuse ;  /* 0x00000000079f7223 */ /* 0x100fe2000001080e */
[----:B------:R-:W-:Y:S01]  /*f470*/  FSEL R41, R41, -INF , P4 ;  /* 0xff80000029297808 */ /* 0x000fe20002000000 */
[----:B------:R-:W-:Y:S01]  /*f480*/  MUFU.EX2 R4, R105 ;  /* 0x0000006900047308 */ /* 0x000fe20000000800 */
[----:B------:R-:W-:Y:S01]  /*f490*/  FMNMX.FTZ R12, R97, R12, !PT ;  /* 0x0000000c610c7209 */ /* 0x000fe20007810000 */
[-CC-:B------:R-:W-:Y:S01]  /*f4a0*/  FFMA.FTZ R6, R111, R0.reuse, -R14.reuse ;  /* 0x000000006f067223 */ /* 0x180fe2000001080e */
[----:B------:R-:W-:Y:S01]  /*f4b0*/  ISETP.GT.AND P4, PT, R34, 0x29, PT ;  /* 0x000000292200780c */ /* 0x000fe20003f84270 */
[-CC-:B------:R-:W-:Y:S01]  /*f4c0*/  FFMA.FTZ R165, R9, R0.reuse, -R14.reuse ;  /* 0x0000000009a57223 */ /* 0x180fe2000001080e */
[----:B------:R-:W-:Y:S01]  /*f4d0*/  FSEL R101, R44, -INF , P3 ;  /* 0xff8000002c657808 */ /* 0x000fe20001800000 */
[--C-:B------:R-:W-:Y:S01]  /*f4e0*/  FFMA.FTZ R167, R13, R0, -R14.reuse ;  /* 0x000000000da77223 */ /* 0x100fe2000001080e */
[----:B--2---:R-:W-:Y:S01]  /*f4f0*/  FMNMX.FTZ R24, R41, R12, !PT ;  /* 0x0000000c29187209 */ /* 0x004fe20007810000 */
[----:B------:R-:W2:Y:S01]  /*f500*/  MUFU.EX2 R181, R181 ;  /* 0x000000b500b57308 */ /* 0x000ea20000000800 */
[C---:B------:R-:W-:Y:S01]  /*f510*/  ISETP.GT.AND P3, PT, R34.reuse, 0x30, PT ;  /* 0x000000302200780c */ /* 0x040fe20003f64270 */
[-CC-:B------:R-:W-:Y:S01]  /*f520*/  FFMA.FTZ R163, R21, R0.reuse, -R14.reuse ;  /* 0x0000000015a37223 */ /* 0x180fe2000001080e */
[----:B------:R-:W-:Y:S01]  /*f530*/  FSEL R45, R45, -INF , P4 ;  /* 0xff8000002d2d7808 */ /* 0x000fe20002000000 */
[--C-:B------:R-:W-:Y:S01]  /*f540*/  FFMA.FTZ R161, R27, R0, -R14.reuse ;  /* 0x000000001ba17223 */ /* 0x100fe2000001080e */
[----:B------:R-:W-:Y:S01]  /*f550*/  FMNMX.FTZ R24, R101, R24, !PT ;  /* 0x0000001865187209 */ /* 0x000fe20007810000 */
[-CC-:B------:R-:W-:Y:S01]  /*f560*/  FFMA.FTZ R59, R59, R0.reuse, -R14.reuse ;  /* 0x000000003b3b7223 */ /* 0x180fe2000001080e */
[----:B------:R-:W-:Y:S01]  /*f570*/  ISETP.GT.AND P4, PT, R34, 0x31, PT ;  /* 0x000000312200780c */ /* 0x000fe20003f84270 */
[----:B------:R3:W-:Y:S01]  /*f580*/  MUFU.EX2 R12, R26 ;  /* 0x0000001a000c7308 */ /* 0x0007e20000000800 */
        /* <DEDUP_REMOVED lines=10> */
[----:B------:R-:W-:Y:S02]  /*f630*/  ISETP.GT.AND P4, PT, R34, 0x39, PT ;  /* 0x000000392200780c */ /* 0x000fe40003f84270 */
[----:B------:R-:W-:Y:S02]  /*f640*/  CS2R R108, SRZ ;  /* 0x00000000006c7805 */ /* 0x000fe4000001ff00 */
[----:B------:R-:W-:Y:S02]  /*f650*/  FSEL R99, R52, -INF , P3 ;  /* 0xff80000034637808 */ /* 0x000fe40001800000 */
[----:B------:R-:W-:Y:S02]  /*f660*/  CS2R R106, SRZ ;  /* 0x00000000006a7805 */ /* 0x000fe4000001ff00 */
[----:B---3--:R-:W-:Y:S01]  /*f670*/  FMNMX.FTZ R26, R49, R24, !PT ;  /* 0x00000018311a7209 */ /* 0x008fe20007810000 */
[----:B------:R-:W3:Y:S01]  /*f680*/  MUFU.EX2 R6, R6 ;  /* 0x0000000600067308 */ /* 0x000ee20000000800 */
[----:B------:R-:W-:-:S02]  /*f690*/  ISETP.GT.AND P3, PT, R34, 0x40, PT ;  /* 0x000000402200780c */ /* 0x000fc40003f64270 */
[----:B------:R-:W-:Y:S02]  /*f6a0*/  CS2R R104, SRZ ;  /* 0x0000000000687805 */ /* 0x000fe4000001ff00 */
[----:B------:R-:W-:Y:S02]  /*f6b0*/  FSEL R53, R53, -INF , P4 ;  /* 0xff80000035357808 */ /* 0x000fe40002000000 */
[----:B------:R-:W-:Y:S02]  /*f6c0*/  FMNMX.FTZ R26, R99, R26, !PT ;  /* 0x0000001a631a7209 */ /* 0x000fe40007810000 */
[----:B------:R-:W-:Y:S01]  /*f6d0*/  ISETP.GT.AND P4, PT, R34, 0x41, PT ;  /* 0x000000412200780c */ /* 0x000fe20003f84270 */
[----:B------:R0:W-:Y:S01]  /*f6e0*/  MUFU.EX2 R24, R28 ;  /* 0x0000001c00187308 */ /* 0x0001e20000000800 */
[----:B------:R-:W-:Y:S02]  /*f6f0*/  FSEL R95, R56, -INF , P3 ;  /* 0xff800000385f7808 */ /* 0x000fe40001800000 */
[----:B------:R-:W-:-:S02]  /*f700*/  FMNMX.FTZ R26, R53, R26, !PT ;  /* 0x0000001a351a7209 */ /* 0x000fc40007810000 */
[C---:B------:R-:W-:Y:S02]  /*f710*/  ISETP.GT.AND P3, PT, R34.reuse, 0x48, PT ;  /* 0x000000482200780c */ /* 0x040fe40003f64270 */
[----:B------:R-:W-:Y:S01]  /*f720*/  FSEL R57, R57, -INF , P4 ;  /* 0xff80000039397808 */ /* 0x000fe20002000000 */
[----:B------:R-:W1:Y:S01]  /*f730*/  MUFU.EX2 R177, R177 ;  /* 0x000000b100b17308 */ /* 0x000e620000000800 */
[----:B------:R-:W-:Y:S02]  /*f740*/  FMNMX.FTZ R26, R95, R26, !PT ;  /* 0x0000001a5f1a7209 */ /* 0x000fe40007810000 */
[----:B------:R-:W-:Y:S02]  /*f750*/  ISETP.GT.AND P4, PT, R34, 0x49, PT ;  /* 0x000000492200780c */ /* 0x000fe40003f84270 */
[----:B------:R-:W-:Y:S02]  /*f760*/  FSEL R91, R60, -INF , P3 ;  /* 0xff8000003c5b7808 */ /* 0x000fe40001800000 */
[----:B0-----:R-:W-:Y:S01]  /*f770*/  FMNMX.FTZ R28, R57, R26, !PT ;  /* 0x0000001a391c7209 */ /* 0x001fe20007810000 */
[----:B------:R-:W0:Y:S01]  /*f780*/  MUFU.EX2 R179, R179 ;  /* 0x000000b300b37308 */ /* 0x000e220000000800 */
[----:B------:R-:W-:-:S02]  /*f790*/  ISETP.GT.AND P3, PT, R34, 0x50, PT ;  /* 0x000000502200780c */ /* 0x000fc40003f64270 */
[----:B------:R-:W-:Y:S02]  /*f7a0*/  FSEL R61, R61, -INF , P4 ;  /* 0xff8000003d3d7808 */ /* 0x000fe40002000000 */
[----:B------:R-:W-:Y:S02]  /*f7b0*/  FMNMX.FTZ R28, R91, R28, !PT ;  /* 0x0000001c5b1c7209 */ /* 0x000fe40007810000 */
[----:B------:R-:W-:Y:S01]  /*f7c0*/  ISETP.GT.AND P4, PT, R34, 0x51, PT ;  /* 0x000000512200780c */ /* 0x000fe20003f84270 */
[----:B------:R2:W-:Y:S01]  /*f7d0*/  MUFU.EX2 R26, R30 ;  /* 0x0000001e001a7308 */ /* 0x0005e20000000800 */
[----:B------:R-:W-:Y:S02]  /*f7e0*/  FSEL R47, R64, -INF , P3 ;  /* 0xff800000402f7808 */ /* 0x000fe40001800000 */
[----:B------:R-:W-:Y:S02]  /*f7f0*/  FMNMX.FTZ R28, R61, R28, !PT ;  /* 0x0000001c3d1c7209 */ /* 0x000fe40007810000 */
[----:B------:R-:W-:-:S02]  /*f800*/  ISETP.GT.AND P3, PT, R34, 0x58, PT ;  /* 0x000000582200780c */ /* 0x000fc40003f64270 */
[----:B------:R-:W-:Y:S01]  /*f810*/  FSEL R65, R65, -INF , P4 ;  /* 0xff80000041417808 */ /* 0x000fe20002000000 */
[----:B------:R-:W-:Y:S01]  /*f820*/  MUFU.EX2 R173, R173 ;  /* 0x000000ad00ad7308 */ /* 0x000fe20000000800 */
[----:B------:R-:W-:Y:S02]  /*f830*/  FMNMX.FTZ R28, R47, R28, !PT ;  /* 0x0000001c2f1c7209 */ /* 0x000fe40007810000 */
[----:B------:R-:W-:Y:S02]  /*f840*/  ISETP.GT.AND P4, PT, R34, 0x59, PT ;  /* 0x000000592200780c */ /* 0x000fe40003f84270 */
[----:B------:R-:W-:Y:S02]  /*f850*/  FSEL R39, R68, -INF , P3 ;  /* 0xff80000044277808 */ /* 0x000fe40001800000 */
[----:B--2---:R-:W-:Y:S01]  /*f860*/  FMNMX.FTZ R30, R65, R28, !PT ;  /* 0x0000001c411e7209 */ /* 0x004fe20007810000 */
[----:B------:R-:W-:Y:S01]  /*f870*/  MUFU.EX2 R175, R175 ;  /* 0x000000af00af7308 */ /* 0x000fe20000000800 */
        /* <DEDUP_REMOVED lines=25> */
[----:B------:R-:W-:Y:S01]  /*fa10*/  FMNMX.FTZ R32, R55, R32, !PT ;  /* 0x0000002037207209 */ /* 0x000fe20007810000 */
[----:B--2---:R-:W-:Y:S01]  /*fa20*/  FFMA.FTZ R36, R67, R0, -R14 ;  /* 0x0000000043247223 */ /* 0x004fe2000001080e */
[----:B------:R-:W-:Y:S02]  /*fa30*/  ISETP.GT.AND P4, PT, R34, 0x79, PT ;  /* 0x000000792200780c */ /* 0x000fe40003f84270 */
[----:B------:R-:W-:Y:S02]  /*fa40*/  FSEL R31, R84, -INF , P3 ;  /* 0xff800000541f7808 */ /* 0x000fe40001800000 */
[----:B------:R-:W-:Y:S01]  /*fa50*/  FMNMX.FTZ R34, R81, R32, !PT ;  /* 0x0000002051227209 */ /* 0x000fe20007810000 */
[----:B------:R-:W-:Y:S01]  /*fa60*/  MUFU.EX2 R155, R155 ;  /* 0x0000009b009b7308 */ /* 0x000fe20000000800 */
[----:B------:R-:W-:-:S02]  /*fa70*/  FSEL R85, R85, -INF , P4 ;  /* 0xff80000055557808 */ /* 0x000fc40002000000 */
[----:B------:R-:W-:-:S04]  /*fa80*/  FMNMX.FTZ R34, R31, R34, !PT ;  /* 0x000000221f227209 */ /* 0x000fc80007810000 */
[----:B------:R-:W-:Y:S01]  /*fa90*/  FMNMX.FTZ R11, R85, R34, !PT ;  /* 0x00000022550b7209 */ /* 0x000fe20007810000 */
[----:B------:R-:W-:Y:S01]  /*faa0*/  MUFU.EX2 R32, R59 ;  /* 0x0000003b00207308 */ /* 0x000fe20000000800 */
[----:B------:R-:W-:-:S03]  /*fab0*/  FFMA.FTZ R34, R63, R0, -R14 ;  /* 0x000000003f227223 */ /* 0x000fc6000001080e */
[----:B------:R-:W2:Y:S04]  /*fac0*/  SHFL.BFLY PT, R40, R11, 0x2, 0x1f ;  /* 0x0c401f000b287f89 */ /* 0x000ea800000e0000 */
[----:B------:R-:W-:Y:S08]  /*fad0*/  MUFU.EX2 R34, R34 ;  /* 0x0000002200227308 */ /* 0x000ff00000000800 */
[----:B------:R-:W-:Y:S08]  /*fae0*/  MUFU.EX2 R157, R157 ;  /* 0x0000009d009d7308 */ /* 0x000ff00000000800 */
[----:B------:R-:W-:Y:S01]  /*faf0*/  MUFU.EX2 R36, R36 ;  /* 0x0000002400247308 */ /* 0x000fe20000000800 */
[----:B--2---:R-:W-:Y:S01]  /*fb00*/  FMNMX.FTZ R15, R11, R40, !PT ;  /* 0x000000280b0f7209 */ /* 0x004fe20007810000 */
[-CC-:B------:R-:W-:Y:S01]  /*fb10*/  FFMA.FTZ R40, R75, R0.reuse, -R14.reuse ;  /* 0x000000004b287223 */ /* 0x180fe2000001080e */
[----:B------:R-:W-:-:S05]  /*fb20*/  FFMA.FTZ R14, R87, R0, -R14 ;  /* 0x00000000570e7223 */ /* 0x000fca000001080e */
[----:B------:R-:W-:Y:S01]  /*fb30*/  MUFU.EX2 R159, R159 ;  /* 0x0000009f009f7308 */ /* 0x000fe20000000800 */
[----:B------:R-:W2:Y:S07]  /*fb40*/  SHFL.BFLY PT, R44, R15, 0x1, 0x1f ;  /* 0x0c201f000f2c7f89 */ /* 0x000eae00000e0000 */
[----:B------:R-:W-:Y:S08]  /*fb50*/  MUFU.EX2 R38, R38 ;  /* 0x0000002600267308 */ /* 0x000ff00000000800 */
[----:B------:R-:W-:Y:S08]  /*fb60*/  MUFU.EX2 R161, R161 ;  /* 0x000000a100a17308 */ /* 0x000ff00000000800 */
[----:B------:R-:W-:Y:S01]  /*fb70*/  MUFU.EX2 R40, R40 ;  /* 0x0000002800287308 */ /* 0x000fe20000000800 */
[----:B--2---:R-:W-:-:S04]  /*fb80*/  FMNMX.FTZ R7, R15, R44, !PT ;  /* 0x0000002c0f077209 */ /* 0x004fc80007810000 */
[C---:B------:R-:W-:Y:S01]  /*fb90*/  FSETP.NEU.FTZ.AND P3, PT, R7.reuse, -INF , PT ;  /* 0xff8000000700780b */ /* 0x040fe20003f7d000 */
[----:B------:R-:W-:Y:S02]  /*fba0*/  FMUL.FTZ R46, R7, R0 ;  /* 0x00000000072e7220 */ /* 0x000fe40000410000 */
[----:B------:R-:W-:Y:S03]  /*fbb0*/  MUFU.EX2 R163, R163 ;  /* 0x000000a300a37308 */ /* 0x000fe60000000800 */
[----:B------:R-:W-:-:S05]  /*fbc0*/  FSEL R46, R46, RZ, P3 ;  /* 0x000000ff2e2e7208 */ /* 0x000fca0001800000 */
[-CC-:B------:R-:W-:Y:S01]  /*fbd0*/  FFMA.FTZ R180, R43, R0.reuse, -R46.reuse ;  /* 0x000000002bb47223 */ /* 0x180fe2000001082e */
[-CC-:B------:R-:W-:Y:S01]  /*fbe0*/  FFMA.FTZ R11, R20, R0.reuse, -R46.reuse ;  /* 0x00000000140b7223 */ /* 0x180fe2000001082e */
[----:B------:R-:W-:Y:S01]  /*fbf0*/  FADD.FTZ R20, R4, R181 ;  /* 0x000000b504147221 */ /* 0x000fe20000010000 */
[-CC-:B------:R-:W-:Y:S01]  /*fc00*/  FFMA.FTZ R182, R25, R0.reuse, -R46.reuse ;  /* 0x0000000019b67223 */ /* 0x180fe2000001082e */
[-CC-:B------:R-:W-:Y:S01]  /*fc10*/  FFMA.FTZ R13, R29, R0.reuse, -R46.reuse ;  /* 0x000000001d0d7223 */ /* 0x180fe2000001082e */
[-C--:B------:R-:W-:Y:S01]  /*fc20*/  FFMA.FTZ R176, R89, R0.reuse, -R46 ;  /* 0x0000000059b07223 */ /* 0x080fe2000001082e */
[----:B------:R-:W-:Y:S01]  /*fc30*/  MUFU.EX2 R180, R180 ;  /* 0x000000b400b47308 */ /* 0x000fe20000000800 */
[----:B----4-:R-:W-:Y:S01]  /*fc40*/  FADD.FTZ R9, R183, R20 ;  /* 0x00000014b7097221 */ /* 0x010fe20000010000 */
[-CC-:B------:R-:W-:Y:S01]  /*fc50*/  FFMA.FTZ R15, R33, R0.reuse, -R46.reuse ;  /* 0x00000000210f7223 */ /* 0x180fe2000001082e */
[-CC-:B------:R-:W-:Y:S01]  /*fc60*/  FFMA.FTZ R178, R93, R0.reuse, -R46.reuse ;  /* 0x000000005db27223 */ /* 0x180fe2000001082e */
[-CC-:B------:R-:W-:Y:S01]  /*fc70*/  FFMA.FTZ R25, R41, R0.reuse, -R46.reuse ;  /* 0x0000000029197223 */ /* 0x180fe2000001082e */
[----:B---3--:R-:W-:Y:S01]  /*fc80*/  FADD.FTZ R20, R6, R9 ;  /* 0x0000000906147221 */ /* 0x008fe20000010000 */
[-CC-:B------:R-:W-:Y:S01]  /*fc90*/  FFMA.FTZ R21, R37, R0.reuse, -R46.reuse ;  /* 0x0000000025157223 */ /* 0x180fe2000001082e */
[-C--:B------:R-:W-:Y:S01]  /*fca0*/  FFMA.FTZ R172, R97, R0.reuse, -R46 ;  /* 0x0000000061ac7223 */ /* 0x080fe2000001082e */
[----:B------:R-:W2:Y:S01]  /*fcb0*/  MUFU.EX2 R11, R11 ;  /* 0x0000000b000b7308 */ /* 0x000ea20000000800 */
[----:B-1----:R-:W-:Y:S01]  /*fcc0*/  FADD.FTZ R9, R177, R20 ;  /* 0x00000014b1097221 */ /* 0x002fe20000010000 */
[-CC-:B------:R-:W-:Y:S01]  /*fcd0*/  FFMA.FTZ R174, R101, R0.reuse, -R46.reuse ;  /* 0x0000000065ae7223 */ /* 0x180fe2000001082e */
[-CC-:B------:R-:W-:Y:S01]  /*fce0*/  FFMA.FTZ R27, R45, R0.reuse, -R46.reuse ;  /* 0x000000002d1b7223 */ /* 0x180fe2000001082e */
[-CC-:B------:R-:W-:Y:S01]  /*fcf0*/  FFMA.FTZ R168, R103, R0.reuse, -R46.reuse ;  /* 0x0000000067a87223 */ /* 0x180fe2000001082e */
[----:B------:R-:W-:Y:S01]  /*fd00*/  FADD.FTZ R20, R10, R9 ;  /* 0x000000090a147221 */ /* 0x000fe20000010000 */
[-C--:B------:R-:W-:Y:S01]  /*fd10*/  FFMA.FTZ R29, R49, R0.reuse, -R46 ;  /* 0x00000000311d7223 */ /* 0x080fe2000001082e */
[----:B------:R-:W1:Y:S01]  /*fd20*/  @P2 LDC R43, c[0x0][0x44c] ;  /* 0x00011300ff2b2b82 */ /* 0x000e620000000800 */
[----:B------:R-:W3:Y:S01]  /*fd30*/  MUFU.EX2 R182, R182 ;  /* 0x000000b600b67308 */ /* 0x000ee20000000800 */
[----:B0-----:R-:W-:Y:S01]  /*fd40*/  FADD.FTZ R41, R179, R20 ;  /* 0x00000014b3297221 */ /* 0x001fe20000010000 */
[-CC-:B------:R-:W-:Y:S01]  /*fd50*/  FFMA.FTZ R170, R99, R0.reuse, -R46.reuse ;  /* 0x0000000063aa7223 */ /* 0x180fe2000001082e */
[-CC-:B------:R-:W-:Y:S01]  /*fd60*/  FFMA.FTZ R33, R53, R0.reuse, -R46.reuse ;  /* 0x0000000035217223 */ /* 0x180fe2000001082e */
[-CC-:B------:R-:W-:Y:S01]  /*fd70*/  FFMA.FTZ R152, R95, R0.reuse, -R46.reuse ;  /* 0x000000005f987223 */ /* 0x180fe2000001082e */
[----:B------:R-:W-:Y:S01]  /*fd80*/  FADD.FTZ R48, R12, R41 ;  /* 0x000000290c307221 */ /* 0x000fe20000010000 */
[-CC-:B------:R-:W-:Y:S01]  /*fd90*/  FFMA.FTZ R37, R57, R0.reuse, -R46.reuse ;  /* 0x0000000039257223 */ /* 0x180fe2000001082e */
[-CC-:B------:R-:W-:Y:S01]  /*fda0*/  FFMA.FTZ R154, R91, R0.reuse, -R46.reuse ;  /* 0x000000005b9a7223 */ /* 0x180fe2000001082e */
[----:B------:R-:W0:Y:S01]  /*fdb0*/  MUFU.EX2 R13, R13 ;  /* 0x0000000d000d7308 */ /* 0x000e220000000800 */
[----:B--2---:R-:W-:Y:S01]  /*fdc0*/  FADD.FTZ R9, R180, R11 ;  /* 0x0000000bb4097221 */ /* 0x004fe20000010000 */
[-CC-:B------:R-:W-:Y:S01]  /*fdd0*/  FFMA.FTZ R41, R61, R0.reuse, -R46.reuse ;  /* 0x000000003d297223 */ /* 0x180fe2000001082e */
[-CC-:B------:R-:W-:Y:S01]  /*fde0*/  FFMA.FTZ R156, R47, R0.reuse, -R46.reuse ;  /* 0x000000002f9c7223 */ /* 0x180fe2000001082e */
[----:B------:R-:W-:Y:S01]  /*fdf0*/  FFMA.FTZ R158, R39, R0, -R46 ;  /* 0x00000000279e7223 */ /* 0x000fe2000001082e */
[----:B------:R-:W-:Y:S01]  /*fe00*/  IMAD.MOV.U32 R45, RZ, RZ, R190 ;  /* 0x000000ffff2d7224 */ /* 0x000fe200078e00be */
[----:B------:R-:W-:Y:S01]  /*fe10*/  F2FP.F16.F32.PACK_AB R181, R181, R4 ;  /* 0x00000004b5b5723e */ /* 0x000fe200000000ff */
[-C--:B------:R-:W-:Y:S01]  /*fe20*/  FFMA.FTZ R69, R69, R0.reuse, -R46 ;  /* 0x0000000045457223 */ /* 0x080fe2000001082e */
[----:B------:R-:W2:Y:S01]  /*fe30*/  MUFU.EX2 R176, R176 ;  /* 0x000000b000b07308 */ /* 0x000ea20000000800 */
[----:B---3--:R-:W-:Y:S01]  /*fe40*/  FADD.FTZ R20, R182, R9 ;  /* 0x00000009b6147221 */ /* 0x008fe20000010000 */
[----:B------:R-:W-:Y:S01]  /*fe50*/  FADD.FTZ R9, R173, R48 ;  /* 0x00000030ad097221 */ /* 0x000fe20000010000 */
[----:B------:R-:W-:Y:S01]  /*fe60*/  F2FP.F16.F32.PACK_AB R183, R6, R183 ;  /* 0x000000b706b7723e */ /* 0x000fe200000000ff */
[-CC-:B------:R-:W-:Y:S01]  /*fe70*/  FFMA.FTZ R51, R51, R0.reuse, -R46.reuse ;  /* 0x0000000033337223 */ /* 0x180fe2000001082e */
[-C--:B------:R-:W-:Y:S01]  /*fe80*/  FFMA.FTZ R73, R73, R0.reuse, -R46 ;  /* 0x0000000049497223 */ /* 0x080fe2000001082e */
[----:B------:R-:W-:Y:S01]  /*fe90*/  FADD.FTZ R48, R24, R9 ;  /* 0x0000000918307221 */ /* 0x000fe20000010000 */
[----:B-1----:R-:W-:Y:S01]  /*fea0*/  @P2 IMAD.HI.U32 R43, R190, R43, RZ ;  /* 0x0000002bbe2b2227 */ /* 0x002fe200078e00ff */
[----:B------:R-:W1:Y:S03]  /*feb0*/  MUFU.EX2 R15, R15 ;  /* 0x0000000f000f7308 */ /* 0x000e660000000800 */
[----:B0-----:R-:W-:Y:S01]  /*fec0*/  FADD.FTZ R3, R13, R20 ;  /* 0x000000140d037221 */ /* 0x001fe20000010000 */
[----:B------:R-:W-:Y:S01]  /*fed0*/  FADD.FTZ R9, R175, R48 ;  /* 0x00000030af097221 */ /* 0x000fe20000010000 */
[--C-:B------:R-:W-:Y:S01]  /*fee0*/  FFMA.FTZ R35, R35, R0, -R46.reuse ;  /* 0x0000000023237223 */ /* 0x100fe2000001082e */
[----:B------:R-:W-:Y:S01]  /*fef0*/  @P2 SHF.R.U32.HI R45, RZ, R50, R43 ;  /* 0x00000032ff2d2219 */ /* 0x000fe2000001162b */
[-CC-:B------:R-:W-:Y:S01]  /*ff00*/  FFMA.FTZ R43, R65, R0.reuse, -R46.reuse ;  /* 0x00000000412b7223 */ /* 0x180fe2000001082e */
[----:B------:R-:W-:Y:S01]  /*ff10*/  FADD.FTZ R48, R26, R9 ;  /* 0x000000091a307221 */ /* 0x000fe20000010000 */
[-C--:B------:R-:W-:Y:S01]  /*ff20*/  FFMA.FTZ R77, R77, R0.reuse, -R46 ;  /* 0x000000004d4d7223 */ /* 0x080fe2000001082e */
[----:B------:R-:W0:Y:S01]  /*ff30*/  MUFU.EX2 R178, R178 ;  /* 0x000000b200b27308 */ /* 0x000e220000000800 */
[----:B--2---:R-:W-:Y:S01]  /*ff40*/  FADD.FTZ R20, R176, R3 ;  /* 0x00000003b0147221 */ /* 0x004fe20000010000 */
[----:B------:R-:W-:Y:S01]  /*ff50*/  FADD.FTZ R9, R169, R48 ;  /* 0x00000030a9097221 */ /* 0x000fe20000010000 */
[----:B------:R-:W-:Y:S01]  /*ff60*/  IADD3 R45, R45, R193, -R192 ;  /* 0x000000c12d2d7210 */ /* 0x000fe20007ffe8c0 */
[-CC-:B------:R-:W-:Y:S01]  /*ff70*/  FFMA.FTZ R55, R55, R0.reuse, -R46.reuse ;  /* 0x0000000037377223 */ /* 0x180fe2000001082e */
[-C--:B------:R-:W-:Y:S01]  /*ff80*/  FFMA.FTZ R81, R81, R0.reuse, -R46 ;  /* 0x0000000051517223 */ /* 0x080fe2000001082e */
[----:B------:R-:W-:Y:S01]  /*ff90*/  FADD.FTZ R48, R28, R9 ;  /* 0x000000091c307221 */ /* 0x000fe20000010000 */
[----:B------:R-:W-:Y:S01]  /*ffa0*/  SHF.R.S32.HI R50, RZ, 0x1f, R45 ;  /* 0x0000001fff327819 */ /* 0x000fe2000001142d */
[----:B------:R-:W2:Y:S01]  /*ffb0*/  MUFU.EX2 R21, R21 ;  /* 0x0000001500157308 */ /* 0x000ea20000000800 */
[----:B-1----:R-:W-:Y:S01]  /*ffc0*/  FADD.FTZ R3, R15, R20 ;  /* 0x000000140f037221 */ /* 0x002fe20000010000 */
[----:B------:R-:W-:Y:S01]  /*ffd0*/  FADD.FTZ R9, R171, R48 ;  /* 0x00000030ab097221 */ /* 0x000fe20000010000 */
[-CC-:B------:R-:W-:Y:S01]  /*ffe0*/  FFMA.FTZ R31, R31, R0.reuse, -R46.reuse ;  /* 0x000000001f1f7223 */ /* 0x180fe2000001082e */
[----:B------:R-:W-:Y:S01]  /*fff0*/  FFMA.FTZ R46, R85, R0, -R46 ;  /* 0x00000000552e7223 */ /* 0x000fe2000001082e */
[----:B------:R-:W-:Y:S01]  /*10000*/  F2FP.F16.F32.PACK_AB R177, R10, R177 ;  /* 0x000000b10ab1723e */ /* 0x000fe200000000ff */
[----:B------:R-:W-:Y:S01]  /*10010*/  FADD.FTZ R48, R30, R9 ;  /* 0x000000091e307221 */ /* 0x000fe20000010000 */
[----:B------:R-:W-:Y:S01]  /*10020*/  F2FP.F16.F32.PACK_AB R180, R11, R180 ;  /* 0x000000b40bb4723e */ /* 0x000fe200000000ff */
[----:B------:R-:W1:Y:S01]  /*10030*/  MUFU.EX2 R172, R172 ;  /* 0x000000ac00ac7308 */ /* 0x000e620000000800 */
[----:B0-----:R-:W-:Y:S01]  /*10040*/  FADD.FTZ R20, R178, R3 ;  /* 0x00000003b2147221 */ /* 0x001fe20000010000 */
[----:B------:R-:W-:Y:S01]  /*10050*/  FADD.FTZ R9, R153, R48 ;  /* 0x0000003099097221 */ /* 0x000fe20000010000 */
[----:B------:R-:W-:Y:S01]  /*10060*/  F2FP.F16.F32.PACK_AB R182, R13, R182 ;  /* 0x000000b60db6723e */ /* 0x000fe200000000ff */
[----:B------:R-:W-:Y:S01]  /*10070*/  VIADD R10, R88, 0xfffffffe ;  /* 0xfffffffe580a7836 */ /* 0x000fe20000000000 */
[----:B------:R-:W-:Y:S01]  /*10080*/  F2FP.F16.F32.PACK_AB R179, R12, R179 ;  /* 0x000000b30cb3723e */ /* 0x000fe200000000ff */
[----:B------:R-:W-:Y:S01]  /*10090*/  FADD.FTZ R48, R32, R9 ;  /* 0x0000000920307221 */ /* 0x000fe20000010000 */
[----:B------:R-:W-:Y:S01]  /*100a0*/  F2FP.F16.F32.PACK_AB R173, R24, R173 ;  /* 0x000000ad18ad723e */ /* 0x000fe200000000ff */
[----:B------:R-:W0:Y:S01]  /*100b0*/  MUFU.EX2 R25, R25 ;  /* 0x0000001900197308 */ /* 0x000e220000000800 */
[----:B--2---:R-:W-:Y:S01]  /*100c0*/  FADD.FTZ R3, R21, R20 ;  /* 0x0000001415037221 */ /* 0x004fe20000010000 */
[----:B------:R-:W-:Y:S01]  /*100d0*/  FADD.FTZ R9, R155, R48 ;  /* 0x000000309b097221 */ /* 0x000fe20000010000 */
[----:B------:R-:W-:-:S02]  /*100e0*/  F2FP.F16.F32.PACK_AB R175, R26, R175 ;  /* 0x000000af1aaf723e */ /* 0x000fc400000000ff */
[----:B------:R-:W-:Y:S02]  /*100f0*/  CS2R R102, SRZ ;  /* 0x0000000000667805 */ /* 0x000fe4000001ff00 */
[----:B------:R-:W-:Y:S01]  /*10100*/  F2FP.F16.F32.PACK_AB R169, R28, R169 ;  /* 0x000000a91ca9723e */ /* 0x000fe200000000ff */
[----:B------:R-:W-:Y:S01]  /*10110*/  FADD.FTZ R48, R34, R9 ;  /* 0x0000000922307221 */ /* 0x000fe20000010000 */
[----:B------:R-:W-:Y:S01]  /*10120*/  LEA.HI R9, R50, R45, RZ, 0x7 ;  /* 0x0000002d32097211 */ /* 0x000fe200078f38ff */
[----:B------:R-:W2:Y:S01]  /*10130*/  MUFU.EX2 R174, R174 ;  /* 0x000000ae00ae7308 */ /* 0x000ea20000000800 */
[----:B-1----:R-:W-:Y:S01]  /*10140*/  FADD.FTZ R20, R172, R3 ;  /* 0x00000003ac147221 */ /* 0x002fe20000010000 */
[----:B------:R-:W-:Y:S01]  /*10150*/  FADD.FTZ R39, R157, R48 ;  /* 0x000000309d277221 */ /* 0x000fe20000010000 */
[----:B------:R-:W-:Y:S02]  /*10160*/  F2FP.F16.F32.PACK_AB R171, R30, R171 ;  /* 0x000000ab1eab723e */ /* 0x000fe400000000ff */
[----:B------:R-:W-:-:S02]  /*10170*/  CS2R R100, SRZ ;  /* 0x0000000000647805 */ /* 0x000fc4000001ff00 */
[----:B------:R-:W-:Y:S02]  /*10180*/  F2FP.F16.F32.PACK_AB R153, R32, R153 ;  /* 0x000000992099723e */ /* 0x000fe400000000ff */
[----:B------:R-:W-:Y:S02]  /*10190*/  CS2R R98, SRZ ;  /* 0x0000000000627805 */ /* 0x000fe4000001ff00 */
[----:B------:R-:W-:Y:S01]  /*101a0*/  F2FP.F16.F32.PACK_AB R155, R34, R155 ;  /* 0x0000009b229b723e */ /* 0x000fe200000000ff */
[----:B------:R-:W1:Y:S01]  /*101b0*/  MUFU.EX2 R27, R27 ;  /* 0x0000001b001b7308 */ /* 0x000e620000000800 */
[----:B0-----:R-:W-:Y:S01]  /*101c0*/  FADD.FTZ R3, R25, R20 ;  /* 0x0000001419037221 */ /* 0x001fe20000010000 */
[----:B------:R-:W-:Y:S02]  /*101d0*/  F2FP.F16.F32.PACK_AB R157, R36, R157 ;  /* 0x0000009d249d723e */ /* 0x000fe400000000ff */
[----:B------:R-:W-:Y:S02]  /*101e0*/  CS2R R96, SRZ ;  /* 0x0000000000607805 */ /* 0x000fe4000001ff00 */
[----:B------:R-:W-:-:S02]  /*101f0*/  F2FP.F16.F32.PACK_AB R176, R15, R176 ;  /* 0x000000b00fb0723e */ /* 0x000fc400000000ff */
[----:B------:R-:W-:Y:S02]  /*10200*/  CS2R R94, SRZ ;  /* 0x00000000005e7805 */ /* 0x000fe4000001ff00 */
[----:B------:R-:W-:Y:S02]  /*10210*/  F2FP.F16.F32.PACK_AB R178, R21, R178 ;  /* 0x000000b215b2723e */ /* 0x000fe400000000ff */
[----:B------:R-:W-:Y:S01]  /*10220*/  CS2R R92, SRZ ;  /* 0x00000000005c7805 */ /* 0x000fe2000001ff00 */
[----:B------:R-:W0:Y:S01]  /*10230*/  MUFU.EX2 R168, R168 ;  /* 0x000000a800a87308 */ /* 0x000e220000000800 */
[----:B--2---:R-:W-:Y:S01]  /*10240*/  FADD.FTZ R20, R174, R3 ;  /* 0x00000003ae147221 */ /* 0x004fe20000010000 */
[----:B------:R-:W-:Y:S02]  /*10250*/  F2FP.F16.F32.PACK_AB R172, R25, R172 ;  /* 0x000000ac19ac723e */ /* 0x000fe400000000ff */
[----:B------:R-:W-:Y:S02]  /*10260*/  CS2R R90, SRZ ;  /* 0x00000000005a7805 */ /* 0x000fe4000001ff00 */
[----:B------:R-:W-:-:S02]  /*10270*/  CS2R R88, SRZ ;  /* 0x0000000000587805 */ /* 0x000fc4000001ff00 */
        /* <DEDUP_REMOVED lines=12> */
[----:B------:R-:W-:Y:S01]  /*10340*/  FADD.FTZ R20, R36, R39 ;  /* 0x0000002724147221 */ /* 0x000fe20000010000 */
[----:B------:R-:W-:-:S03]  /*10350*/  F2FP.F16.F32.PACK_AB R170, R33, R170 ;  /* 0x000000aa21aa723e */ /* 0x000fc600000000ff */
[----:B------:R-:W-:Y:S01]  /*10360*/  FADD.FTZ R39, R159, R20 ;  /* 0x000000149f277221 */ /* 0x000fe20000010000 */
[----:B------:R-:W-:Y:S01]  /*10370*/  F2FP.F16.F32.PACK_AB R159, R38, R159 ;  /* 0x0000009f269f723e */ /* 0x000fe200000000ff */
[----:B------:R-:W0:Y:S01]  /*10380*/  MUFU.EX2 R154, R154 ;  /* 0x0000009a009a7308 */ /* 0x000e220000000800 */
[----:B--2---:R-:W-:Y:S01]  /*10390*/  FADD.FTZ R4, R152, R3 ;  /* 0x0000000398047221 */ /* 0x004fe20000010000 */
[----:B------:R-:W-:-:S04]  /*103a0*/  FADD.FTZ R6, R38, R39 ;  /* 0x0000002726067221 */ /* 0x000fc80000010000 */
[----:B------:R-:W-:Y:S01]  /*103b0*/  FADD.FTZ R39, R161, R6 ;  /* 0x00000006a1277221 */ /* 0x000fe20000010000 */
[C---:B------:R-:W-:Y:S01]  /*103c0*/  F2FP.F16.F32.PACK_AB R161, R40.reuse, R161 ;  /* 0x000000a128a1723e */ /* 0x040fe200000000ff */
[----:B------:R-:W2:Y:S01]  /*103d0*/  MUFU.EX2 R41, R41 ;  /* 0x0000002900297308 */ /* 0x000ea20000000800 */
[C---:B-1----:R-:W-:Y:S01]  /*103e0*/  FADD.FTZ R3, R37.reuse, R4 ;  /* 0x0000000425037221 */ /* 0x042fe20000010000 */
[----:B------:R-:W-:Y:S01]  /*103f0*/  FADD.FTZ R6, R40, R39 ;  /* 0x0000002728067221 */ /* 0x000fe20000010000 */
[----:B------:R-:W-:-:S03]  /*10400*/  F2FP.F16.F32.PACK_AB R152, R37, R152 ;  /* 0x000000982598723e */ /* 0x000fc600000000ff */
[----:B------:R-:W-:Y:S02]  /*10410*/  FADD.FTZ R39, R163, R6 ;  /* 0x00000006a3277221 */ /* 0x000fe40000010000 */
        /* <DEDUP_REMOVED lines=11> */
[C---:B--2---:R-:W-:Y:S01]  /*104d0*/  FADD.FTZ R6, R42.reuse, R39 ;  /* 0x000000272a067221 */ /* 0x044fe20000010000 */
[----:B------:R-:W-:-:S06]  /*104e0*/  F2FP.F16.F32.PACK_AB R163, R42, R163 ;  /* 0x000000a32aa3723e */ /* 0x000fcc00000000ff */
[----:B------:R-:W2:Y:S01]  /*104f0*/  MUFU.EX2 R69, R69 ;  /* 0x0000004500457308 */ /* 0x000ea20000000800 */
[----:B-1----:R-:W-:-:S07]  /*10500*/  FADD.FTZ R4, R158, R3 ;  /* 0x000000039e047221 */ /* 0x002fce0000010000 */
        /* <DEDUP_REMOVED lines=12> */
[----:B------:R-:W-:-:S04]  /*105d0*/  SHF.R.S32.HI R6, RZ, 0x7, R9 ;  /* 0x00000007ff067819 */ /* 0x000fc80000011409 */
[----:B------:R-:W-:Y:S02]  /*105e0*/  VIMNMX R13, R191, R6, !PT ;  /* 0x00000006bf0d7248 */ /* 0x000fe40007fe0100 */
[----:B------:R-:W2:Y:S01]  /*105f0*/  MUFU.EX2 R162, R77 ;  /* 0x0000004d00a27308 */ /* 0x000ea20000000800 */
[----:B-1----:R-:W-:Y:S01]  /*10600*/  FADD.FTZ R4, R160, R3 ;  /* 0x00000003a0047221 */ /* 0x002fe20000010000 */
[----:B------:R-:W-:Y:S02]  /*10610*/  ISETP.GE.AND P3, PT, R10, R13, PT ;  /* 0x0000000d0a00720c */ /* 0x000fe40003f66270 */
[----:B------:R-:W-:-:S04]  /*10620*/  F2FP.F16.F32.PACK_AB R160, R160, R51 ;  /* 0x00000033a0a0723e */ /* 0x000fc800000000ff */
        /* <DEDUP_REMOVED lines=11> */
[----:B--2---:R-:W-:Y:S01]  /*106e0*/  FADD.FTZ R11, R31, R4 ;  /* 0x000000041f0b7221 */ /* 0x004fe20000010000 */
[C---:B-1----:R-:W-:Y:S01]  /*106f0*/  FADD.FTZ R3, R14.reuse, R39 ;  /* 0x000000270e037221 */ /* 0x042fe20000010000 */
[----:B------:R-:W-:Y:S02]  /*10700*/  F2FP.F16.F32.PACK_AB R167, R14, R167 ;  /* 0x000000a70ea7723e */ /* 0x000fe400000000ff */
[C---:B0-----:R-:W-:Y:S01]  /*10710*/  FADD.FTZ R4, R46.reuse, R11 ;  /* 0x0000000b2e047221 */ /* 0x041fe20000010000 */
[----:B------:R-:W-:Y:S01]  /*10720*/  F2FP.F16.F32.PACK_AB R166, R46, R31 ;  /* 0x0000001f2ea6723e */ /* 0x000fe200000000ff */
[----:B------:R-:W-:Y:S06]  /*10730*/  @!P3 BRA `(.L_x_2704) ;  /* 0x0000002800c8b947 */ /* 0x000fec0003800000 */
[----:B------:R-:W-:Y:S01]  /*10740*/  IMAD.MOV.U32 R12, RZ, RZ, R8 ;  /* 0x000000ffff0c7224 */ /* 0x000fe200078e0008 */
[----:B------:R-:W-:Y:S01]  /*10750*/  MOV R6, R186 ;  /* 0x000000ba00067202 */ /* 0x000fe20000000f00 */
[----:B------:R-:W-:Y:S02]  /*10760*/  IMAD.MOV.U32 R11, RZ, RZ, R7 ;  /* 0x000000ffff0b7224 */ /* 0x000fe400078e0007 */
[----:B------:R-:W-:Y:S02]  /*10770*/  IMAD.MOV.U32 R14, RZ, RZ, R184 ;  /* 0x000000ffff0e7224 */ /* 0x000fe400078e00b8 */
[----:B------:R-:W-:-:S07]  /*10780*/  IMAD.MOV.U32 R151, RZ, RZ, RZ ;  /* 0x000000ffff977224 */ /* 0x000fce00078e00ff */
.L_x_2714:
[----:B------:R-:W-:Y:S01]  /*10790*/  ISETP.NE.AND P3, PT, R189, RZ, PT ;  /* 0x000000ffbd00720c */ /* 0x000fe20003f65270 */
[----:B------:R-:W-:Y:S01]  /*107a0*/  VIADD R184, R14, 0x1 ;  /* 0x000000010eb87836 */ /* 0x000fe20000000000 */
[----:B------:R-:W-:Y:S05]  /*107b0*/  YIELD ;  /* 0x0000000000007946 */ /* 0x000fea0003800000 */
[----:B------:R-:W-:-:S04]  /*107c0*/  ISETP.NE.AND P4, PT, R184, 0x2, PT ;  /* 0x00000002b800780c */ /* 0x000fc80003f85270 */
[----:B------:R-:W-:Y:S02]  /*107d0*/  SEL R7, RZ, 0x1, P4 ;  /* 0x00000001ff077807 */ /* 0x000fe40002000000 */
[----:B------:R-:W-:Y:S02]  /*107e0*/  SEL R184, R184, RZ, P4 ;  /* 0x000000ffb8b87207 */ /* 0x000fe40002000000 */
[----:B------:R-:W-:Y:S01]  /*107f0*/  LOP3.LUT R186, R6, R7, RZ, 0x3c, !PT ;  /* 0x0000000706ba7212 */ /* 0x000fe200078e3cff */
[----:B------:R-:W-:Y:S06]  /*10800*/  @P3 BRA `(.L_x_2705) ;  /* 0x0000000000303947 */ /* 0x000fec0003800000 */
[----:B------:R-:W-:Y:S05]  /*10810*/  @!P0 BRA `(.L_x_2706) ;  /* 0x0000000000048947 */ /* 0x000fea0003800000 */
[----:B------:R-:W-:Y:S01]  /*10820*/  BPT.TRAP 0x1 ;  /* 0x000000040000795c */ /* 0x000fe20000300000 */
.L_x_2706:
[----:B------:R-:W-:Y:S01]  /*10830*/  IMAD R0, R184, 0x8, R2 ;  /* 0x00000008b8007824 */ /* 0x000fe200078e0202 */
[----:B------:R-:W-:-:S04]  /*10840*/  SHF.L.U32 R7, R186, 0x1f, RZ ;  /* 0x0000001fba077819 */ /* 0x000fc800000006ff */
[----:B------:R0:W1:Y:S01]  /*10850*/  SYNCS.PHASECHK.TRANS64.TRYWAIT P4, [R0+URZ+0x28830], R7 ;  /* 0x02883007000075a7 */ /* 0x000062000808017f */
[----:B------:R-:W-:Y:S05]  /*10860*/  @!P0 BRA `(.L_x_2707) ;  /* 0x0000000000048947 */ /* 0x000fea0003800000 */
[----:B------:R-:W-:Y:S01]  /*10870*/  BPT.TRAP 0x1 ;  /* 0x000000040000795c */ /* 0x000fe20000300000 */
.L_x_2707:
[----:B------:R-:W-:Y:S04]  /*10880*/  BSSY B0, `(.L_x_2705) ;  /* 0x0000004000007945 */ /* 0x000fe80003800000 */
[----:B-1----:R-:W-:Y:S05]  /*10890*/  @P4 BRA `(.L_x_2708) ;  /* 0x0000000000084947 */ /* 0x002fea0003800000 */
[----:B------:R-:W1:Y:S02]  /*108a0*/  SYNCS.PHASECHK.TRANS64.TRYWAIT P4, [R0+URZ+0x28830], R7 ;  /* 0x02883007000075a7 */ /* 0x000e64000808017f */
[----:B-1----:R-:W-:Y:S05]  /*108b0*/  @!P4 BRA `(.L_x_2709) ;  /* 0x0000011c00c8c947 */ /* 0x002fea0003800000 */
.L_x_2708:
[----:B------:R-:W-:Y:S05]  /*108c0*/  BSYNC B0 ;  /* 0x0000000000007941 */ /* 0x000fea0003800000 */
.L_x_2705:
[----:B01----:R-:W0:Y:S01]  /*108d0*/  S2R R0, SR_TID.X ;  /* 0x0000000000007919 */ /* 0x003e220000002100 */
[----:B------:R-:W-:Y:S05]  /*108e0*/  WARPSYNC.ALL ;  /* 0x0000000000007948 */ /* 0x000fea0003800000 */
[----:B------:R-:W-:Y:S01]  /*108f0*/  IMAD R8, R184, 0x800, R5 ;  /* 0x00000800b8087824 */ /* 0x000fe200078e0205 */
[----:B------:R-:W-:Y:S01]  /*10900*/  MOV R21, 0x40000040 ;  /* 0x4000004000157802 */ /* 0x000fe20000000f00 */
[----:B------:R-:W-:Y:S02]  /*10910*/  IMAD.MOV.U32 R9, RZ, RZ, 0x40000040 ;  /* 0x40000040ff097424 */ /* 0x000fe400078e00ff */
[C---:B------:R-:W-:Y:S01]  /*10920*/  VIADD R26, R8.reuse, 0x4 ;  /* 0x00000004081a7836 */ /* 0x040fe20000000000 */
[C---:B------:R-:W-:Y:S01]  /*10930*/  IADD3 R24, R8.reuse, 0x2, RZ ;  /* 0x0000000208187810 */ /* 0x040fe20007ffe0ff */
[----:B------:R-:W-:Y:S01]  /*10940*/  IMAD.MOV.U32 R25, RZ, RZ, 0x40000040 ;  /* 0x40000040ff197424 */ /* 0x000fe200078e00ff */
[C---:B------:R-:W-:Y:S01]  /*10950*/  R2UR UR14, R8.reuse ;  /* 0x00000000080e72ca */ /* 0x040fe200000e0000 */
[----:B------:R-:W-:Y:S01]  /*10960*/  IMAD.MOV.U32 R27, RZ, RZ, 0x40000040 ;  /* 0x40000040ff1b7424 */ /* 0x000fe200078e00ff */
[----:B------:R-:W-:Y:S01]  /*10970*/  R2UR UR15, R9 ;  /* 0x00000000090f72ca */ /* 0x000fe200000e0000 */
[----:B------:R-:W-:Y:S01]  /*10980*/  VIADD R20, R8, 0x6 ;  /* 0x0000000608147836 */ /* 0x000fe20000000000 */
[----:B------:R-:W-:Y:S01]  /*10990*/  R2UR UR10, R24 ;  /* 0x00000000180a72ca */ /* 0x000fe200000e0000 */
[----:B------:R-:W-:Y:S01]  /*109a0*/  VIADD R24, R8, 0x400 ;  /* 0x0000040008187836 */ /* 0x000fe20000000000 */
[----:B------:R-:W-:Y:S01]  /*109b0*/  R2UR UR6, R26 ;  /* 0x000000001a0672ca */ /* 0x000fe200000e0000 */
[----:B------:R-:W-:Y:S01]  /*109c0*/  VIADD R26, R8, 0x404 ;  /* 0x00000404081a7836 */ /* 0x000fe20000000000 */
[----:B------:R-:W-:-:S02]  /*109d0*/  R2UR UR11, R25 ;  /* 0x00000000190b72ca */ /* 0x000fc400000e0000 */
[----:B------:R-:W-:Y:S02]  /*109e0*/  R2UR UR7, R27 ;  /* 0x000000001b0772ca */ /* 0x000fe400000e0000 */
[----:B------:R-:W-:Y:S02]  /*109f0*/  R2UR UR22, R24 ;  /* 0x00000000181672ca */ /* 0x000fe400000e0000 */
[----:B------:R-:W-:Y:S02]  /*10a00*/  R2UR UR23, R25 ;  /* 0x00000000191772ca */ /* 0x000fe400000e0000 */
[----:B------:R-:W-:Y:S02]  /*10a10*/  R2UR UR30, R26 ;  /* 0x000000001a1e72ca */ /* 0x000fe400000e0000 */
[----:B------:R-:W-:Y:S02]  /*10a20*/  R2UR UR31, R27 ;  /* 0x000000001b1f72ca */ /* 0x000fe400000e0000 */
[----:B0-----:R-:W-:-:S02]  /*10a30*/  SHF.R.U32.HI R0, RZ, 0x7, R0 ;  /* 0x00000007ff007819 */ /* 0x001fc40000011600 */
[----:B------:R-:W-:Y:S01]  /*10a40*/  R2UR UR18, R20 ;  /* 0x00000000141272ca */ /* 0x000fe200000e0000 */
[----:B------:R-:W-:Y:S01]  /*10a50*/  VIADD R20, R8, 0x402 ;  /* 0x0000040208147836 */ /* 0x000fe20000000000 */
[C---:B------:R-:W-:Y:S01]  /*10a60*/  R2UR UR19, R21.reuse ;  /* 0x00000000151372ca */ /* 0x040fe200000e0000 */
[----:B------:R-:W-:Y:S01]  /*10a70*/  VIADD R0, R0, 0x8 ;  /* 0x0000000800007836 */ /* 0x000fe20000000000 */
[----:B------:R-:W-:Y:S01]  /*10a80*/  R2UR UR27, R21 ;  /* 0x00000000151b72ca */ /* 0x000fe200000e0000 */
[----:B------:R-:W-:Y:S01]  /*10a90*/  VIADD R8, R8, 0x406 ;  /* 0x0000040608087836 */ /* 0x000fe20000000000 */
[----:B------:R-:W-:Y:S02]  /*10aa0*/  R2UR UR26, R20 ;  /* 0x00000000141a72ca */ /* 0x000fe400000e0000 */
[----:B------:R0:W-:Y:S01]  /*10ab0*/  BAR.SYNC.DEFER_BLOCKING R0, 0x100 ;  /* 0x000400000000751d */ /* 0x0001e20000010000 */
[----:B------:R-:W-:Y:S02]  /*10ac0*/  R2UR UR35, R9 ;  /* 0x00000000092372ca */ /* 0x000fe400000e0000 */
[----:B------:R-:W-:-:S03]  /*10ad0*/  R2UR UR34, R8 ;  /* 0x00000000082272ca */ /* 0x000fc600000e0000 */
        /* <DEDUP_REMOVED lines=27> */
.L_x_2711:
[----:B------:R-:W-:Y:S01]  /*10c90*/  SHF.L.U32 R0, R6, 0x1f, RZ ;  /* 0x0000001f06007819 */ /* 0x000fe200000006ff */
[----:B------:R-:W-:-:S04]  /*10ca0*/  IMAD R6, R14, 0x8, R2 ;  /* 0x000000080e067824 */ /* 0x000fc800078e0202 */
[----:B------:R0:W1:Y:S01]  /*10cb0*/  SYNCS.PHASECHK.TRANS64.TRYWAIT P3, [R6+URZ+0x28850], R0 ;  /* 0x02885000060075a7 */ /* 0x000062000806017f */
[----:B------:R-:W-:Y:S05]  /*10cc0*/  @!P0 BRA `(.L_x_2712) ;  /* 0x0000000000048947 */ /* 0x000fea0003800000 */
[----:B------:R-:W-:Y:S01]  /*10cd0*/  BPT.TRAP 0x1 ;  /* 0x000000040000795c */ /* 0x000fe20000300000 */
.L_x_2712:
[----:B-1----:R-:W-:Y:S05]  /*10ce0*/  @P3 BRA `(.L_x_2710) ;  /* 0x0000000000083947 */ /* 0x002fea0003800000 */
[----:B------:R-:W1:Y:S02]  /*10cf0*/  SYNCS.PHASECHK.TRANS64.TRYWAIT P3, [R6+URZ+0x28850], R0 ;  /* 0x02885000060075a7 */ /* 0x000e64000806017f */
[----:B-1----:R-:W-:Y:S05]  /*10d00*/  @!P3 BRA `(.L_x_2713) ;  /* 0x0000011800c8b947 */ /* 0x002fea0003800000 */
.L_x_2710:
[----:B01----:R-:W-:Y:S01]  /*10d10*/  VIADD R0, R2, 0x400 ;  /* 0x0000040002007836 */ /* 0x003fe20000000000 */
[----:B------:R-:W-:Y:S01]  /*10d20*/  MOV R7, 0x40000040 ;  /* 0x4000004000077802 */ /* 0x000fe20000000f00 */
[----:B------:R-:W-:Y:S05]  /*10d30*/  WARPSYNC.ALL ;  /* 0x0000000000007948 */ /* 0x000fea0003800000 */
[----:B------:R-:W-:Y:S01]  /*10d40*/  SHF.R.U32.HI R0, RZ, 0x4, R0 ;  /* 0x00000004ff007819 */ /* 0x000fe20000011600 */
[----:B------:R-:W-:Y:S01]  /*10d50*/  WARPGROUP.ARRIVE ;  /* 0x00000000000079c5 */ /* 0x000fe20000000000 */
[----:B------:R-:W-:Y:S01]  /*10d60*/  R2UR UR7, R7 ;  /* 0x00000000070772ca */ /* 0x000fe200000e0000 */
[----:B------:R-:W-:Y:S01]  /*10d70*/  IMAD.MOV.U32 R9, RZ, RZ, 0x40000040 ;  /* 0x40000040ff097424 */ /* 0x000fe200078e00ff */
[----:B------:R-:W-:Y:S01]  /*10d80*/  LOP3.LUT R0, R0, 0x3fff, RZ, 0xc0, !PT ;  /* 0x00003fff00007812 */ /* 0x000fe200078ec0ff */
[----:B------:R-:W0:Y:S03]  /*10d90*/  @P2 LDC R7, c[0x0][0x450] ;  /* 0x00011400ff072b82 */ /* 0x000e260000000800 */
[----:B------:R-:W-:-:S05]  /*10da0*/  LOP3.LUT R0, R0, 0x4000000, RZ, 0xfc, !PT ;  /* 0x0400000000007812 */ /* 0x000fca00078efcff */
[C---:B------:R-:W-:Y:S02]  /*10db0*/  IMAD R6, R14.reuse, 0x800, R0 ;  /* 0x000008000e067824 */ /* 0x040fe400078e0200 */
[----:B------:R-:W1:Y:S01]  /*10dc0*/  @P2 LDC R0, c[0x0][0x44c] ;  /* 0x00011300ff002b82 */ /* 0x000e620000000800 */
[----:B------:R-:W-:Y:S02]  /*10dd0*/  @!P1 IMAD R14, R14, 0x8, R2 ;  /* 0x000000080e0e9824 */ /* 0x000fe400078e0202 */
[C---:B------:R-:W-:Y:S01]  /*10de0*/  R2UR UR6, R6.reuse ;  /* 0x00000000060672ca */ /* 0x040fe200000e0000 */
[----:B------:R-:W-:Y:S02]  /*10df0*/  VIADD R8, R6, 0x80 ;  /* 0x0000008006087836 */ /* 0x000fe40000000000 */
[----:B------:R-:W-:-:S05]  /*10e00*/  @!P1 VIADD R14, R14, 0x28860 ;  /* 0x000288600e0e9836 */ /* 0x000fca0000000000 */
[----:B------:R-:W-:-:S05]  /*10e10*/  @!P1 PRMT R14, RZ, 0x654, R14 ;  /* 0x00000654ff0e9816 */ /* 0x000fca000000000e */
        /* <DEDUP_REMOVED lines=23> */
[----:B------:R-:W-:Y:S01]  /*10f90*/  IMAD.IADD R8, R204, 0x1, R190 ;  /* 0x00000001cc087824 */ /* 0x000fe200078e02be */
[----:B------:R-:W-:-:S03]  /*10fa0*/  R2UR UR7, R9 ;  /* 0x00000000090772ca */ /* 0x000fc600000e0000 */
[----:B-1----:R-:W-:-:S04]  /*10fb0*/  @P2 IMAD.HI.U32 R9, R8, R0, RZ ;  /* 0x0000000008092227 */ /* 0x002fc800078e00ff */
[----:B------:R-:W-:Y:S01]  /*10fc0*/  IMAD.MOV.U32 R0, RZ, RZ, R8 ;  /* 0x000000ffff007224 */ /* 0x000fe200078e0008 */
[----:B0-----:R-:W-:Y:S01]  /*10fd0*/  @P2 SHF.R.U32.HI R0, RZ, R7, R9 ;  /* 0x00000007ff002219 */ /* 0x001fe20000011609 */
[----:B------:R-:W-:Y:S02]  /*10fe0*/  IMAD.MOV.U32 R8, RZ, RZ, -0x80 ;  /* 0xffffff80ff087424 */ /* 0x000fe400078e00ff */
[----:B------:R-:W-:Y:S02]  /*10ff0*/  IMAD.MOV.U32 R9, RZ, RZ, 0x40000040 ;  /* 0x40000040ff097424 */ /* 0x000fe400078e00ff */
[----:B------:R-:W0:Y:S01]  /*11000*/  SHFL.IDX PT, R7, R0, RZ, 0x1c1f ;  /* 0x001c1fff00077589 */ /* 0x000e2200000e0000 */
[----:B------:R-:W-:-:S05]  /*11010*/  IMAD R8, R10, R8, 0x1 ;  /* 0x000000010a087424 */ /* 0x000fca00078e0208 */
[----:B------:R-:W-:-:S05]  /*11020*/  IADD3 R8, R193, R8, -R197 ;  /* 0x00000008c1087210 */ /* 0x000fca0007ffe8c5 */
[----:B------:R-:W-:-:S04]  /*11030*/  IMAD.IADD R15, R8, 0x1, -R192 ;  /* 0x00000001080f7824 */ /* 0x000fc800078e0ac0 */
[----:B0-----:R-:W-:-:S05]  /*11040*/  IMAD.IADD R7, R15, 0x1, R7 ;  /* 0x000000010f077824 */ /* 0x001fca00078e0207 */
        /* <DEDUP_REMOVED lines=48> */
[----:B------:R-:W-:Y:S01]  /*11350*/  ISETP.GT.AND P4, PT, R7, 0x41, PT ;  /* 0x000000410700780c */ /* 0x000fe20003f84270 */
[----:B------:R-:W-:Y:S02]  /*11360*/  WARPGROUP.DEPBAR.LE gsb0, 0x0 ;  /* 0x00008000000079c5 */ /* 0x000fe40000010000 */
[----:B------:R-:W-:Y:S01]  /*11370*/  FSEL R56, R56, -INF , P3 ;  /* 0xff80000038387808 */ /* 0x000fe20001800000 */
[----:B------:R-:W-:Y:S01]  /*11380*/  WARPGROUP.ARRIVE ;  /* 0x00000000000079c5 */ /* 0x000fe20000000000 */
[----:B------:R-:W-:Y:S02]  /*11390*/  FMNMX.FTZ R8, R53, R8, !PT ;  /* 0x0000000835087209 */ /* 0x000fe40007810000 */
[----:B------:R-:W-:Y:S02]  /*113a0*/  ISETP.GT.AND P3, PT, R7, 0x48, PT ;  /* 0x000000480700780c */ /* 0x000fe40003f64270 */
[----:B------:R-:W-:Y:S01]  /*113b0*/  FSEL R57, R57, -INF , P4 ;  /* 0xff80000039397808 */ /* 0x000fe20002000000 */
[----:B------:R-:W-:Y:S01]  /*113c0*/  HGMMA.64x128x16.F32 R88, R152, gdesc[UR4].tnspB, R88, gsb0 ;  /* 0x41e0000498587df0 */ /* 0x000fe20008000858 */
        /* <DEDUP_REMOVED lines=40> */
[----:B------:R-:W-:Y:S02]  /*11650*/  FSEL R85, R85, -INF , P4 ;  /* 0xff80000055557808 */ /* 0x000fe40002000000 */
[----:B------:R-:W-:Y:S02]  /*11660*/  FMNMX.FTZ R7, R84, R8, !PT ;  /* 0x0000000854077209 */ /* 0x000fe40007810000 */
[----:B------:R-:W-:-:S02]  /*11670*/  R2UR UR7, R9 ;  /* 0x00000000090772ca */ /* 0x000fc400000e0000 */
[----:B------:R-:W-:-:S05]  /*11680*/  FMNMX.FTZ R7, R85, R7, !PT ;  /* 0x0000000755077209 */ /* 0x000fca0007810000 */
[----:B------:R-:W0:Y:S02]  /*11690*/  SHFL.BFLY PT, R8, R7, 0x2, 0x1f ;  /* 0x0c401f0007087f89 */ /* 0x000e2400000e0000 */
[----:B0-----:R-:W-:Y:S02]  /*116a0*/  FMNMX.FTZ R7, R7, R8, !PT ;  /* 0x0000000807077209 */ /* 0x001fe40007810000 */
[----:B------:R-:W-:-:S03]  /*116b0*/  IADD3 R8, R6, 0x280, RZ ;  /* 0x0000028006087810 */ /* 0x000fc60007ffe0ff */
[----:B------:R-:W0:Y:S01]  /*116c0*/  SHFL.BFLY PT, R20, R7, 0x1, 0x1f ;  /* 0x0c201f0007147f89 */ /* 0x000e2200000e0000 */
[----:B------:R-:W-:-:S03]  /*116d0*/  R2UR UR6, R8 ;  /* 0x00000000080672ca */ /* 0x000fc600000e0000 */
[----:B------:R1:W2:Y:S02]  /*116e0*/  SHFL.IDX PT, R8, R0, 0x1, 0x1c1f ;  /* 0x003c1f0000087f89 */ /* 0x0002a400000e0000 */
[----:B-1----:R-:W-:Y:S01]  /*116f0*/  IMAD.U32 R0, RZ, RZ, UR47 ;  /* 0x0000002fff007e24 */ /* 0x002fe2000f8e00ff */
[----:B------:R-:W-:Y:S02]  /*11700*/  WARPGROUP.DEPBAR.LE gsb0, 0x0 ;  /* 0x00008000000079c5 */ /* 0x000fe40000010000 */
[----:B------:R-:W-:Y:S01]  /*11710*/  WARPGROUP.ARRIVE ;  /* 0x00000000000079c5 */ /* 0x000fe20000000000 */
[----:B0-----:R-:W-:-:S05]  /*11720*/  FMNMX.FTZ R7, R7, R20, !PT ;  /* 0x0000001407077209 */ /* 0x001fca0007810000 */
[----:B------:R-:W0:Y:S01]  /*11730*/  S2R R155, SR_TID.X ;  /* 0x00000000009b7919 */ /* 0x000e220000002100 */
[----:B--2---:R-:W-:Y:S01]  /*11740*/  IMAD.IADD R8, R15, 0x1, R8 ;  /* 0x000000010f087824 */ /* 0x004fe200078e0208 */
[----:B------:R-:W-:Y:S01]  /*11750*/  HGMMA.64x128x16.F32 R88, R156, gdesc[UR4].tnspB, R88, gsb0 ;  /* 0x41e000049c587df0 */ /* 0x000fe20008000858 */
[C---:B------:R-:W-:Y:S01]  /*11760*/  FMUL.FTZ R9, R7.reuse, R0 ;  /* 0x0000000007097220 */ /* 0x040fe20000410000 */
[----:B------:R-:W-:Y:S02]  /*11770*/  FSETP.NEU.FTZ.AND P3, PT, R7, -INF , PT ;  /* 0xff8000000700780b */ /* 0x000fe40003f7d000 */
[C---:B------:R-:W-:Y:S02]  /*11780*/  ISETP.GT.AND P5, PT, R8.reuse, RZ, PT ;  /* 0x000000ff0800720c */ /* 0x040fe40003fa4270 */
[----:B------:R-:W-:Y:S02]  /*11790*/  ISETP.GT.AND P4, PT, R8, 0x1, PT ;  /* 0x000000010800780c */ /* 0x000fe40003f84270 */
[----:B------:R-:W-:-:S02]  /*117a0*/  FSEL R26, R26, -INF , P5 ;  /* 0xff8000001a1a7808 */ /* 0x000fc40002800000 */
        /* <DEDUP_REMOVED lines=92> */
[----:B------:R-:W-:Y:S02]  /*11d70*/  FSEL R87, R87, -INF , P4 ;  /* 0xff80000057577808 */ /* 0x000fe40002000000 */
[----:B------:R-:W-:Y:S02]  /*11d80*/  FMNMX.FTZ R8, R86, R20, !PT ;  /* 0x0000001456087209 */ /* 0x000fe40007810000 */
[----:B------:R-:W-:Y:S02]  /*11d90*/  FSEL R9, R9, RZ, P3 ;  /* 0x000000ff09097208 */ /* 0x000fe40001800000 */
[----:B------:R-:W-:Y:S02]  /*11da0*/  FMNMX.FTZ R8, R87, R8, !PT ;  /* 0x0000000857087209 */ /* 0x000fe40007810000 */
[----:B0-----:R-:W-:Y:S01]  /*11db0*/  SHF.R.U32.HI R155, RZ, 0x7, R155 ;  /* 0x00000007ff9b7819 */ /* 0x001fe2000001169b */
[-CC-:B------:R-:W-:Y:S01]  /*11dc0*/  FFMA.FTZ R180, R24, R0.reuse, -R9.reuse ;  /* 0x0000000018b47223 */ /* 0x180fe20000010809 */
[-CC-:B------:R-:W-:Y:S01]  /*11dd0*/  FFMA.FTZ R24, R29, R0.reuse, -R9.reuse ;  /* 0x000000001d187223 */ /* 0x180fe20000010809 */
[----:B------:R-:W0:Y:S01]  /*11de0*/  SHFL.BFLY PT, R20, R8, 0x2, 0x1f ;  /* 0x0c401f0008147f89 */ /* 0x000e2200000e0000 */
        /* <DEDUP_REMOVED lines=20> */
[-CC-:B-1----:R-:W-:Y:S01]  /*11f30*/  FFMA.FTZ R25, R33, R0.reuse, -R9.reuse ;  /* 0x0000000021197223 */ /* 0x182fe20000010809 */
[-CC-:B------:R-:W-:Y:S01]  /*11f40*/  FFMA.FTZ R33, R49, R0.reuse, -R9.reuse ;  /* 0x0000000031217223 */ /* 0x180fe20000010809 */
[----:B------:R-:W-:Y:S01]  /*11f50*/  FFMA.FTZ R44, R65, R0, -R9 ;  /* 0x00000000412c7223 */ /* 0x000fe20000010809 */
[----:B0-----:R-:W-:Y:S01]  /*11f60*/  FMNMX.FTZ R8, R8, R20, !PT ;  /* 0x0000001408087209 */ /* 0x001fe20007810000 */
[----:B------:R-:W-:-:S02]  /*11f70*/  VIADD R20, R6, 0x300 ;  /* 0x0000030006147836 */ /* 0x000fc40000000000 */
[-CC-:B------:R-:W-:Y:S01]  /*11f80*/  FFMA.FTZ R158, R68, R0.reuse, -R9.reuse ;  /* 0x00000000449e7223 */ /* 0x180fe20000010809 */
[-CC-:B------:R-:W-:Y:S01]  /*11f90*/  FFMA.FTZ R45, R69, R0.reuse, -R9.reuse ;  /* 0x00000000452d7223 */ /* 0x180fe20000010809 */
[----:B------:R-:W-:Y:S01]  /*11fa0*/  MUFU.EX2 R24, R24 ;  /* 0x0000001800187308 */ /* 0x000fe20000000800 */
[----:B------:R-:W0:Y:S01]  /*11fb0*/  SHFL.BFLY PT, R21, R8, 0x1, 0x1f ;  /* 0x0c201f0008157f89 */ /* 0x000e2200000e0000 */
[----:B------:R-:W-:Y:S01]  /*11fc0*/  R2UR UR6, R20 ;  /* 0x00000000140672ca */ /* 0x000fe200000e0000 */
[----:B------:R-:W-:Y:S02]  /*11fd0*/  VIADD R20, R6, 0x380 ;  /* 0x0000038006147836 */ /* 0x000fe40000000000 */
        /* <DEDUP_REMOVED lines=8> */
[----:B------:R-:W-:-:S04]  /*12060*/  FFMA.FTZ R9, R85, R0, -R9 ;  /* 0x0000000055097223 */ /* 0x000fc80000010809 */
[----:B------:R-:W-:Y:S08]  /*12070*/  MUFU.EX2 R25, R25 ;  /* 0x0000001900197308 */ /* 0x000ff00000000800 */
[----:B------:R-:W-:Y:S01]  /*12080*/  MUFU.EX2 R178, R178 ;  /* 0x000000b200b27308 */ /* 0x000fe20000000800 */
[----:B0-----:R-:W-:Y:S01]  /*12090*/  FMNMX.FTZ R8, R8, R21, !PT ;  /* 0x0000001508087209 */ /* 0x001fe20007810000 */
[----:B------:R-:W-:-:S03]  /*120a0*/  IMAD.MOV.U32 R21, RZ, RZ, 0x40000040 ;  /* 0x40000040ff157424 */ /* 0x000fc600078e00ff */
[C---:B------:R-:W-:Y:S01]  /*120b0*/  FSETP.NEU.FTZ.AND P4, PT, R8.reuse, -INF , PT ;  /* 0xff8000000800780b */ /* 0x040fe20003f9d000 */
[----:B------:R-:W-:Y:S01]  /*120c0*/  FMUL.FTZ R61, R8, R0 ;  /* 0x00000000083d7220 */ /* 0x000fe20000410000 */
[----:B------:R-:W-:Y:S01]  /*120d0*/  R2UR UR7, R21 ;  /* 0x00000000150772ca */ /* 0x000fe200000e0000 */
[----:B------:R-:W-:Y:S01]  /*120e0*/  MUFU.EX2 R28, R28 ;  /* 0x0000001c001c7308 */ /* 0x000fe20000000800 */
[----:B------:R-:W-:Y:S02]  /*120f0*/  MOV R21, 0x40000040 ;  /* 0x4000004000157802 */ /* 0x000fe40000000f00 */
[----:B------:R-:W-:-:S05]  /*12100*/  FSEL R61, R61, RZ, P4 ;  /* 0x000000ff3d3d7208 */ /* 0x000fca0002000000 */
[-CC-:B------:R-:W-:Y:S01]  /*12110*/  FFMA.FTZ R177, R34, R0.reuse, -R61.reuse ;  /* 0x0000000022b17223 */ /* 0x180fe2000001083d */
[-CC-:B------:R-:W-:Y:S01]  /*12120*/  FFMA.FTZ R173, R42, R0.reuse, -R61.reuse ;  /* 0x000000002aad7223 */ /* 0x180fe2000001083d */
[-CC-:B------:R-:W-:Y:S01]  /*12130*/  FFMA.FTZ R34, R43, R0.reuse, -R61.reuse ;  /* 0x000000002b227223 */ /* 0x180fe2000001083d */
[----:B------:R-:W-:Y:S01]  /*12140*/  FSEL R42, R7, RZ, P3 ;  /* 0x000000ff072a7208 */ /* 0x000fe20001800000 */
[----:B------:R-:W-:Y:S01]  /*12150*/  HGMMA.64x128x16.F32 R88, R160, gdesc[UR4].tnspB, R88, gsb0 ;  /* 0x41e00004a0587df0 */ /* 0x000fe20008000858 */
[----:B------:R-:W-:Y:S01]  /*12160*/  R2UR UR6, R20 ;  /* 0x00000000140672ca */ /* 0x000fe200000e0000 */
[-C--:B------:R-:W-:Y:S01]  /*12170*/  FFMA.FTZ R181, R26, R0.reuse, -R61 ;  /* 0x000000001ab57223 */ /* 0x080fe2000001083d */
[----:B------:R-:W-:Y:S01]  /*12180*/  R2UR UR7, R21 ;  /* 0x00000000150772ca */ /* 0x000fe200000e0000 */
[----:B------:R-:W-:Y:S01]  /*12190*/  FADD.FTZ R11, -R42, R11 ;  /* 0x0000000b2a0b7221 */ /* 0x000fe20000010100 */
[----:B------:R-:W-:Y:S01]  /*121a0*/  FSEL R43, R8, RZ, P4 ;  /* 0x000000ff082b7208 */ /* 0x000fe20002000000 */
[-CC-:B------:R-:W-:Y:S01]  /*121b0*/  FFMA.FTZ R26, R27, R0.reuse, -R61.reuse ;  /* 0x000000001b1a7223 */ /* 0x180fe2000001083d */
[-CC-:B------:R-:W-:Y:S01]  /*121c0*/  FFMA.FTZ R183, R30, R0.reuse, -R61.reuse ;  /* 0x000000001eb77223 */ /* 0x180fe2000001083d */
[-C--:B------:R-:W-:Y:S01]  /*121d0*/  FMUL.FTZ R6, R11, R0.reuse ;  /* 0x000000000b067220 */ /* 0x080fe20000410000 */
[----:B------:R-:W-:Y:S01]  /*121e0*/  MUFU.EX2 R181, R181 ;  /* 0x000000b500b57308 */ /* 0x000fe20000000800 */
[----:B------:R-:W-:Y:S01]  /*121f0*/  FADD.FTZ R43, -R43, R12 ;  /* 0x0000000c2b2b7221 */ /* 0x000fe20000010100 */
[-CC-:B------:R-:W-:Y:S01]  /*12200*/  FFMA.FTZ R27, R31, R0.reuse, -R61.reuse ;  /* 0x000000001f1b7223 */ /* 0x180fe2000001083d */
[----:B------:R-:W-:Y:S01]  /*12210*/  @!P1 IMAD R12, R184, 0x8, R2 ;  /* 0x00000008b80c9824 */ /* 0x000fe200078e0202 */
[----:B------:R-:W-:Y:S01]  /*12220*/  IADD3 R20, -R155, 0xb, RZ ;  /* 0x0000000b9b147810 */ /* 0x000fe20007ffe1ff */
[-C--:B------:R-:W-:Y:S01]  /*12230*/  FMUL.FTZ R11, R43, R0.reuse ;  /* 0x000000002b0b7220 */ /* 0x080fe20000410000 */
        /* <DEDUP_REMOVED lines=20> */
[----:B------:R-:W-:Y:S01]  /*12380*/  F2FP.F16.F32.PACK_AB R180, R15, R180 ;  /* 0x000000b40fb4723e */ /* 0x000fe200000000ff */
[-CC-:B------:R-:W-:Y:S01]  /*12390*/  FFMA.FTZ R75, R75, R0.reuse, -R61.reuse ;  /* 0x000000004b4b7223 */ /* 0x180fe2000001083d */
[-CC-:B------:R-:W-:Y:S01]  /*123a0*/  FFMA.FTZ R78, R78, R0.reuse, -R61.reuse ;  /* 0x000000004e4e7223 */ /* 0x180fe2000001083d */
[-CC-:B------:R-:W-:Y:S01]  /*123b0*/  FFMA.FTZ R79, R79, R0.reuse, -R61.reuse ;  /* 0x000000004f4f7223 */ /* 0x180fe2000001083d */
[-CC-:B------:R-:W-:Y:S01]  /*123c0*/  FFMA.FTZ R82, R82, R0.reuse, -R61.reuse ;  /* 0x0000000052527223 */ /* 0x180fe2000001083d */
[-C--:B------:R-:W-:Y:S01]  /*123d0*/  FFMA.FTZ R83, R83, R0.reuse, -R61 ;  /* 0x0000000053537223 */ /* 0x080fe2000001083d */
[----:B------:R-:W0:Y:S01]  /*123e0*/  MUFU.EX2 R183, R183 ;  /* 0x000000b700b77308 */ /* 0x000e220000000800 */
[----:B-1----:R-:W-:Y:S01]  /*123f0*/  FFMA.FTZ R3, R11, R3, R181 ;  /* 0x000000030b037223 */ /* 0x002fe200000100b5 */
[----:B------:R-:W-:Y:S01]  /*12400*/  FFMA.FTZ R86, R86, R0, -R61 ;  /* 0x0000000056567223 */ /* 0x000fe2000001083d */
[C---:B------:R-:W-:Y:S01]  /*12410*/  ISETP.GT.AND P3, PT, R10.reuse, R13, PT ;  /* 0x0000000d0a00720c */ /* 0x040fe20003f64270 */
[----:B------:R-:W-:-:S04]  /*12420*/  VIADD R10, R10, 0xffffffff ;  /* 0xffffffff0a0a7836 */ /* 0x000fc80000000000 */
[----:B------:R-:W1:Y:S01]  /*12430*/  MUFU.EX2 R27, R27 ;  /* 0x0000001b001b7308 */ /* 0x000e620000000800 */
[----:B--2---:R-:W-:-:S07]  /*12440*/  F2FP.F16.F32.PACK_AB R181, R26, R181 ;  /* 0x000000b51ab5723e */ /* 0x004fce00000000ff */
        /* <DEDUP_REMOVED lines=12> */
[----:B------:R-:W-:-:S05]  /*12510*/  WARPGROUP.ARRIVE ;  /* 0x00000000000079c5 */ /* 0x000fca0000000000 */
[----:B------:R-:W5:Y:S01]  /*12520*/  MUFU.EX2 R35, R35 ;  /* 0x0000002300237308 */ /* 0x000f620000000800 */
[----:B------:R-:W-:Y:S01]  /*12530*/  FFMA.FTZ R161, R74, R0, -R61 ;  /* 0x000000004aa17223 */ /* 0x000fe2000001083d */
[----:B------:R-:W-:Y:S06]  /*12540*/  HGMMA.64x128x16.F32 R88, R164, gdesc[UR4].tnspB, R88, gsb0 ;  /* 0x41e00004a4587df0 */ /* 0x000fec0008000858 */
        /* <DEDUP_REMOVED lines=10> */
[----:B------:R-:W-:Y:S08]  /*125f0*/  MUFU.EX2 R40, R40 ;  /* 0x0000002800287308 */ /* 0x000ff00000000800 */
[----:B------:R-:W5:Y:S08]  /*12600*/  MUFU.EX2 R12, R59 ;  /* 0x0000003b000c7308 */ /* 0x000f700000000800 */
[----:B------:R-:W5:Y:S08]  /*12610*/  MUFU.EX2 R154, R154 ;  /* 0x0000009a009a7308 */ /* 0x000f700000000800 */
[----:B------:R-:W5:Y:S08]  /*12620*/  MUFU.EX2 R155, R155 ;  /* 0x0000009b009b7308 */ /* 0x000f700000000800 */
[----:B------:R-:W-:Y:S08]  /*12630*/  MUFU.EX2 R41, R41 ;  /* 0x0000002900297308 */ /* 0x000ff00000000800 */
[----:B------:R-:W-:Y:S08]  /*12640*/  MUFU.EX2 R156, R156 ;  /* 0x0000009c009c7308 */ /* 0x000ff00000000800 */
[----:B------:R-:W-:Y:S08]  /*12650*/  MUFU.EX2 R157, R157 ;  /* 0x0000009d009d7308 */ /* 0x000ff00000000800 */
[----:B------:R-:W-:Y:S01]  /*12660*/  MUFU.EX2 R44, R44 ;  /* 0x0000002c002c7308 */ /* 0x000fe20000000800 */
[----:B------:R-:W-:-:S02]  /*12670*/  WARPGROUP.DEPBAR.LE gsb0, 0x0 ;  /* 0x00008000000079c5 */ /* 0x000fc40000010000 */
        /* <DEDUP_REMOVED lines=9> */
[----:B0-----:R-:W-:Y:S01]  /*12710*/  FADD.FTZ R21, R15, R4 ;  /* 0x000000040f157221 */ /* 0x001fe20000010000 */
[----:B------:R-:W-:Y:S01]  /*12720*/  FADD.FTZ R4, R26, R3 ;  /* 0x000000031a047221 */ /* 0x000fe20000010000 */
[----:B------:R0:W-:Y:S01]  /*12730*/  @!P1 SYNCS.ARRIVE.TRANS64.RED.A1T0 RZ, [R14+URZ], RZ ;  /* 0x000000ff0eff99a7 */ /* 0x0001e2000810043f */
[----:B------:R-:W-:Y:S01]  /*12740*/  FFMA.FTZ R3, R63, R0, -R61 ;  /* 0x000000003f037223 */ /* 0x000fe2000001083d */
[----:B------:R-:W-:Y:S01]  /*12750*/  FADD.FTZ R21, R182, R21 ;  /* 0x00000015b6157221 */ /* 0x000fe20000010000 */
[----:B------:R-:W-:Y:S01]  /*12760*/  FADD.FTZ R4, R183, R4 ;  /* 0x00000004b7047221 */ /* 0x000fe20000010000 */
[C---:B------:R-:W-:Y:S01]  /*12770*/  F2FP.F16.F32.PACK_AB R182, R24.reuse, R182 ;  /* 0x000000b618b6723e */ /* 0x040fe200000000ff */
[----:B------:R-:W-:Y:S01]  /*12780*/  MUFU.EX2 R159, R159 ;  /* 0x0000009f009f7308 */ /* 0x000fe20000000800 */
[----:B------:R-:W-:Y:S01]  /*12790*/  FADD.FTZ R21, R24, R21 ;  /* 0x0000001518157221 */ /* 0x000fe20000010000 */
[----:B-1----:R-:W-:Y:S01]  /*127a0*/  FADD.FTZ R4, R27, R4 ;  /* 0x000000041b047221 */ /* 0x002fe20000010000 */
[-C--:B------:R-:W-:Y:S01]  /*127b0*/  FMUL.FTZ R100, R100, R6.reuse ;  /* 0x0000000664647220 */ /* 0x080fe20000410000 */
[----:B------:R-:W-:Y:S01]  /*127c0*/  FMUL.FTZ R101, R101, R6 ;  /* 0x0000000665657220 */ /* 0x000fe20000410000 */
[----:B0-----:R-:W-:Y:S01]  /*127d0*/  FADD.FTZ R14, R176, R21 ;  /* 0x00000015b00e7221 */ /* 0x001fe20000010000 */
[----:B--2---:R-:W-:Y:S01]  /*127e0*/  FADD.FTZ R21, R177, R4 ;  /* 0x00000004b1157221 */ /* 0x004fe20000010000 */
[----:B------:R-:W-:Y:S01]  /*127f0*/  FFMA.FTZ R4, R67, R0, -R61 ;  /* 0x0000000043047223 */ /* 0x000fe2000001083d */
[----:B------:R-:W0:Y:S01]  /*12800*/  MUFU.EX2 R3, R3 ;  /* 0x0000000300037308 */ /* 0x000e220000000800 */
[C---:B------:R-:W-:Y:S01]  /*12810*/  FADD.FTZ R43, R25.reuse, R14 ;  /* 0x0000000e192b7221 */ /* 0x040fe20000010000 */
[----:B---3--:R-:W-:Y:S01]  /*12820*/  FADD.FTZ R20, R30, R21 ;  /* 0x000000151e147221 */ /* 0x008fe20000010000 */
[----:B------:R-:W-:Y:S01]  /*12830*/  F2FP.F16.F32.PACK_AB R176, R25, R176 ;  /* 0x000000b019b0723e */ /* 0x000fe200000000ff */
[-C--:B------:R-:W-:Y:S01]  /*12840*/  FFMA.FTZ R14, R71, R0.reuse, -R61 ;  /* 0x00000000470e7223 */ /* 0x080fe2000001083d */
[----:B------:R-:W-:Y:S01]  /*12850*/  FADD.FTZ R43, R178, R43 ;  /* 0x0000002bb22b7221 */ /* 0x000fe20000010000 */
[----:B----4-:R-:W-:Y:S01]  /*12860*/  FADD.FTZ R20, R179, R20 ;  /* 0x00000014b3147221 */ /* 0x010fe20000010000 */
[----:B------:R-:W-:Y:S01]  /*12870*/  FFMA.FTZ R61, R87, R0, -R61 ;  /* 0x00000000573d7223 */ /* 0x000fe2000001083d */
[----:B------:R-:W1:Y:S01]  /*12880*/  MUFU.EX2 R4, R4 ;  /* 0x0000000400047308 */ /* 0x000e620000000800 */
[----:B------:R-:W-:Y:S01]  /*12890*/  FADD.FTZ R43, R28, R43 ;  /* 0x0000002b1c2b7221 */ /* 0x000fe20000010000 */
[----:B-----5:R-:W-:Y:S01]  /*128a0*/  FADD.FTZ R20, R31, R20 ;  /* 0x000000141f147221 */ /* 0x020fe20000010000 */
        /* <DEDUP_REMOVED lines=36> */
[----:B------:R-:W-:Y:S01]  /*12af0*/  F2FP.F16.F32.PACK_AB R153, R12, R153 ;  /* 0x000000990c99723e */ /* 0x000fe200000000ff */
[----:B------:R-:W5:Y:S01]  /*12b00*/  MUFU.EX2 R48, R48 ;  /* 0x0000003000307308 */ /* 0x000f620000000800 */
[----:B------:R-:W-:Y:S01]  /*12b10*/  FADD.FTZ R21, R40, R21 ;  /* 0x0000001528157221 */ /* 0x000fe20000010000 */
[----:B------:R-:W-:Y:S01]  /*12b20*/  FADD.FTZ R20, R12, R25 ;  /* 0x000000190c147221 */ /* 0x000fe20000010000 */
[-C--:B------:R-:W-:Y:S01]  /*12b30*/  FMUL.FTZ R132, R132, R6.reuse ;  /* 0x0000000684847220 */ /* 0x080fe20000410000 */
[-C--:B------:R-:W-:Y:S01]  /*12b40*/  FMUL.FTZ R133, R133, R6.reuse ;  /* 0x0000000685857220 */ /* 0x080fe20000410000 */
[----:B------:R-:W-:Y:S01]  /*12b50*/  FADD.FTZ R24, R154, R21 ;  /* 0x000000159a187221 */ /* 0x000fe20000010000 */
[----:B------:R-:W-:Y:S01]  /*12b60*/  FADD.FTZ R20, R155, R20 ;  /* 0x000000149b147221 */ /* 0x000fe20000010000 */
[----:B0-----:R-:W-:Y:S01]  /*12b70*/  F2FP.F16.F32.PACK_AB R155, R3, R155 ;  /* 0x0000009b039b723e */ /* 0x001fe200000000ff */
[----:B------:R-:W0:Y:S01]  /*12b80*/  MUFU.EX2 R15, R75 ;  /* 0x0000004b000f7308 */ /* 0x000e220000000800 */
[----:B------:R-:W-:Y:S01]  /*12b90*/  FADD.FTZ R21, R41, R24 ;  /* 0x0000001829157221 */ /* 0x000fe20000010000 */
[----:B------:R-:W-:Y:S01]  /*12ba0*/  FADD.FTZ R20, R3, R20 ;  /* 0x0000001403147221 */ /* 0x000fe20000010000 */
[-C--:B------:R-:W-:Y:S01]  /*12bb0*/  FMUL.FTZ R136, R136, R6.reuse ;  /* 0x0000000688887220 */ /* 0x080fe20000410000 */
[-C--:B------:R-:W-:Y:S01]  /*12bc0*/  FMUL.FTZ R137, R137, R6.reuse ;  /* 0x0000000689897220 */ /* 0x080fe20000410000 */
[----:B------:R-:W-:Y:S01]  /*12bd0*/  FADD.FTZ R21, R156, R21 ;  /* 0x000000159c157221 */ /* 0x000fe20000010000 */
[----:B------:R-:W-:Y:S01]  /*12be0*/  FADD.FTZ R25, R157, R20 ;  /* 0x000000149d197221 */ /* 0x000fe20000010000 */
[----:B-1----:R-:W-:Y:S01]  /*12bf0*/  F2FP.F16.F32.PACK_AB R157, R4, R157 ;  /* 0x0000009d049d723e */ /* 0x002fe200000000ff */
[----:B------:R-:W1:Y:S01]  /*12c00*/  MUFU.EX2 R49, R49 ;  /* 0x0000003100317308 */ /* 0x000e620000000800 */
[----:B------:R-:W-:Y:S01]  /*12c10*/  FADD.FTZ R21, R44, R21 ;  /* 0x000000152c157221 */ /* 0x000fe20000010000 */
[----:B------:R-:W-:Y:S01]  /*12c20*/  FADD.FTZ R20, R4, R25 ;  /* 0x0000001904147221 */ /* 0x000fe20000010000 */
[-C--:B------:R-:W-:Y:S01]  /*12c30*/  FMUL.FTZ R140, R140, R6.reuse ;  /* 0x000000068c8c7220 */ /* 0x080fe20000410000 */
[-C--:B------:R-:W-:Y:S01]  /*12c40*/  FMUL.FTZ R141, R141, R6.reuse ;  /* 0x000000068d8d7220 */ /* 0x080fe20000410000 */
[----:B------:R-:W-:Y:S01]  /*12c50*/  FADD.FTZ R24, R158, R21 ;  /* 0x000000159e187221 */ /* 0x000fe20000010000 */
[----:B------:R-:W-:Y:S01]  /*12c60*/  FADD.FTZ R21, R159, R20 ;  /* 0x000000149f157221 */ /* 0x000fe20000010000 */
[C---:B--2---:R-:W-:Y:S01]  /*12c70*/  F2FP.F16.F32.PACK_AB R159, R14.reuse, R159 ;  /* 0x0000009f0e9f723e */ /* 0x044fe200000000ff */
[----:B------:R-:W2:Y:S01]  /*12c80*/  MUFU.EX2 R78, R78 ;  /* 0x0000004e004e7308 */ /* 0x000ea20000000800 */
[----:B------:R-:W-:Y:S01]  /*12c90*/  FADD.FTZ R24, R45, R24 ;  /* 0x000000182d187221 */ /* 0x000fe20000010000 */
[----:B------:R-:W-:Y:S01]  /*12ca0*/  FADD.FTZ R20, R14, R21 ;  /* 0x000000150e147221 */ /* 0x000fe20000010000 */
[-C--:B------:R-:W-:Y:S01]  /*12cb0*/  FMUL.FTZ R144, R144, R6.reuse ;  /* 0x0000000690907220 */ /* 0x080fe20000410000 */
[-C--:B------:R-:W-:Y:S01]  /*12cc0*/  FMUL.FTZ R145, R145, R6.reuse ;  /* 0x0000000691917220 */ /* 0x080fe20000410000 */
[----:B---3--:R-:W-:Y:S01]  /*12cd0*/  FADD.FTZ R21, R37, R24 ;  /* 0x0000001825157221 */ /* 0x008fe20000010000 */
[----:B----4-:R-:W-:Y:S01]  /*12ce0*/  FADD.FTZ R20, R161, R20 ;  /* 0x00000014a1147221 */ /* 0x010fe20000010000 */
[-C--:B------:R-:W-:Y:S01]  /*12cf0*/  FMUL.FTZ R148, R148, R6.reuse ;  /* 0x0000000694947220 */ /* 0x080fe20000410000 */
[----:B------:R-:W3:Y:S01]  /*12d00*/  MUFU.EX2 R52, R52 ;  /* 0x0000003400347308 */ /* 0x000ee20000000800 */
[----:B-----5:R-:W-:Y:S01]  /*12d10*/  FADD.FTZ R12, R48, R21 ;  /* 0x00000015300c7221 */ /* 0x020fe20000010000 */
[----:B0-----:R-:W-:Y:S01]  /*12d20*/  FADD.FTZ R3, R15, R20 ;  /* 0x000000140f037221 */ /* 0x001fe20000010000 */
[----:B------:R-:W-:Y:S01]  /*12d30*/  FMUL.FTZ R149, R149, R6 ;  /* 0x0000000695957220 */ /* 0x000fe20000410000 */
[-C--:B------:R-:W-:Y:S01]  /*12d40*/  FMUL.FTZ R90, R90, R11.reuse ;  /* 0x0000000b5a5a7220 */ /* 0x080fe20000410000 */
[----:B-1----:R-:W-:Y:S01]  /*12d50*/  FADD.FTZ R21, R49, R12 ;  /* 0x0000000c31157221 */ /* 0x002fe20000010000 */
        /* <DEDUP_REMOVED lines=10> */
[----:B------:R-:W1:Y:S01]  /*12e00*/  MUFU.EX2 R53, R53 ;  /* 0x0000003500357308 */ /* 0x000e620000000800 */
        /* <DEDUP_REMOVED lines=53> */
[----:B------:R-:W-:Y:S01]  /*13160*/  F2FP.F16.F32.PACK_AB R154, R41, R154 ;  /* 0x0000009a299a723e */ /* 0x000fe200000000ff */
[----:B-1----:R-:W-:Y:S01]  /*13170*/  FADD.FTZ R4, R9, R12 ;  /* 0x0000000c09047221 */ /* 0x002fe20000010000 */
[----:B------:R-:W-:Y:S01]  /*13180*/  F2FP.F16.F32.PACK_AB R156, R44, R156 ;  /* 0x0000009c2c9c723e */ /* 0x000fe200000000ff */
[----:B------:R-:W-:Y:S01]  /*13190*/  IMAD.MOV.U32 R12, RZ, RZ, R8 ;  /* 0x000000ffff0c7224 */ /* 0x000fe200078e0008 */
[----:B------:R-:W-:Y:S02]  /*131a0*/  F2FP.F16.F32.PACK_AB R158, R45, R158 ;  /* 0x0000009e2d9e723e */ /* 0x000fe400000000ff */
[----:B------:R-:W-:Y:S02]  /*131b0*/  F2FP.F16.F32.PACK_AB R160, R48, R37 ;  /* 0x0000002530a0723e */ /* 0x000fe400000000ff */
[----:B------:R-:W-:Y:S01]  /*131c0*/  F2FP.F16.F32.PACK_AB R161, R15, R161 ;  /* 0x000000a10fa1723e */ /* 0x000fe200000000ff */
[----:B--2---:R-:W-:Y:S01]  /*131d0*/  FADD.FTZ R3, R20, R3 ;  /* 0x0000000314037221 */ /* 0x004fe20000010000 */
[----:B------:R-:W-:-:S02]  /*131e0*/  F2FP.F16.F32.PACK_AB R162, R52, R49 ;  /* 0x0000003134a2723e */ /* 0x000fc400000000ff */
[----:B------:R-:W-:Y:S02]  /*131f0*/  F2FP.F16.F32.PACK_AB R163, R79, R78 ;  /* 0x0000004e4fa3723e */ /* 0x000fe400000000ff */
[----:B------:R-:W-:Y:S02]  /*13200*/  F2FP.F16.F32.PACK_AB R164, R56, R53 ;  /* 0x0000003538a4723e */ /* 0x000fe400000000ff */
[----:B------:R-:W-:Y:S02]  /*13210*/  F2FP.F16.F32.PACK_AB R165, R83, R82 ;  /* 0x0000005253a5723e */ /* 0x000fe400000000ff */
[----:B------:R-:W-:Y:S02]  /*13220*/  F2FP.F16.F32.PACK_AB R166, R9, R57 ;  /* 0x0000003909a6723e */ /* 0x000fe400000000ff */
[----:B------:R-:W-:Y:S02]  /*13230*/  F2FP.F16.F32.PACK_AB R167, R20, R167 ;  /* 0x000000a714a7723e */ /* 0x000fe400000000ff */
[----:B------:R-:W-:Y:S01]  /*13240*/  MOV R14, R184 ;  /* 0x000000b8000e7202 */ /* 0x000fe20000000f00 */
[----:B------:R-:W-:Y:S06]  /*13250*/  @P3 BRA `(.L_x_2714) ;  /* 0xffffffd4004c3947 */ /* 0x000fec000383ffff */
.L_x_2704:
[----:B------:R-:W-:-:S13]  /*13260*/  ISETP.GE.AND P2, PT, R10, R191, PT ;  /* 0x000000bf0a00720c */ /* 0x000fda0003f46270 */
[----:B------:R-:W-:Y:S05]  /*13270*/  @!P2 BRA `(.L_x_2715) ;  /* 0x000000200074a947 */ /* 0x000fea0003800000 */
[----:B------:R-:W-:Y:S02]  /*13280*/  IMAD.MOV.U32 R11, RZ, RZ, R8 ;  /* 0x000000ffff0b7224 */ /* 0x000fe400078e0008 */
[----:B------:R-:W-:Y:S02]  /*13290*/  IMAD.MOV.U32 R12, RZ, RZ, R7 ;  /* 0x000000ffff0c7224 */ /* 0x000fe400078e0007 */
[----:B------:R-:W-:Y:S02]  /*132a0*/  IMAD.MOV.U32 R6, RZ, RZ, R186 ;  /* 0x000000ffff067224 */ /* 0x000fe400078e00ba */
[----:B------:R-:W-:-:S07]  /*132b0*/  IMAD.MOV.U32 R13, RZ, RZ, R184 ;  /* 0x000000ffff0d7224 */ /* 0x000fce00078e00b8 */
.L_x_2725:
[----:B------:R-:W-:Y:S01]  /*132c0*/  ISETP.NE.AND P2, PT, R189, RZ, PT ;  /* 0x000000ffbd00720c */ /* 0x000fe20003f45270 */
[----:B------:R-:W-:Y:S05]  /*132d0*/  YIELD ;  /* 0x0000000000007946 */ /* 0x000fea0003800000 */
[----:B------:R-:W-:-:S04]  /*132e0*/  IADD3 R184, R13, 0x1, RZ ;  /* 0x000000010db87810 */ /* 0x000fc80007ffe0ff */
[----:B------:R-:W-:-:S04]  /*132f0*/  ISETP.NE.AND P3, PT, R184, 0x2, PT ;  /* 0x00000002b800780c */ /* 0x000fc80003f65270 */
[----:B------:R-:W-:Y:S02]  /*13300*/  SEL R7, RZ, 0x1, P3 ;  /* 0x00000001ff077807 */ /* 0x000fe40001800000 */
[----:B------:R-:W-:Y:S02]  /*13310*/  SEL R184, R184, RZ, P3 ;  /* 0x000000ffb8b87207 */ /* 0x000fe40001800000 */
[----:B------:R-:W-:Y:S01]  /*13320*/  LOP3.LUT R186, R6, R7, RZ, 0x3c, !PT ;  /* 0x0000000706ba7212 */ /* 0x000fe200078e3cff */
[----:B------:R-:W-:Y:S06]  /*13330*/  @P2 BRA `(.L_x_2716) ;  /* 0x0000000000302947 */ /* 0x000fec0003800000 */
[----:B------:R-:W-:Y:S05]  /*13340*/  @!P0 BRA `(.L_x_2717) ;  /* 0x0000000000048947 */ /* 0x000fea0003800000 */
[----:B------:R-:W-:Y:S01]  /*13350*/  BPT.TRAP 0x1 ;  /* 0x000000040000795c */ /* 0x000fe20000300000 */
.L_x_2717:
[----:B------:R-:W-:Y:S01]  /*13360*/  IMAD R0, R184, 0x8, R2 ;  /* 0x00000008b8007824 */ /* 0x000fe200078e0202 */
[----:B------:R-:W-:-:S04]  /*13370*/  SHF.L.U32 R7, R186, 0x1f, RZ ;  /* 0x0000001fba077819 */ /* 0x000fc800000006ff */
[----:B------:R0:W1:Y:S01]  /*13380*/  SYNCS.PHASECHK.TRANS64.TRYWAIT P3, [R0+URZ+0x28830], R7 ;  /* 0x02883007000075a7 */ /* 0x000062000806017f */
[----:B------:R-:W-:Y:S05]  /*13390*/  @!P0 BRA `(.L_x_2718) ;  /* 0x0000000000048947 */ /* 0x000fea0003800000 */
[----:B------:R-:W-:Y:S01]  /*133a0*/  BPT.TRAP 0x1 ;  /* 0x000000040000795c */ /* 0x000fe20000300000 */
.L_x_2718:
[----:B------:R-:W-:Y:S04]  /*133b0*/  BSSY B0, `(.L_x_2716) ;  /* 0x0000004000007945 */ /* 0x000fe80003800000 */
[----:B-1----:R-:W-:Y:S05]  /*133c0*/  @P3 BRA `(.L_x_2719) ;  /* 0x0000000000083947 */ /* 0x002fea0003800000 */
[----:B------:R-:W1:Y:S02]  /*133d0*/  SYNCS.PHASECHK.TRANS64.TRYWAIT P3, [R0+URZ+0x28830], R7 ;  /* 0x02883007000075a7 */ /* 0x000e64000806017f */
[----:B-1----:R-:W-:Y:S05]  /*133e0*/  @!P3 BRA `(.L_x_2720) ;  /* 0x000000f40024b947 */ /* 0x002fea0003800000 */
.L_x_2719:
[----:B------:R-:W-:Y:S05]  /*133f0*/  BSYNC B0 ;  /* 0x0000000000007941 */ /* 0x000fea0003800000 */
.L_x_2716:
        /* <DEDUP_REMOVED lines=10> */
[----:B------:R-:W-:Y:S01]  /*134a0*/  VIADD R24, R8, 0x404 ;  /* 0x0000040408187836 */ /* 0x000fe20000000000 */
[C---:B------:R-:W-:Y:S01]  /*134b0*/  R2UR UR7, R25.reuse ;  /* 0x00000000190772ca */ /* 0x040fe200000e0000 */
[----:B------:R-:W-:Y:S01]  /*134c0*/  IMAD.MOV.U32 R21, RZ, RZ, 0x40000040 ;  /* 0x40000040ff157424 */ /* 0x000fe200078e00ff */
[----:B------:R-:W-:Y:S01]  /*134d0*/  R2UR UR31, R25 ;  /* 0x00000000191f72ca */ /* 0x000fe200000e0000 */
[----:B------:R-:W-:Y:S01]  /*134e0*/  IMAD.MOV.U32 R15, RZ, RZ, 0x40000040 ;  /* 0x40000040ff0f7424 */ /* 0x000fe200078e00ff */
[----:B------:R-:W-:-:S02]  /*134f0*/  R2UR UR30, R24 ;  /* 0x00000000181e72ca */ /* 0x000fc400000e0000 */
[----:B------:R-:W-:Y:S01]  /*13500*/  R2UR UR10, R20 ;  /* 0x00000000140a72ca */ /* 0x000fe200000e0000 */
[C---:B------:R-:W-:Y:S01]  /*13510*/  VIADD R20, R8.reuse, 0x400 ;  /* 0x0000040008147836 */ /* 0x040fe20000000000 */
[----:B------:R-:W-:Y:S02]  /*13520*/  R2UR UR11, R21 ;  /* 0x00000000150b72ca */ /* 0x000fe400000e0000 */
[----:B------:R-:W-:Y:S02]  /*13530*/  IADD3 R14, R8, 0x6, RZ ;  /* 0x00000006080e7810 */ /* 0x000fe40007ffe0ff */
[----:B------:R-:W-:Y:S02]  /*13540*/  R2UR UR19, R15 ;  /* 0x000000000f1372ca */ /* 0x000fe400000e0000 */
[----:B------:R-:W-:Y:S01]  /*13550*/  R2UR UR18, R14 ;  /* 0x000000000e1272ca */ /* 0x000fe200000e0000 */
[----:B------:R-:W-:Y:S01]  /*13560*/  VIADD R14, R8, 0x402 ;  /* 0x00000402080e7836 */ /* 0x000fe20000000000 */
[----:B0-----:R-:W-:-:S02]  /*13570*/  SHF.R.U32.HI R0, RZ, 0x7, R0 ;  /* 0x00000007ff007819 */ /* 0x001fc40000011600 */
[----:B------:R-:W-:Y:S02]  /*13580*/  R2UR UR22, R20 ;  /* 0x00000000141672ca */ /* 0x000fe400000e0000 */
[----:B------:R-:W-:Y:S01]  /*13590*/  R2UR UR23, R21 ;  /* 0x00000000151772ca */ /* 0x000fe200000e0000 */
[----:B------:R-:W-:Y:S01]  /*135a0*/  VIADD R0, R0, 0x8 ;  /* 0x0000000800007836 */ /* 0x000fe20000000000 */
[----:B------:R-:W-:Y:S02]  /*135b0*/  R2UR UR26, R14 ;  /* 0x000000000e1a72ca */ /* 0x000fe400000e0000 */
[----:B------:R-:W-:Y:S02]  /*135c0*/  R2UR UR27, R15 ;  /* 0x000000000f1b72ca */ /* 0x000fe400000e0000 */
[----:B------:R0:W-:Y:S01]  /*135d0*/  BAR.SYNC.DEFER_BLOCKING R0, 0x100 ;  /* 0x000400000000751d */ /* 0x0001e20000010000 */
[----:B------:R-:W-:Y:S02]  /*135e0*/  IADD3 R8, R8, 0x406, RZ ;  /* 0x0000040608087810 */ /* 0x000fe40007ffe0ff */
[----:B------:R-:W-:-:S02]  /*135f0*/  R2UR UR35, R9 ;  /* 0x00000000092372ca */ /* 0x000fc400000e0000 */
[----:B------:R-:W-:Y:S01]  /*13600*/  R2UR UR34, R8 ;  /* 0x00000000082272ca */ /* 0x000fe200000e0000 */
        /* <DEDUP_REMOVED lines=27> */
.L_x_2722:
[----:B------:R-:W-:Y:S01]  /*137c0*/  SHF.L.U32 R0, R6, 0x1f, RZ ;  /* 0x0000001f06007819 */ /* 0x000fe200000006ff */
[----:B------:R-:W-:-:S04]  /*137d0*/  IMAD R6, R13, 0x8, R2 ;  /* 0x000000080d067824 */ /* 0x000fc800078e0202 */
[----:B------:R0:W1:Y:S01]  /*137e0*/  SYNCS.PHASECHK.TRANS64.TRYWAIT P2, [R6+URZ+0x28850], R0 ;  /* 0x02885000060075a7 */ /* 0x000062000804017f */
[----:B------:R-:W-:Y:S05]  /*137f0*/  @!P0 BRA `(.L_x_2723) ;  /* 0x0000000000048947 */ /* 0x000fea0003800000 */
[----:B------:R-:W-:Y:S01]  /*13800*/  BPT.TRAP 0x1 ;  /* 0x000000040000795c */ /* 0x000fe20000300000 */
.L_x_2723:
[----:B-1----:R-:W-:Y:S05]  /*13810*/  @P2 BRA `(.L_x_2721) ;  /* 0x0000000000082947 */ /* 0x002fea0003800000 */
[----:B------:R-:W1:Y:S02]  /*13820*/  SYNCS.PHASECHK.TRANS64.TRYWAIT P2, [R6+URZ+0x28850], R0 ;  /* 0x02885000060075a7 */ /* 0x000e64000804017f */
[----:B-1----:R-:W-:Y:S05]  /*13830*/  @!P2 BRA `(.L_x_2724) ;  /* 0x000000f00024a947 */ /* 0x002fea0003800000 */
.L_x_2721:
        /* <DEDUP_REMOVED lines=8> */
[----:B------:R-:W-:Y:S02]  /*138c0*/  R2UR UR7, R7 ;  /* 0x00000000070772ca */ /* 0x000fe400000e0000 */
[----:B------:R-:W-:Y:S02]  /*138d0*/  LOP3.LUT R0, R0, 0x4000000, RZ, 0xfc, !PT ;  /* 0x0400000000007812 */ /* 0x000fe400078efcff */
[C---:B------:R-:W-:Y:S01]  /*138e0*/  ISETP.GT.AND P2, PT, R10.reuse, R191, PT ;  /* 0x000000bf0a00720c */ /* 0x040fe20003f44270 */
[----:B------:R-:W-:Y:S02]  /*138f0*/  VIADD R10, R10, 0xffffffff ;  /* 0xffffffff0a0a7836 */ /* 0x000fe40000000000 */
[C---:B------:R-:W-:Y:S01]  /*13900*/  IMAD R6, R13.reuse, 0x800, R0 ;  /* 0x000008000d067824 */ /* 0x040fe200078e0200 */
[----:B------:R-:W-:Y:S01]  /*13910*/  FMNMX.FTZ R0, R24, R12, !PT ;  /* 0x0000000c18007209 */ /* 0x000fe20007810000 */
[----:B------:R-:W-:-:S02]  /*13920*/  @!P1 IMAD R13, R13, 0x8, R2 ;  /* 0x000000080d0d9824 */ /* 0x000fc400078e0202 */
[C---:B------:R-:W-:Y:S01]  /*13930*/  VIADD R8, R6.reuse, 0x80 ;  /* 0x0000008006087836 */ /* 0x040fe20000000000 */
[----:B------:R-:W-:Y:S01]  /*13940*/  R2UR UR6, R6 ;  /* 0x00000000060672ca */ /* 0x000fe200000e0000 */
[----:B------:R-:W-:Y:S01]  /*13950*/  @!P1 VIADD R13, R13, 0x28860 ;  /* 0x000288600d0d9836 */ /* 0x000fe20000000000 */
[----:B------:R-:W-:-:S04]  /*13960*/  FMNMX.FTZ R0, R25, R0, !PT ;  /* 0x0000000019007209 */ /* 0x000fc80007810000 */
[----:B------:R-:W-:-:S04]  /*13970*/  FMNMX.FTZ R0, R28, R0, !PT ;  /* 0x000000001c007209 */ /* 0x000fc80007810000 */
[----:B------:R-:W-:-:S03]  /*13980*/  FMNMX.FTZ R0, R29, R0, !PT ;  /* 0x000000001d007209 */ /* 0x000fc60007810000 */
[----:B------:R-:W-:Y:S01]  /*13990*/  HGMMA.64x128x16.F32 R88, R180, gdesc[UR4].tnspB, R88, gsb0 ;  /* 0x41e00004b4587df0 */ /* 0x000fe20008000858 */
[----:B------:R-:W-:Y:S02]  /*139a0*/  R2UR UR6, R8 ;  /* 0x00000000080672ca */ /* 0x000fe400000e0000 */
[----:B------:R-:W-:Y:S01]  /*139b0*/  R2UR UR7, R9 ;  /* 0x00000000090772ca */ /* 0x000fe200000e0000 */
[----:B------:R-:W-:Y:S01]  /*139c0*/  IMAD.MOV.U32 R9, RZ, RZ, 0x40000040 ;  /* 0x40000040ff097424 */ /* 0x000fe200078e00ff */
[----:B------:R-:W-:Y:S02]  /*139d0*/  IADD3 R8, R6, 0x100, RZ ;  /* 0x0000010006087810 */ /* 0x000fe40007ffe0ff */
        /* <DEDUP_REMOVED lines=29> */
[----:B------:R-:W0:Y:S01]  /*13bb0*/  SHFL.BFLY PT, R0, R7, 0x2, 0x1f ;  /* 0x0c401f0007007f89 */ /* 0x000e2200000e0000 */
[----:B------:R-:W-:Y:S02]  /*13bc0*/  WARPGROUP.DEPBAR.LE gsb0, 0x0 ;  /* 0x00008000000079c5 */ /* 0x000fe40000010000 */
[----:B------:R-:W-:Y:S01]  /*13bd0*/  WARPGROUP.ARRIVE ;  /* 0x00000000000079c5 */ /* 0x000fe20000000000 */
[----:B0-----:R-:W-:-:S05]  /*13be0*/  FMNMX.FTZ R7, R7, R0, !PT ;  /* 0x0000000007077209 */ /* 0x001fca0007810000 */
[----:B------:R-:W-:Y:S01]  /*13bf0*/  HGMMA.64x128x16.F32 R88, R176, gdesc[UR4].tnspB, R88, gsb0 ;  /* 0x41e00004b0587df0 */ /* 0x000fe20008000858 */
[----:B------:R-:W-:Y:S01]  /*13c00*/  R2UR UR6, R8 ;  /* 0x00000000080672ca */ /* 0x000fe200000e0000 */
[----:B------:R-:W-:Y:S01]  /*13c10*/  VIADD R8, R6, 0x180 ;  /* 0x0000018006087836 */ /* 0x000fe20000000000 */
[----:B------:R-:W-:Y:S01]  /*13c20*/  R2UR UR7, R9 ;  /* 0x00000000090772ca */ /* 0x000fe200000e0000 */
[----:B------:R-:W-:Y:S01]  /*13c30*/  IMAD.MOV.U32 R9, RZ, RZ, 0x40000040 ;  /* 0x40000040ff097424 */ /* 0x000fe200078e00ff */
[----:B------:R-:W0:Y:S02]  /*13c40*/  SHFL.BFLY PT, R0, R7, 0x1, 0x1f ;  /* 0x0c201f0007007f89 */ /* 0x000e2400000e0000 */
[----:B0-----:R-:W-:Y:S02]  /*13c50*/  FMNMX.FTZ R7, R7, R0, !PT ;  /* 0x0000000007077209 */ /* 0x001fe40007810000 */
[----:B------:R-:W-:-:S03]  /*13c60*/  MOV R0, UR46 ;  /* 0x0000002e00007c02 */ /* 0x000fc60008000f00 */
[C---:B------:R-:W-:Y:S02]  /*13c70*/  FADD.FTZ R12, -R7.reuse, R12 ;  /* 0x0000000c070c7221 */ /* 0x040fe40000010100 */
[-C--:B------:R-:W-:Y:S02]  /*13c80*/  FMUL.FTZ R15, R7, R0.reuse ;  /* 0x00000000070f7220 */ /* 0x080fe40000410000 */
[-C--:B------:R-:W-:Y:S02]  /*13c90*/  FMUL.FTZ R12, R12, R0.reuse ;  /* 0x000000000c0c7220 */ /* 0x080fe40000410000 */
        /* <DEDUP_REMOVED lines=26> */
[-CC-:B------:R-:W-:Y:S01]  /*13e40*/  FFMA.FTZ R32, R56, R0.reuse, -R15.reuse ;  /* 0x0000000038207223 */ /* 0x180fe2000001080f */
[----:B------:R-:W-:Y:S02]  /*13e50*/  FFMA.FTZ R36, R61, R0, -R15 ;  /* 0x000000003d247223 */ /* 0x000fe4000001080f */
[----:B------:R-:W-:Y:S01]  /*13e60*/  HGMMA.64x128x16.F32 R88, R172, gdesc[UR4].tnspB, R88, gsb0 ;  /* 0x41e00004ac587df0 */ /* 0x000fe20008000858 */
[----:B------:R-:W-:Y:S01]  /*13e70*/  R2UR UR6, R8 ;  /* 0x00000000080672ca */ /* 0x000fe200000e0000 */
[----:B------:R-:W-:Y:S01]  /*13e80*/  VIADD R8, R6, 0x200 ;  /* 0x0000020006087836 */ /* 0x000fe20000000000 */
[----:B------:R-:W-:Y:S01]  /*13e90*/  R2UR UR7, R9 ;  /* 0x00000000090772ca */ /* 0x000fe200000e0000 */
[----:B------:R-:W-:Y:S01]  /*13ea0*/  IMAD.MOV.U32 R9, RZ, RZ, 0x40000040 ;  /* 0x40000040ff097424 */ /* 0x000fe200078e00ff */
        /* <DEDUP_REMOVED lines=63> */
[----:B------:R-:W-:-:S03]  /*142a0*/  IMAD.MOV.U32 R9, RZ, RZ, 0x40000040 ;  /* 0x40000040ff097424 */ /* 0x000fc600078e00ff */
[----:B------:R-:W-:-:S05]  /*142b0*/  FMNMX.FTZ R14, R87, R14, !PT ;  /* 0x0000000e570e7209 */ /* 0x000fca0007810000 */
[----:B------:R-:W0:Y:S01]  /*142c0*/  SHFL.BFLY PT, R8, R14, 0x2, 0x1f ;  /* 0x0c401f000e087f89 */ /* 0x000e2200000e0000 */
[----:B------:R-:W-:Y:S02]  /*142d0*/  WARPGROUP.DEPBAR.LE gsb0, 0x0 ;  /* 0x00008000000079c5 */ /* 0x000fe40000010000 */
[----:B------:R-:W-:Y:S01]  /*142e0*/  WARPGROUP.ARRIVE ;  /* 0x00000000000079c5 */ /* 0x000fe20000000000 */
[-CC-:B------:R-:W-:Y:S01]  /*142f0*/  FFMA.FTZ R152, R25, R0.reuse, -R15.reuse ;  /* 0x0000000019987223 */ /* 0x180fe2000001080f */
[-CC-:B------:R-:W-:Y:S01]  /*14300*/  FFMA.FTZ R25, R53, R0.reuse, -R15.reuse ;  /* 0x0000000035197223 */ /* 0x180fe2000001080f */
[-CC-:B------:R-:W-:Y:S01]  /*14310*/  FFMA.FTZ R153, R29, R0.reuse, -R15.reuse ;  /* 0x000000001d997223 */ /* 0x180fe2000001080f */
[-CC-:B------:R-:W-:Y:S01]  /*14320*/  FFMA.FTZ R29, R45, R0.reuse, -R15.reuse ;  /* 0x000000002d1d7223 */ /* 0x180fe2000001080f */
[-CC-:B------:R-:W-:Y:S01]  /*14330*/  FFMA.FTZ R154, R60, R0.reuse, -R15.reuse ;  /* 0x000000003c9a7223 */ /* 0x180fe2000001080f */
[----:B------:R-:W-:Y:S01]  /*14340*/  HGMMA.64x128x16.F32 R88, R156, gdesc[UR4].tnspB, R88, gsb0 ;  /* 0x41e000049c587df0 */ /* 0x000fe20008000858 */
[----:B------:R-:W-:Y:S01]  /*14350*/  R2UR UR7, R9 ;  /* 0x00000000090772ca */ /* 0x000fe200000e0000 */
[-CC-:B------:R-:W-:Y:S01]  /*14360*/  FFMA.FTZ R45, R76, R0.reuse, -R15.reuse ;  /* 0x000000004c2d7223 */ /* 0x180fe2000001080f */
[----:B------:R-:W-:Y:S01]  /*14370*/  FFMA.FTZ R9, R84, R0, -R15 ;  /* 0x0000000054097223 */ /* 0x000fe2000001080f */
[----:B------:R-:W-:Y:S01]  /*14380*/  MUFU.EX2 R152, R152 ;  /* 0x0000009800987308 */ /* 0x000fe20000000800 */
[----:B0-----:R-:W-:Y:S01]  /*14390*/  FMNMX.FTZ R14, R14, R8, !PT ;  /* 0x000000080e0e7209 */ /* 0x001fe20007810000 */
[----:B------:R-:W-:-:S04]  /*143a0*/  VIADD R8, R6, 0x300 ;  /* 0x0000030006087836 */ /* 0x000fc80000000000 */
[----:B------:R-:W0:Y:S01]  /*143b0*/  SHFL.BFLY PT, R53, R14, 0x1, 0x1f ;  /* 0x0c201f000e357f89 */ /* 0x000e2200000e0000 */
[----:B------:R-:W-:Y:S01]  /*143c0*/  R2UR UR6, R8 ;  /* 0x00000000080672ca */ /* 0x000fe200000e0000 */
[----:B------:R-:W-:Y:S08]  /*143d0*/  MUFU.EX2 R153, R153 ;  /* 0x0000009900997308 */ /* 0x000ff00000000800 */
[----:B------:R-:W-:Y:S08]  /*143e0*/  MUFU.EX2 R29, R29 ;  /* 0x0000001d001d7308 */ /* 0x000ff00000000800 */
[----:B------:R-:W-:Y:S01]  /*143f0*/  MUFU.EX2 R25, R25 ;  /* 0x0000001900197308 */ /* 0x000fe20000000800 */
[----:B0-----:R-:W-:Y:S01]  /*14400*/  FMNMX.FTZ R8, R14, R53, !PT ;  /* 0x000000350e087209 */ /* 0x001fe20007810000 */
[----:B------:R-:W-:-:S06]  /*14410*/  VIADD R14, R6, 0x380 ;  /* 0x00000380060e7836 */ /* 0x000fcc0000000000 */
[----:B------:R-:W-:Y:S01]  /*14420*/  MUFU.EX2 R154, R154 ;  /* 0x0000009a009a7308 */ /* 0x000fe20000000800 */
[----:B------:R-:W-:-:S04]  /*14430*/  FMUL.FTZ R57, R8, R0 ;  /* 0x0000000008397220 */ /* 0x000fc80000410000 */
        /* <DEDUP_REMOVED lines=8> */
[----:B------:R-:W-:Y:S01]  /*144c0*/  IADD3 R43, -R192, 0xb, RZ ;  /* 0x0000000bc02b7810 */ /* 0x000fe20007ffe1ff */
        /* <DEDUP_REMOVED lines=31> */
[----:B------:R-:W-:Y:S02]  /*146c0*/  FADD.FTZ R15, -R8, R11 ;  /* 0x0000000b080f7221 */ /* 0x000fe40000010100 */
[----:B------:R-:W-:Y:S01]  /*146d0*/  MUFU.EX2 R169, R169 ;  /* 0x000000a900a97308 */ /* 0x000fe20000000800 */
[-CC-:B------:R-:W-:Y:S01]  /*146e0*/  FFMA.FTZ R157, R66, R0.reuse, -R57.reuse ;  /* 0x00000000429d7223 */ /* 0x180fe20000010839 */
[----:B------:R-:W-:Y:S01]  /*146f0*/  HGMMA.64x128x16.F32 R88, R160, gdesc[UR4].tnspB, R88, gsb0 ;  /* 0x41e00004a0587df0 */ /* 0x000fe20008000858 */
[-C--:B------:R-:W-:Y:S01]  /*14700*/  FMUL.FTZ R15, R15, R0.reuse ;  /* 0x000000000f0f7220 */ /* 0x080fe20000410000 */
[----:B------:R-:W-:Y:S01]  /*14710*/  R2UR UR6, R14 ;  /* 0x000000000e0672ca */ /* 0x000fe200000e0000 */
[-CC-:B------:R-:W-:Y:S01]  /*14720*/  FFMA.FTZ R14, R55, R0.reuse, -R57.reuse ;  /* 0x00000000370e7223 */ /* 0x180fe20000010839 */
[----:B------:R-:W-:-:S02]  /*14730*/  FFMA.FTZ R159, R70, R0, -R57 ;  /* 0x00000000469f7223 */ /* 0x000fc40000010839 */
[----:B------:R0:W1:Y:S08]  /*14740*/  MUFU.EX2 R53, R15 ;  /* 0x0000000f00357308 */ /* 0x0000700000000800 */
[----:B------:R-:W-:Y:S01]  /*14750*/  MUFU.EX2 R35, R35 ;  /* 0x0000002300237308 */ /* 0x000fe20000000800 */
[----:B0-----:R-:W-:-:S05]  /*14760*/  IMAD.MOV.U32 R15, RZ, RZ, 0x40000040 ;  /* 0x40000040ff0f7424 */ /* 0x001fca00078e00ff */
[----:B------:R-:W-:Y:S01]  /*14770*/  R2UR UR7, R15 ;  /* 0x000000000f0772ca */ /* 0x000fe200000e0000 */
[----:B------:R-:W-:Y:S01]  /*14780*/  @!P1 IMAD R15, R184, 0x8, R2 ;  /* 0x00000008b80f9824 */ /* 0x000fe200078e0202 */
[----:B------:R-:W-:Y:S01]  /*14790*/  MUFU.EX2 R171, R171 ;  /* 0x000000ab00ab7308 */ /* 0x000fe20000000800 */
[----:B-1----:R-:W-:Y:S01]  /*147a0*/  FFMA.FTZ R3, R53, R3, R181 ;  /* 0x0000000335037223 */ /* 0x002fe200000100b5 */
[----:B------:R-:W-:Y:S02]  /*147b0*/  F2FP.F16.F32.PACK_AB R181, R26, R181 ;  /* 0x000000b51ab5723e */ /* 0x000fe400000000ff */
[----:B------:R-:W-:Y:S01]  /*147c0*/  @!P1 IADD3 R39, R15, 0x28840, RZ ;  /* 0x000288400f279810 */ /* 0x000fe20007ffe0ff */
[----:B------:R-:W-:-:S03]  /*147d0*/  FFMA.FTZ R15, R59, R0, -R57 ;  /* 0x000000003b0f7223 */ /* 0x000fc60000010839 */
        /* <DEDUP_REMOVED lines=11> */
[----:B------:R-:W1:Y:S08]  /*14890*/  MUFU.EX2 R79, R79 ;  /* 0x0000004f004f7308 */ /* 0x000e700000000800 */
[----:B------:R-:W-:Y:S08]  /*148a0*/  MUFU.EX2 R82, R82 ;  /* 0x0000005200527308 */ /* 0x000ff00000000800 */
[----:B------:R-:W-:Y:S08]  /*148b0*/  MUFU.EX2 R83, R83 ;  /* 0x0000005300537308 */ /* 0x000ff00000000800 */
[----:B------:R-:W-:Y:S01]  /*148c0*/  MUFU.EX2 R9, R9 ;  /* 0x0000000900097308 */ /* 0x000fe20000000800 */
[----:B------:R-:W-:-:S02]  /*148d0*/  WARPGROUP.DEPBAR.LE gsb0, 0x0 ;  /* 0x00008000000079c5 */ /* 0x000fc40000010000 */
[----:B------:R-:W-:Y:S01]  /*148e0*/  WARPGROUP.ARRIVE ;  /* 0x00000000000079c5 */ /* 0x000fe20000000000 */
[----:B------:R-:W-:-:S04]  /*148f0*/  FFMA.FTZ R161, R74, R0, -R57 ;  /* 0x000000004aa17223 */ /* 0x000fc80000010839 */
[----:B------:R-:W-:Y:S01]  /*14900*/  MUFU.EX2 R86, R86 ;  /* 0x0000005600567308 */ /* 0x000fe20000000800 */
[----:B------:R-:W-:Y:S02]  /*14910*/  F2FP.F16.F32.PACK_AB R160, R40, R33 ;  /* 0x0000002128a0723e */ /* 0x000fe400000000ff */
[----:B0-----:R-:W-:Y:S01]  /*14920*/  F2FP.F16.F32.PACK_AB R162, R48, R45 ;  /* 0x0000002d30a2723e */ /* 0x001fe200000000ff */
[----:B------:R-:W-:Y:S01]  /*14930*/  HGMMA.64x128x16.F32 R88, R164, gdesc[UR4].tnspB, R88, gsb0 ;  /* 0x41e00004a4587df0 */ /* 0x000fe20008000858 */
[----:B-1----:R-:W-:-:S03]  /*14940*/  F2FP.F16.F32.PACK_AB R163, R79, R78 ;  /* 0x0000004e4fa3723e */ /* 0x002fc600000000ff */
[----:B------:R-:W-:Y:S08]  /*14950*/  MUFU.EX2 R161, R161 ;  /* 0x000000a100a17308 */ /* 0x000ff00000000800 */
[----:B------:R-:W0:Y:S01]  /*14960*/  MUFU.EX2 R11, R85 ;  /* 0x00000055000b7308 */ /* 0x000e220000000800 */
[----:B------:R-:W-:Y:S02]  /*14970*/  WARPGROUP.DEPBAR.LE gsb0, 0x0 ;  /* 0x00008000000079c5 */ /* 0x000fe40000010000 */
        /* <DEDUP_REMOVED lines=9> */
[----:B--2---:R-:W-:Y:S01]  /*14a10*/  FFMA.FTZ R39, R12, R4, R180 ;  /* 0x000000040c277223 */ /* 0x004fe200000100b4 */
[----:B------:R-:W-:Y:S01]  /*14a20*/  FADD.FTZ R4, R26, R3 ;  /* 0x000000031a047221 */ /* 0x000fe20000010000 */
[----:B------:R-:W-:Y:S01]  /*14a30*/  FFMA.FTZ R3, R63, R0, -R57 ;  /* 0x000000003f037223 */ /* 0x000fe20000010839 */
[C---:B------:R-:W-:Y:S01]  /*14a40*/  F2FP.F16.F32.PACK_AB R180, R152.reuse, R180 ;  /* 0x000000b498b4723e */ /* 0x040fe200000000ff */
[----:B------:R-:W-:Y:S01]  /*14a50*/  FADD.FTZ R39, R152, R39 ;  /* 0x0000002798277221 */ /* 0x000fe20000010000 */
[----:B------:R-:W-:Y:S01]  /*14a60*/  FADD.FTZ R4, R183, R4 ;  /* 0x00000004b7047221 */ /* 0x000fe20000010000 */
[C---:B------:R-:W-:Y:S01]  /*14a70*/  F2FP.F16.F32.PACK_AB R183, R27.reuse, R183 ;  /* 0x000000b71bb7723e */ /* 0x040fe200000000ff */
[----:B------:R-:W-:Y:S01]  /*14a80*/  FMUL.FTZ R100, R100, R12 ;  /* 0x0000000c64647220 */ /* 0x000fe20000410000 */
[----:B------:R-:W-:Y:S01]  /*14a90*/  FADD.FTZ R42, R182, R39 ;  /* 0x00000027b62a7221 */ /* 0x000fe20000010000 */
[----:B------:R-:W-:Y:S01]  /*14aa0*/  @!P1 PRMT R39, RZ, 0x654, R13 ;  /* 0x00000654ff279816 */ /* 0x000fe2000000000d */
[----:B------:R-:W-:Y:S01]  /*14ab0*/  FADD.FTZ R4, R27, R4 ;  /* 0x000000041b047221 */ /* 0x000fe20000010000 */
[----:B------:R-:W0:Y:S01]  /*14ac0*/  MUFU.EX2 R3, R3 ;  /* 0x0000000300037308 */ /* 0x000e220000000800 */
[C---:B------:R-:W-:Y:S01]  /*14ad0*/  FADD.FTZ R13, R153.reuse, R42 ;  /* 0x0000002a990d7221 */ /* 0x040fe20000010000 */
[----:B------:R2:W-:Y:S01]  /*14ae0*/  @!P1 SYNCS.ARRIVE.TRANS64.RED.A1T0 RZ, [R39+URZ], RZ ;  /* 0x000000ff27ff99a7 */ /* 0x0005e2000810043f */
[----:B------:R-:W-:Y:S01]  /*14af0*/  F2FP.F16.F32.PACK_AB R182, R153, R182 ;  /* 0x000000b699b6723e */ /* 0x000fe200000000ff */
[----:B------:R-:W-:Y:S01]  /*14b00*/  FMUL.FTZ R101, R101, R12 ;  /* 0x0000000c65657220 */ /* 0x000fe20000410000 */
[----:B------:R-:W-:Y:S01]  /*14b10*/  FADD.FTZ R13, R176, R13 ;  /* 0x0000000db00d7221 */ /* 0x000fe20000010000 */
[----:B------:R-:W-:Y:S01]  /*14b20*/  F2FP.F16.F32.PACK_AB R176, R28, R176 ;  /* 0x000000b01cb0723e */ /* 0x000fe200000000ff */
[----:B------:R-:W-:Y:S01]  /*14b30*/  FMUL.FTZ R104, R104, R12 ;  /* 0x0000000c68687220 */ /* 0x000fe20000410000 */
[----:B------:R-:W-:Y:S01]  /*14b40*/  F2FP.F16.F32.PACK_AB R153, R15, R6 ;  /* 0x000000060f99723e */ /* 0x000fe200000000ff */
[----:B------:R-:W-:Y:S01]  /*14b50*/  FADD.FTZ R13, R28, R13 ;  /* 0x0000000d1c0d7221 */ /* 0x000fe20000010000 */
[----:B--2---:R-:W-:Y:S01]  /*14b60*/  FADD.FTZ R39, R177, R4 ;  /* 0x00000004b1277221 */ /* 0x004fe20000010000 */
[----:B------:R-:W-:Y:S01]  /*14b70*/  FFMA.FTZ R4, R67, R0, -R57 ;  /* 0x0000000043047223 */ /* 0x000fe20000010839 */
[-C--:B------:R-:W-:Y:S01]  /*14b80*/  FMUL.FTZ R105, R105, R12.reuse ;  /* 0x0000000c69697220 */ /* 0x080fe20000410000 */
[----:B------:R-:W-:Y:S01]  /*14b90*/  FMUL.FTZ R108, R108, R12 ;  /* 0x0000000c6c6c7220 */ /* 0x000fe20000410000 */
[----:B------:R-:W-:Y:S01]  /*14ba0*/  FADD.FTZ R42, R30, R39 ;  /* 0x000000271e2a7221 */ /* 0x000fe20000010000 */
[----:B------:R-:W-:Y:S01]  /*14bb0*/  FADD.FTZ R39, R178, R13 ;  /* 0x0000000db2277221 */ /* 0x000fe20000010000 */
[C---:B------:R-:W-:Y:S01]  /*14bc0*/  F2FP.F16.F32.PACK_AB R178, R20.reuse, R178 ;  /* 0x000000b214b2723e */ /* 0x040fe200000000ff */
[----:B------:R-:W2:Y:S01]  /*14bd0*/  MUFU.EX2 R4, R4 ;  /* 0x0000000400047308 */ /* 0x000ea20000000800 */
[----:B-1----:R-:W-:Y:S01]  /*14be0*/  FADD.FTZ R43, R179, R42 ;  /* 0x0000002ab32b7221 */ /* 0x002fe20000010000 */
[----:B------:R-:W-:Y:S01]  /*14bf0*/  FADD.FTZ R39, R20, R39 ;  /* 0x0000002714277221 */ /* 0x000fe20000010000 */
[-CC-:B------:R-:W-:Y:S01]  /*14c00*/  FFMA.FTZ R13, R71, R0.reuse, -R57.reuse ;  /* 0x00000000470d7223 */ /* 0x180fe20000010839 */
[----:B------:R-:W-:Y:S01]  /*14c10*/  FFMA.FTZ R57, R87, R0, -R57 ;  /* 0x0000000057397223 */ /* 0x000fe20000010839 */
[----:B------:R-:W-:Y:S01]  /*14c20*/  FADD.FTZ R42, R38, R43 ;  /* 0x0000002b262a7221 */ /* 0x000fe20000010000 */
[----:B------:R-:W-:Y:S01]  /*14c30*/  FADD.FTZ R46, R172, R39 ;  /* 0x00000027ac2e7221 */ /* 0x000fe20000010000 */
[----:B------:R-:W-:Y:S01]  /*14c40*/  F2FP.F16.F32.PACK_AB R172, R21, R172 ;  /* 0x000000ac15ac723e */ /* 0x000fe200000000ff */
[-C--:B------:R-:W-:Y:S01]  /*14c50*/  FMUL.FTZ R109, R109, R12.reuse ;  /* 0x0000000c6d6d7220 */ /* 0x080fe20000410000 */
[----:B------:R-:W-:Y:S01]  /*14c60*/  FADD.FTZ R42, R173, R42 ;  /* 0x0000002aad2a7221 */ /* 0x000fe20000010000 */
[----:B------:R-:W-:Y:S01]  /*14c70*/  FADD.FTZ R39, R21, R46 ;  /* 0x0000002e15277221 */ /* 0x000fe20000010000 */
[----:B------:R-:W1:Y:S01]  /*14c80*/  MUFU.EX2 R13, R13 ;  /* 0x0000000d000d7308 */ /* 0x000e620000000800 */
[-C--:B------:R-:W-:Y:S01]  /*14c90*/  FMUL.FTZ R112, R112, R12.reuse ;  /* 0x0000000c70707220 */ /* 0x080fe20000410000 */
[----:B------:R-:W-:Y:S01]  /*14ca0*/  FADD.FTZ R42, R31, R42 ;  /* 0x0000002a1f2a7221 */ /* 0x000fe20000010000 */
[----:B------:R-:W-:Y:S01]  /*14cb0*/  FADD.FTZ R46, R174, R39 ;  /* 0x00000027ae2e7221 */ /* 0x000fe20000010000 */
[-C--:B------:R-:W-:Y:S01]  /*14cc0*/  FMUL.FTZ R113, R113, R12.reuse ;  /* 0x0000000c71717220 */ /* 0x080fe20000410000 */
[-C--:B------:R-:W-:Y:S01]  /*14cd0*/  FMUL.FTZ R116, R116, R12.reuse ;  /* 0x0000000c74747220 */ /* 0x080fe20000410000 */
[----:B------:R-:W-:Y:S01]  /*14ce0*/  FADD.FTZ R39, R175, R42 ;  /* 0x0000002aaf277221 */ /* 0x000fe20000010000 */
[----:B------:R-:W-:Y:S01]  /*14cf0*/  FADD.FTZ R43, R29, R46 ;  /* 0x0000002e1d2b7221 */ /* 0x000fe20000010000 */
[----:B------:R-:W-:Y:S01]  /*14d00*/  MUFU.EX2 R57, R57 ;  /* 0x0000003900397308 */ /* 0x000fe20000000800 */
        /* <DEDUP_REMOVED lines=39> */
[C---:B--2---:R-:W-:Y:S01]  /*14f80*/  F2FP.F16.F32.PACK_AB R157, R4.reuse, R157 ;  /* 0x0000009d049d723e */ /* 0x044fe200000000ff */
[----:B------:R-:W-:Y:S01]  /*14f90*/  FMUL.FTZ R149, R149, R12 ;  /* 0x0000000c95957220 */ /* 0x000fe20000410000 */
[----:B------:R-:W-:Y:S01]  /*14fa0*/  FADD.FTZ R20, R4, R21 ;  /* 0x0000001504147221 */ /* 0x000fe20000010000 */
[----:B------:R-:W-:Y:S01]  /*14fb0*/  FADD.FTZ R24, R158, R27 ;  /* 0x0000001b9e187221 */ /* 0x000fe20000010000 */
[----:B------:R-:W-:Y:S01]  /*14fc0*/  F2FP.F16.F32.PACK_AB R177, R30, R177 ;  /* 0x000000b11eb1723e */ /* 0x000fe200000000ff */
        /* <DEDUP_REMOVED lines=13> */
[----:B---3--:R-:W-:Y:S01]  /*150a0*/  FADD.FTZ R21, R26, R21 ;  /* 0x000000151a157221 */ /* 0x008fe20000010000 */
        /* <DEDUP_REMOVED lines=23> */
[----:B------:R-:W-:Y:S01]  /*15220*/  F2FP.F16.F32.PACK_AB R154, R36, R154 ;  /* 0x0000009a249a723e */ /* 0x000fe200000000ff */
[----:B------:R-:W-:Y:S01]  /*15230*/  FADD.FTZ R3, R57, R3 ;  /* 0x0000000339037221 */ /* 0x000fe20000010000 */
        /* <DEDUP_REMOVED lines=28> */
[----:B------:R-:W-:Y:S01]  /*15400*/  IMAD.MOV.U32 R6, RZ, RZ, R186 ;  /* 0x000000ffff067224 */ /* 0x000fe200078e00ba */
[----:B------:R-:W-:Y:S01]  /*15410*/  MOV R12, R7 ;  /* 0x00000007000c7202 */ /* 0x000fe20000000f00 */
[----:B------:R-:W-:-:S02]  /*15420*/  IMAD.MOV.U32 R13, RZ, RZ, R184 ;  /* 0x000000ffff0d7224 */ /* 0x000fc400078e00b8 */
[----:B------:R-:W-:Y:S01]  /*15430*/  IMAD.MOV.U32 R11, RZ, RZ, R8 ;  /* 0x000000ffff0b7224 */ /* 0x000fe200078e0008 */
[----:B------:R-:W-:Y:S06]  /*15440*/  @P2 BRA `(.L_x_2725) ;  /* 0xffffffdc009c2947 */ /* 0x000fec000383ffff */
.L_x_2715:
[----:B------:R-:W-:Y:S05]  /*15450*/  WARPSYNC.ALL ;  /* 0x0000000000007948 */ /* 0x000fea0003800000 */
[----:B------:R-:W-:Y:S06]  /*15460*/  BAR.ARV 0x8, 0x180 ;  /* 0x0206000000007b1d */ /* 0x000fec0000002000 */
[----:B------:R-:W-:Y:S05]  /*15470*/  @!P0 BRA `(.L_x_2726) ;  /* 0x0000000000048947 */ /* 0x000fea0003800000 */
[----:B------:R-:W-:Y:S01]  /*15480*/  BPT.TRAP 0x1 ;  /* 0x000000040000795c */ /* 0x000fe20000300000 */
.L_x_2726:
[----:B------:R-:W-:Y:S01]  /*15490*/  IMAD R14, R184, 0x8, R2 ;  /* 0x00000008b80e7824 */ /* 0x000fe200078e0202 */
[----:B------:R-:W-:-:S04]  /*154a0*/  SHF.L.U32 R5, R186, 0x1f, RZ ;  /* 0x0000001fba057819 */ /* 0x000fc800000006ff */
[----:B------:R0:W1:Y:S01]  /*154b0*/  SYNCS.PHASECHK.TRANS64.TRYWAIT P2, [R14+URZ+0x28850], R5 ;  /* 0x028850050e0075a7 */ /* 0x000062000804017f */
[----:B------:R-:W-:Y:S05]  /*154c0*/  @!P0 BRA `(.L_x_2727) ;  /* 0x0000000000048947 */ /* 0x000fea0003800000 */
[----:B------:R-:W-:Y:S01]  /*154d0*/  BPT.TRAP 0x1 ;  /* 0x000000040000795c */ /* 0x000fe20000300000 */
.L_x_2727:
[----:B------:R-:W-:-:S05]  /*154e0*/  VIADD R2, R2, 0x400 ;  /* 0x0000040002027836 */ /* 0x000fca0000000000 */
[----:B------:R-:W-:-:S04]  /*154f0*/  SHF.R.U32.HI R2, RZ, 0x4, R2 ;  /* 0x00000004ff027819 */ /* 0x000fc80000011602 */
[----:B------:R-:W-:-:S04]  /*15500*/  LOP3.LUT R2, R2, 0x3fff, RZ, 0xc0, !PT ;  /* 0x00003fff02027812 */ /* 0x000fc800078ec0ff */
[----:B------:R-:W-:Y:S01]  /*15510*/  LOP3.LUT R11, R2, 0x4000000, RZ, 0xfc, !PT ;  /* 0x04000000020b7812 */ /* 0x000fe200078efcff */
[----:B-1----:R-:W-:Y:S06]  /*15520*/  @P2 BRA `(.L_x_2728) ;  /* 0x0000000000082947 */ /* 0x002fec0003800000 */
[----:B------:R-:W1:Y:S02]  /*15530*/  SYNCS.PHASECHK.TRANS64.TRYWAIT P0, [R14+URZ+0x28850], R5 ;  /* 0x028850050e0075a7 */ /* 0x000e64000800017f */
[----:B-1----:R-:W-:Y:S05]  /*15540*/  @!P0 BRA `(.L_x_2729) ;  /* 0x000000d000f48947 */ /* 0x002fea0003800000 */
.L_x_2728:
[----:B------:R-:W-:Y:S01]  /*15550*/  IMAD R10, R184, 0x800, R11 ;  /* 0x00000800b80a7824 */ /* 0x000fe200078e020b */
[----:B------:R-:W-:Y:S05]  /*15560*/  WARPSYNC.ALL ;  /* 0x0000000000007948 */ /* 0x000fea0003800000 */
[----:B------:R-:W-:Y:S01]  /*15570*/  IMAD.MOV.U32 R11, RZ, RZ, 0x40000040 ;  /* 0x40000040ff0b7424 */ /* 0x000fe200078e00ff */
[C---:B------:R-:W-:Y:S01]  /*15580*/  R2UR UR6, R10.reuse ;  /* 0x000000000a0672ca */ /* 0x040fe200000e0000 */
[----:B------:R-:W-:Y:S01]  /*15590*/  WARPGROUP.ARRIVE ;  /* 0x00000000000079c5 */ /* 0x000fe20000000000 */
[----:B------:R-:W-:Y:S01]  /*155a0*/  VIADD R12, R10, 0x80 ;  /* 0x000000800a0c7836 */ /* 0x000fe20000000000 */
[----:B01----:R-:W0:Y:S01]  /*155b0*/  SHFL.BFLY PT, R5, R4, 0x2, 0x1f ;  /* 0x0c401f0004057f89 */ /* 0x003e2200000e0000 */
[----:B------:R-:W-:Y:S01]  /*155c0*/  R2UR UR7, R11 ;  /* 0x000000000b0772ca */ /* 0x000fe200000e0000 */
[----:B------:R-:W-:-:S02]  /*155d0*/  IMAD.MOV.U32 R13, RZ, RZ, 0x40000040 ;  /* 0x40000040ff0d7424 */ /* 0x000fc400078e00ff */
[----:B------:R-:W-:Y:S01]  /*155e0*/  IMAD.MOV.U32 R11, RZ, RZ, 0x40000040 ;  /* 0x40000040ff0b7424 */ /* 0x000fe200078e00ff */
[----:B------:R-:W1:Y:S01]  /*155f0*/  SHFL.BFLY PT, R2, R3, 0x2, 0x1f ;  /* 0x0c401f0003027f89 */ /* 0x000e6200000e0000 */
[----:B------:R-:W-:Y:S02]  /*15600*/  VIADD R184, R184, 0x1 ;  /* 0x00000001b8b87836 */ /* 0x000fe40000000000 */
[----:B------:R-:W-:Y:S02]  /*15610*/  IMAD.MOV.U32 R42, RZ, RZ, -0x800000 ;  /* 0xff800000ff2a7424 */ /* 0x000fe400078e00ff */
[----:B------:R-:W-:Y:S01]  /*15620*/  VIADD R215, R215, 0x1 ;  /* 0x00000001d7d77836 */ /* 0x000fe20000000000 */
[----:B------:R-:W-:-:S03]  /*15630*/  ISETP.NE.AND P2, PT, R184, 0x2, PT ;  /* 0x00000002b800780c */ /* 0x000fc60003f45270 */
[----:B------:R-:W-:Y:S01]  /*15640*/  HGMMA.64x128x16.F32 R88, R180, gdesc[UR4].tnspB, R88, gsb0 ;  /* 0x41e00004b4587df0 */ /* 0x000fe20008000858 */
[----:B------:R-:W-:Y:S02]  /*15650*/  R2UR UR6, R12 ;  /* 0x000000000c0672ca */ /* 0x000fe400000e0000 */
[----:B------:R-:W-:Y:S01]  /*15660*/  R2UR UR7, R13 ;  /* 0x000000000d0772ca */ /* 0x000fe200000e0000 */
[----:B------:R-:W-:Y:S01]  /*15670*/  IMAD.MOV.U32 R13, RZ, RZ, 0x40000040 ;  /* 0x40000040ff0d7424 */ /* 0x000fe200078e00ff */
[----:B------:R-:W-:Y:S02]  /*15680*/  IADD3 R12, R10, 0x100, RZ ;  /* 0x000001000a0c7810 */ /* 0x000fe40007ffe0ff */
[----:B------:R-:W-:Y:S01]  /*15690*/  SEL R184, R184, RZ, P2 ;  /* 0x000000ffb8b87207 */ /* 0x000fe20001000000 */
[----:B0-----:R-:W-:Y:S01]  /*156a0*/  FADD.FTZ R5, R5, R4 ;  /* 0x0000000405057221 */ /* 0x001fe20000010000 */
[----:B-1----:R-:W-:Y:S01]  /*156b0*/  FADD.FTZ R6, R2, R3 ;  /* 0x0000000302067221 */ /* 0x002fe20000010000 */
[----:B------:R-:W-:-:S03]  /*156c0*/  SEL R3, RZ, 0x1, P2 ;  /* 0x00000001ff037807 */ /* 0x000fc60001000000 */
[----:B------:R-:W0:Y:S01]  /*156d0*/  SHFL.BFLY PT, R2, R5, 0x1, 0x1f ;  /* 0x0c201f0005027f89 */ /* 0x000e2200000e0000 */
[----:B------:R-:W-:-:S03]  /*156e0*/  LOP3.LUT R186, R186, R3, RZ, 0x3c, !PT ;  /* 0x00000003baba7212 */ /* 0x000fc600078e3cff */
[----:B------:R-:W1:Y:S01]  /*156f0*/  SHFL.BFLY PT, R9, R6, 0x1, 0x1f ;  /* 0x0c201f0006097f89 */ /* 0x000e6200000e0000 */
        /* <DEDUP_REMOVED lines=20> */
[----:B------:R-:W-:Y:S02]  /*15840*/  R2UR UR7, R13 ;  /* 0x000000000d0772ca */ /* 0x000fe400000e0000 */
[----:B------:R-:W-:Y:S01]  /*15850*/  MOV R13, 0x40000040 ;  /* 0x40000040000d7802 */ /* 0x000fe20000000f00 */
        /* <DEDUP_REMOVED lines=12> */
[----:B0-----:R-:W-:Y:S01]  /*15920*/  FADD.FTZ R12, R5, R2 ;  /* 0x00000002050c7221 */ /* 0x001fe20000010000 */
[----:B------:R-:W-:Y:S01]  /*15930*/  R2UR UR7, R13 ;  /* 0x000000000d0772ca */ /* 0x000fe200000e0000 */
[----:B-1----:R-:W-:Y:S01]  /*15940*/  FADD.FTZ R13, R6, R9 ;  /* 0x00000009060d7221 */ /* 0x002fe20000010000 */
[----:B------:R-:W-:Y:S01]  /*15950*/  @!P1 IADD3 R6, R14, 0x28860, RZ ;  /* 0x000288600e069810 */ /* 0x000fe20007ffe0ff */
[----:B------:R-:W-:Y:S01]  /*15960*/  IMAD.MOV.U32 R2, RZ, RZ, RZ ;  /* 0x000000ffff027224 */ /* 0x000fe200078e00ff */
[----:B------:R-:W-:Y:S01]  /*15970*/  FSETP.NE.FTZ.AND P0, PT, R12, RZ, PT ;  /* 0x000000ff0c00720b */ /* 0x000fe20003f15000 */
[----:B------:R-:W-:Y:S01]  /*15980*/  IMAD.MOV.U32 R5, RZ, RZ, RZ ;  /* 0x000000ffff057224 */ /* 0x000fe200078e00ff */
[----:B------:R-:W-:Y:S02]  /*15990*/  FSETP.NE.FTZ.AND P3, PT, R13, RZ, PT ;  /* 0x000000ff0d00720b */ /* 0x000fe40003f75000 */
[----:B------:R-:W-:-:S09]  /*159a0*/  @!P1 PRMT R6, RZ, 0x654, R6 ;  /* 0x00000654ff069816 */ /* 0x000fd20000000006 */
[----:B------:R-:W0:Y:S01]  /*159b0*/  @P0 MUFU.LG2 R9, R12 ;  /* 0x0000000c00090308 */ /* 0x000e220000000c00 */
[C---:B------:R-:W-:Y:S01]  /*159c0*/  @P0 FMUL.FTZ R4, R0.reuse, 0.69314718246459960938 ;  /* 0x3f31721800040820 */ /* 0x040fe20000410000 */
[----:B------:R-:W-:-:S06]  /*159d0*/  @P3 FMUL.FTZ R0, R0, 0.69314718246459960938 ;  /* 0x3f31721800003820 */ /* 0x000fcc0000410000 */
[----:B------:R-:W-:Y:S08]  /*159e0*/  @P0 MUFU.RCP R2, R12 ;  /* 0x0000000c00020308 */ /* 0x000ff00000001000 */
[----:B------:R-:W-:Y:S01]  /*159f0*/  @P3 MUFU.RCP R5, R13 ;  /* 0x0000000d00053308 */ /* 0x000fe20000001000 */
[----:B0-----:R-:W-:-:S04]  /*15a00*/  @P0 FMUL.FTZ R9, R9, 0.69314718246459960938 ;  /* 0x3f31721809090820 */ /* 0x001fc80000410000 */
[----:B------:R-:W-:Y:S01]  /*15a10*/  @P0 FFMA.FTZ R42, R4, R7, R9 ;  /* 0x00000007042a0223 */ /* 0x000fe20000010009 */
[----:B------:R-:W-:Y:S01]  /*15a20*/  PLOP3.LUT P0, PT, PT, PT, PT, 0x8, 0x0 ;  /* 0x000000000000781c */ /* 0x000fe20003f0e170 */
[----:B------:R-:W-:Y:S02]  /*15a30*/  WARPGROUP.DEPBAR.LE gsb0, 0x0 ;  /* 0x00008000000079c5 */ /* 0x000fe40000010000 */
[----:B------:R-:W-:-:S06]  /*15a40*/  WARPGROUP.ARRIVE ;  /* 0x00000000000079c5 */ /* 0x000fcc0000000000 */
[----:B------:R-:W-:Y:S01]  /*15a50*/  HGMMA.64x128x16.F32 R88, R160, gdesc[UR4].tnspB, R88, gsb0 ;  /* 0x41e00004a0587df0 */ /* 0x000fe20008000858 */
[----:B------:R-:W-:Y:S02]  /*15a60*/  R2UR UR6, R10 ;  /* 0x000000000a0672ca */ /* 0x000fe400000e0000 */
[----:B------:R-:W-:Y:S01]  /*15a70*/  R2UR UR7, R11 ;  /* 0x000000000b0772ca */ /* 0x000fe200000e0000 */
[----:B------:R-:W0:Y:S02]  /*15a80*/  @P3 MUFU.LG2 R10, R13 ;  /* 0x0000000d000a3308 */ /* 0x000e240000000c00 */
[----:B0-----:R-:W-:-:S04]  /*15a90*/  @P3 FMUL.FTZ R11, R10, 0.69314718246459960938 ;  /* 0x3f3172180a0b3820 */ /* 0x001fc80000410000 */
[----:B------:R-:W-:Y:S01]  /*15aa0*/  @P3 FFMA.FTZ R3, R0, R8, R11 ;  /* 0x0000000800033223 */ /* 0x000fe2000001000b */
[----:B------:R-:W-:Y:S02]  /*15ab0*/  WARPGROUP.DEPBAR.LE gsb0, 0x0 ;  /* 0x00008000000079c5 */ /* 0x000fe40000010000 */
[----:B------:R-:W-:-:S06]  /*15ac0*/  WARPGROUP.ARRIVE ;  /* 0x00000000000079c5 */ /* 0x000fcc0000000000 */
[----:B------:R-:W-:Y:S03]  /*15ad0*/  HGMMA.64x128x16.F32 R88, R164, gdesc[UR4].tnspB, R88, gsb0 ;  /* 0x41e00004a4587df0 */ /* 0x000fe60008000858 */
[----:B------:R-:W-:Y:S02]  /*15ae0*/  WARPGROUP.DEPBAR.LE gsb0, 0x0 ;  /* 0x00008000000079c5 */ /* 0x000fe40000010000 */
        /* <DEDUP_REMOVED lines=65> */
.L_x_2646:
        /* <DEDUP_REMOVED lines=13> */
[----:B------:R-:W-:Y:S01]  /*15fd0*/  IMAD.MOV.U32 R57, RZ, RZ, RZ ;  /* 0x000000ffff397224 */ /* 0x000fe200078e00ff */
[----:B------:R-:W3:Y:S01]  /*15fe0*/  S2R R9, SR_SWINHI ;  /* 0x0000000000097919 */ /* 0x000ee20000002f00 */
[----:B------:R-:W-:Y:S02]  /*15ff0*/  F2FP.F16.F32.PACK_AB R36, R137, R136 ;  /* 0x000000888924723e */ /* 0x000fe400000000ff */
[----:B------:R-:W-:Y:S02]  /*16000*/  MOV R44, R2 ;  /* 0x00000002002c7202 */ /* 0x000fe40000000f00 */
[----:B---3--:R-:W-:-:S03]  /*16010*/  MOV R45, R9 ;  /* 0x00000009002d7202 */ /* 0x008fc60000000f00 */
[----:B--2---:R-:W-:-:S03]  /*16020*/  IMAD.WIDE R12, R0, 0x2, R44 ;  /* 0x00000002000c7825 */ /* 0x004fc600078e022c */
[C---:B------:R-:W-:Y:S02]  /*16030*/  IADD3 R37, P0, R12.reuse, 0x40, RZ ;  /* 0x000000400c257810 */ /* 0x040fe40007f1e0ff */
[----:B------:R-:W-:Y:S02]  /*16040*/  IADD3 R35, P5, R12, 0x20, RZ ;  /* 0x000000200c237810 */ /* 0x000fe40007fbe0ff */
[----:B------:R-:W-:Y:S02]  /*16050*/  IADD3.X R11, RZ, R13, RZ, P0, !PT ;  /* 0x0000000dff0b7210 */ /* 0x000fe400007fe4ff */
[----:B------:R-:W-:Y:S01]  /*16060*/  ISETP.NE.AND P0, PT, R208, RZ, PT ;  /* 0x000000ffd000720c */ /* 0x000fe20003f05270 */
[--C-:B------:R-:W-:Y:S01]  /*16070*/  IMAD.X R9, RZ, RZ, R13.reuse, P5 ;  /* 0x000000ffff097224 */ /* 0x100fe200028e060d */
[----:B------:R-:W-:Y:S02]  /*16080*/  IADD3 R39, P1, R12, 0x60, RZ ;  /* 0x000000600c277810 */ /* 0x000fe40007f3e0ff */
[----:B------:R-:W-:Y:S01]  /*16090*/  SEL R208, R208, UR4, P0 ;  /* 0x00000004d0d07c07 */ /* 0x000fe20008000000 */
[----:B------:R-:W-:Y:S05]  /*160a0*/  WARPSYNC.ALL ;  /* 0x0000000000007948 */ /* 0x000fea0003800000 */
[----:B------:R-:W-:Y:S01]  /*160b0*/  LOP3.LUT R0, R35, 0x380, RZ, 0xc0, !PT ;  /* 0x0000038023007812 */ /* 0x000fe200078ec0ff */
[----:B------:R-:W-:Y:S01]  /*160c0*/  IMAD.X R25, RZ, RZ, R13, P1 ;  /* 0x000000ffff197224 */ /* 0x000fe200008e060d */
[----:B------:R-:W-:Y:S01]  /*160d0*/  LOP3.LUT R15, R12, 0x380, RZ, 0xc0, !PT ;  /* 0x000003800c0f7812 */ /* 0x000fe200078ec0ff */
[----:B------:R-:W-:Y:S01]  /*160e0*/  ULDC.64 UR6, c[0x0][0xc08] ;  /* 0x0003020000067ab9 */ /* 0x000fe20000000a00 */
[----:B------:R-:W-:Y:S01]  /*160f0*/  LOP3.LUT R14, R39, 0x380, RZ, 0xc0, !PT ;  /* 0x00000380270e7812 */ /* 0x000fe200078ec0ff */
[----:B------:R-:W-:Y:S01]  /*16100*/  ULDC.64 UR4, c[0x0][0xc00] ;  /* 0x0003000000047ab9 */ /* 0x000fe20000000a00 */
[----:B------:R-:W-:-:S02]  /*16110*/  SHF.R.U64 R0, R0, 0x3, RZ ;  /* 0x0000000300007819 */ /* 0x000fc400000012ff */
[----:B------:R-:W-:Y:S02]  /*16120*/  IADD3 R43, P2, R12, 0x4000, RZ ;  /* 0x000040000c2b7810 */ /* 0x000fe40007f5e0ff */
[----:B------:R-:W-:Y:S02]  /*16130*/  SHF.R.U64 R15, R15, 0x3, RZ ;  /* 0x000000030f0f7819 */ /* 0x000fe400000012ff */
[----:B------:R-:W-:Y:S01]  /*16140*/  SHF.R.U64 R14, R14, 0x3, RZ ;  /* 0x000000030e0e7819 */ /* 0x000fe200000012ff */
[--C-:B------:R-:W-:Y:S01]  /*16150*/  IMAD.X R27, RZ, RZ, R13.reuse, P2 ;  /* 0x000000ffff1b7224 */ /* 0x100fe200010e060d */
[C---:B------:R-:W-:Y:S02]  /*16160*/  IADD3 R49, P4, R12.reuse, 0x4040, RZ ;  /* 0x000040400c317810 */ /* 0x040fe40007f9e0ff */
[C---:B------:R-:W-:Y:S02]  /*16170*/  IADD3 R32, P5, R12.reuse, 0x4060, RZ ;  /* 0x000040600c207810 */ /* 0x040fe40007fbe0ff */
[----:B------:R-:W-:Y:S01]  /*16180*/  IADD3 R47, P3, R12, 0x4020, RZ ;  /* 0x000040200c2f7810 */ /* 0x000fe20007f7e0ff */
[--C-:B------:R-:W-:Y:S01]  /*16190*/  IMAD.X R31, RZ, RZ, R13.reuse, P4 ;  /* 0x000000ffff1f7224 */ /* 0x100fe200020e060d */
[----:B-1----:R-:W-:Y:S01]  /*161a0*/  LOP3.LUT R4, R37, 0x380, RZ, 0xc0, !PT ;  /* 0x0000038025047812 */ /* 0x002fe200078ec0ff */
[--C-:B------:R-:W-:Y:S01]  /*161b0*/  IMAD.X R33, RZ, RZ, R13.reuse, P5 ;  /* 0x000000ffff217224 */ /* 0x100fe200028e060d */
[----:B------:R-:W-:Y:S01]  /*161c0*/  LOP3.LUT R8, R0, R35, RZ, 0x3c, !PT ;  /* 0x0000002300087212 */ /* 0x000fe200078e3cff */
[----:B------:R-:W-:Y:S01]  /*161d0*/  IMAD.X R29, RZ, RZ, R13, P3 ;  /* 0x000000ffff1d7224 */ /* 0x000fe200018e060d */
[----:B------:R-:W-:-:S02]  /*161e0*/  LOP3.LUT R12, R15, R12, RZ, 0x3c, !PT ;  /* 0x0000000c0f0c7212 */ /* 0x000fc400078e3cff */
[----:B------:R-:W-:Y:S02]  /*161f0*/  LOP3.LUT R24, R14, R39, RZ, 0x3c, !PT ;  /* 0x000000270e187212 */ /* 0x000fe400078e3cff */
[----:B------:R-:W-:Y:S02]  /*16200*/  LOP3.LUT R0, R43, 0x380, RZ, 0xc0, !PT ;  /* 0x000003802b007812 */ /* 0x000fe400078ec0ff */
[----:B------:R-:W-:Y:S02]  /*16210*/  LOP3.LUT R14, R49, 0x380, RZ, 0xc0, !PT ;  /* 0x00000380310e7812 */ /* 0x000fe400078ec0ff */
[----:B------:R-:W-:Y:S02]  /*16220*/  LOP3.LUT R15, R32, 0x380, RZ, 0xc0, !PT ;  /* 0x00000380200f7812 */ /* 0x000fe400078ec0ff */
[----:B------:R-:W-:Y:S02]  /*16230*/  SHF.R.U64 R4, R4, 0x3, RZ ;  /* 0x0000000304047819 */ /* 0x000fe400000012ff */
[----:B------:R-:W-:-:S02]  /*16240*/  SHF.R.U64 R0, R0, 0x3, RZ ;  /* 0x0000000300007819 */ /* 0x000fc400000012ff */
[----:B------:R-:W-:Y:S02]  /*16250*/  SHF.R.U64 R14, R14, 0x3, RZ ;  /* 0x000000030e0e7819 */ /* 0x000fe400000012ff */
[----:B------:R-:W-:Y:S02]  /*16260*/  SHF.R.U64 R15, R15, 0x3, RZ ;  /* 0x000000030f0f7819 */ /* 0x000fe400000012ff */
[----:B------:R-:W-:Y:S02]  /*16270*/  LOP3.LUT R10, R4, R37, RZ, 0x3c, !PT ;  /* 0x00000025040a7212 */ /* 0x000fe400078e3cff */
[----:B------:R-:W-:Y:S02]  /*16280*/  LOP3.LUT R4, R47, 0x380, RZ, 0xc0, !PT ;  /* 0x000003802f047812 */ /* 0x000fe400078ec0ff */
[----:B------:R-:W-:Y:S02]  /*16290*/  LOP3.LUT R26, R0, R43, RZ, 0x3c, !PT ;  /* 0x0000002b001a7212 */ /* 0x000fe400078e3cff */
[----:B------:R-:W-:-:S02]  /*162a0*/  LOP3.LUT R30, R14, R49, RZ, 0x3c, !PT ;  /* 0x000000310e1e7212 */ /* 0x000fc400078e3cff */
[----:B------:R-:W-:Y:S02]  /*162b0*/  LOP3.LUT R32, R15, R32, RZ, 0x3c, !PT ;  /* 0x000000200f207212 */ /* 0x000fe400078e3cff */
[----:B------:R-:W-:Y:S02]  /*162c0*/  MOV R0, R12 ;  /* 0x0000000c00007202 */ /* 0x000fe40000000f00 */
[----:B------:R-:W-:Y:S02]  /*162d0*/  F2FP.F16.F32.PACK_AB R12, R21, R20 ;  /* 0x00000014150c723e */ /* 0x000fe400000000ff */
[----:B------:R-:W-:Y:S02]  /*162e0*/  F2FP.F16.F32.PACK_AB R13, R91, R90 ;  /* 0x0000005a5b0d723e */ /* 0x000fe400000000ff */
[----:B------:R-:W-:Y:S02]  /*162f0*/  F2FP.F16.F32.PACK_AB R14, R93, R92 ;  /* 0x0000005c5d0e723e */ /* 0x000fe400000000ff */
[----:B------:R-:W-:Y:S01]  /*16300*/  F2FP.F16.F32.PACK_AB R15, R95, R94 ;  /* 0x0000005e5f0f723e */ /* 0x000fe200000000ff */
[----:B------:R-:W-:Y:S01]  /*16310*/  BAR.SYNC.DEFER_BLOCKING 0x1, 0x100 ;  /* 0x0044000000007b1d */ /* 0x000fe20000010000 */
[----:B------:R-:W-:-:S02]  /*16320*/  SHF.R.U64 R4, R4, 0x3, RZ ;  /* 0x0000000304047819 */ /* 0x000fc400000012ff */
[----:B------:R-:W-:Y:S02]  /*16330*/  MOV R37, R8 ;  /* 0x0000000800257202 */ /* 0x000fe40000000f00 */
[----:B------:R-:W-:Y:S02]  /*16340*/  MOV R38, R10 ;  /* 0x0000000a00267202 */ /* 0x000fe40000000f00 */
[----:B------:R-:W-:Y:S02]  /*16350*/  F2FP.F16.F32.PACK_AB R8, R97, R96 ;  /* 0x000000606108723e */ /* 0x000fe400000000ff */
[----:B------:R-:W-:Y:S02]  /*16360*/  F2FP.F16.F32.PACK_AB R9, R99, R98 ;  /* 0x000000626309723e */ /* 0x000fe400000000ff */
[----:B------:R-:W-:Y:S02]  /*16370*/  F2FP.F16.F32.PACK_AB R10, R101, R100 ;  /* 0x00000064650a723e */ /* 0x000fe400000000ff */
[----:B------:R-:W-:-:S02]  /*16380*/  F2FP.F16.F32.PACK_AB R11, R103, R102 ;  /* 0x00000066670b723e */ /* 0x000fc400000000ff */
[----:B------:R-:W-:Y:S02]  /*16390*/  LOP3.LUT R28, R4, R47, RZ, 0x3c, !PT ;  /* 0x0000002f041c7212 */ /* 0x000fe400078e3cff */
[----:B------:R-:W-:Y:S02]  /*163a0*/  MOV R39, R24 ;  /* 0x0000001800277202 */ /* 0x000fe40000000f00 */
[----:B------:R-:W-:Y:S02]  /*163b0*/  MOV R46, R26 ;  /* 0x0000001a002e7202 */ /* 0x000fe40000000f00 */
[----:B------:R-:W-:Y:S02]  /*163c0*/  F2FP.F16.F32.PACK_AB R24, R113, R112 ;  /* 0x000000707118723e */ /* 0x000fe400000000ff */
[----:B------:R-:W-:Y:S01]  /*163d0*/  F2FP.F16.F32.PACK_AB R25, R115, R114 ;  /* 0x000000727319723e */ /* 0x000fe200000000ff */
[----:B------:R1:W-:Y:S01]  /*163e0*/  STSM.16.M88.4 [R0], R12 ;  /* 0x0000000c00007844 */ /* 0x0003e20000000200 */
[----:B------:R-:W-:-:S02]  /*163f0*/  F2FP.F16.F32.PACK_AB R26, R117, R116 ;  /* 0x00000074751a723e */ /* 0x000fc400000000ff */
[----:B------:R-:W-:Y:S01]  /*16400*/  F2FP.F16.F32.PACK_AB R27, R119, R118 ;  /* 0x00000076771b723e */ /* 0x000fe200000000ff */
[----:B------:R2:W-:Y:S01]  /*16410*/  STSM.16.M88.4 [R37], R8 ;  /* 0x0000000825007844 */ /* 0x0005e20000000200 */
[----:B------:R-:W-:Y:S02]  /*16420*/  MOV R43, R28 ;  /* 0x0000001c002b7202 */ /* 0x000fe40000000f00 */
[----:B------:R-:W-:Y:S02]  /*16430*/  MOV R4, R30 ;  /* 0x0000001e00047202 */ /* 0x000fe40000000f00 */
[----:B------:R-:W-:Y:S02]  /*16440*/  F2FP.F16.F32.PACK_AB R28, R121, R120 ;  /* 0x00000078791c723e */ /* 0x000fe400000000ff */
[----:B------:R-:W-:Y:S02]  /*16450*/  F2FP.F16.F32.PACK_AB R29, R123, R122 ;  /* 0x0000007a7b1d723e */ /* 0x000fe400000000ff */
[----:B------:R-:W-:-:S02]  /*16460*/  F2FP.F16.F32.PACK_AB R30, R125, R124 ;  /* 0x0000007c7d1e723e */ /* 0x000fc400000000ff */
[----:B------:R-:W-:Y:S02]  /*16470*/  F2FP.F16.F32.PACK_AB R31, R127, R126 ;  /* 0x0000007e7f1f723e */ /* 0x000fe400000000ff */
[----:B-1----:R-:W-:Y:S02]  /*16480*/  F2FP.F16.F32.PACK_AB R12, R105, R104 ;  /* 0x00000068690c723e */ /* 0x002fe400000000ff */
[----:B------:R-:W-:Y:S02]  /*16490*/  F2FP.F16.F32.PACK_AB R13, R107, R106 ;  /* 0x0000006a6b0d723e */ /* 0x000fe400000000ff */
[----:B------:R-:W-:Y:S02]  /*164a0*/  F2FP.F16.F32.PACK_AB R14, R109, R108 ;  /* 0x0000006c6d0e723e */ /* 0x000fe400000000ff */
[----:B------:R-:W-:Y:S02]  /*164b0*/  F2FP.F16.F32.PACK_AB R15, R41, R40 ;  /* 0x00000028290f723e */ /* 0x000fe400000000ff */
[----:B------:R-:W-:-:S02]  /*164c0*/  MOV R0, R32 ;  /* 0x0000002000007202 */ /* 0x000fc40000000f00 */
[----:B------:R-:W-:Y:S01]  /*164d0*/  F2FP.F16.F32.PACK_AB R32, R129, R128 ;  /* 0x000000808120723e */ /* 0x000fe200000000ff */
[----:B------:R1:W-:Y:S01]  /*164e0*/  STSM.16.M88.4 [R38], R12 ;  /* 0x0000000c26007844 */ /* 0x0003e20000000200 */
[----:B------:R-:W-:Y:S02]  /*164f0*/  F2FP.F16.F32.PACK_AB R33, R131, R130 ;  /* 0x000000828321723e */ /* 0x000fe400000000ff */
[----:B------:R-:W-:Y:S01]  /*16500*/  F2FP.F16.F32.PACK_AB R35, R135, R134 ;  /* 0x000000868723723e */ /* 0x000fe200000000ff */
[----:B------:R3:W-:Y:S01]  /*16510*/  STSM.16.M88.4 [R39], R24 ;  /* 0x0000001827007844 */ /* 0x0007e20000000200 */
[----:B--2---:R-:W-:Y:S02]  /*16520*/  F2FP.F16.F32.PACK_AB R37, R139, R138 ;  /* 0x0000008a8b25723e */ /* 0x004fe400000000ff */
[----:B------:R-:W-:Y:S01]  /*16530*/  F2FP.F16.F32.PACK_AB R8, R145, R144 ;  /* 0x000000909108723e */ /* 0x000fe200000000ff */
[----:B------:R-:W-:Y:S01]  /*16540*/  STSM.16.M88.4 [R46], R28 ;  /* 0x0000001c2e007844 */ /* 0x000fe20000000200 */
[----:B------:R-:W-:-:S02]  /*16550*/  F2FP.F16.F32.PACK_AB R9, R147, R146 ;  /* 0x000000929309723e */ /* 0x000fc400000000ff */
[----:B------:R-:W-:Y:S01]  /*16560*/  F2FP.F16.F32.PACK_AB R10, R149, R148 ;  /* 0x00000094950a723e */ /* 0x000fe200000000ff */
[----:B------:R-:W-:Y:S01]  /*16570*/  STSM.16.M88.4 [R43], R32 ;  /* 0x000000202b007844 */ /* 0x000fe20000000200 */
[----:B------:R-:W-:Y:S02]  /*16580*/  F2FP.F16.F32.PACK_AB R11, R151, R150 ;  /* 0x00000096970b723e */ /* 0x000fe400000000ff */
[----:B------:R-:W-:Y:S02]  /*16590*/  ISETP.NE.U32.AND P0, PT, RZ, UR4, PT ;  /* 0x00000004ff007c0c */ /* 0x000fe4000bf05070 */
[----:B-1----:R-:W-:Y:S02]  /*165a0*/  F2FP.F16.F32.PACK_AB R38, R141, R140 ;  /* 0x0000008c8d26723e */ /* 0x002fe400000000ff */
[----:B------:R-:W-:Y:S02]  /*165b0*/  ISETP.NE.U32.AND P3, PT, RZ, UR6, PT ;  /* 0x00000006ff007c0c */ /* 0x000fe4000bf65070 */
[----:B---3--:R-:W-:-:S02]  /*165c0*/  F2FP.F16.F32.PACK_AB R39, R143, R142 ;  /* 0x0000008e8f27723e */ /* 0x008fc400000000ff */
[C---:B------:R-:W-:Y:S02]  /*165d0*/  IADD3 R12, P1, R210.reuse, UR4, RZ ;  /* 0x00000004d20c7c10 */ /* 0x040fe4000ff3e0ff */
[----:B------:R-:W-:Y:S01]  /*165e0*/  ISETP.NE.AND.EX P0, PT, RZ, UR5, PT, P0 ;  /* 0x00000005ff007c0c */ /* 0x000fe2000bf05300 */
[----:B------:R1:W-:Y:S01]  /*165f0*/  STSM.16.M88.4 [R4], R36 ;  /* 0x0000002404007844 */ /* 0x0003e20000000200 */
[----:B------:R-:W-:Y:S02]  /*16600*/  ISETP.NE.AND.EX P3, PT, RZ, UR7, PT, P3 ;  /* 0x00000007ff007c0c */ /* 0x000fe4000bf65330 */
[----:B------:R-:W-:Y:S01]  /*16610*/  IADD3.X R13, R211, UR5, RZ, P1, !PT ;  /* 0x00000005d30d7c10 */ /* 0x000fe20008ffe4ff */
[----:B------:R2:W-:Y:S01]  /*16620*/  STSM.16.M88.4 [R0], R8 ;  /* 0x0000000800007844 */ /* 0x0005e20000000200 */
[----:B------:R-:W-:Y:S09]  /*16630*/  BAR.SYNC.DEFER_BLOCKING 0x1, 0x100 ;  /* 0x0044000000007b1d */ /* 0x000ff20000010000 */
[----:B------:R-:W-:Y:S01]  /*16640*/  @P3 IADD3 R210, P1, R210, UR6, RZ ;  /* 0x00000006d2d23c10 */ /* 0x000fe2000ff3e0ff */
[----:B------:R-:W-:-:S02]  /*16650*/  ULDC UR6, c[0x0][0xa88] ;  /* 0x0002a20000067ab9 */ /* 0x000fc40000000800 */
[----:B------:R-:W-:Y:S02]  /*16660*/  MOV R27, UR6 ;  /* 0x00000006001b7c02 */ /* 0x000fe40008000f00 */
[----:B------:R-:W-:Y:S01]  /*16670*/  @P3 IADD3.X R211, R211, UR7, RZ, P1, !PT ;  /* 0x00000007d3d33c10 */ /* 0x000fe20008ffe4ff */
[----:B-1----:R-:W-:Y:S01]  /*16680*/  IMAD.MOV.U32 R4, RZ, RZ, 0x9b8 ;  /* 0x000009b8ff047424 */ /* 0x002fe200078e00ff */
[----:B------:R-:W-:Y:S01]  /*16690*/  ISETP.GT.AND P2, PT, R208, 0x1, PT ;  /* 0x00000001d000780c */ /* 0x000fe20003f44270 */
[----:B--2---:R-:W1:Y:S01]  /*166a0*/  LDC R0, c[0x0][0xbe8] ;  /* 0x0002fa00ff007b82 */ /* 0x004e620000000800 */
[----:B------:R2:W5:Y:S04]  /*166b0*/  @P0 LDG.E R57, desc[UR42][R12.64] ;  /* 0x0000002a0c390981 */ /* 0x000568000c1e1900 */
[----:B------:R2:W5:Y:S01]  /*166c0*/  @P3 LDG.E R27, desc[UR42][R210.64] ;  /* 0x0000002ad21b3981 */ /* 0x000562000c1e1900 */
[----:B------:R-:W-:-:S04]  /*166d0*/  SEL R4, R4, 0x978, P2 ;  /* 0x0000097804047807 */ /* 0x000fc80001000000 */
[----:B------:R2:W3:Y:S01]  /*166e0*/  LDC.64 R8, c[0x0][R4+0x220] ;  /* 0x0000880004087b82 */ /* 0x0004e20000000a00 */
[----:B-1----:R-:W-:-:S07]  /*166f0*/  ISETP.NE.AND P1, PT, R0, 0x1, PT ;  /* 0x000000010000780c */ /* 0x002fce0003f25270 */
[----:B------:R2:W1:Y:S08]  /*16700*/  LDC.64 R10, c[0x0][R4+0x218] ;  /* 0x00008600040a7b82 */ /* 0x0004700000000a00 */
[----:B------:R2:W4:Y:S01]  /*16710*/  LDC.64 R14, c[0x0][R4+0x228] ;  /* 0x00008a00040e7b82 */ /* 0x0005220000000a00 */
[----:B---3--:R-:W-:Y:S05]  /*16720*/  @P3 BRA `(.L_x_2732) ;  /* 0x0000000000103947 */ /* 0x008fea0003800000 */
[----:B------:R-:W-:Y:S05]  /*16730*/  @!P0 BRA `(.L_x_2732) ;  /* 0x00000000000c8947 */ /* 0x000fea0003800000 */
[----:B------:R-:W3:Y:S04]  /*16740*/  LDG.E R24, desc[UR42][R12.64] ;  /* 0x0000002a0c187981 */ /* 0x000ee8000c1e1900 */
[----:B-----5:R-:W3:Y:S02]  /*16750*/  LDG.E R27, desc[UR42][R12.64+0x4] ;  /* 0x0000042a0c1b7981 */ /* 0x020ee4000c1e1900 */
[----:B---3--:R-:W-:-:S07]  /*16760*/  IMAD.IADD R27, R27, 0x1, -R24 ;  /* 0x000000011b1b7824 */ /* 0x008fce00078e0a18 */
.L_x_2732:
[----:B------:R-:W3:Y:S01]  /*16770*/  LDL R28, [R1+0x4c] ;  /* 0x00004c00011c7983 */ /* 0x000ee20000100800 */
[----:B--2---:R2:W0:Y:S01]  /*16780*/  LDC.64 R12, c[0x0][R4+0x210] ;  /* 0x00008400040c7b82 */ /* 0x0044220000000a00 */
[----:B------:R-:W-:Y:S01]  /*16790*/  ISETP.NE.U32.AND P0, PT, RZ, UR4, PT ;  /* 0x00000004ff007c0c */ /* 0x000fe2000bf05070 */
[-C--:B-1----:R-:W-:Y:S02]  /*167a0*/  IMAD R31, R11, R206.reuse, RZ ;  /* 0x000000ce0b1f7224 */ /* 0x082fe400078e02ff */
[----:B------:R-:W-:Y:S01]  /*167b0*/  IMAD.WIDE.U32 R10, R10, R206, RZ ;  /* 0x000000ce0a0a7225 */ /* 0x000fe200078e00ff */
[----:B------:R-:W-:-:S03]  /*167c0*/  ISETP.NE.AND.EX P0, PT, RZ, UR5, PT, P0 ;  /* 0x00000005ff007c0c */ /* 0x000fc6000bf05300 */
[----:B------:R-:W1:Y:S01]  /*167d0*/  @P1 LDC R26, c[0x0][0xbec] ;  /* 0x0002fb00ff1a1b82 */ /* 0x000e620000000800 */
[----:B------:R-:W-:Y:S01]  /*167e0*/  SEL R209, R209, RZ, !P0 ;  /* 0x000000ffd1d17207 */ /* 0x000fe20004000000 */
[----:B------:R-:W-:Y:S01]  /*167f0*/  IMAD.IADD R37, R204, 0x1, R190 ;  /* 0x00000001cc257824 */ /* 0x000fe200078e02be */
[----:B------:R-:W-:Y:S01]  /*16800*/  SEL R29, R234, RZ, !P0 ;  /* 0x000000ffea1d7207 */ /* 0x000fe20004000000 */
[----:B------:R-:W-:Y:S01]  /*16810*/  IMAD.IADD R11, R11, 0x1, R31 ;  /* 0x000000010b0b7824 */ /* 0x000fe200078e021f */
[----:B--2--5:R-:W-:Y:S01]  /*16820*/  SHF.R.S32.HI R4, RZ, 0x1f, R57 ;  /* 0x0000001fff047819 */ /* 0x024fe20000011439 */
[----:B------:R-:W-:Y:S02]  /*16830*/  IMAD R9, R9, R209, RZ ;  /* 0x000000d109097224 */ /* 0x000fe400078e02ff */
[----:B------:R-:W2:Y:S01]  /*16840*/  @P1 LDC R35, c[0x0][0xbf0] ;  /* 0x0002fc00ff231b82 */ /* 0x000ea20000000800 */
[----:B------:R-:W-:Y:S02]  /*16850*/  IMAD R56, R27, R0, RZ ;  /* 0x000000001b387224 */ /* 0x000fe400078e02ff */
[C---:B------:R-:W-:Y:S01]  /*16860*/  IMAD R33, R8.reuse, R29, R9 ;  /* 0x0000001d08217224 */ /* 0x040fe200078e0209 */
[----:B------:R-:W-:Y:S01]  /*16870*/  SEL R29, R217, RZ, P2 ;  /* 0x000000ffd91d7207 */ /* 0x000fe20001000000 */
[----:B------:R-:W-:-:S03]  /*16880*/  IMAD.WIDE.U32 R8, R8, R209, RZ ;  /* 0x000000d108087225 */ /* 0x000fc600078e00ff */
[----:B------:R-:W0:Y:S01]  /*16890*/  LDC.64 R24, c[0x0][0xba8] ;  /* 0x0002ea00ff187b82 */ /* 0x000e220000000a00 */
[----:B------:R-:W-:Y:S01]  /*168a0*/  IMAD.IADD R33, R9, 0x1, R33 ;  /* 0x0000000109217824 */ /* 0x000fe200078e0221 */
[----:B------:R-:W-:Y:S01]  /*168b0*/  IADD3 R10, P0, P3, R8, R10, R57 ;  /* 0x0000000a080a7210 */ /* 0x000fe20007b1e039 */
[----:B------:R-:W-:Y:S02]  /*168c0*/  IMAD.MOV.U32 R9, RZ, RZ, R37 ;  /* 0x000000ffff097224 */ /* 0x000fe400078e0025 */
[----:B----4-:R-:W-:Y:S01]  /*168d0*/  IMAD R31, R15, R29, RZ ;  /* 0x0000001d0f1f7224 */ /* 0x010fe200078e02ff */
[----:B------:R-:W-:Y:S01]  /*168e0*/  IADD3.X R11, R33, R11, R4, P0, P3 ;  /* 0x0000000b210b7210 */ /* 0x000fe200007e6404 */
[----:B------:R-:W-:-:S04]  /*168f0*/  IMAD.WIDE.U32 R14, R14, R29, RZ ;  /* 0x0000001d0e0e7225 */ /* 0x000fc800078e00ff */
[----:B-1----:R-:W-:-:S04]  /*16900*/  @P1 IMAD.HI.U32 R8, R37, R26, RZ ;  /* 0x0000001a25081227 */ /* 0x002fc800078e00ff */
[----:B------:R-:W-:Y:S01]  /*16910*/  IMAD.IADD R31, R15, 0x1, R31 ;  /* 0x000000010f1f7824 */ /* 0x000fe200078e021f */
[----:B--2---:R-:W-:-:S04]  /*16920*/  @P1 SHF.R.U32.HI R9, RZ, R35, R8 ;  /* 0x00000023ff091219 */ /* 0x004fc80000011608 */
[C---:B------:R-:W-:Y:S02]  /*16930*/  IADD3 R29, -R9.reuse, RZ, RZ ;  /* 0x000000ff091d7210 */ /* 0x040fe40007ffe1ff */
[----:B------:R-:W-:Y:S01]  /*16940*/  IADD3 R14, P0, P3, R9, R10, R14 ;  /* 0x0000000a090e7210 */ /* 0x000fe20007b1e00e */
[----:B0-----:R-:W0:Y:S01]  /*16950*/  @!P2 LDC R24, c[0x0][0xb50] ;  /* 0x0002d400ff18ab82 */ /* 0x001e220000000800 */
[----:B------:R-:W-:Y:S01]  /*16960*/  SHF.R.S32.HI R8, RZ, 0x1f, R9 ;  /* 0x0000001fff087819 */ /* 0x000fe20000011409 */
[----:B------:R-:W-:-:S03]  /*16970*/  IMAD R9, R0, R29, R37 ;  /* 0x0000001d00097224 */ /* 0x000fc600078e0225 */
[----:B------:R-:W-:Y:S01]  /*16980*/  IADD3.X R15, R8, R11, R31, P0, P3 ;  /* 0x0000000b080f7210 */ /* 0x000fe200007e641f */
[-C--:B------:R-:W-:Y:S01]  /*16990*/  IMAD R8, R13, R9.reuse, RZ ;  /* 0x000000090d087224 */ /* 0x080fe200078e02ff */
[----:B------:R-:W-:Y:S01]  /*169a0*/  SHF.R.S32.HI R11, RZ, 0x1f, R9 ;  /* 0x0000001fff0b7819 */ /* 0x000fe20000011409 */
[----:B------:R-:W1:Y:S01]  /*169b0*/  @!P2 LDC R25, c[0x0][0xb54] ;  /* 0x0002d500ff19ab82 */ /* 0x000e620000000800 */
[----:B------:R-:W-:-:S04]  /*169c0*/  IMAD.WIDE.U32 R14, R12, R9, R14 ;  /* 0x000000090c0e7225 */ /* 0x000fc800078e000e */
[----:B------:R-:W-:-:S04]  /*169d0*/  IMAD R11, R12, R11, R8 ;  /* 0x0000000b0c0b7224 */ /* 0x000fc800078e0208 */
[----:B------:R-:W-:Y:S01]  /*169e0*/  IMAD.IADD R8, R15, 0x1, R11 ;  /* 0x000000010f087824 */ /* 0x000fe200078e020b */
[----:B0-----:R-:W-:-:S05]  /*169f0*/  LEA R24, P0, R14, R24, 0x2 ;  /* 0x000000180e187211 */ /* 0x001fca00078010ff */
[----:B------:R-:W-:Y:S01]  /*16a00*/  SHFL.IDX PT, R10, R24, 0x1, 0x1c1f ;  /* 0x003c1f00180a7f89 */ /* 0x000fe200000e0000 */
[----:B-1----:R-:W-:-:S03]  /*16a10*/  LEA.HI.X R14, R14, R25, R8, 0x2, P0 ;  /* 0x000000190e0e7211 */ /* 0x002fc600000f1408 */
[----:B------:R-:W-:Y:S01]  /*16a20*/  SHFL.IDX PT, R8, R24, RZ, 0x1c1f ;  /* 0x001c1fff18087589 */ /* 0x000fe200000e0000 */
[----:B------:R-:W-:-:S03]  /*16a30*/  LOP3.LUT P0, RZ, R235, 0x3, RZ, 0xc0, !PT ;  /* 0x00000003ebff7812 */ /* 0x000fc6000780c0ff */
[----:B------:R-:W0:Y:S04]  /*16a40*/  SHFL.IDX PT, R9, R14, RZ, 0x1c1f ;  /* 0x001c1fff0e097589 */ /* 0x000e2800000e0000 */
[----:B------:R-:W1:Y:S01]  /*16a50*/  SHFL.IDX PT, R11, R14, 0x1, 0x1c1f ;  /* 0x003c1f000e0b7f89 */ /* 0x000e6200000e0000 */
[----:B---3--:R-:W-:-:S04]  /*16a60*/  IMAD.IADD R29, R28, 0x1, R190 ;  /* 0x000000011c1d7824 */ /* 0x008fc800078e02be */
[C---:B------:R-:W-:Y:S01]  /*16a70*/  VIADD R25, R29.reuse, 0x8 ;  /* 0x000000081d197836 */ /* 0x040fe20000000000 */
[----:B------:R-:W-:-:S04]  /*16a80*/  ISETP.GE.OR P3, PT, R29, R56, P0 ;  /* 0x000000381d00720c */ /* 0x000fc80000766670 */
[----:B------:R-:W-:-:S09]  /*16a90*/  ISETP.GE.OR P0, PT, R25, R56, P0 ;  /* 0x000000381900720c */ /* 0x000fd20000706670 */
[----:B0-----:R0:W-:Y:S04]  /*16aa0*/  @!P3 ST.E desc[UR42][R8.64], R42 ;  /* 0x0000002a0800b985 */ /* 0x0011e8000c10192a */
[----:B-1----:R0:W-:Y:S01]  /*16ab0*/  @!P0 ST.E desc[UR42][R10.64], R3 ;  /* 0x000000030a008985 */ /* 0x0021e2000c10192a */
[----:B------:R-:W-:Y:S05]  /*16ac0*/  @P2 BRA `(.L_x_2733) ;  /* 0x0000000800a42947 */ /* 0x000fea0003800000 */
[----:B------:R-:W-:Y:S01]  /*16ad0*/  IMAD.SHL.U32 R28, R22, 0x40, RZ ;  /* 0x00000040161c7824 */ /* 0x000fe200078e00ff */
[----:B0-----:R-:W0:Y:S01]  /*16ae0*/  @P1 LDC R11, c[0x0][0xbec] ;  /* 0x0002fb00ff0b1b82 */ /* 0x001e220000000800 */
[----:B------:R-:W-:Y:S02]  /*16af0*/  ULDC.64 UR4, c[0x0][0xaa0] ;  /* 0x0002a80000047ab9 */ /* 0x000fe40000000a00 */
[----:B------:R-:W-:-:S04]  /*16b00*/  IMAD.IADD R3, R16, 0x1, R28 ;  /* 0x0000000110037824 */ /* 0x000fc800078e021c */
[----:B------:R-:W-:Y:S01]  /*16b10*/  IMAD.WIDE R44, R3, 0x2, R44 ;  /* 0x00000002032c7825 */ /* 0x000fe200078e022c */
[----:B------:R-:W1:Y:S02]  /*16b20*/  @P1 LDC R12, c[0x0][0xbf0] ;  /* 0x0002fc00ff0c1b82 */ /* 0x000e640000000800 */
        /* <DEDUP_REMOVED lines=8> */
[----:B------:R-:W-:Y:S01]  /*16bb0*/  IADD3 R8, P0, R44, 0x7000, RZ ;  /* 0x000070002c087810 */ /* 0x000fe20007f1e0ff */
[----:B------:R-:W-:Y:S01]  /*16bc0*/  IMAD R4, R4, UR4, RZ ;  /* 0x0000000404047c24 */ /* 0x000fe2000f8e02ff */
[----:B------:R-:W-:Y:S02]  /*16bd0*/  LOP3.LUT R28, R28, R29, RZ, 0x3c, !PT ;  /* 0x0000001d1c1c7212 */ /* 0x000fe400078e3cff */
[----:B------:R-:W-:Y:S01]  /*16be0*/  LOP3.LUT R3, R8, 0x380, RZ, 0xc0, !PT ;  /* 0x0000038008037812 */ /* 0x000fe200078ec0ff */
[----:B------:R-:W-:Y:S01]  /*16bf0*/  IMAD.X R53, RZ, RZ, R45, P0 ;  /* 0x000000ffff357224 */ /* 0x000fe200000e062d */
[----:B------:R-:W-:Y:S01]  /*16c00*/  IADD3.X R29, RZ, R45, RZ, P5, !PT ;  /* 0x0000002dff1d7210 */ /* 0x000fe20002ffe4ff */
[----:B------:R-:W5:Y:S01]  /*16c10*/  LD.E.128 R32, desc[UR42][R32.64] ;  /* 0x0000002a20207980 */ /* 0x000f62000c101d00 */
[----:B------:R-:W-:-:S02]  /*16c20*/  SHF.R.U64 R3, R3, 0x3, RZ ;  /* 0x0000000303037819 */ /* 0x000fc400000012ff */
[C---:B------:R-:W-:Y:S02]  /*16c30*/  IADD3 R37, P2, R44.reuse, 0x3000, RZ ;  /* 0x000030002c257810 */ /* 0x040fe40007f5e0ff */
[C---:B------:R-:W-:Y:S01]  /*16c40*/  IADD3 R41, P3, R44.reuse, 0x4000, RZ ;  /* 0x000040002c297810 */ /* 0x040fe20007f7e0ff */
[----:B------:R-:W5:Y:S01]  /*16c50*/  LD.E.128 R28, desc[UR42][R28.64] ;  /* 0x0000002a1c1c7980 */ /* 0x000f62000c101d00 */
[C---:B------:R-:W-:Y:S02]  /*16c60*/  IADD3 R47, P4, R44.reuse, 0x5000, RZ ;  /* 0x000050002c2f7810 */ /* 0x040fe40007f9e0ff */
[----:B------:R-:W-:Y:S02]  /*16c70*/  IADD3 R49, P5, R44, 0x6000, RZ ;  /* 0x000060002c317810 */ /* 0x000fe40007fbe0ff */
[----:B------:R-:W-:Y:S01]  /*16c80*/  LOP3.LUT R52, R3, R8, RZ, 0x3c, !PT ;  /* 0x0000000803347212 */ /* 0x000fe200078e3cff */
[----:B------:R-:W-:Y:S01]  /*16c90*/  IMAD R3, R57, UR5, R4 ;  /* 0x0000000539037c24 */ /* 0x000fe2000f8e0204 */
[----:B------:R-:W-:Y:S01]  /*16ca0*/  LOP3.LUT R36, R37, 0x380, RZ, 0xc0, !PT ;  /* 0x0000038025247812 */ /* 0x000fe200078ec0ff */
[----:B------:R-:W-:Y:S01]  /*16cb0*/  IMAD.WIDE.U32 R8, R57, UR4, RZ ;  /* 0x0000000439087c25 */ /* 0x000fe2000f8e00ff */
[----:B------:R-:W-:Y:S01]  /*16cc0*/  LOP3.LUT R40, R41, 0x380, RZ, 0xc0, !PT ;  /* 0x0000038029287812 */ /* 0x000fe200078ec0ff */
[----:B------:R-:W-:Y:S01]  /*16cd0*/  ULDC.64 UR4, c[0x0][0xae8] ;  /* 0x0002ba0000047ab9 */ /* 0x000fe20000000a00 */
[----:B------:R-:W-:-:S02]  /*16ce0*/  LOP3.LUT R46, R47, 0x380, RZ, 0xc0, !PT ;  /* 0x000003802f2e7812 */ /* 0x000fc400078ec0ff */
[----:B------:R-:W-:Y:S02]  /*16cf0*/  LOP3.LUT R48, R49, 0x380, RZ, 0xc0, !PT ;  /* 0x0000038031307812 */ /* 0x000fe400078ec0ff */
[----:B------:R-:W-:Y:S01]  /*16d00*/  LOP3.LUT R25, R44, 0x380, RZ, 0xc0, !PT ;  /* 0x000003802c197812 */ /* 0x000fe200078ec0ff */
[----:B------:R-:W-:Y:S01]  /*16d10*/  IMAD.IADD R9, R9, 0x1, R3 ;  /* 0x0000000109097824 */ /* 0x000fe200078e0203 */
[----:B------:R-:W-:Y:S01]  /*16d20*/  SHF.R.U64 R36, R36, 0x3, RZ ;  /* 0x0000000324247819 */ /* 0x000fe200000012ff */
[----:B------:R-:W-:Y:S01]  /*16d30*/  IMAD R3, R207, 0x20, R22 ;  /* 0x00000020cf037824 */ /* 0x000fe200078e0216 */
[----:B------:R-:W-:Y:S01]  /*16d40*/  SHF.R.U64 R40, R40, 0x3, RZ ;  /* 0x0000000328287819 */ /* 0x000fe200000012ff */
[----:B------:R-:W5:Y:S01]  /*16d50*/  LD.E.128 R52, desc[UR42][R52.64] ;  /* 0x0000002a34347980 */ /* 0x000f62000c101d00 */
[----:B------:R-:W-:Y:S02]  /*16d60*/  SHF.R.U64 R46, R46, 0x3, RZ ;  /* 0x000000032e2e7819 */ /* 0x000fe400000012ff */
[----:B------:R-:W-:-:S02]  /*16d70*/  SHF.R.U64 R48, R48, 0x3, RZ ;  /* 0x0000000330307819 */ /* 0x000fc400000012ff */
        /* <DEDUP_REMOVED lines=11> */
[----:B------:R-:W-:Y:S01]  /*16e30*/  MOV R25, R45 ;  /* 0x0000002d00197202 */ /* 0x000fe20000000f00 */
[----:B------:R-:W-:Y:S01]  /*16e40*/  IMAD.IADD R10, R190, 0x1, R3 ;  /* 0x00000001be0a7824 */ /* 0x000fe200078e0203 */
[----:B------:R-:W-:Y:S01]  /*16e50*/  SHF.R.S32.HI R4, RZ, 0x1f, R209 ;  /* 0x0000001fff047819 */ /* 0x000fe200000114d1 */
[----:B------:R-:W-:Y:S01]  /*16e60*/  IMAD R9, R206, UR5, R9 ;  /* 0x00000005ce097c24 */ /* 0x000fe2000f8e0209 */
[----:B------:R-:W-:Y:S01]  /*16e70*/  ULDC.64 UR4, c[0x0][0xaf0] ;  /* 0x0002bc0000047ab9 */ /* 0x000fe20000000a00 */
[----:B0-----:R-:W-:Y:S01]  /*16e80*/  @P1 IMAD.HI.U32 R3, R10, R11, RZ ;  /* 0x0000000b0a031227 */ /* 0x001fe200078e00ff */
[----:B------:R-:W5:Y:S03]  /*16e90*/  LD.E.128 R24, desc[UR42][R24.64] ;  /* 0x0000002a18187980 */ /* 0x000f66000c101d00 */
[----:B------:R-:W-:Y:S01]  /*16ea0*/  IMAD R4, R4, UR4, RZ ;  /* 0x0000000404047c24 */ /* 0x000fe2000f8e02ff */
[----:B------:R-:W5:Y:S01]  /*16eb0*/  LD.E.128 R36, desc[UR42][R36.64] ;  /* 0x0000002a24247980 */ /* 0x000f62000c101d00 */
[----:B------:R-:W-:-:S03]  /*16ec0*/  IMAD.MOV.U32 R11, RZ, RZ, R10 ;  /* 0x000000ffff0b7224 */ /* 0x000fc600078e000a */
[----:B------:R-:W5:Y:S01]  /*16ed0*/  LD.E.128 R40, desc[UR42][R40.64] ;  /* 0x0000002a28287980 */ /* 0x000f62000c101d00 */
[----:B------:R-:W-:-:S03]  /*16ee0*/  IMAD R13, R209, UR5, R4 ;  /* 0x00000005d10d7c24 */ /* 0x000fc6000f8e0204 */
[----:B------:R-:W5:Y:S01]  /*16ef0*/  LD.E.128 R44, desc[UR42][R46.64] ;  /* 0x0000002a2e2c7980 */ /* 0x000f62000c101d00 */
[----:B------:R-:W-:-:S03]  /*16f00*/  IMAD.WIDE.U32 R8, R209, UR4, R8 ;  /* 0x00000004d1087c25 */ /* 0x000fc6000f8e0008 */
[----:B------:R-:W5:Y:S01]  /*16f10*/  LD.E.128 R48, desc[UR42][R48.64] ;  /* 0x0000002a30307980 */ /* 0x000f62000c101d00 */
[----:B-1----:R-:W-:Y:S01]  /*16f20*/  @P1 SHF.R.U32.HI R11, RZ, R12, R3 ;  /* 0x0000000cff0b1219 */ /* 0x002fe20000011603 */
        /* <DEDUP_REMOVED lines=11> */
[----:B------:R-:W-:Y:S01]  /*16fe0*/  IMAD R4, R4, UR4, RZ ;  /* 0x0000000404047c24 */ /* 0x000fe2000f8e02ff */
[----:B------:R-:W-:Y:S01]  /*16ff0*/  IADD3 R3, R2, 0x28820, RZ ;  /* 0x0002882002037810 */ /* 0x000fe20007ffe0ff */
[----:B------:R-:W-:Y:S01]  /*17000*/  IMAD.WIDE.U32 R8, R11, UR4, R8 ;  /* 0x000000040b087c25 */ /* 0x000fe2000f8e0008 */
[----:B------:R-:W-:-:S03]  /*17010*/  SHF.R.S32.HI R0, RZ, 0x1f, R13 ;  /* 0x0000001fff007819 */ /* 0x000fc6000001140d */
[----:B------:R-:W-:Y:S01]  /*17020*/  IMAD R15, R11, UR5, R4 ;  /* 0x000000050b0f7c24 */ /* 0x000fe2000f8e0204 */
[----:B------:R-:W-:Y:S01]  /*17030*/  ULDC.64 UR4, c[0x0][0xad8] ;  /* 0x0002b60000047ab9 */ /* 0x000fe20000000a00 */
[----:B------:R-:W-:Y:S01]  /*17040*/  PRMT R3, RZ, 0x654, R3 ;  /* 0x00000654ff037816 */ /* 0x000fe20000000003 */
[----:B------:R-:W-:Y:S02]  /*17050*/  IMAD R0, R0, UR4, RZ ;  /* 0x0000000400007c24 */ /* 0x000fe4000f8e02ff */
[----:B------:R-:W-:Y:S01]  /*17060*/  IMAD.IADD R9, R9, 0x1, R15 ;  /* 0x0000000109097824 */ /* 0x000fe200078e020f */
[----:B0-----:R0:W-:Y:S01]  /*17070*/  SYNCS.ARRIVE.TRANS64.RED.A1T0 RZ, [R3+URZ], RZ ;  /* 0x000000ff03ff79a7 */ /* 0x0011e2000810043f */
[----:B------:R-:W-:-:S04]  /*17080*/  IMAD.WIDE.U32 R8, R13, UR4, R8 ;  /* 0x000000040d087c25 */ /* 0x000fc8000f8e0008 */
        /* <DEDUP_REMOVED lines=10> */
.L_x_2977:
[----:B------:R-:W-:Y:S01]  /*17130*/  ISETP.GE.AND P0, PT, R21, R56, PT ;  /* 0x000000381500720c */ /* 0x000fe20003f06270 */
[----:B------:R-:W-:-:S12]  /*17140*/  BSSY B1, `(.L_x_2735) ;  /* 0x000000b000017945 */ /* 0x000fd80003800000 */
[----:B------:R-:W-:Y:S05]  /*17150*/  @P0 BRA `(.L_x_2736) ;  /* 0x0000000000240947 */ /* 0x000fea0003800000 */
[----:B------:R-:W-:Y:S02]  /*17160*/  ULDC UR4, c[0x0][0xac8] ;  /* 0x0002b20000047ab9 */ /* 0x000fe40000000800 */
        /* <DEDUP_REMOVED lines=8> */
.L_x_2736:
[----:B------:R-:W-:Y:S05]  /*171f0*/  BSYNC B1 ;  /* 0x0000000000017941 */ /* 0x000fea0003800000 */
.L_x_2735:
[----:B------:R-:W-:-:S03]  /*17200*/  UMOV UR4, 0xffffffff ;  /* 0xffffffff00047882 */ /* 0x000fc60000000000 */
[----:B------:R-:W-:Y:S05]  /*17210*/  BRA.DIV UR4, `(.L_x_2737) ;  /* 0x000000ba04087947 */ /* 0x000fea000b800000 */
[----:B-1----:R1:W4:Y:S04]  /*17220*/  SHFL.IDX PT, R3, R4, 0x1, 0x181f ;  /* 0x00381f0004037f89 */ /* 0x00232800000e0000 */
[----:B--23--:R1:W2:Y:S02]  /*17230*/  SHFL.IDX PT, R14, R0, 0x1, 0x181f ;  /* 0x00381f00000e7f89 */ /* 0x00c2a400000e0000 */
.L_x_2981:
[----:B------:R-:W-:Y:S01]  /*17240*/  VIADD R9, R21, 0x20 ;  /* 0x0000002015097836 */ /* 0x000fe20000000000 */
[----:B------:R-:W-:Y:S04]  /*17250*/  BSSY B1, `(.L_x_2738) ;  /* 0x000000c000017945 */ /* 0x000fe80003800000 */
[----:B------:R-:W-:-:S13]  /*17260*/  ISETP.GE.AND P0, PT, R9, R56, PT ;  /* 0x000000380900720c */ /* 0x000fda0003f06270 */
[----:B------:R-:W-:Y:S05]  /*17270*/  @P0 BRA `(.L_x_2739) ;  /* 0x0000000000240947 */ /* 0x000fea0003800000 */
[----:B------:R-:W-:Y:S02]  /*17280*/  ULDC UR4, c[0x0][0xac8] ;  /* 0x0002b20000047ab9 */ /* 0x000fe40000000800 */
[----:B------:R-:W-:Y:S02]  /*17290*/  ISETP.GE.AND P2, PT, R16, UR4, PT ;  /* 0x0000000410007c0c */ /* 0x000fe4000bf46270 */
[----:B------:R-:W-:-:S11]  /*172a0*/  ISETP.GE.AND P3, PT, R187, UR4, PT ;  /* 0x00000004bb007c0c */ /* 0x000fd6000bf66270 */
[CC--:B--2---:R-:W-:Y:S02]  /*172b0*/  @!P2 LEA R8, P0, R16.reuse, R14.reuse, 0x1 ;  /* 0x0000000e1008a211 */ /* 0x0c4fe400078008ff */
[C---:B------:R-:W-:Y:S02]  /*172c0*/  @!P3 LEA R14, P1, R187.reuse, R14, 0x1 ;  /* 0x0000000ebb0eb211 */ /* 0x040fe400078208ff */
[-C--:B----4-:R-:W-:Y:S02]  /*172d0*/  @!P2 LEA.HI.X R9, R16, R3.reuse, R17, 0x1, P0 ;  /* 0x000000031009a211 */ /* 0x090fe400000f0c11 */
[----:B------:R-:W-:-:S03]  /*172e0*/  @!P3 LEA.HI.X R15, R187, R3, R216, 0x1, P1 ;  /* 0x00000003bb0fb211 */ /* 0x000fc600008f0cd8 */
[----:B-----5:R3:W-:Y:S04]  /*172f0*/  @!P2 ST.E.128 desc[UR42][R8.64], R28 ;  /* 0x0000001c0800a985 */ /* 0x0207e8000c101d2a */
[----:B------:R3:W-:Y:S02]  /*17300*/  @!P3 ST.E.128 desc[UR42][R14.64], R44 ;  /* 0x0000002c0e00b985 */ /* 0x0007e4000c101d2a */
.L_x_2739:
[----:B------:R-:W-:Y:S05]  /*17310*/  BSYNC B1 ;  /* 0x0000000000017941 */ /* 0x000fea0003800000 */
.L_x_2738:
[----:B------:R-:W-:-:S03]  /*17320*/  UMOV UR4, 0xffffffff ;  /* 0xffffffff00047882 */ /* 0x000fc60000000000 */
[----:B------:R-:W-:Y:S05]  /*17330*/  BRA.DIV UR4, `(.L_x_2740) ;  /* 0x000000ba04087947 */ /* 0x000fea000b800000 */
[----:B----4-:R4:W0:Y:S04]  /*17340*/  SHFL.IDX PT, R3, R4, 0x2, 0x181f ;  /* 0x00581f0004037f89 */ /* 0x01082800000e0000 */
[----:B--23--:R4:W2:Y:S02]  /*17350*/  SHFL.IDX PT, R14, R0, 0x2, 0x181f ;  /* 0x00581f00000e7f89 */ /* 0x00c8a400000e0000 */
.L_x_2985:
        /* <DEDUP_REMOVED lines=13> */
.L_x_2742:
[----:B------:R-:W-:Y:S05]  /*17430*/  BSYNC B1 ;  /* 0x0000000000017941 */ /* 0x000fea0003800000 */
.L_x_2741:
[----:B------:R-:W-:-:S03]  /*17440*/  UMOV UR4, 0xffffffff ;  /* 0xffffffff00047882 */ /* 0x000fc60000000000 */
[----:B------:R-:W-:Y:S05]  /*17450*/  BRA.DIV UR4, `(.L_x_2743) ;  /* 0x000000ba04087947 */ /* 0x000fea000b800000 */
[----:B0-----:R0:W0:Y:S04]  /*17460*/  SHFL.IDX PT, R3, R4, 0x3, 0x181f ;  /* 0x00781f0004037f89 */ /* 0x00102800000e0000 */
[----:B--23--:R2:W3:Y:S02]  /*17470*/  SHFL.IDX PT, R14, R0, 0x3, 0x181f ;  /* 0x00781f00000e7f89 */ /* 0x00c4e400000e0000 */
.L_x_2989:
[----:B------:R-:W-:-:S05]  /*17480*/  VIADD R9, R21, 0x60 ;  /* 0x0000006015097836 */ /* 0x000fca0000000000 */
[----:B------:R-:W-:-:S13]  /*17490*/  ISETP.GE.AND P0, PT, R9, R56, PT ;  /* 0x000000380900720c */ /* 0x000fda0003f06270 */
[----:B------:R-:W-:Y:S05]  /*174a0*/  @P0 BRA `(.L_x_2744) ;  /* 0x0000001800840947 */ /* 0x000fea0003800000 */
[----:B------:R-:W-:Y:S02]  /*174b0*/  ULDC UR4, c[0x0][0xac8] ;  /* 0x0002b20000047ab9 */ /* 0x000fe40000000800 */
[----:B------:R-:W-:-:S13]  /*174c0*/  ISETP.GE.AND P1, PT, R16, UR4, PT ;  /* 0x0000000410007c0c */ /* 0x000fda000bf26270 */
[----:B---3--:R-:W-:-:S04]  /*174d0*/  @!P1 LEA R8, P0, R16, R14, 0x1 ;  /* 0x0000000e10089211 */ /* 0x008fc800078008ff */
[----:B0-----:R-:W-:Y:S02]  /*174e0*/  @!P1 LEA.HI.X R9, R16, R3, R17, 0x1, P0 ;  /* 0x0000000310099211 */ /* 0x001fe400000f0c11 */
[----:B------:R-:W-:-:S03]  /*174f0*/  ISETP.GE.AND P0, PT, R187, UR4, PT ;  /* 0x00000004bb007c0c */ /* 0x000fc6000bf06270 */
[----:B-----5:R0:W-:Y:S10]  /*17500*/  @!P1 ST.E.128 desc[UR42][R8.64], R36 ;  /* 0x0000002408009985 */ /* 0x0201f4000c101d2a */
[----:B------:R-:W-:Y:S05]  /*17510*/  @P0 BRA `(.L_x_2744) ;  /* 0x0000001800680947 */ /* 0x000fea0003800000 */
[----:B------:R-:W-:-:S04]  /*17520*/  LEA R14, P0, R187, R14, 0x1 ;  /* 0x0000000ebb0e7211 */ /* 0x000fc800078008ff */
[----:B------:R-:W-:-:S05]  /*17530*/  LEA.HI.X R15, R187, R3, R216, 0x1, P0 ;  /* 0x00000003bb0f7211 */ /* 0x000fca00000f0cd8 */
[----:B------:R3:W-:Y:S01]  /*17540*/  ST.E.128 desc[UR42][R14.64], R52 ;  /* 0x000000340e007985 */ /* 0x0007e2000c101d2a */
[----:B------:R-:W-:Y:S05]  /*17550*/  BRA `(.L_x_2744) ;  /* 0x0000001800587947 */ /* 0x000fea0003800000 */
.L_x_2733:
[----:B------:R-:W-:Y:S01]  /*17560*/  ULDC.64 UR4, c[0x0][0xb08] ;  /* 0x0002c20000047ab9 */ /* 0x000fe20000000a00 */
[----:B0-----:R-:W0:Y:S01]  /*17570*/  @P1 LDC R10, c[0x0][0xbec] ;  /* 0x0002fb00ff0a1b82 */ /* 0x001e220000000800 */
[----:B------:R-:W-:Y:S02]  /*17580*/  IMAD R4, R4, UR4, RZ ;  /* 0x0000000404047c24 */ /* 0x000fe4000f8e02ff */
[----:B------:R-:W-:-:S04]  /*17590*/  IMAD.WIDE.U32 R8, R57, UR4, RZ ;  /* 0x0000000439087c25 */ /* 0x000fc8000f8e00ff */
[----:B------:R-:W-:Y:S01]  /*175a0*/  IMAD R57, R57, UR5, R4 ;  /* 0x0000000539397c24 */ /* 0x000fe2000f8e0204 */
[----:B------:R-:W1:Y:S01]  /*175b0*/  @P1 LDC R13, c[0x0][0xbf0] ;  /* 0x0002fc00ff0d1b82 */ /* 0x000e620000000800 */
[----:B------:R-:W-:Y:S01]  /*175c0*/  ULDC.64 UR4, c[0x0][0xb38] ;  /* 0x0002ce0000047ab9 */ /* 0x000fe20000000a00 */
[----:B------:R-:W-:Y:S01]  /*175d0*/  SHF.R.S32.HI R4, RZ, 0x1f, R209 ;  /* 0x0000001fff047819 */ /* 0x000fe200000114d1 */
[----:B------:R-:W-:Y:S01]  /*175e0*/  IMAD.MOV.U32 R3, RZ, RZ, R37 ;  /* 0x000000ffff037224 */ /* 0x000fe200078e0025 */
[----:B------:R-:W-:-:S03]  /*175f0*/  IADD3 R9, R9, R57, RZ ;  /* 0x0000003909097210 */ /* 0x000fc60007ffe0ff */
[----:B------:R-:W-:-:S04]  /*17600*/  IMAD.WIDE.U32 R8, R206, UR4, R8 ;  /* 0x00000004ce087c25 */ /* 0x000fc8000f8e0008 */
[----:B------:R-:W-:Y:S01]  /*17610*/  IMAD R9, R206, UR5, R9 ;  /* 0x00000005ce097c24 */ /* 0x000fe2000f8e0209 */
[----:B------:R-:W-:Y:S02]  /*17620*/  ULDC.64 UR4, c[0x0][0xb40] ;  /* 0x0002d00000047ab9 */ /* 0x000fe40000000a00 */
[----:B------:R-:W-:Y:S02]  /*17630*/  IMAD R4, R4, UR4, RZ ;  /* 0x0000000404047c24 */ /* 0x000fe4000f8e02ff */
[----:B------:R-:W-:-:S04]  /*17640*/  IMAD.WIDE.U32 R8, R209, UR4, R8 ;  /* 0x00000004d1087c25 */ /* 0x000fc8000f8e0008 */
[----:B------:R-:W-:Y:S01]  /*17650*/  IMAD R11, R209, UR5, R4 ;  /* 0x00000005d10b7c24 */ /* 0x000fe2000f8e0204 */
[----:B------:R-:W-:Y:S01]  /*17660*/  ULDC.64 UR4, c[0x0][0xb48] ;  /* 0x0002d20000047ab9 */ /* 0x000fe20000000a00 */
[----:B0-----:R-:W-:-:S04]  /*17670*/  @P1 IMAD.HI.U32 R10, R37, R10, RZ ;  /* 0x0000000a250a1227 */ /* 0x001fc800078e00ff */
[----:B------:R-:W-:Y:S01]  /*17680*/  IMAD.IADD R9, R9, 0x1, R11 ;  /* 0x0000000109097824 */ /* 0x000fe200078e020b */
[----:B-1----:R-:W-:Y:S01]  /*17690*/  @P1 SHF.R.U32.HI R3, RZ, R13, R10 ;  /* 0x0000000dff031219 */ /* 0x002fe2000001160a */
[----:B------:R-:W-:Y:S02]  /*176a0*/  VIADD R10, R2, 0x28820 ;  /* 0x00028820020a7836 */ /* 0x000fe40000000000 */
[C---:B------:R-:W-:Y:S01]  /*176b0*/  IMAD.WIDE.U32 R8, R217.reuse, UR4, R8 ;  /* 0x00000004d9087c25 */ /* 0x040fe2000f8e0008 */
[--C-:B------:R-:W-:Y:S02]  /*176c0*/  SHF.R.S32.HI R4, RZ, 0x1f, R3.reuse ;  /* 0x0000001fff047819 */ /* 0x100fe40000011403 */
[----:B------:R-:W-:Y:S01]  /*176d0*/  PRMT R10, RZ, 0x654, R10 ;  /* 0x00000654ff0a7816 */ /* 0x000fe2000000000a */
[----:B------:R-:W-:Y:S02]  /*176e0*/  IMAD.MOV R11, RZ, RZ, -R3 ;  /* 0x000000ffff0b7224 */ /* 0x000fe400078e0a03 */
[----:B------:R-:W-:Y:S01]  /*176f0*/  IMAD R9, R217, UR5, R9 ;  /* 0x00000005d9097c24 */ /* 0x000fe2000f8e0209 */
[----:B------:R-:W-:Y:S01]  /*17700*/  ULDC.64 UR4, c[0x0][0xb30] ;  /* 0x0002cc0000047ab9 */ /* 0x000fe20000000a00 */
[----:B------:R-:W-:Y:S01]  /*17710*/  IMAD R11, R0, R11, R37 ;  /* 0x0000000b000b7224 */ /* 0x000fe200078e0225 */
[----:B------:R0:W-:Y:S01]  /*17720*/  SYNCS.ARRIVE.TRANS64.RED.A1T0 RZ, [R10+URZ], RZ ;  /* 0x000000ff0aff79a7 */ /* 0x0001e2000810043f */
[----:B------:R-:W-:-:S02]  /*17730*/  IMAD R4, R4, UR4, RZ ;  /* 0x0000000404047c24 */ /* 0x000fc4000f8e02ff */
[----:B------:R-:W-:Y:S01]  /*17740*/  IMAD.WIDE.U32 R8, R3, UR4, R8 ;  /* 0x0000000403087c25 */ /* 0x000fe2000f8e0008 */
[----:B------:R-:W-:-:S03]  /*17750*/  SHF.R.S32.HI R0, RZ, 0x1f, R11 ;  /* 0x0000001fff007819 */ /* 0x000fc6000001140b */
[----:B------:R-:W-:Y:S01]  /*17760*/  IMAD R13, R3, UR5, R4 ;  /* 0x00000005030d7c24 */ /* 0x000fe2000f8e0204 */
[----:B------:R-:W-:Y:S02]  /*17770*/  ULDC.64 UR4, c[0x0][0xb28] ;  /* 0x0002ca0000047ab9 */ /* 0x000fe40000000a00 */
[----:B------:R-:W-:Y:S02]  /*17780*/  IMAD R0, R0, UR4, RZ ;  /* 0x0000000400007c24 */ /* 0x000fe4000f8e02ff */
[----:B------:R-:W-:Y:S02]  /*17790*/  IMAD.IADD R9, R9, 0x1, R13 ;  /* 0x0000000109097824 */ /* 0x000fe400078e020d */
[----:B------:R-:W-:-:S04]  /*177a0*/  IMAD.WIDE.U32 R8, R11, UR4, R8 ;  /* 0x000000040b087c25 */ /* 0x000fc8000f8e0008 */
[----:B------:R-:W-:Y:S01]  /*177b0*/  IMAD R11, R11, UR5, R0 ;  /* 0x000000050b0b7c24 */ /* 0x000fe2000f8e0200 */
[----:B------:R-:W-:Y:S02]  /*177c0*/  ULDC.64 UR4, c[0x0][0xb00] ;  /* 0x0002c00000047ab9 */ /* 0x000fe40000000a00 */
[----:B------:R-:W-:Y:S01]  /*177d0*/  LEA R3, P0, R8, UR4, 0x2 ;  /* 0x0000000408037c11 */ /* 0x000fe2000f8010ff */
[----:B------:R-:W-:Y:S01]  /*177e0*/  IMAD.IADD R9, R9, 0x1, R11 ;  /* 0x0000000109097824 */ /* 0x000fe200078e020b */
[----:B------:R-:W-:-:S04]  /*177f0*/  UMOV UR4, 0xffffffff ;  /* 0xffffffff00047882 */ /* 0x000fc80000000000 */
[----:B------:R-:W-:Y:S01]  /*17800*/  LEA.HI.X R4, R8, UR5, R9, 0x2, P0 ;  /* 0x0000000508047c11 */ /* 0x000fe200080f1409 */
[----:B0-----:R-:W-:Y:S06]  /*17810*/  BRA.DIV UR4, `(.L_x_2745) ;  /* 0x000000b604607947 */ /* 0x001fec000b800000 */
[----:B------:R0:W1:Y:S04]  /*17820*/  SHFL.IDX PT, R0, R4, RZ, 0x1c1f ;  /* 0x001c1fff04007589 */ /* 0x00006800000e0000 */
[----:B------:R0:W2:Y:S02]  /*17830*/  SHFL.IDX PT, R14, R3, RZ, 0x1c1f ;  /* 0x001c1fff030e7589 */ /* 0x0000a400000e0000 */
.L_x_2992:
        /* <DEDUP_REMOVED lines=10> */
[----:B------:R-:W-:Y:S02]  /*178e0*/  SHF.R.S32.HI R24, RZ, 0x1f, R231 ;  /* 0x0000001fff187819 */ /* 0x000fe400000114e7 */
[----:B------:R-:W-:Y:S02]  /*178f0*/  SHF.R.S32.HI R30, RZ, 0x1f, R230 ;  /* 0x0000001fff1e7819 */ /* 0x000fe400000114e6 */
[----:B-1----:R-:W-:Y:S02]  /*17900*/  @!P0 MOV R15, R0 ;  /* 0x00000000000f8202 */ /* 0x002fe40000000f00 */
[----:B--2---:R-:W-:Y:S01]  /*17910*/  @!P2 LEA R10, P4, R233, R14, 0x2 ;  /* 0x0000000ee90aa211 */ /* 0x004fe200078810ff */
[----:B------:R-:W-:-:S03]  /*17920*/  @!P0 IMAD.WIDE R8, R197, 0x4, R14 ;  /* 0x00000004c5088825 */ /* 0x000fc600078e020e */
[----:B------:R-:W-:Y:S02]  /*17930*/  @!P2 LEA.HI.X R11, R233, R0, R12, 0x2, P4 ;  /* 0x00000000e90ba211 */ /* 0x000fe400020f140c */
        /* <DEDUP_REMOVED lines=9> */
[----:B------:R3:W-:Y:S01]  /*179d0*/  @!P3 ST.E.64 desc[UR42][R12.64], R96 ;  /* 0x000000600c00b985 */ /* 0x0007e2000c101b2a */
[----:B------:R-:W-:Y:S02]  /*179e0*/  SHF.R.S32.HI R24, RZ, 0x1f, R229 ;  /* 0x0000001fff187819 */ /* 0x000fe400000114e5 */
[-C--:B------:R-:W-:Y:S01]  /*179f0*/  @!P0 LEA R28, P3, R230, R14.reuse, 0x2 ;  /* 0x0000000ee61c8211 */ /* 0x080fe200078610ff */
[----:B------:R4:W-:Y:S01]  /*17a00*/  @!P1 ST.E.64 desc[UR42][R26.64], R100 ;  /* 0x000000641a009985 */ /* 0x0009e2000c101b2a */
[----:B------:R-:W-:Y:S02]  /*17a10*/  ISETP.GE.AND P1, PT, R227, UR4, PT ;  /* 0x00000004e3007c0c */ /* 0x000fe4000bf26270 */
[----:B-1----:R-:W-:-:S02]  /*17a20*/  @!P2 LEA R8, P5, R229, R14, 0x2 ;  /* 0x0000000ee508a211 */ /* 0x002fc400078a10ff */
[-C--:B------:R-:W-:Y:S02]  /*17a30*/  @!P0 LEA.HI.X R29, R230, R0.reuse, R30, 0x2, P3 ;  /* 0x00000000e61d8211 */ /* 0x080fe400018f141e */
[----:B------:R-:W-:Y:S02]  /*17a40*/  @!P2 LEA.HI.X R9, R229, R0, R24, 0x2, P5 ;  /* 0x00000000e509a211 */ /* 0x000fe400028f1418 */
[----:B------:R-:W-:Y:S01]  /*17a50*/  ISETP.GE.AND P3, PT, R226, UR4, PT ;  /* 0x00000004e2007c0c */ /* 0x000fe2000bf66270 */
[----:B------:R-:W-:Y:S01]  /*17a60*/  @!P0 ST.E.64 desc[UR42][R28.64], R104 ;  /* 0x000000681c008985 */ /* 0x000fe2000c101b2a */
[----:B--2---:R-:W-:Y:S02]  /*17a70*/  @!P4 LEA R10, P0, R228, R14, 0x2 ;  /* 0x0000000ee40ac211 */ /* 0x004fe400078010ff */
[----:B------:R-:W-:Y:S01]  /*17a80*/  SHF.R.S32.HI R30, RZ, 0x1f, R228 ;  /* 0x0000001fff1e7819 */ /* 0x000fe200000114e4 */
[----:B------:R1:W-:Y:S01]  /*17a90*/  @!P2 ST.E.64 desc[UR42][R8.64], R108 ;  /* 0x0000006c0800a985 */ /* 0x0003e2000c101b2a */
[----:B------:R-:W-:-:S02]  /*17aa0*/  SHF.R.S32.HI R24, RZ, 0x1f, R227 ;  /* 0x0000001fff187819 */ /* 0x000fc400000114e3 */
[----:B---3--:R-:W-:Y:S02]  /*17ab0*/  @!P1 LEA R12, P5, R227, R14, 0x2 ;  /* 0x0000000ee30c9211 */ /* 0x008fe400078a10ff */
[----:B------:R-:W-:Y:S02]  /*17ac0*/  ISETP.GE.AND P2, PT, R225, UR4, PT ;  /* 0x00000004e1007c0c */ /* 0x000fe4000bf46270 */
[-C--:B------:R-:W-:Y:S02]  /*17ad0*/  @!P4 LEA.HI.X R11, R228, R0.reuse, R30, 0x2, P0 ;  /* 0x00000000e40bc211 */ /* 0x080fe400000f141e */
[----:B------:R-:W-:Y:S02]  /*17ae0*/  ISETP.GE.AND P0, PT, R224, UR4, PT ;  /* 0x00000004e0007c0c */ /* 0x000fe4000bf06270 */
[----:B------:R-:W-:Y:S01]  /*17af0*/  @!P1 LEA.HI.X R13, R227, R0, R24, 0x2, P5 ;  /* 0x00000000e30d9211 */ /* 0x000fe200028f1418 */
[----:B------:R2:W-:Y:S01]  /*17b00*/  @!P4 ST.E.64 desc[UR42][R10.64], R112 ;  /* 0x000000700a00c985 */ /* 0x0005e2000c101b2a */
[----:B------:R-:W-:-:S02]  /*17b10*/  @!P3 LEA R20, P5, R226, R14, 0x2 ;  /* 0x0000000ee214b211 */ /* 0x000fc400078a10ff */
[----:B------:R-:W-:Y:S01]  /*17b20*/  SHF.R.S32.HI R15, RZ, 0x1f, R226 ;  /* 0x0000001fff0f7819 */ /* 0x000fe200000114e2 */
[----:B------:R3:W-:Y:S01]  /*17b30*/  @!P1 ST.E.64 desc[UR42][R12.64], R116 ;  /* 0x000000740c009985 */ /* 0x0007e2000c101b2a */
[----:B------:R-:W-:Y:S02]  /*17b40*/  ISETP.GE.AND P1, PT, R223, UR4, PT ;  /* 0x00000004df007c0c */ /* 0x000fe4000bf26270 */
[----:B------:R-:W-:Y:S02]  /*17b50*/  @!P3 LEA.HI.X R21, R226, R0, R15, 0x2, P5 ;  /* 0x00000000e215b211 */ /* 0x000fe400028f140f */
[-C--:B----4-:R-:W-:Y:S02]  /*17b60*/  @!P2 LEA R26, P4, R225, R14.reuse, 0x2 ;  /* 0x0000000ee11aa211 */ /* 0x090fe400078810ff */
[----:B------:R-:W-:Y:S01]  /*17b70*/  SHF.R.S32.HI R24, RZ, 0x1f, R225 ;  /* 0x0000001fff187819 */ /* 0x000fe200000114e1 */
[----:B------:R4:W-:Y:S01]  /*17b80*/  @!P3 ST.E.64 desc[UR42][R20.64], R120 ;  /* 0x000000781400b985 */ /* 0x0009e2000c101b2a */
[----:B-1----:R-:W-:-:S02]  /*17b90*/  @!P0 LEA R8, P5, R224, R14, 0x2 ;  /* 0x0000000ee0088211 */ /* 0x002fc400078a10ff */
        /* <DEDUP_REMOVED lines=8> */
[----:B--2---:R-:W-:-:S02]  /*17c20*/  @!P1 LEA R10, P5, R223, R14, 0x2 ;  /* 0x0000000edf0a9211 */ /* 0x004fc400078a10ff */
[----:B------:R-:W-:Y:S02]  /*17c30*/  ISETP.GE.AND P2, PT, R220, UR4, PT ;  /* 0x00000004dc007c0c */ /* 0x000fe4000bf46270 */
[----:B------:R-:W-:Y:S02]  /*17c40*/  ISETP.GE.AND P0, PT, R219, UR4, PT ;  /* 0x00000004db007c0c */ /* 0x000fe4000bf06270 */
[----:B------:R-:W-:Y:S02]  /*17c50*/  @!P1 LEA.HI.X R11, R223, R0, R15, 0x2, P5 ;  /* 0x00000000df0b9211 */ /* 0x000fe400028f140f */
[----:B---3--:R-:W-:Y:S02]  /*17c60*/  @!P3 LEA R12, P5, R222, R14, 0x2 ;  /* 0x0000000ede0cb211 */ /* 0x008fe400078a10ff */
[----:B------:R-:W-:Y:S01]  /*17c70*/  SHF.R.S32.HI R24, RZ, 0x1f, R222 ;  /* 0x0000001fff187819 */ /* 0x000fe200000114de */
[----:B------:R0:W-:Y:S01]  /*17c80*/  @!P1 ST.E.64 desc[UR42][R10.64], R132 ;  /* 0x000000840a009985 */ /* 0x0001e2000c101b2a */
[----:B------:R-:W-:-:S02]  /*17c90*/  SHF.R.S32.HI R15, RZ, 0x1f, R221 ;  /* 0x0000001fff0f7819 */ /* 0x000fc400000114dd */
        /* <DEDUP_REMOVED lines=11> */
.L_x_2747:
[----:B------:R-:W-:Y:S05]  /*17d50*/  BSYNC B1 ;  /* 0x0000000000017941 */ /* 0x000fea0003800000 */
.L_x_2746:
[----:B------:R-:W-:-:S03]  /*17d60*/  UMOV UR4, 0xffffffff ;  /* 0xffffffff00047882 */ /* 0x000fc60000000000 */
[----:B------:R-:W-:Y:S05]  /*17d70*/  BRA.DIV UR4, `(.L_x_2748) ;  /* 0x000000b2043c7947 */ /* 0x000fea000b800000 */
[----:B-1----:R1:W3:Y:S04]  /*17d80*/  SHFL.IDX PT, R0, R4, 0x1, 0x1c1f ;  /* 0x003c1f0004007f89 */ /* 0x0022e800000e0000 */
[----:B0-2---:R1:W0:Y:S02]  /*17d90*/  SHFL.IDX PT, R14, R3, 0x1, 0x1c1f ;  /* 0x003c1f00030e7f89 */ /* 0x00522400000e0000 */
.L_x_2996:
[----:B------:R-:W-:-:S13]  /*17da0*/  ISETP.GE.AND P0, PT, R25, R56, PT ;  /* 0x000000381900720c */ /* 0x000fda0003f06270 */
[----:B------:R-:W-:Y:S05]  /*17db0*/  @P0 BRA `(.L_x_2744) ;  /* 0x0000001000400947 */ /* 0x000fea0003800000 */
[----:B------:R-:W-:Y:S01]  /*17dc0*/  ULDC UR4, c[0x0][0xac8] ;  /* 0x0002b20000047ab9 */ /* 0x000fe20000000800 */
[----:B-1----:R-:W-:Y:S02]  /*17dd0*/  SHF.R.S32.HI R4, RZ, 0x1f, R233 ;  /* 0x0000001fff047819 */ /* 0x002fe400000114e9 */
[----:B------:R-:W-:Y:S02]  /*17de0*/  ISETP.GE.AND P2, PT, R197, UR4, PT ;  /* 0x00000004c5007c0c */ /* 0x000fe4000bf46270 */
[----:B------:R-:W-:Y:S02]  /*17df0*/  ISETP.GE.AND P3, PT, R233, UR4, PT ;  /* 0x00000004e9007c0c */ /* 0x000fe4000bf66270 */
[----:B------:R-:W-:Y:S02]  /*17e00*/  ISETP.GE.AND P1, PT, R232, UR4, PT ;  /* 0x00000004e8007c0c */ /* 0x000fe4000bf26270 */
[----:B------:R-:W-:Y:S02]  /*17e10*/  ISETP.GE.AND P0, PT, R231, UR4, PT ;  /* 0x00000004e7007c0c */ /* 0x000fe4000bf06270 */
[----:B------:R-:W-:-:S05]  /*17e20*/  SHF.R.S32.HI R3, RZ, 0x1f, R232 ;  /* 0x0000001fff037819 */ /* 0x000fca00000114e8 */
[----:B---3--:R-:W-:Y:S02]  /*17e30*/  @!P2 IMAD.MOV.U32 R15, RZ, RZ, R0 ;  /* 0x000000ffff0fa224 */ /* 0x008fe400078e0000 */
[-C--:B0-----:R-:W-:Y:S01]  /*17e40*/  @!P3 LEA R10, P4, R233, R14.reuse, 0x2 ;  /* 0x0000000ee90ab211 */ /* 0x081fe200078810ff */
[----:B------:R-:W-:Y:S01]  /*17e50*/  @!P2 IMAD.WIDE R8, R197, 0x4, R14 ;  /* 0x00000004c508a825 */ /* 0x000fe200078e020e */
[----:B------:R-:W-:Y:S02]  /*17e60*/  @!P1 LEA R12, P5, R232, R14, 0x2 ;  /* 0x0000000ee80c9211 */ /* 0x000fe400078a10ff */
[-C--:B------:R-:W-:Y:S02]  /*17e70*/  @!P3 LEA.HI.X R11, R233, R0.reuse, R4, 0x2, P4 ;  /* 0x00000000e90bb211 */ /* 0x080fe400020f1404 */
[----:B------:R0:W-:Y:S01]  /*17e80*/  @!P2 ST.E.64 desc[UR42][R8.64], R90 ;  /* 0x0000005a0800a985 */ /* 0x0001e2000c101b2a */
[----:B------:R-:W-:Y:S02]  /*17e90*/  ISETP.GE.AND P2, PT, R230, UR4, PT ;  /* 0x00000004e6007c0c */ /* 0x000fe4000bf46270 */
[----:B------:R-:W-:Y:S01]  /*17ea0*/  ISETP.GE.AND P4, PT, R229, UR4, PT ;  /* 0x00000004e5007c0c */ /* 0x000fe2000bf86270 */
[----:B------:R1:W-:Y:S01]  /*17eb0*/  @!P3 ST.E.64 desc[UR42][R10.64], R94 ;  /* 0x0000005e0a00b985 */ /* 0x0003e2000c101b2a */
[----:B------:R-:W-:-:S02]  /*17ec0*/  @!P1 LEA.HI.X R13, R232, R0, R3, 0x2, P5 ;  /* 0x00000000e80d9211 */ /* 0x000fc400028f1403 */
[CC--:B------:R-:W-:Y:S02]  /*17ed0*/  @!P0 LEA R20, P5, R231.reuse, R14.reuse, 0x2 ;  /* 0x0000000ee7148211 */ /* 0x0c0fe400078a10ff */
[----:B------:R-:W-:Y:S01]  /*17ee0*/  SHF.R.S32.HI R4, RZ, 0x1f, R231 ;  /* 0x0000001fff047819 */ /* 0x000fe200000114e7 */
[----:B------:R2:W-:Y:S01]  /*17ef0*/  @!P1 ST.E.64 desc[UR42][R12.64], R98 ;  /* 0x000000620c009985 */ /* 0x0005e2000c101b2a */
[----:B------:R-:W-:Y:S02]  /*17f00*/  ISETP.GE.AND P3, PT, R228, UR4, PT ;  /* 0x00000004e4007c0c */ /* 0x000fe4000bf66270 */
[----:B------:R-:W-:Y:S02]  /*17f10*/  SHF.R.S32.HI R3, RZ, 0x1f, R230 ;  /* 0x0000001fff037819 */ /* 0x000fe400000114e6 */
[----:B------:R-:W-:Y:S02]  /*17f20*/  @!P2 LEA R24, P1, R230, R14, 0x2 ;  /* 0x0000000ee618a211 */ /* 0x000fe400078210ff */
[----:B------:R-:W-:-:S02]  /*17f30*/  @!P0 LEA.HI.X R21, R231, R0, R4, 0x2, P5 ;  /* 0x00000000e7158211 */ /* 0x000fc400028f1404 */
[----:B------:R-:W-:Y:S02]  /*17f40*/  @!P2 LEA.HI.X R25, R230, R0, R3, 0x2, P1 ;  /* 0x00000000e619a211 */ /* 0x000fe400008f1403 */
[----:B------:R-:W-:Y:S01]  /*17f50*/  ISETP.GE.AND P1, PT, R227, UR4, PT ;  /* 0x00000004e3007c0c */ /* 0x000fe2000bf26270 */
[----:B------:R3:W-:Y:S01]  /*17f60*/  @!P0 ST.E.64 desc[UR42][R20.64], R102 ;  /* 0x0000006614008985 */ /* 0x0007e2000c101b2a */
[-C--:B0-----:R-:W-:Y:S02]  /*17f70*/  @!P4 LEA R8, P0, R229, R14.reuse, 0x2 ;  /* 0x0000000ee508c211 */ /* 0x081fe400078010ff */
[----:B------:R-:W-:Y:S01]  /*17f80*/  SHF.R.S32.HI R4, RZ, 0x1f, R229 ;  /* 0x0000001fff047819 */ /* 0x000fe200000114e5 */
[----:B------:R0:W-:Y:S01]  /*17f90*/  @!P2 ST.E.64 desc[UR42][R24.64], R106 ;  /* 0x0000006a1800a985 */ /* 0x0001e2000c101b2a */
[----:B------:R-:W-:Y:S02]  /*17fa0*/  SHF.R.S32.HI R3, RZ, 0x1f, R228 ;  /* 0x0000001fff037819 */ /* 0x000fe400000114e4 */
[----:B-1----:R-:W-:-:S02]  /*17fb0*/  @!P3 LEA R10, P5, R228, R14, 0x2 ;  /* 0x0000000ee40ab211 */ /* 0x002fc400078a10ff */
[----:B------:R-:W-:Y:S02]  /*17fc0*/  ISETP.GE.AND P2, PT, R226, UR4, PT ;  /* 0x00000004e2007c0c */ /* 0x000fe4000bf46270 */
[-C--:B------:R-:W-:Y:S02]  /*17fd0*/  @!P4 LEA.HI.X R9, R229, R0.reuse, R4, 0x2, P0 ;  /* 0x00000000e509c211 */ /* 0x080fe400000f1404 */
[----:B------:R-:W-:Y:S02]  /*17fe0*/  ISETP.GE.AND P0, PT, R225, UR4, PT ;  /* 0x00000004e1007c0c */ /* 0x000fe4000bf06270 */
[----:B------:R-:W-:Y:S01]  /*17ff0*/  @!P3 LEA.HI.X R11, R228, R0, R3, 0x2, P5 ;  /* 0x00000000e40bb211 */ /* 0x000fe200028f1403 */
[----:B------:R1:W-:Y:S01]  /*18000*/  @!P4 ST.E.64 desc[UR42][R8.64], R40 ;  /* 0x000000280800c985 */ /* 0x0003e2000c101b2a */
[----:B--2---:R-:W-:Y:S02]  /*18010*/  @!P1 LEA R12, P5, R227, R14, 0x2 ;  /* 0x0000000ee30c9211 */ /* 0x004fe400078a10ff */
[----:B------:R-:W-:Y:S01]  /*18020*/  SHF.R.S32.HI R3, RZ, 0x1f, R227 ;  /* 0x0000001fff037819 */ /* 0x000fe200000114e3 */
[----:B------:R2:W-:Y:S01]  /*18030*/  @!P3 ST.E.64 desc[UR42][R10.64], R114 ;  /* 0x000000720a00b985 */ /* 0x0005e2000c101b2a */
[----:B------:R-:W-:-:S02]  /*18040*/  ISETP.GE.AND P3, PT, R224, UR4, PT ;  /* 0x00000004e0007c0c */ /* 0x000fc4000bf66270 */
[----:B------:R-:W-:Y:S02]  /*18050*/  @!P1 LEA.HI.X R13, R227, R0, R3, 0x2, P5 ;  /* 0x00000000e30d9211 */ /* 0x000fe400028f1403 */
[CC--:B---3--:R-:W-:Y:S02]  /*18060*/  @!P2 LEA R20, P4, R226.reuse, R14.reuse, 0x2 ;  /* 0x0000000ee214a211 */ /* 0x0c8fe400078810ff */
[----:B------:R-:W-:Y:S01]  /*18070*/  SHF.R.S32.HI R4, RZ, 0x1f, R226 ;  /* 0x0000001fff047819 */ /* 0x000fe200000114e2 */
[----:B------:R3:W-:Y:S01]  /*18080*/  @!P1 ST.E.64 desc[UR42][R12.64], R118 ;  /* 0x000000760c009985 */ /* 0x0007e2000c101b2a */
[----:B0-----:R-:W-:Y:S02]  /*18090*/  @!P0 LEA R24, P5, R225, R14, 0x2 ;  /* 0x0000000ee1188211 */ /* 0x001fe400078a10ff */
        /* <DEDUP_REMOVED lines=8> */
[----:B-1----:R-:W-:Y:S02]  /*18120*/  @!P3 LEA R8, P5, R224, R14, 0x2 ;  /* 0x0000000ee008b211 */ /* 0x002fe400078a10ff */
[----:B------:R-:W-:-:S02]  /*18130*/  ISETP.GE.AND P2, PT, R221, UR4, PT ;  /* 0x00000004dd007c0c */ /* 0x000fc4000bf46270 */
[----:B------:R-:W-:Y:S02]  /*18140*/  ISETP.GE.AND P0, PT, R220, UR4, PT ;  /* 0x00000004dc007c0c */ /* 0x000fe4000bf06270 */
[----:B------:R-:W-:Y:S02]  /*18150*/  @!P3 LEA.HI.X R9, R224, R0, R3, 0x2, P5 ;  /* 0x00000000e009b211 */ /* 0x000fe400028f1403 */
[-C--:B--2---:R-:W-:Y:S02]  /*18160*/  @!P1 LEA R10, P5, R223, R14.reuse, 0x2 ;  /* 0x0000000edf0a9211 */ /* 0x084fe400078a10ff */
[----:B------:R-:W-:Y:S01]  /*18170*/  SHF.R.S32.HI R3, RZ, 0x1f, R223 ;  /* 0x0000001fff037819 */ /* 0x000fe200000114df */
[----:B------:R4:W-:Y:S01]  /*18180*/  @!P3 ST.E.64 desc[UR42][R8.64], R130 ;  /* 0x000000820800b985 */ /* 0x0009e2000c101b2a */
[----:B---3--:R-:W-:Y:S02]  /*18190*/  @!P4 LEA R12, P3, R222, R14, 0x2 ;  /* 0x0000000ede0cc211 */ /* 0x008fe400078610ff */
[----:B------:R-:W-:-:S02]  /*181a0*/  SHF.R.S32.HI R4, RZ, 0x1f, R222 ;  /* 0x0000001fff047819 */ /* 0x000fc400000114de */
[----:B------:R-:W-:Y:S02]  /*181b0*/  @!P1 LEA.HI.X R11, R223, R0, R3, 0x2, P5 ;  /* 0x00000000df0b9211 */ /* 0x000fe400028f1403 */
[----:B------:R-:W-:Y:S02]  /*181c0*/  SHF.R.S32.HI R3, RZ, 0x1f, R221 ;  /* 0x0000001fff037819 */ /* 0x000fe400000114dd */
[C---:B0-----:R-:W-:Y:S01]  /*181d0*/  @!P2 LEA R20, P5, R221.reuse, R14, 0x2 ;  /* 0x0000000edd14a211 */ /* 0x041fe200078a10ff */
[----:B------:R4:W-:Y:S01]  /*181e0*/  @!P1 ST.E.64 desc[UR42][R10.64], R134 ;  /* 0x000000860a009985 */ /* 0x0009e2000c101b2a */
[----:B------:R-:W-:Y:S02]  /*181f0*/  @!P4 LEA.HI.X R13, R222, R0, R4, 0x2, P3 ;  /* 0x00000000de0dc211 */ /* 0x000fe400018f1404 */
        /* <DEDUP_REMOVED lines=12> */
.L_x_2731:
[----:B------:R-:W-:Y:S01]  /*182c0*/  ULDC.64 UR6, c[0x0][0xc08] ;  /* 0x0003020000067ab9 */ /* 0x000fe20000000a00 */
[----:B------:R-:W-:Y:S01]  /*182d0*/  ULDC.64 UR4, c[0x0][0xc00] ;  /* 0x0003000000047ab9 */ /* 0x000fe20000000a00 */
[----:B------:R-:W-:Y:S01]  /*182e0*/  ISETP.NE.U32.AND P1, PT, RZ, UR6, PT ;  /* 0x00000006ff007c0c */ /* 0x000fe2000bf25070 */
[----:B------:R-:W-:Y:S01]  /*182f0*/  IMAD.MOV.U32 R3, RZ, RZ, RZ ;  /* 0x000000ffff037224 */ /* 0x000fe200078e00ff */
[----:B------:R-:W-:Y:S02]  /*18300*/  ISETP.NE.U32.AND P0, PT, RZ, UR4, PT ;  /* 0x00000004ff007c0c */ /* 0x000fe4000bf05070 */
[----:B------:R-:W-:Y:S02]  /*18310*/  ISETP.NE.AND.EX P1, PT, RZ, UR7, PT, P1 ;  /* 0x00000007ff007c0c */ /* 0x000fe4000bf25310 */
[----:B------:R-:W-:Y:S02]  /*18320*/  IADD3 R8, P2, R210, UR4, RZ ;  /* 0x00000004d2087c10 */ /* 0x000fe4000ff5e0ff */
[----:B------:R-:W-:-:S02]  /*18330*/  ISETP.NE.AND.EX P0, PT, RZ, UR5, PT, P0 ;  /* 0x00000005ff007c0c */ /* 0x000fc4000bf05300 */
[----:B------:R-:W-:Y:S01]  /*18340*/  IADD3.X R9, R211, UR5, RZ, P2, !PT ;  /* 0x00000005d3097c10 */ /* 0x000fe200097fe4ff */
[----:B------:R-:W-:Y:S02]  /*18350*/  ULDC UR4, c[0x0][0xa88] ;  /* 0x0002a20000047ab9 */ /* 0x000fe40000000800 */
[----:B------:R-:W-:-:S04]  /*18360*/  IMAD.U32 R24, RZ, RZ, UR4 ;  /* 0x00000004ff187e24 */ /* 0x000fc8000f8e00ff */
[----:B------:R-:W-:-:S04]  /*18370*/  @P1 IADD3 R210, P2, R210, UR6, RZ ;  /* 0x00000006d2d21c10 */ /* 0x000fc8000ff5e0ff */
[----:B------:R-:W-:Y:S01]  /*18380*/  @P1 IADD3.X R211, R211, UR7, RZ, P2, !PT ;  /* 0x00000007d3d31c10 */ /* 0x000fe200097fe4ff */
[----:B------:R2:W5:Y:S04]  /*18390*/  @P0 LDG.E R3, desc[UR42][R8.64] ;  /* 0x0000002a08030981 */ /* 0x000568000c1e1900 */
[----:B------:R2:W5:Y:S01]  /*183a0*/  @P1 LDG.E R24, desc[UR42][R210.64] ;  /* 0x0000002ad2181981 */ /* 0x000562000c1e1900 */
[----:B------:R-:W-:Y:S01]  /*183b0*/  ISETP.NE.AND P2, PT, R208, RZ, PT ;  /* 0x000000ffd000720c */ /* 0x000fe20003f45270 */
[----:B------:R-:W3:-:S12]  /*183c0*/  S2R R0, SR_TID.X ;  /* 0x0000000000007919 */ /* 0x000ed80000002100 */
[----:B------:R-:W4:Y:S01]  /*183d0*/  @!P2 LDC R208, c[0x0][0xad4] ;  /* 0x0002b500ffd0ab82 */ /* 0x000f220000000800 */
[----:B---3--:R-:W-:Y:S01]  /*183e0*/  VIADD R0, R0, 0xffffff80 ;  /* 0xffffff8000007836 */ /* 0x008fe20000000000 */
[----:B----4-:R-:W-:-:S04]  /*183f0*/  ISETP.GT.AND P2, PT, R208, 0x1, PT ;  /* 0x00000001d000780c */ /* 0x010fc80003f44270 */
[----:B------:R-:W-:Y:S01]  /*18400*/  ISETP.GT.AND P3, PT, R0, 0x7f, PT ;  /* 0x0000007f0000780c */ /* 0x000fe20003f64270 */
[----:B--2---:R-:W-:-:S12]  /*18410*/  @P1 BRA `(.L_x_2749) ;  /* 0x0000000000101947 */ /* 0x004fd80003800000 */
[----:B------:R-:W-:Y:S05]  /*18420*/  @!P0 BRA `(.L_x_2749) ;  /* 0x00000000000c8947 */ /* 0x000fea0003800000 */
[----:B------:R-:W2:Y:S04]  /*18430*/  LDG.E R11, desc[UR42][R8.64] ;  /* 0x0000002a080b7981 */ /* 0x000ea8000c1e1900 */
[----:B-----5:R-:W2:Y:S02]  /*18440*/  LDG.E R24, desc[UR42][R8.64+0x4] ;  /* 0x0000042a08187981 */ /* 0x020ea4000c1e1900 */
[----:B--2---:R-:W-:-:S07]  /*18450*/  IMAD.IADD R24, R24, 0x1, -R11 ;  /* 0x0000000118187824 */ /* 0x004fce00078e0a0b */
.L_x_2749:
        /* <DEDUP_REMOVED lines=11> */
[----:B------:R-:W-:Y:S01]  /*18510*/  IMAD.MOV.U32 R26, RZ, RZ, 0x9b8 ;  /* 0x000009b8ff1a7424 */ /* 0x000fe200078e00ff */
[----:B------:R-:W-:Y:S01]  /*18520*/  ISETP.GT.AND P0, PT, R208, 0x1, PT ;  /* 0x00000001d000780c */ /* 0x000fe20003f04270 */
[----:B------:R-:W2:Y:S01]  /*18530*/  LDC.64 R30, c[0x0][0xba8] ;  /* 0x0002ea00ff1e7b82 */ /* 0x000ea20000000a00 */
[----:B------:R-:W-:Y:S02]  /*18540*/  ISETP.NE.AND P1, PT, R33, 0x1, PT ;  /* 0x000000012100780c */ /* 0x000fe40003f25270 */
[----:B------:R-:W-:Y:S02]  /*18550*/  SEL R26, R26, 0x978, P0 ;  /* 0x000009781a1a7807 */ /* 0x000fe40000000000 */
[----:B------:R-:W-:Y:S02]  /*18560*/  MOV R25, R29 ;  /* 0x0000001d00197202 */ /* 0x000fe40000000f00 */
[----:B------:R-:W-:Y:S01]  /*18570*/  SEL R217, R217, RZ, P0 ;  /* 0x000000ffd9d97207 */ /* 0x000fe20000000000 */
[----:B------:R-:W3:Y:S08]  /*18580*/  LDC.64 R10, c[0x0][R26+0x220] ;  /* 0x000088001a0a7b82 */ /* 0x000ef00000000a00 */
[----:B------:R-:W4:Y:S08]  /*18590*/  LDC.64 R8, c[0x0][R26+0x218] ;  /* 0x000086001a087b82 */ /* 0x000f300000000a00 */
[----:B------:R-:W5:Y:S08]  /*185a0*/  LDC.64 R12, c[0x0][R26+0x228] ;  /* 0x00008a001a0c7b82 */ /* 0x000f700000000a00 */
[----:B------:R-:W0:Y:S08]  /*185b0*/  LDC.64 R14, c[0x0][R26+0x210] ;  /* 0x000084001a0e7b82 */ /* 0x000e300000000a00 */
[----:B------:R-:W1:Y:S08]  /*185c0*/  @P1 LDC R0, c[0x0][0xbec] ;  /* 0x0002fb00ff001b82 */ /* 0x000e700000000800 */
[----:B------:R-:W5:Y:S01]  /*185d0*/  @P1 LDC R35, c[0x0][0xbf0] ;  /* 0x0002fc00ff231b82 */ /* 0x000f620000000800 */
[----:B---3--:R-:W-:-:S07]  /*185e0*/  IMAD R11, R11, R209, RZ ;  /* 0x000000d10b0b7224 */ /* 0x008fce00078e02ff */
[----:B--2---:R-:W2:Y:S01]  /*185f0*/  @!P0 LDC R30, c[0x0][0xb50] ;  /* 0x0002d400ff1e8b82 */ /* 0x004ea20000000800 */
[----:B------:R-:W-:-:S04]  /*18600*/  IMAD.WIDE.U32 R20, R10, R209, RZ ;  /* 0x000000d10a147225 */ /* 0x000fc800078e00ff */
[----:B------:R-:W-:Y:S02]  /*18610*/  IMAD R11, R10, R234, R11 ;  /* 0x000000ea0a0b7224 */ /* 0x000fe400078e020b */
[----:B-1----:R-:W-:Y:S01]  /*18620*/  @P1 IMAD.HI.U32 R0, R29, R0, RZ ;  /* 0x000000001d001227 */ /* 0x002fe200078e00ff */
[----:B------:R-:W1:Y:S03]  /*18630*/  @!P0 LDC R31, c[0x0][0xb54] ;  /* 0x0002d500ff1f8b82 */ /* 0x000e660000000800 */
[-C--:B----4-:R-:W-:Y:S02]  /*18640*/  IMAD R27, R9, R206.reuse, RZ ;  /* 0x000000ce091b7224 */ /* 0x090fe400078e02ff */
[----:B------:R-:W-:Y:S01]  /*18650*/  IMAD.WIDE.U32 R8, R8, R206, RZ ;  /* 0x000000ce08087225 */ /* 0x000fe200078e00ff */
[----:B-----5:R-:W-:-:S03]  /*18660*/  @P1 SHF.R.U32.HI R25, RZ, R35, R0 ;  /* 0x00000023ff191219 */ /* 0x020fc60000011600 */
[----:B------:R-:W-:Y:S01]  /*18670*/  IMAD.IADD R27, R9, 0x1, R27 ;  /* 0x00000001091b7824 */ /* 0x000fe200078e021b */
[----:B------:R-:W-:Y:S01]  /*18680*/  IADD3 R0, P1, P3, R20, R8, R3 ;  /* 0x0000000814007210 */ /* 0x000fe20007b3e003 */
[----:B------:R-:W-:Y:S02]  /*18690*/  IMAD.IADD R20, R21, 0x1, R11 ;  /* 0x0000000115147824 */ /* 0x000fe400078e020b */
[----:B------:R-:W-:Y:S02]  /*186a0*/  IMAD.MOV R4, RZ, RZ, -R25 ;  /* 0x000000ffff047224 */ /* 0x000fe400078e0a19 */
[----:B------:R-:W-:-:S04]  /*186b0*/  IMAD.WIDE.U32 R8, R12, R217, RZ ;  /* 0x000000d90c087225 */ /* 0x000fc800078e00ff */
[----:B------:R-:W-:Y:S02]  /*186c0*/  IMAD R13, R13, R217, RZ ;  /* 0x000000d90d0d7224 */ /* 0x000fe400078e02ff */
[----:B------:R-:W-:Y:S01]  /*186d0*/  IMAD R11, R33, R4, R29 ;  /* 0x00000004210b7224 */ /* 0x000fe200078e021d */
[----:B------:R-:W-:Y:S01]  /*186e0*/  IADD3.X R4, R20, R27, R28, P1, P3 ;  /* 0x0000001b14047210 */ /* 0x000fe20000fe641c */
[----:B------:R-:W-:Y:S01]  /*186f0*/  IMAD.IADD R13, R9, 0x1, R13 ;  /* 0x00000001090d7824 */ /* 0x000fe200078e020d */
[----:B------:R-:W-:Y:S01]  /*18700*/  IADD3 R8, P0, P1, R25, R0, R8 ;  /* 0x0000000019087210 */ /* 0x000fe2000791e008 */
[----:B0-----:R-:W-:Y:S01]  /*18710*/  IMAD R0, R15, R11, RZ ;  /* 0x0000000b0f007224 */ /* 0x001fe200078e02ff */
[----:B------:R-:W-:-:S04]  /*18720*/  SHF.R.S32.HI R25, RZ, 0x1f, R25 ;  /* 0x0000001fff197819 */ /* 0x000fc80000011419 */
[----:B------:R-:W-:Y:S02]  /*18730*/  IADD3.X R9, R25, R4, R13, P0, P1 ;  /* 0x0000000419097210 */ /* 0x000fe400007e240d */
[----:B------:R-:W-:Y:S01]  /*18740*/  SHF.R.S32.HI R13, RZ, 0x1f, R11 ;  /* 0x0000001fff0d7819 */ /* 0x000fe2000001140b */
[----:B------:R-:W-:-:S04]  /*18750*/  IMAD.WIDE.U32 R8, R14, R11, R8 ;  /* 0x0000000b0e087225 */ /* 0x000fc800078e0008 */
[----:B------:R-:W-:Y:S01]  /*18760*/  IMAD R13, R14, R13, R0 ;  /* 0x0000000d0e0d7224 */ /* 0x000fe200078e0200 */
[----:B--2---:R-:W-:-:S03]  /*18770*/  LEA R10, P0, R8, R30, 0x2 ;  /* 0x0000001e080a7211 */ /* 0x004fc600078010ff */
[----:B------:R-:W-:Y:S02]  /*18780*/  IMAD.IADD R0, R9, 0x1, R13 ;  /* 0x0000000109007824 */ /* 0x000fe400078e020d */
[----:B------:R-:W-:-:S03]  /*18790*/  IMAD.MOV.U32 R9, RZ, RZ, -0x800000 ;  /* 0xff800000ff097424 */ /* 0x000fc600078e00ff */
[----:B-1----:R-:W-:-:S05]  /*187a0*/  LEA.HI.X R11, R8, R31, R0, 0x2, P0 ;  /* 0x0000001f080b7211 */ /* 0x002fca00000f1400 */
[----:B------:R2:W-:Y:S02]  /*187b0*/  STG.E desc[UR42][R10.64], R9 ;  /* 0x000000090a007986 */ /* 0x0005e4000c10192a */
.L_x_2751:
[----:B------:R-:W-:Y:S05]  /*187c0*/  BSYNC B1 ;  /* 0x0000000000017941 */ /* 0x000fea0003800000 */
.L_x_2750:
[----:B------:R-:W-:Y:S05]  /*187d0*/  @P2 BRA `(.L_x_2744) ;  /* 0x0000000400b82947 */ /* 0x000fea0003800000 */
[----:B------:R-:W3:Y:S01]  /*187e0*/  LDC R21, c[0x0][0xbe8] ;  /* 0x0002fa00ff157b82 */ /* 0x000ee20000000800 */
[----:B------:R-:W-:Y:S01]  /*187f0*/  ULDC.64 UR4, c[0x0][0xaa0] ;  /* 0x0002a80000047ab9 */ /* 0x000fe20000000a00 */
[----:B------:R-:W-:Y:S01]  /*18800*/  ULDC.64 UR6, c[0x0][0xaf0] ;  /* 0x0002bc0000067ab9 */ /* 0x000fe20000000a00 */
[----:B------:R-:W-:Y:S02]  /*18810*/  IMAD R0, R28, UR4, RZ ;  /* 0x000000041c007c24 */ /* 0x000fe4000f8e02ff */
[----:B--2---:R-:W-:-:S04]  /*18820*/  IMAD.WIDE.U32 R8, R3, UR4, RZ ;  /* 0x0000000403087c25 */ /* 0x004fc8000f8e00ff */
[----:B------:R-:W-:Y:S01]  /*18830*/  IMAD R11, R3, UR5, R0 ;  /* 0x00000005030b7c24 */ /* 0x000fe2000f8e0200 */
[----:B------:R-:W-:Y:S01]  /*18840*/  LEA R3, R207, R22, 0x5 ;  /* 0x00000016cf037211 */ /* 0x000fe200078e28ff */
[----:B------:R-:W-:Y:S01]  /*18850*/  ULDC.64 UR4, c[0x0][0xae8] ;  /* 0x0002ba0000047ab9 */ /* 0x000fe20000000a00 */
[----:B-1----:R-:W-:Y:S02]  /*18860*/  IMAD R4, R234, UR6, RZ ;  /* 0x00000006ea047c24 */ /* 0x002fe4000f8e02ff */
[----:B------:R-:W-:Y:S02]  /*18870*/  IMAD.IADD R9, R9, 0x1, R11 ;  /* 0x0000000109097824 */ /* 0x000fe400078e020b */
[----:B------:R-:W-:Y:S02]  /*18880*/  IMAD.IADD R10, R190, 0x1, R3 ;  /* 0x00000001be0a7824 */ /* 0x000fe400078e0203 */
[----:B------:R-:W-:-:S04]  /*18890*/  IMAD.WIDE.U32 R8, R206, UR4, R8 ;  /* 0x00000004ce087c25 */ /* 0x000fc8000f8e0008 */
[----:B------:R-:W-:Y:S01]  /*188a0*/  IMAD.MOV.U32 R3, RZ, RZ, R10 ;  /* 0x000000ffff037224 */ /* 0x000fe200078e000a */
[----:B---3--:R-:W-:Y:S01]  /*188b0*/  ISETP.NE.AND P0, PT, R21, 0x1, PT ;  /* 0x000000011500780c */ /* 0x008fe20003f05270 */
[----:B------:R-:W-:Y:S01]  /*188c0*/  IMAD R9, R206, UR5, R9 ;  /* 0x00000005ce097c24 */ /* 0x000fe2000f8e0209 */
[----:B------:R-:W-:Y:S01]  /*188d0*/  ULDC.64 UR4, c[0x0][0xae0] ;  /* 0x0002b80000047ab9 */ /* 0x000fe20000000a00 */
[----:B------:R-:W-:Y:S02]  /*188e0*/  IMAD.IADD R190, R22, 0x1, R190 ;  /* 0x0000000116be7824 */ /* 0x000fe400078e02be */
[----:B------:R-:W-:-:S08]  /*188f0*/  IMAD.WIDE.U32 R8, R209, UR6, R8 ;  /* 0x00000006d1087c25 */ /* 0x000fd0000f8e0008 */
[----:B------:R-:W1:Y:S08]  /*18900*/  @P0 LDC R13, c[0x0][0xbec] ;  /* 0x0002fb00ff0d0b82 */ /* 0x000e700000000800 */
[----:B------:R-:W2:Y:S01]  /*18910*/  @P0 LDC R15, c[0x0][0xbf0] ;  /* 0x0002fc00ff0f0b82 */ /* 0x000ea20000000800 */
[----:B-1----:R-:W-:-:S04]  /*18920*/  @P0 IMAD.HI.U32 R0, R10, R13, RZ ;  /* 0x0000000d0a000227 */ /* 0x002fc800078e00ff */
[----:B------:R-:W-:Y:S01]  /*18930*/  IMAD R13, R209, UR7, R4 ;  /* 0x00000007d10d7c24 */ /* 0x000fe2000f8e0204 */
[----:B--2---:R-:W-:-:S03]  /*18940*/  @P0 SHF.R.U32.HI R3, RZ, R15, R0 ;  /* 0x0000000fff030219 */ /* 0x004fc60000011600 */
        /* <DEDUP_REMOVED lines=15> */
[----:B------:R-:W-:Y:S01]  /*18a40*/  UMOV UR4, 0xffffffff ;  /* 0xffffffff00047882 */ /* 0x000fe20000000000 */
[----:B------:R-:W-:-:S04]  /*18a50*/  IADD3 R3, R9, R3, RZ ;  /* 0x0000000309037210 */ /* 0x000fc80007ffe0ff */
[----:B------:R-:W-:Y:S01]  /*18a60*/  LEA.HI.X R4, R8, UR5, R3, 0x1, P0 ;  /* 0x0000000508047c11 */ /* 0x000fe200080f0c03 */
[----:B------:R-:W-:Y:S06]  /*18a70*/  BRA.DIV UR4, `(.L_x_2752) ;  /* 0x000000a604447947 */ /* 0x000fec000b800000 */
[----:B------:R1:W2:Y:S04]  /*18a80*/  SHFL.IDX PT, R3, R4, RZ, 0x181f ;  /* 0x00181fff04037589 */ /* 0x0002a800000e0000 */
[----:B------:R1:W3:Y:S02]  /*18a90*/  SHFL.IDX PT, R14, R0, RZ, 0x181f ;  /* 0x00181fff000e7589 */ /* 0x0002e400000e0000 */
.L_x_2999:
[----:B------:R-:W-:Y:S01]  /*18aa0*/  IMAD R21, R24, R21, RZ ;  /* 0x0000001518157224 */ /* 0x000fe200078e02ff */
[----:B------:R-:W-:Y:S04]  /*18ab0*/  BSSY B1, `(.L_x_2753) ;  /* 0x000000c000017945 */ /* 0x000fe80003800000 */
[----:B------:R-:W-:-:S13]  /*18ac0*/  ISETP.GE.AND P0, PT, R190, R21, PT ;  /* 0x00000015be00720c */ /* 0x000fda0003f06270 */
[----:B------:R-:W-:Y:S05]  /*18ad0*/  @P0 BRA `(.L_x_2754) ;  /* 0x0000000000240947 */ /* 0x000fea0003800000 */
[----:B------:R-:W-:Y:S02]  /*18ae0*/  ULDC UR4, c[0x0][0xac8] ;  /* 0x0002b20000047ab9 */ /* 0x000fe40000000800 */
        /* <DEDUP_REMOVED lines=8> */
.L_x_2754:
[----:B------:R-:W-:Y:S05]  /*18b70*/  BSYNC B1 ;  /* 0x0000000000017941 */ /* 0x000fea0003800000 */
.L_x_2753:
[----:B------:R-:W-:-:S03]  /*18b80*/  UMOV UR4, 0xffffffff ;  /* 0xffffffff00047882 */ /* 0x000fc60000000000 */
[----:B------:R-:W-:Y:S05]  /*18b90*/  BRA.DIV UR4, `(.L_x_2755) ;  /* 0x000000a604307947 */ /* 0x000fea000b800000 */
[----:B--2---:R2:W0:Y:S04]  /*18ba0*/  SHFL.IDX PT, R3, R4, 0x1, 0x181f ;  /* 0x00381f0004037f89 */ /* 0x00442800000e0000 */
[----:B---34-:R2:W3:Y:S02]  /*18bb0*/  SHFL.IDX PT, R14, R0, 0x1, 0x181f ;  /* 0x00381f00000e7f89 */ /* 0x0184e400000e0000 */
.L_x_3003:
[----:B------:R-:W-:Y:S01]  /*18bc0*/  VIADD R8, R190, 0x20 ;  /* 0x00000020be087836 */ /* 0x000fe20000000000 */
        /* <DEDUP_REMOVED lines=10> */
[----:B------:R4:W-:Y:S04]  /*18c70*/  @!P2 ST.E.128 desc[UR42][R8.64], RZ ;  /* 0x000000ff0800a985 */ /* 0x0009e8000c101d2a */
[----:B------:R4:W-:Y:S02]  /*18c80*/  @!P3 ST.E.128 desc[UR42][R14.64], RZ ;  /* 0x000000ff0e00b985 */ /* 0x0009e4000c101d2a */
.L_x_2757:
[----:B------:R-:W-:Y:S05]  /*18c90*/  BSYNC B1 ;  /* 0x0000000000017941 */ /* 0x000fea0003800000 */
.L_x_2756:
[----:B------:R-:W-:-:S03]  /*18ca0*/  UMOV UR4, 0xffffffff ;  /* 0xffffffff00047882 */ /* 0x000fc60000000000 */
[----:B------:R-:W-:Y:S05]  /*18cb0*/  BRA.DIV UR4, `(.L_x_2758) ;  /* 0x000000a604307947 */ /* 0x000fea000b800000 */
[----:B0-----:R0:W0:Y:S04]  /*18cc0*/  SHFL.IDX PT, R3, R4, 0x2, 0x181f ;  /* 0x00581f0004037f89 */ /* 0x00102800000e0000 */
[----:B---34-:R3:W4:Y:S02]  /*18cd0*/  SHFL.IDX PT, R14, R0, 0x2, 0x181f ;  /* 0x00581f00000e7f89 */ /* 0x01872400000e0000 */
.L_x_3007:
[----:B------:R-:W-:Y:S01]  /*18ce0*/  VIADD R8, R190, 0x40 ;  /* 0x00000040be087836 */ /* 0x000fe20000000000 */
[----:B------:R-:W-:Y:S04]  /*18cf0*/  BSSY B1, `(.L_x_2759) ;  /* 0x000000c000017945 */ /* 0x000fe80003800000 */
[----:B------:R-:W-:-:S13]  /*18d00*/  ISETP.GE.AND P0, PT, R8, R21, PT ;  /* 0x000000150800720c */ /* 0x000fda0003f06270 */
[----:B------:R-:W-:Y:S05]  /*18d10*/  @P0 BRA `(.L_x_2760) ;  /* 0x0000000000240947 */ /* 0x000fea0003800000 */
[----:B------:R-:W-:Y:S02]  /*18d20*/  ULDC UR4, c[0x0][0xac8] ;  /* 0x0002b20000047ab9 */ /* 0x000fe40000000800 */
        /* <DEDUP_REMOVED lines=8> */
.L_x_2760:
[----:B------:R-:W-:Y:S05]  /*18db0*/  BSYNC B1 ;  /* 0x0000000000017941 */ /* 0x000fea0003800000 */
.L_x_2759:
[----:B------:R-:W-:-:S03]  /*18dc0*/  UMOV UR4, 0xffffffff ;  /* 0xffffffff00047882 */ /* 0x000fc60000000000 */
[----:B------:R-:W-:Y:S05]  /*18dd0*/  BRA.DIV UR4, `(.L_x_2761) ;  /* 0x000000a604307947 */ /* 0x000fea000b800000 */
[----:B0-----:R0:W0:Y:S04]  /*18de0*/  SHFL.IDX PT, R3, R4, 0x3, 0x181f ;  /* 0x00781f0004037f89 */ /* 0x00102800000e0000 */
[----:B----4-:R4:W0:Y:S02]  /*18df0*/  SHFL.IDX PT, R14, R0, 0x3, 0x181f ;  /* 0x00781f00000e7f89 */ /* 0x01082400000e0000 */
.L_x_3011:
[----:B-1234-:R-:W-:-:S05]  /*18e00*/  VIADD R0, R190, 0x60 ;  /* 0x00000060be007836 */ /* 0x01efca0000000000 */
[----:B------:R-:W-:-:S13]  /*18e10*/  ISETP.GE.AND P0, PT, R0, R21, PT ;  /* 0x000000150000720c */ /* 0x000fda0003f06270 */
[----:B------:R-:W-:Y:S05]  /*18e20*/  @P0 BRA `(.L_x_2744) ;  /* 0x0000000000240947 */ /* 0x000fea0003800000 */
[----:B------:R-:W-:Y:S02]  /*18e30*/  ULDC UR4, c[0x0][0xac8] ;  /* 0x0002b20000047ab9 */ /* 0x000fe40000000800 */
        /* <DEDUP_REMOVED lines=8> */
.L_x_2744:
[----:B------:R-:W-:Y:S05]  /*18ec0*/  BSYNC B0 ;  /* 0x0000000000007941 */ /* 0x000fea0003800000 */
.L_x_2730:
[----:B------:R-:W-:Y:S02]  /*18ed0*/  ULDC UR4, c[0x0][0xc3c] ;  /* 0x00030f0000047ab9 */ /* 0x000fe40000000800 */
[----:B-1----:R-:W-:-:S13]  /*18ee0*/  ISETP.GE.AND P0, PT, R7, UR4, PT ;  /* 0x0000000407007c0c */ /* 0x002fda000bf06270 */
[----:B------:R-:W-:Y:S05]  /*18ef0*/  @!P0 BRA `(.L_x_2762) ;  /* 0xfffffe8400488947 */ /* 0x000fea000383ffff */
[----:B------:R-:W-:Y:S05]  /*18f00*/  BRA `(.L_x_2546) ;  /* 0x0000008000dc7947 */ /* 0x000fea0003800000 */
.L_x_2544:
        /* <DEDUP_REMOVED lines=20> */
.L_x_2763:
        /* <DEDUP_REMOVED lines=43> */
.L_x_2767:
[----:B------:R-:W0:Y:S01]  /*19300*/  LDC R2, c[0x0][0xc3c] ;  /* 0x00030f00ff027b82 */ /* 0x000e220000000800 */
[----:B------:R-:W-:Y:S01]  /*19310*/  ULDC UR7, c[0x0][0xc3c] ;  /* 0x00030f0000077ab9 */ /* 0x000fe20000000800 */
[----:B------:R-:W-:Y:S01]  /*19320*/  UIADD3 UR4, UR4, 0x1f, URZ ;  /* 0x0000001f04047890 */ /* 0x000fe2000fffe03f */
[----:B------:R-:W-:-:S05]  /*19330*/  MOV R3, UR7 ;  /* 0x0000000700037c02 */ /* 0x000fca0008000f00 */
        /* <DEDUP_REMOVED lines=35> */
.L_x_2765:
        /* <DEDUP_REMOVED lines=12> */
.L_x_2768:
[----:B---34-:R-:W-:Y:S01]  /*19630*/  IMAD R2, R3, UR5, R10 ;  /* 0x0000000503027c24 */ /* 0x018fe2000f8e020a */
[----:B------:R-:W-:Y:S02]  /*19640*/  IADD3 R14, R9, UR4, RZ ;  /* 0x00000004090e7c10 */ /* 0x000fe4000fffe0ff */
[----:B-1----:R-:W-:Y:S02]  /*19650*/  ISETP.NE.AND P0, PT, R8, 0x1, PT ;  /* 0x000000010800780c */ /* 0x002fe40003f05270 */
[----:B------:R1:W-:Y:S01]  /*19660*/  STL [R1], R2 ;  /* 0x0000000201007387 */ /* 0x0003e20000100800 */
[----:B------:R-:W-:-:S03]  /*19670*/  IADD3 R5, -R2, UR6, RZ ;  /* 0x0000000602057c10 */ /* 0x000fc6000fffe1ff */
[----:B------:R1:W-:Y:S07]  /*19680*/  STL [R1+0xc], R14 ;  /* 0x00000c0e01007387 */ /* 0x0003ee0000100800 */
        /* <DEDUP_REMOVED lines=24> */
[----:B------:R-:W-:Y:S02]  /*19810*/  ISETP.GE.U32.AND P0, PT, R2, R7, PT ;  /* 0x000000070200720c */ /* 0x000fe40003f06070 */
[----:B0-----:R-:W-:-:S05]  /*19820*/  IADD3 R2, RZ, -R3, RZ ;  /* 0x80000003ff027210 */ /* 0x001fca0007ffe0ff */
        /* <DEDUP_REMOVED lines=31> */
.L_x_2769:
        /* <DEDUP_REMOVED lines=8> */
[----:B0-----:R-:W-:-:S06]  /*19aa0*/  IADD3 R11, R10, 0xffffffe, RZ ;  /* 0x0ffffffe0a0b7810 */ /* 0x001fcc0007ffe0ff */
        /* <DEDUP_REMOVED lines=40> */
[-C--:B------:R-:W-:Y:S01]  /*19d30*/  @!P1 IADD3 R3, R3, -R10.reuse, RZ ;  /* 0x8000000a03039210 */ /* 0x080fe20007ffe0ff */
        /* <DEDUP_REMOVED lines=11> */
.L_x_2770:
[----:B01----:R-:W-:-:S05]  /*19df0*/  LOP3.LUT R3, RZ, R2, RZ, 0x33, !PT ;  /* 0x00000002ff037212 */ /* 0x003fca00078e33ff */
[----:B------:R-:W-:-:S05]  /*19e00*/  IMAD.IADD R2, R4, 0x1, R3 ;  /* 0x0000000104027824 */ /* 0x000fca00078e0203 */
[----:B------:R1:W-:Y:S01]  /*19e10*/  STL [R1+0x4], R2 ;  /* 0x0000040201007387 */ /* 0x0003e20000100800 */
[----:B------:R-:W-:Y:S05]  /*19e20*/  BRA `(.L_x_2771) ;  /* 0x0000000000107947 */ /* 0x000fea0003800000 */
.L_x_2766:
[----:B------:R-:W-:Y:S01]  /*19e30*/  IMAD.U32 R2, RZ, RZ, UR6 ;  /* 0x00000006ff027e24 */ /* 0x000fe2000f8e00ff */
[----:B------:R0:W-:Y:S04]  /*19e40*/  STL [R1+0x4], RZ ;  /* 0x000004ff01007387 */ /* 0x0001e80000100800 */
[----:B------:R0:W-:Y:S04]  /*19e50*/  STL [R1+0x8], RZ ;  /* 0x000008ff01007387 */ /* 0x0001e80000100800 */
[----:B------:R0:W-:Y:S02]  /*19e60*/  STL [R1], R2 ;  /* 0x0000000201007387 */ /* 0x0001e40000100800 */
.L_x_2771:
        /* <DEDUP_REMOVED lines=10> */
.L_x_2764:
[----:B--2---:R-:W2:Y:S01]  /*19f10*/  LDL R0, [R1+0xc] ;  /* 0x00000c0001007983 */ /* 0x004ea20000100800 */
[----:B------:R-:W-:Y:S01]  /*19f20*/  ULDC UR4, c[0x0][0xc3c] ;  /* 0x00030f0000047ab9 */ /* 0x000fe20000000800 */
[----:B------:R-:W-:Y:S01]  /*19f30*/  IMAD.MOV.U32 R19, RZ, RZ, RZ ;  /* 0x000000ffff137224 */ /* 0x000fe200078e00ff */
[----:B--2---:R-:W-:Y:S02]  /*19f40*/  ISETP.GE.AND P0, PT, R0, UR4, PT ;  /* 0x0000000400007c0c */ /* 0x004fe4000bf06270 */
[----:B------:R-:W-:-:S05]  /*19f50*/  MOV R0, 0x1 ;  /* 0x0000000100007802 */ /* 0x000fca0000000f00 */
[----:B------:R2:W-:Y:S04]  /*19f60*/  STL [R1+0x18], R0 ;  /* 0x0000180001007387 */ /* 0x0005e80000100800 */
[----:B------:R2:W-:Y:S02]  /*19f70*/  STL [R1+0x64], RZ ;  /* 0x000064ff01007387 */ /* 0x0005e40000100800 */
        /* <DEDUP_REMOVED lines=17> */
[----:B------:R-:W-:Y:S02]  /*1a090*/  LOP3.LUT R4, R2, 0x70, R6, 0xf8, !PT ;  /* 0x0000007002047812 */ /* 0x000fe400078ef806 */
[----:B------:R-:W-:Y:S01]  /*1a0a0*/  MOV R2, 0x1 ;  /* 0x0000000100027802 */ /* 0x000fe20000000f00 */
[----:B---3--:R-:W-:-:S06]  /*1a0b0*/  ULEA UR4, UR5, UR4, 0x18 ;  /* 0x0000000405047291 */ /* 0x008fcc000f8ec03f */
[----:B------:R-:W-:-:S04]  /*1a0c0*/  IMAD.U32 R18, RZ, RZ, UR4 ;  /* 0x00000004ff127e24 */ /* 0x000fc8000f8e00ff */
[----:B------:R-:W-:-:S05]  /*1a0d0*/  IMAD R3, R3, 0x2, R18 ;  /* 0x0000000203037824 */ /* 0x000fca00078e0212 */
[----:B------:R0:W-:Y:S04]  /*1a0e0*/  STL [R1+0x30], R3 ;  /* 0x0000300301007387 */ /* 0x0001e80000100800 */
[----:B------:R0:W-:Y:S04]  /*1a0f0*/  STL [R1+0x64], RZ ;  /* 0x000064ff01007387 */ /* 0x0001e80000100800 */
[----:B------:R0:W-:Y:S04]  /*1a100*/  STL [R1+0x24], R2 ;  /* 0x0000240201007387 */ /* 0x0001e80000100800 */
[----:B------:R0:W-:Y:S04]  /*1a110*/  STL [R1+0x20], RZ ;  /* 0x000020ff01007387 */ /* 0x0001e80000100800 */
[----:B------:R0:W-:Y:S02]  /*1a120*/  STL [R1+0x18], R2 ;  /* 0x0000180201007387 */ /* 0x0001e40000100800 */
.L_x_2911:
[----:B------:R-:W2:Y:S01]  /*1a130*/  LDL R0, [R1+0xc] ;  /* 0x00000c0001007983 */ /* 0x000ea20000100800 */
[----:B0-----:R-:W2:Y:S01]  /*1a140*/  LDC.64 R2, c[0x0][0xc88] ;  /* 0x00032200ff027b82 */ /* 0x001ea20000000a00 */
[----:B------:R-:W-:Y:S05]  /*1a150*/  YIELD ;  /* 0x0000000000007946 */ /* 0x000fea0003800000 */
[----:B------:R-:W-:Y:S01]  /*1a160*/  ULDC.64 UR4, c[0x0][0xa28] ;  /* 0x00028a0000047ab9 */ /* 0x000fe20000000a00 */
[----:B------:R-:W-:Y:S01]  /*1a170*/  IMAD.MOV.U32 R8, RZ, RZ, RZ ;  /* 0x000000ffff087224 */ /* 0x000fe200078e00ff */
[----:B------:R-:W-:Y:S01]  /*1a180*/  ISETP.NE.U32.AND P0, PT, RZ, UR4, PT ;  /* 0x00000004ff007c0c */ /* 0x000fe2000bf05070 */
[----:B------:R-:W-:Y:S01]  /*1a190*/  ULDC.64 UR10, c[0x0][0xa18] ;  /* 0x00028600000a7ab9 */ /* 0x000fe20000000a00 */
[----:B------:R-:W-:Y:S01]  /*1a1a0*/  ULDC.64 UR8, c[0x0][0xa10] ;  /* 0x0002840000087ab9 */ /* 0x000fe20000000a00 */
[----:B------:R-:W-:Y:S01]  /*1a1b0*/  ULDC.64 UR6, c[0x0][0xa08] ;  /* 0x0002820000067ab9 */ /* 0x000fe20000000a00 */
[----:B--2---:R-:W-:-:S05]  /*1a1c0*/  IMAD.WIDE R2, R0, 0x4, R2 ;  /* 0x0000000400027825 */ /* 0x004fca00078e0202 */
[----:B-1----:R-:W2:Y:S01]  /*1a1d0*/  LDG.E R4, desc[UR42][R2.64] ;  /* 0x0000002a02047981 */ /* 0x002ea2000c1e1900 */
[----:B------:R-:W-:Y:S01]  /*1a1e0*/  ISETP.NE.AND.EX P0, PT, RZ, UR5, PT, P0 ;  /* 0x00000005ff007c0c */ /* 0x000fe2000bf05300 */
[----:B------:R-:W-:Y:S01]  /*1a1f0*/  IMAD.MOV.U32 R0, RZ, RZ, RZ ;  /* 0x000000ffff007224 */ /* 0x000fe200078e00ff */
[----:B--2---:R-:W-:Y:S01]  /*1a200*/  SHF.R.S32.HI R5, RZ, 0x1f, R4 ;  /* 0x0000001fff057819 */ /* 0x004fe20000011404 */
[----:B------:R-:W-:-:S10]  /*1a210*/  IMAD.SHL.U32 R15, R4, 0x4, RZ ;  /* 0x00000004040f7824 */ /* 0x000fd400078e00ff */
[C---:B------:R-:W-:Y:S01]  /*1a220*/  @P0 LEA R2, P1, R4.reuse, UR4, 0x2 ;  /* 0x0000000404020c11 */ /* 0x040fe2000f8210ff */
[----:B------:R0:W-:Y:S03]  /*1a230*/  STL [R1+0x34], R4 ;  /* 0x0000340401007387 */ /* 0x0001e60000100800 */
        /* <DEDUP_REMOVED lines=14> */
[C---:B--2---:R-:W-:Y:S02]  /*1a320*/  IADD3 R2, P4, R15.reuse, UR4, RZ ;  /* 0x000000040f027c10 */ /* 0x044fe4000ff9e0ff */
[----:B------:R-:W-:Y:S02]  /*1a330*/  ISETP.NE.AND.EX P3, PT, RZ, UR11, PT, P3 ;  /* 0x0000000bff007c0c */ /* 0x000fe4000bf65330 */
[C---:B------:R-:W-:Y:S02]  /*1a340*/  IADD3.X R3, R14.reuse, UR5, RZ, P4, !PT ;  /* 0x000000050e037c10 */ /* 0x040fe4000a7fe4ff */
[----:B0-----:R-:W-:Y:S02]  /*1a350*/  IADD3 R4, P4, R15, UR8, RZ ;  /* 0x000000080f047c10 */ /* 0x001fe4000ff9e0ff */
[----:B------:R-:W-:Y:S01]  /*1a360*/  ISETP.NE.AND.EX P0, PT, RZ, UR7, PT, P0 ;  /* 0x00000007ff007c0c */ /* 0x000fe2000bf05300 */
[----:B------:R-:W2:Y:S01]  /*1a370*/  @P2 LDG.E R8, desc[UR42][R2.64] ;  /* 0x0000002a02082981 */ /* 0x000ea2000c1e1900 */
[C---:B-1----:R-:W-:Y:S01]  /*1a380*/  IADD3.X R5, R14.reuse, UR9, RZ, P4, !PT ;  /* 0x000000090e057c10 */ /* 0x042fe2000a7fe4ff */
[----:B------:R-:W-:Y:S01]  /*1a390*/  ULDC UR4, c[0x0][0x288] ;  /* 0x0000a20000047ab9 */ /* 0x000fe20000000800 */
[----:B------:R-:W-:Y:S01]  /*1a3a0*/  ISETP.NE.AND.EX P1, PT, RZ, UR9, PT, P1 ;  /* 0x00000009ff007c0c */ /* 0x000fe2000bf25310 */
[----:B------:R-:W-:Y:S01]  /*1a3b0*/  IMAD.U32 R12, RZ, RZ, UR4 ;  /* 0x00000004ff0c7e24 */ /* 0x000fe2000f8e00ff */
[----:B------:R-:W-:Y:S01]  /*1a3c0*/  IADD3.X R7, R14, UR7, RZ, P5, !PT ;  /* 0x000000070e077c10 */ /* 0x000fe2000affe4ff */
[----:B------:R-:W-:-:S06]  /*1a3d0*/  ULDC.64 UR4, c[0x0][0x418] ;  /* 0x0001060000047ab9 */ /* 0x000fcc0000000a00 */
[----:B------:R0:W5:Y:S04]  /*1a3e0*/  @P0 LDG.E R11, desc[UR42][R6.64] ;  /* 0x0000002a060b0981 */ /* 0x000168000c1e1900 */
[----:B------:R0:W5:Y:S04]  /*1a3f0*/  @P1 LDG.E R10, desc[UR42][R4.64] ;  /* 0x0000002a040a1981 */ /* 0x000168000c1e1900 */
[----:B--2---:R1:W-:Y:S02]  /*1a400*/  STL [R1+0x4c], R8 ;  /* 0x00004c0801007387 */ /* 0x0043e40000100800 */
[----:B-1----:R-:W-:-:S04]  /*1a410*/  @P3 IADD3 R8, P4, R15, UR10, RZ ;  /* 0x0000000a0f083c10 */ /* 0x002fc8000ff9e0ff */
[----:B------:R-:W-:-:S05]  /*1a420*/  @P3 IADD3.X R9, R14, UR11, RZ, P4, !PT ;  /* 0x0000000b0e093c10 */ /* 0x000fca000a7fe4ff */
        /* <DEDUP_REMOVED lines=10> */
[----:B------:R-:W-:Y:S01]  /*1a4d0*/  IMAD.U32 R9, RZ, RZ, UR5 ;  /* 0x00000005ff097e24 */ /* 0x000fe2000f8e00ff */
[----:B------:R-:W-:Y:S01]  /*1a4e0*/  MOV R8, UR4 ;  /* 0x0000000400087c02 */ /* 0x000fe20008000f00 */
[----:B0-----:R-:W-:Y:S06]  /*1a4f0*/  @P3 BRA `(.L_x_2773) ;  /* 0x0000000000143947 */ /* 0x001fec0003800000 */
[----:B------:R-:W-:Y:S05]  /*1a500*/  @!P2 BRA `(.L_x_2773) ;  /* 0x000000000010a947 */ /* 0x000fea0003800000 */
[----:B------:R-:W2:Y:S04]  /*1a510*/  LDG.E R12, desc[UR42][R2.64] ;  /* 0x0000002a020c7981 */ /* 0x000ea8000c1e1900 */
[----:B------:R-:W2:Y:S02]  /*1a520*/  LDG.E R2, desc[UR42][R2.64+0x4] ;  /* 0x0000042a02027981 */ /* 0x000ea4000c1e1900 */
[----:B--2--5:R-:W-:-:S05]  /*1a530*/  IMAD.IADD R13, R2, 0x1, -R12 ;  /* 0x00000001020d7824 */ /* 0x024fca00078e0a0c */
[----:B------:R0:W-:Y:S02]  /*1a540*/  STL [R1+0x50], R13 ;  /* 0x0000500d01007387 */ /* 0x0001e40000100800 */
.L_x_2773:
[----:B------:R-:W2:Y:S01]  /*1a550*/  LDL.LU R3, [R1+0x8] ;  /* 0x0000080001037983 */ /* 0x000ea20000300800 */
[----:B------:R-:W-:Y:S02]  /*1a560*/  ULDC.64 UR4, c[0x0][0xa20] ;  /* 0x0002880000047ab9 */ /* 0x000fe40000000a00 */
[----:B------:R-:W-:Y:S01]  /*1a570*/  ISETP.NE.U32.AND P2, PT, RZ, UR4, PT ;  /* 0x00000004ff007c0c */ /* 0x000fe2000bf45070 */
[----:B------:R-:W3:Y:S03]  /*1a580*/  LDL R12, [R1+0x34] ;  /* 0x00003400010c7983 */ /* 0x000ee60000100800 */
[----:B------:R-:W-:Y:S02]  /*1a590*/  ISETP.NE.AND.EX P2, PT, RZ, UR5, PT, P2 ;  /* 0x00000005ff007c0c */ /* 0x000fe4000bf45320 */
[C---:B--2---:R-:W-:Y:S02]  /*1a5a0*/  LOP3.LUT R17, R3.reuse, 0xff000000, RZ, 0xc0, !PT ;  /* 0xff00000003117812 */ /* 0x044fe400078ec0ff */
[----:B------:R-:W-:-:S02]  /*1a5b0*/  LOP3.LUT R2, R3, 0xff0000, RZ, 0xc0, !PT ;  /* 0x00ff000003027812 */ /* 0x000fc400078ec0ff */
[----:B------:R-:W-:Y:S02]  /*1a5c0*/  SHF.R.U32.HI R17, RZ, 0x8, R17 ;  /* 0x00000008ff117819 */ /* 0x000fe40000011611 */
[----:B------:R-:W-:Y:S02]  /*1a5d0*/  LOP3.LUT R16, R3, 0xffff, RZ, 0xc0, !PT ;  /* 0x0000ffff03107812 */ /* 0x000fe400078ec0ff */
[----:B------:R-:W-:Y:S01]  /*1a5e0*/  LEA.HI R17, R2, R17, RZ, 0x10 ;  /* 0x0000001102117211 */ /* 0x000fe200078f80ff */
[----:B-----5:R-:W-:-:S05]  /*1a5f0*/  IMAD.IADD R2, R11, 0x1, R0 ;  /* 0x000000010b027824 */ /* 0x020fca00078e0200 */
[----:B------:R1:W-:Y:S04]  /*1a600*/  STL [R1+0x1c], R2 ;  /* 0x00001c0201007387 */ /* 0x0003e80000100800 */
[----:B---3--:R1:W-:Y:S01]  /*1a610*/  STL [R1+0x14], R12 ;  /* 0x0000140c01007387 */ /* 0x0083e20000100800 */
[----:B------:R-:W-:Y:S05]  /*1a620*/  @!P2 BRA `(.L_x_2774) ;  /* 0x000000000010a947 */ /* 0x000fea0003800000 */
[----:B-1----:R-:W-:-:S04]  /*1a630*/  IADD3 R2, P0, R15, UR4, RZ ;  /* 0x000000040f027c10 */ /* 0x002fc8000ff1e0ff */
[----:B------:R-:W-:-:S05]  /*1a640*/  IADD3.X R3, R14, UR5, RZ, P0, !PT ;  /* 0x000000050e037c10 */ /* 0x000fca00087fe4ff */
[----:B------:R1:W5:Y:S01]  /*1a650*/  LDG.E R8, desc[UR42][R2.64] ;  /* 0x0000002a02087981 */ /* 0x000362000c1e1900 */
[----:B------:R-:W-:Y:S05]  /*1a660*/  BRA `(.L_x_2775) ;  /* 0x0000000000107947 */ /* 0x000fea0003800000 */
.L_x_2774:
[----:B------:R-:W-:Y:S05]  /*1a670*/  @!P0 BRA `(.L_x_2775) ;  /* 0x00000000000c8947 */ /* 0x000fea0003800000 */
[----:B------:R-:W2:Y:S04]  /*1a680*/  LDG.E R8, desc[UR42][R6.64] ;  /* 0x0000002a06087981 */ /* 0x000ea8000c1e1900 */
[----:B------:R-:W2:Y:S02]  /*1a690*/  LDG.E R6, desc[UR42][R6.64+0x4] ;  /* 0x0000042a06067981 */ /* 0x000ea4000c1e1900 */
[----:B--2---:R-:W-:-:S07]  /*1a6a0*/  IMAD.IADD R8, R6, 0x1, -R8 ;  /* 0x0000000106087824 */ /* 0x004fce00078e0a08 */
.L_x_2775:
[----:B-1----:R-:W2:Y:S01]  /*1a6b0*/  @P1 LDG.E R2, desc[UR42][R4.64] ;  /* 0x0000002a04021981 */ /* 0x002ea2000c1e1900 */
[----:B------:R-:W1:Y:S03]  /*1a6c0*/  LDC R3, c[0x0][0x448] ;  /* 0x00011200ff037b82 */ /* 0x000e660000000800 */
[----:B------:R-:W3:Y:S04]  /*1a6d0*/  LDL R6, [R1+0x4] ;  /* 0x0000040001067983 */ /* 0x000ee80000100800 */
[----:B------:R4:W2:Y:S01]  /*1a6e0*/  @P1 LDG.E R4, desc[UR42][R4.64+0x4] ;  /* 0x0000042a04041981 */ /* 0x0008a2000c1e1900 */
[----:B-1----:R-:W-:-:S13]  /*1a6f0*/  ISETP.NE.AND P0, PT, R3, 0x1, PT ;  /* 0x000000010300780c */ /* 0x002fda0003f05270 */
[----:B------:R-:W1:Y:S08]  /*1a700*/  @P0 LDC R3, c[0x0][0x44c] ;  /* 0x00011300ff030b82 */ /* 0x000e700000000800 */
[----:B----4-:R-:W4:Y:S01]  /*1a710*/  @P0 LDC R5, c[0x0][0x450] ;  /* 0x00011400ff050b82 */ /* 0x010f220000000800 */
[----:B-----5:R-:W-:Y:S02]  /*1a720*/  IADD3 R7, -R0, R8, RZ ;  /* 0x0000000800077210 */ /* 0x020fe40007ffe1ff */
[----:B------:R-:W-:-:S05]  /*1a730*/  LOP3.LUT R11, R17, 0xff, RZ, 0xc0, !PT ;  /* 0x000000ff110b7812 */ /* 0x000fca00078ec0ff */
[----:B------:R0:W-:Y:S01]  /*1a740*/  STL [R1+0x60], R11 ;  /* 0x0000600b01007387 */ /* 0x0001e20000100800 */
[----:B------:R-:W-:Y:S01]  /*1a750*/  BSSY B0, `(.L_x_2776) ;  /* 0x0000032000007945 */ /* 0x000fe20003800000 */
[----:B------:R-:W-:Y:S01]  /*1a760*/  SHF.R.U32.HI R17, RZ, 0x10, R17 ;  /* 0x00000010ff117819 */ /* 0x000fe20000011611 */
[----:B--2---:R-:W-:Y:S02]  /*1a770*/  @P1 IMAD.IADD R9, R4, 0x1, -R2 ;  /* 0x0000000104091824 */ /* 0x004fe400078e0a02 */
[----:B---3--:R-:W-:-:S04]  /*1a780*/  IMAD.SHL.U32 R2, R6, 0x80, RZ ;  /* 0x0000008006027824 */ /* 0x008fc800078e00ff */
[----:B------:R-:W-:-:S04]  /*1a790*/  VIADD R2, R2, 0x7f ;  /* 0x0000007f02027836 */ /* 0x000fc80000000000 */
[----:B-1----:R-:W-:-:S05]  /*1a7a0*/  @P0 IMAD.HI.U32 R0, R2, R3, RZ ;  /* 0x0000000302000227 */ /* 0x002fca00078e00ff */
[----:B----4-:R-:W-:Y:S01]  /*1a7b0*/  @P0 SHF.R.U32.HI R2, RZ, R5, R0 ;  /* 0x00000005ff020219 */ /* 0x010fe20000011600 */
[----:B------:R-:W-:-:S05]  /*1a7c0*/  IMAD.IADD R0, R7, 0x1, R9 ;  /* 0x0000000107007824 */ /* 0x000fca00078e0209 */
[C---:B------:R-:W-:Y:S01]  /*1a7d0*/  IADD3 R21, R0.reuse, 0x80, -R13 ;  /* 0x0000008000157810 */ /* 0x040fe20007ffe80d */
[----:B------:R-:W-:-:S04]  /*1a7e0*/  VIADD R3, R0, 0x7f ;  /* 0x0000007f00037836 */ /* 0x000fc80000000000 */
        /* <DEDUP_REMOVED lines=8> */
[----:B------:R-:W-:Y:S01]  /*1a870*/  ISETP.GE.AND P0, PT, R6, 0x1, PT ;  /* 0x000000010600780c */ /* 0x000fe20003f06270 */
[----:B------:R-:W-:-:S12]  /*1a880*/  IMAD.MOV.U32 R0, RZ, RZ, RZ ;  /* 0x000000ffff007224 */ /* 0x000fd800078e00ff */
[----:B0-----:R-:W-:Y:S05]  /*1a890*/  @!P0 BRA `(.L_x_2777) ;  /* 0x0000000000748947 */ /* 0x001fea0003800000 */
[----:B------:R-:W-:Y:S01]  /*1a8a0*/  ISETP.NE.AND P0, PT, R17, RZ, PT ;  /* 0x000000ff1100720c */ /* 0x000fe20003f05270 */
[----:B------:R-:W-:-:S03]  /*1a8b0*/  ULDC UR4, c[0x0][0x9f0] ;  /* 0x00027c0000047ab9 */ /* 0x000fc60000000800 */
[----:B------:R-:W-:-:S04]  /*1a8c0*/  SEL R2, R17, UR4, P0 ;  /* 0x0000000411027c07 */ /* 0x000fc80008000000 */
[----:B------:R-:W-:Y:S02]  /*1a8d0*/  IABS R3, R2 ;  /* 0x0000000200037213 */ /* 0x000fe40000000000 */
[----:B------:R-:W-:Y:S02]  /*1a8e0*/  IADD3 R0, R2, -0x1, R6 ;  /* 0xffffffff02007810 */ /* 0x000fe40007ffe006 */
[----:B------:R-:W0:Y:S08]  /*1a8f0*/  I2F.RP R4, R3 ;  /* 0x0000000300047306 */ /* 0x000e300000209400 */
[----:B0-----:R-:W0:Y:S02]  /*1a900*/  MUFU.RCP R4, R4 ;  /* 0x0000000400047308 */ /* 0x001e240000001000 */
[----:B0-----:R-:W-:-:S06]  /*1a910*/  VIADD R4, R4, 0xffffffe ;  /* 0x0ffffffe04047836 */ /* 0x001fcc0000000000 */
[----:B------:R0:W1:Y:S02]  /*1a920*/  F2I.FTZ.U32.TRUNC.NTZ R5, R4 ;  /* 0x0000000400057305 */ /* 0x000064000021f000 */
[----:B0-----:R-:W-:-:S04]  /*1a930*/  LOP3.LUT R4, R0, R2, RZ, 0x3c, !PT ;  /* 0x0000000200047212 */ /* 0x001fc800078e3cff */
[----:B------:R-:W-:Y:S01]  /*1a940*/  ISETP.GE.AND P3, PT, R4, RZ, PT ;  /* 0x000000ff0400720c */ /* 0x000fe20003f66270 */
[----:B-1----:R-:W-:-:S04]  /*1a950*/  IMAD.MOV R4, RZ, RZ, -R5 ;  /* 0x000000ffff047224 */ /* 0x002fc800078e0a05 */
[----:B------:R-:W-:Y:S01]  /*1a960*/  IMAD R8, R4, R3, RZ ;  /* 0x0000000304087224 */ /* 0x000fe200078e02ff */
[----:B------:R-:W-:-:S05]  /*1a970*/  MOV R4, RZ ;  /* 0x000000ff00047202 */ /* 0x000fca0000000f00 */
        /* <DEDUP_REMOVED lines=15> */
.L_x_2777:
[----:B------:R-:W-:Y:S05]  /*1aa70*/  BSYNC B0 ;  /* 0x0000000000007941 */ /* 0x000fea0003800000 */
.L_x_2776:
[-C--:B------:R-:W-:Y:S01]  /*1aa80*/  IMAD R2, R11, R0.reuse, RZ ;  /* 0x000000000b027224 */ /* 0x080fe200078e02ff */
[----:B------:R-:W-:Y:S04]  /*1aa90*/  BSSY B0, `(.L_x_2778) ;  /* 0x0000122000007945 */ /* 0x000fe80003800000 */
[C---:B------:R-:W-:Y:S01]  /*1aaa0*/  VIADDMNMX R0, R2.reuse, R0, R6, PT ;  /* 0x0000000002007246 */ /* 0x040fe20003800106 */
[----:B------:R-:W-:-:S03]  /*1aab0*/  IMAD R2, R2, 0x80, -R7 ;  /* 0x0000008002027824 */ /* 0x000fc600078e0a07 */
[----:B------:R-:W-:Y:S02]  /*1aac0*/  LEA R0, R0, -R7, 0x7 ;  /* 0x8000000700007211 */ /* 0x000fe400078e38ff */
[----:B------:R-:W-:Y:S02]  /*1aad0*/  VIMNMX R2, RZ, R2, !PT ;  /* 0x00000002ff027248 */ /* 0x000fe40007fe0100 */
        /* <DEDUP_REMOVED lines=14> */
[----:B------:R-:W0:Y:S02]  /*1abc0*/  S2R R3, SR_TID.X ;  /* 0x0000000000037919 */ /* 0x000e240000002100 */
[----:B0-----:R-:W-:-:S04]  /*1abd0*/  SHF.R.U32.HI R3, RZ, 0x5, R3 ;  /* 0x00000005ff037819 */ /* 0x001fc80000011603 */
[----:B------:R-:W-:-:S05]  /*1abe0*/  LOP3.LUT R3, R3, 0x3, RZ, 0xc0, !PT ;  /* 0x0000000303037812 */ /* 0x000fca00078ec0ff */
[----:B------:R0:W1:Y:S02]  /*1abf0*/  SHFL.IDX PT, R14, R3, RZ, 0x1f ;  /* 0x00001fff030e7589 */ /* 0x00006400000e0000 */
.L_x_3014:
[----:B-1----:R-:W-:Y:S02]  /*1ac00*/  ISETP.NE.AND P0, PT, R14, RZ, PT ;  /* 0x000000ff0e00720c */ /* 0x002fe40003f05270 */
[----:B------:R-:W-:-:S11]  /*1ac10*/  PLOP3.LUT P6, PT, PT, PT, PT, 0x8, 0x0 ;  /* 0x000000000000781c */ /* 0x000fd60003fce170 */
[----:B------:R-:W-:Y:S05]  /*1ac20*/  @P0 BRA `(.L_x_2781) ;  /* 0x00000000000c0947 */ /* 0x000fea0003800000 */
[----:B------:R-:W-:-:S03]  /*1ac30*/  UMOV UR4, 0xffffffff ;  /* 0xffffffff00047882 */ /* 0x000fc60000000000 */
[----:B------:R-:W-:Y:S05]  /*1ac40*/  BRA.DIV UR4, `(.L_x_2782) ;  /* 0x0000008a04107947 */ /* 0x000fea000b800000 */
[----:B------:R-:W-:-:S13]  /*1ac50*/  ELECT P6, URZ, PT ;  /* 0x00000000003f782f */ /* 0x000fda00038c0000 */
.L_x_2781:
[----:B0-----:R-:W2:Y:S01]  /*1ac60*/  LDL R3, [R1+0x64] ;  /* 0x0000640001037983 */ /* 0x001ea20000100800 */
[----:B------:R-:W-:Y:S01]  /*1ac70*/  BSSY B1, `(.L_x_2783) ;  /* 0x0000008000017945 */ /* 0x000fe20003800000 */
[----:B--2---:R-:W-:-:S05]  /*1ac80*/  VIADD R3, R3, 0x1 ;  /* 0x0000000103037836 */ /* 0x004fca0000000000 */
[----:B------:R-:W-:-:S04]  /*1ac90*/  LEA.HI R4, R3, R3, RZ, 0x1 ;  /* 0x0000000303047211 */ /* 0x000fc800078f08ff */
[----:B------:R-:W-:-:S05]  /*1aca0*/  LOP3.LUT R4, R4, 0xfffffffe, RZ, 0xc0, !PT ;  /* 0xfffffffe04047812 */ /* 0x000fca00078ec0ff */
[----:B------:R-:W-:-:S05]  /*1acb0*/  IMAD.IADD R3, R3, 0x1, -R4 ;  /* 0x0000000103037824 */ /* 0x000fca00078e0a04 */
[----:B------:R-:W-:-:S04]  /*1acc0*/  SHF.L.U32 R3, R3, 0x1f, RZ ;  /* 0x0000001f03037819 */ /* 0x000fc800000006ff */
[----:B------:R-:W0:Y:S02]  /*1acd0*/  SYNCS.PHASECHK.TRANS64.TRYWAIT P0, [R18+URZ+0x28820], R3 ;  /* 0x02882003120075a7 */ /* 0x000e24000800017f */
[----:B0-----:R-:W-:Y:S05]  /*1ace0*/  @!P0 BRA `(.L_x_2784) ;  /* 0x0000008800088947 */ /* 0x001fea0003800000 */
.L_x_3017:
[----:B------:R-:W-:Y:S05]  /*1acf0*/  BSYNC B1 ;  /* 0x0000000000017941 */ /* 0x000fea0003800000 */
.L_x_2783:
[----:B------:R-:W-:Y:S04]  /*1ad00*/  BSSY B1, `(.L_x_2785) ;  /* 0x0000071000017945 */ /* 0x000fe80003800000 */
[----:B------:R-:W-:Y:S05]  /*1ad10*/  @!P6 BRA `(.L_x_2786) ;  /* 0x0000000400bce947 */ /* 0x000fea0003800000 */
[----:B------:R-:W2:Y:S04]  /*1ad20*/  LDL R5, [R1+0x20] ;  /* 0x0000200001057983 */ /* 0x000ea80000100800 */
[----:B------:R-:W3:Y:S01]  /*1ad30*/  LDL R6, [R1+0x24] ;  /* 0x0000240001067983 */ /* 0x000ee20000100800 */
[----:B------:R-:W-:Y:S01]  /*1ad40*/  BSSY B2, `(.L_x_2787) ;  /* 0x0000008000027945 */ /* 0x000fe20003800000 */
[----:B------:R-:W1:Y:S02]  /*1ad50*/  S2R R4, SR_TID.X ;  /* 0x0000000000047919 */ /* 0x000e640000002100 */
[----:B-1----:R-:W-:-:S04]  /*1ad60*/  LOP3.LUT R4, R4, 0x7f, RZ, 0xc0, !PT ;  /* 0x0000007f04047812 */ /* 0x002fc800078ec0ff */
[----:B------:R-:W-:Y:S01]  /*1ad70*/  ISETP.NE.AND P1, PT, R4, RZ, PT ;  /* 0x000000ff0400720c */ /* 0x000fe20003f25270 */
[----:B--2---:R-:W-:Y:S01]  /*1ad80*/  IMAD R5, R5, 0x8, R18 ;  /* 0x0000000805057824 */ /* 0x004fe200078e0212 */
[----:B---3--:R-:W-:-:S04]  /*1ad90*/  SHF.L.U32 R9, R6, 0x1f, RZ ;  /* 0x0000001f06097819 */ /* 0x008fc800000006ff */
[----:B------:R-:W1:Y:S02]  /*1ada0*/  SYNCS.PHASECHK.TRANS64.TRYWAIT P0, [R5+URZ+0x288a0], R9 ;  /* 0x0288a009050075a7 */ /* 0x000e64000800017f */
[----:B-1----:R-:W-:Y:S05]  /*1adb0*/  @!P0 BRA `(.L_x_2788) ;  /* 0x0000008400e88947 */ /* 0x002fea0003800000 */
.L_x_3018:
[----:B------:R-:W-:Y:S05]  /*1adc0*/  BSYNC B2 ;  /* 0x0000000000027941 */ /* 0x000fea0003800000 */
.L_x_2787:
[----:B------:R-:W-:Y:S04]  /*1add0*/  BSSY B2, `(.L_x_2789) ;  /* 0x0000009000027945 */ /* 0x000fe80003800000 */
[----:B------:R-:W-:Y:S05]  /*1ade0*/  @P1 BRA `(.L_x_2790) ;  /* 0x00000000001c1947 */ /* 0x000fea0003800000 */
[----:B------:R-:W2:Y:S01]  /*1adf0*/  S2R R4, SR_TID.X ;  /* 0x0000000000047919 */ /* 0x000ea20000002100 */
[----:B0-----:R-:W-:-:S04]  /*1ae00*/  MOV R3, 0x8000 ;  /* 0x0000800000037802 */ /* 0x001fc80000000f00 */
[----:B------:R3:W-:Y:S01]  /*1ae10*/  SYNCS.ARRIVE.TRANS64 RZ, [R5+URZ+0x28890], R3 ;  /* 0x0288900305ff79a7 */ /* 0x0007e2000800003f */
[----:B--2---:R-:W-:-:S04]  /*1ae20*/  LOP3.LUT R4, R4, 0x1f, RZ, 0xc0, !PT ;  /* 0x0000001f04047812 */ /* 0x004fc800078ec0ff */
[----:B------:R-:W-:-:S13]  /*1ae30*/  ISETP.NE.AND P0, PT, R4, RZ, PT ;  /* 0x000000ff0400720c */ /* 0x000fda0003f05270 */
[----:B---3--:R-:W-:Y:S05]  /*1ae40*/  @!P0 BRA `(.L_x_2790) ;  /* 0x0000000000048947 */ /* 0x008fea0003800000 */
[----:B------:R-:W-:Y:S01]  /*1ae50*/  BPT.TRAP 0x1 ;  /* 0x000000040000795c */ /* 0x000fe20000300000 */
.L_x_2790:
[----:B------:R-:W-:Y:S05]  /*1ae60*/  BSYNC B2 ;  /* 0x0000000000027941 */ /* 0x000fea0003800000 */
.L_x_2789:
[----:B0-----:R-:W2:Y:S01]  /*1ae70*/  LDL R3, [R1+0x20] ;  /* 0x0000200001037983 */ /* 0x001ea20000100800 */
        /* <DEDUP_REMOVED lines=9> */
[----:B--2---:R-:W-:-:S02]  /*1af10*/  IMAD R8, R3, 0x8000, R18 ;  /* 0x0000800003087824 */ /* 0x004fc400078e0212 */
[----:B------:R-:W-:Y:S02]  /*1af20*/  IMAD.SHL.U32 R11, R3, 0x4000, RZ ;  /* 0x00004000030b7824 */ /* 0x000fe400078e00ff */
[----:B------:R-:W-:Y:S01]  /*1af30*/  VIADD R3, R5, 0x28890 ;  /* 0x0002889005037836 */ /* 0x000fe20000000000 */
[----:B------:R-:W-:-:S07]  /*1af40*/  IADD3 R6, R8, 0x18400, RZ ;  /* 0x0001840008067810 */ /* 0x000fce0007ffe0ff */
.L_x_2791:
        /* <DEDUP_REMOVED lines=16> */
.L_x_2792:
        /* <DEDUP_REMOVED lines=13> */
.L_x_3019:
[----:B------:R-:W-:Y:S05]  /*1b120*/  BSYNC B2 ;  /* 0x0000000000027941 */ /* 0x000fea0003800000 */
.L_x_2793:
[----:B------:R-:W-:Y:S01]  /*1b130*/  BSSY B2, `(.L_x_2795) ;  /* 0x000000b000027945 */ /* 0x000fe20003800000 */
[----:B------:R-:W-:Y:S02]  /*1b140*/  IMAD.MOV.U32 R8, RZ, RZ, 0x0 ;  /* 0x00000000ff087424 */ /* 0x000fe400078e00ff */
[----:B01----:R-:W-:Y:S01]  /*1b150*/  IMAD.MOV.U32 R9, RZ, RZ, 0x12f00000 ;  /* 0x12f00000ff097424 */ /* 0x003fe200078e00ff */
[----:B------:R-:W-:Y:S06]  /*1b160*/  @P1 BRA `(.L_x_2796) ;  /* 0x00000000001c1947 */ /* 0x000fec0003800000 */
[----:B------:R-:W0:Y:S01]  /*1b170*/  S2R R6, SR_TID.X ;  /* 0x0000000000067919 */ /* 0x000e220000002100 */
[----:B------:R-:W-:-:S04]  /*1b180*/  IMAD.MOV.U32 R3, RZ, RZ, 0x8000 ;  /* 0x00008000ff037424 */ /* 0x000fc800078e00ff */
[----:B------:R1:W-:Y:S01]  /*1b190*/  SYNCS.ARRIVE.TRANS64 RZ, [R5+URZ+0x288b0], R3 ;  /* 0x0288b00305ff79a7 */ /* 0x0003e2000800003f */
[----:B0-----:R-:W-:-:S04]  /*1b1a0*/  LOP3.LUT R6, R6, 0x1f, RZ, 0xc0, !PT ;  /* 0x0000001f06067812 */ /* 0x001fc800078ec0ff */
[----:B------:R-:W-:-:S13]  /*1b1b0*/  ISETP.NE.AND P0, PT, R6, RZ, PT ;  /* 0x000000ff0600720c */ /* 0x000fda0003f05270 */
[----:B-1----:R-:W-:Y:S05]  /*1b1c0*/  @!P0 BRA `(.L_x_2796) ;  /* 0x0000000000048947 */ /* 0x002fea0003800000 */
[----:B------:R-:W-:Y:S01]  /*1b1d0*/  BPT.TRAP 0x1 ;  /* 0x000000040000795c */ /* 0x000fe20000300000 */
.L_x_2796:
[----:B------:R-:W-:Y:S05]  /*1b1e0*/  BSYNC B2 ;  /* 0x0000000000027941 */ /* 0x000fea0003800000 */
.L_x_2795:
        /* <DEDUP_REMOVED lines=9> */
.L_x_2797:
        /* <DEDUP_REMOVED lines=15> */
.L_x_2798:
        /* <DEDUP_REMOVED lines=10> */
.L_x_2786:
[----:B------:R-:W-:Y:S05]  /*1b410*/  BSYNC B1 ;  /* 0x0000000000017941 */ /* 0x000fea0003800000 */
.L_x_2785:
[----:B------:R-:W0:Y:S04]  /*1b420*/  LDL.LU R8, [R1+0x20] ;  /* 0x0000200001087983 */ /* 0x000e280000300800 */
[----:B------:R-:W2:Y:S01]  /*1b430*/  LDL.LU R6, [R1+0x24] ;  /* 0x0000240001067983 */ /* 0x000ea20000300800 */
[----:B------:R-:W-:Y:S01]  /*1b440*/  PLOP3.LUT P0, PT, PT, PT, PT, 0x8, 0x0 ;  /* 0x000000000000781c */ /* 0x000fe20003f0e170 */
[----:B0-----:R-:W-:Y:S02]  /*1b450*/  VIADD R3, R8, 0x1 ;  /* 0x0000000108037836 */ /* 0x001fe40000000000 */
        /* <DEDUP_REMOVED lines=9> */
.L_x_2813:
[----:B------:R-:W-:Y:S05]  /*1b4f0*/  YIELD ;  /* 0x0000000000007946 */ /* 0x000fea0003800000 */
[----:B------:R-:W-:Y:S04]  /*1b500*/  BSSY B1, `(.L_x_2799) ;  /* 0x000006e000017945 */ /* 0x000fe80003800000 */
[----:B-1----:R-:W-:Y:S05]  /*1b510*/  @!P6 BRA `(.L_x_2800) ;  /* 0x0000000400b0e947 */ /* 0x002fea0003800000 */
[----:B------:R-:W2:Y:S04]  /*1b520*/  LDL R5, [R1+0x20] ;  /* 0x0000200001057983 */ /* 0x000ea80000100800 */
[----:B------:R-:W3:Y:S01]  /*1b530*/  LDL R4, [R1+0x24] ;  /* 0x0000240001047983 */ /* 0x000ee20000100800 */
[----:B------:R-:W-:Y:S01]  /*1b540*/  BSSY B2, `(.L_x_2801) ;  /* 0x0000008000027945 */ /* 0x000fe20003800000 */
[----:B0-----:R-:W0:Y:S02]  /*1b550*/  S2R R3, SR_TID.X ;  /* 0x0000000000037919 */ /* 0x001e240000002100 */
[----:B0-----:R-:W-:-:S04]  /*1b560*/  LOP3.LUT R3, R3, 0x7f, RZ, 0xc0, !PT ;  /* 0x0000007f03037812 */ /* 0x001fc800078ec0ff */
[----:B------:R-:W-:Y:S01]  /*1b570*/  ISETP.NE.AND P2, PT, R3, RZ, PT ;  /* 0x000000ff0300720c */ /* 0x000fe20003f45270 */
[----:B--2---:R-:W-:Y:S01]  /*1b580*/  IMAD R7, R5, 0x8, R18 ;  /* 0x0000000805077824 */ /* 0x004fe200078e0212 */
[----:B---3--:R-:W-:-:S04]  /*1b590*/  SHF.L.U32 R6, R4, 0x1f, RZ ;  /* 0x0000001f04067819 */ /* 0x008fc800000006ff */
[----:B------:R-:W0:Y:S02]  /*1b5a0*/  SYNCS.PHASECHK.TRANS64.TRYWAIT P1, [R7+URZ+0x288a0], R6 ;  /* 0x0288a006070075a7 */ /* 0x000e24000802017f */
[----:B0-----:R-:W-:Y:S05]  /*1b5b0*/  @!P1 BRA `(.L_x_2802) ;  /* 0x0000008000109947 */ /* 0x001fea0003800000 */
.L_x_3020:
[----:B------:R-:W-:Y:S05]  /*1b5c0*/  BSYNC B2 ;  /* 0x0000000000027941 */ /* 0x000fea0003800000 */
.L_x_2801:
[----:B------:R-:W-:Y:S04]  /*1b5d0*/  BSSY B2, `(.L_x_2803) ;  /* 0x0000009000027945 */ /* 0x000fe80003800000 */
[----:B------:R-:W-:Y:S05]  /*1b5e0*/  @P2 BRA `(.L_x_2804) ;  /* 0x00000000001c2947 */ /* 0x000fea0003800000 */
[----:B------:R-:W1:Y:S01]  /*1b5f0*/  S2R R4, SR_TID.X ;  /* 0x0000000000047919 */ /* 0x000e620000002100 */
[----:B------:R-:W-:-:S04]  /*1b600*/  IMAD.MOV.U32 R3, RZ, RZ, 0x8000 ;  /* 0x00008000ff037424 */ /* 0x000fc800078e00ff */
[----:B------:R2:W-:Y:S01]  /*1b610*/  SYNCS.ARRIVE.TRANS64 RZ, [R7+URZ+0x28890], R3 ;  /* 0x0288900307ff79a7 */ /* 0x0005e2000800003f */
[----:B-1----:R-:W-:-:S04]  /*1b620*/  LOP3.LUT R4, R4, 0x1f, RZ, 0xc0, !PT ;  /* 0x0000001f04047812 */ /* 0x002fc800078ec0ff */
[----:B------:R-:W-:-:S13]  /*1b630*/  ISETP.NE.AND P1, PT, R4, RZ, PT ;  /* 0x000000ff0400720c */ /* 0x000fda0003f25270 */
[----:B--2---:R-:W-:Y:S05]  /*1b640*/  @!P1 BRA `(.L_x_2804) ;  /* 0x0000000000049947 */ /* 0x004fea0003800000 */
[----:B------:R-:W-:Y:S01]  /*1b650*/  BPT.TRAP 0x1 ;  /* 0x000000040000795c */ /* 0x000fe20000300000 */
.L_x_2804:
[----:B------:R-:W-:Y:S05]  /*1b660*/  BSYNC B2 ;  /* 0x0000000000027941 */ /* 0x000fea0003800000 */
.L_x_2803:
[----:B------:R-:W2:Y:S01]  /*1b670*/  LDL R3, [R1+0x20] ;  /* 0x0000200001037983 */ /* 0x000ea20000100800 */
[----:B------:R-:W-:Y:S01]  /*1b680*/  MOV R11, RZ ;  /* 0x000000ff000b7202 */ /* 0x000fe20000000f00 */
[----:B------:R-:W-:Y:S01]  /*1b690*/  UIADD3 UR4, UP0, UR38, 0x570, URZ ;  /* 0x0000057026047890 */ /* 0x000fe2000ff1e03f */
[----:B------:R-:W-:Y:S01]  /*1b6a0*/  PLOP3.LUT P1, PT, PT, PT, PT, 0x80, 0x0 ;  /* 0x000000000000781c */ /* 0x000fe20003f2f070 */
[----:B------:R-:W-:Y:S01]  /*1b6b0*/  IMAD R4, R8, 0x80, R10 ;  /* 0x0000008008047824 */ /* 0x000fe200078e020a */
[----:B------:R-:W-:Y:S01]  /*1b6c0*/  R2UR UR10, R11 ;  /* 0x000000000b0a72ca */ /* 0x000fe200000e0000 */
[----:B------:R-:W-:Y:S01]  /*1b6d0*/  UIADD3.X UR5, URZ, UR39, URZ, UP0, !UPT ;  /* 0x000000273f057290 */ /* 0x000fe200087fe43f */
[----:B------:R-:W-:Y:S01]  /*1b6e0*/  UMOV UR6, 0x0 ;  /* 0x0000000000067882 */ /* 0x000fe20000000000 */
[----:B------:R-:W-:Y:S01]  /*1b6f0*/  UMOV UR7, 0x12f00000 ;  /* 0x12f0000000077882 */ /* 0x000fe20000000000 */
[----:B--2---:R-:W-:Y:S02]  /*1b700*/  IMAD R5, R3, 0x8000, R18 ;  /* 0x0000800003057824 */ /* 0x004fe400078e0212 */
[----:B------:R-:W-:-:S02]  /*1b710*/  VIADD R3, R7, 0x28890 ;  /* 0x0002889007037836 */ /* 0x000fc40000000000 */
[----:B------:R-:W-:-:S07]  /*1b720*/  VIADD R9, R5, 0x18400 ;  /* 0x0001840005097836 */ /* 0x000fce0000000000 */
.L_x_2805:
        /* <DEDUP_REMOVED lines=16> */
.L_x_2806:
        /* <DEDUP_REMOVED lines=13> */
.L_x_3021:
[----:B------:R-:W-:Y:S05]  /*1b900*/  BSYNC B2 ;  /* 0x0000000000027941 */ /* 0x000fea0003800000 */
.L_x_2807:
[----:B------:R-:W-:Y:S01]  /*1b910*/  BSSY B2, `(.L_x_2809) ;  /* 0x000000b000027945 */ /* 0x000fe20003800000 */
[----:B------:R-:W-:Y:S01]  /*1b920*/  MOV R12, 0x0 ;  /* 0x00000000000c7802 */ /* 0x000fe20000000f00 */
[----:B------:R-:W-:Y:S02]  /*1b930*/  IMAD.MOV.U32 R13, RZ, RZ, 0x12f00000 ;  /* 0x12f00000ff0d7424 */ /* 0x000fe400078e00ff */
        /* <DEDUP_REMOVED lines=8> */
.L_x_2810:
[----:B------:R-:W-:Y:S05]  /*1b9c0*/  BSYNC B2 ;  /* 0x0000000000027941 */ /* 0x000fea0003800000 */
.L_x_2809:
        /* <DEDUP_REMOVED lines=8> */
.L_x_2811:
        /* <DEDUP_REMOVED lines=15> */
.L_x_2812:
        /* <DEDUP_REMOVED lines=10> */
.L_x_2800:
[----:B------:R-:W-:Y:S05]  /*1bbe0*/  BSYNC B1 ;  /* 0x0000000000017941 */ /* 0x000fea0003800000 */
.L_x_2799:
[----:B0-----:R-:W2:Y:S04]  /*1bbf0*/  LDL.LU R3, [R1+0x20] ;  /* 0x0000200001037983 */ /* 0x001ea80000300800 */
[----:B------:R-:W3:Y:S01]  /*1bc00*/  LDL.LU R6, [R1+0x24] ;  /* 0x0000240001067983 */ /* 0x000ee20000300800 */
[C---:B------:R-:W-:Y:S02]  /*1bc10*/  ISETP.GT.AND P2, PT, R8.reuse, R2, PT ;  /* 0x000000020800720c */ /* 0x040fe40003f44270 */
[----:B------:R-:W-:Y:S01]  /*1bc20*/  IADD3 R8, R8, -0x1, RZ ;  /* 0xffffffff08087810 */ /* 0x000fe20007ffe0ff */
        /* <DEDUP_REMOVED lines=8> */
.L_x_2779:
[----:B------:R-:W-:Y:S05]  /*1bcb0*/  BSYNC B0 ;  /* 0x0000000000007941 */ /* 0x000fea0003800000 */
.L_x_2778:
[----:B------:R-:W2:Y:S01]  /*1bcc0*/  LDL R4, [R1+0x4] ;  /* 0x0000040001047983 */ /* 0x000ea20000100800 */
[----:B------:R-:W3:Y:S01]  /*1bcd0*/  LDC R0, c[0x0][0x448] ;  /* 0x00011200ff007b82 */ /* 0x000ee20000000800 */
[----:B------:R-:W-:Y:S01]  /*1bce0*/  ISETP.NE.AND P2, PT, R17, RZ, PT ;  /* 0x000000ff1100720c */ /* 0x000fe20003f45270 */
[----:B------:R-:W-:Y:S05]  /*1bcf0*/  @!P0 WARPSYNC.ALL ;  /* 0x0000000000008948 */ /* 0x000fea0003800000 */
[----:B------:R-:W-:Y:S07]  /*1bd00*/  BSSY B0, `(.L_x_2814) ;  /* 0x000002d000007945 */ /* 0x000fee0003800000 */
[----:B------:R-:W4:Y:S08]  /*1bd10*/  @!P2 LDC R17, c[0x0][0x9f0] ;  /* 0x00027c00ff11ab82 */ /* 0x000f300000000800 */
[----:B------:R-:W-:Y:S01]  /*1bd20*/  @!P0 BAR.SYNC.DEFER_BLOCKING 0xc, 0x180 ;  /* 0x0306000000008b1d */ /* 0x000fe20000010000 */
[----:B---3--:R-:W-:-:S13]  /*1bd30*/  ISETP.NE.AND P1, PT, R0, 0x1, PT ;  /* 0x000000010000780c */ /* 0x008fda0003f25270 */
[----:B------:R-:W3:Y:S08]  /*1bd40*/  @P1 LDC R2, c[0x0][0x44c] ;  /* 0x00011300ff021b82 */ /* 0x000ef00000000800 */
[----:B01----:R-:W0:Y:S01]  /*1bd50*/  @P1 LDC R3, c[0x0][0x450] ;  /* 0x00011400ff031b82 */ /* 0x003e220000000800 */
[----:B--2---:R-:W-:-:S05]  /*1bd60*/  LEA R0, R4, 0x7f, 0x7 ;  /* 0x0000007f04007811 */ /* 0x004fca00078e38ff */
[----:B---3--:R-:W-:-:S05]  /*1bd70*/  @P1 IMAD.HI.U32 R2, R0, R2, RZ ;  /* 0x0000000200021227 */ /* 0x008fca00078e00ff */
[----:B0-----:R-:W-:-:S05]  /*1bd80*/  @P1 SHF.R.U32.HI R0, RZ, R3, R2 ;  /* 0x00000003ff001219 */ /* 0x001fca0000011602 */
[----:B------:R-:W-:-:S05]  /*1bd90*/  IMAD.IADD R0, R21, 0x1, R0 ;  /* 0x0000000115007824 */ /* 0x000fca00078e0200 */
[----:B------:R-:W-:-:S04]  /*1bda0*/  SHF.R.S32.HI R2, RZ, 0x1f, R0 ;  /* 0x0000001fff027819 */ /* 0x000fc80000011400 */
[----:B------:R-:W-:-:S04]  /*1bdb0*/  LEA.HI R0, R2, R0, RZ, 0x7 ;  /* 0x0000000002007211 */ /* 0x000fc800078f38ff */
[----:B------:R-:W-:-:S04]  /*1bdc0*/  SHF.R.S32.HI R0, RZ, 0x7, R0 ;  /* 0x00000007ff007819 */ /* 0x000fc80000011400 */
[----:B------:R-:W-:-:S04]  /*1bdd0*/  VIMNMX R7, R20, R0, PT ;  /* 0x0000000014077248 */ /* 0x000fc80003fe0100 */
[----:B------:R-:W-:Y:S01]  /*1bde0*/  ISETP.GE.AND P1, PT, R7, 0x1, PT ;  /* 0x000000010700780c */ /* 0x000fe20003f26270 */
[----:B------:R0:W-:Y:S04]  /*1bdf0*/  STL [R1+0x40], R7 ;  /* 0x0000400701007387 */ /* 0x0001e80000100800 */
[----:B------:R0:W-:Y:S08]  /*1be00*/  STL [R1+0x48], RZ ;  /* 0x000048ff01007387 */ /* 0x0001f00000100800 */
[----:B0---4-:R-:W-:Y:S05]  /*1be10*/  @!P1 BRA `(.L_x_2815) ;  /* 0x00000000006c9947 */ /* 0x011fea0003800000 */
        /* <DEDUP_REMOVED lines=25> */
[----:B------:R-:W-:-:S05]  /*1bfb0*/  @!P1 LOP3.LUT R2, RZ, R17, RZ, 0x33, !PT ;  /* 0x00000011ff029212 */ /* 0x000fca00078e33ff */
[----:B------:R0:W-:Y:S02]  /*1bfc0*/  STL [R1+0x48], R2 ;  /* 0x0000480201007387 */ /* 0x0001e40000100800 */
.L_x_2815:
[----:B------:R-:W-:Y:S05]  /*1bfd0*/  BSYNC B0 ;  /* 0x0000000000007941 */ /* 0x000fea0003800000 */
.L_x_2814:
[----:B------:R-:W2:Y:S04]  /*1bfe0*/  LDL R0, [R1+0x48] ;  /* 0x0000480001007983 */ /* 0x000ea80000100800 */
[----:B0-----:R-:W2:Y:S01]  /*1bff0*/  LDL R2, [R1+0x60] ;  /* 0x0000600001027983 */ /* 0x001ea20000100800 */
[----:B------:R-:W-:Y:S01]  /*1c000*/  BSSY B7, `(.L_x_2816) ;  /* 0x00003cf000077945 */ /* 0x000fe20003800000 */
[----:B--2---:R-:W-:-:S05]  /*1c010*/  IMAD R2, R2, R0, RZ ;  /* 0x0000000002027224 */ /* 0x004fca00078e02ff */
[----:B------:R-:W-:Y:S01]  /*1c020*/  VIADDMNMX R0, R2, R0, R7, PT ;  /* 0x0000000002007246 */ /* 0x000fe20003800107 */
[----:B------:R0:W-:Y:S03]  /*1c030*/  STL [R1+0x2c], R2 ;  /* 0x00002c0201007387 */ /* 0x0001e60000100800 */
[----:B------:R-:W-:Y:S01]  /*1c040*/  ISETP.GT.AND P0, PT, R0, R2, PT ;  /* 0x000000020000720c */ /* 0x000fe20003f04270 */
[----:B------:R0:W-:-:S12]  /*1c050*/  STL [R1+0x44], R0 ;  /* 0x0000440001007387 */ /* 0x0001d80000100800 */
[----:B0-----:R-:W-:Y:S05]  /*1c060*/  @P0 BRA `(.L_x_2817) ;  /* 0x0000000000480947 */ /* 0x001fea0003800000 */
[----:B------:R-:W0:Y:S02]  /*1c070*/  S2R R0, SR_TID.X ;  /* 0x0000000000007919 */ /* 0x000e240000002100 */
[----:B0-----:R-:W-:-:S04]  /*1c080*/  LOP3.LUT R0, R0, 0x7f, RZ, 0xc0, !PT ;  /* 0x0000007f00007812 */ /* 0x001fc800078ec0ff */
[----:B------:R-:W-:-:S13]  /*1c090*/  ISETP.NE.AND P0, PT, R0, RZ, PT ;  /* 0x000000ff0000720c */ /* 0x000fda0003f05270 */
[----:B------:R-:W-:Y:S05]  /*1c0a0*/  @P0 BRA `(.L_x_2818) ;  /* 0x0000003c00100947 */ /* 0x000fea0003800000 */
[----:B------:R-:W0:Y:S01]  /*1c0b0*/  S2R R3, SR_LANEID ;  /* 0x0000000000037919 */ /* 0x000e220000000000 */
[----:B------:R-:W-:Y:S02]  /*1c0c0*/  VOTEU.ANY UR4, UPT, PT ;  /* 0x0000000000047886 */ /* 0x000fe400038e0100 */
[----:B------:R-:W0:Y:S08]  /*1c0d0*/  FLO.U32 R0, UR4 ;  /* 0x0000000400007d00 */ /* 0x000e3000080e0000 */
[----:B------:R-:W1:Y:S01]  /*1c0e0*/  POPC R5, UR4 ;  /* 0x0000000400057d09 */ /* 0x000e620008000000 */
[----:B0-----:R-:W-:-:S02]  /*1c0f0*/  ISETP.EQ.U32.AND P0, PT, R0, R3, PT ;  /* 0x000000030000720c */ /* 0x001fc40003f02070 */
[----:B------:R-:W1:Y:S11]  /*1c100*/  LDC.64 R2, c[0x0][0xc60] ;  /* 0x00031800ff027b82 */ /* 0x000e760000000a00 */
[----:B-1----:R-:W2:Y:S01]  /*1c110*/  @P0 ATOMG.E.ADD.STRONG.GPU PT, R3, desc[UR42][R2.64], R5 ;  /* 0x00000005020309a8 */ /* 0x002ea200081ee1ea */
[----:B------:R-:W0:Y:S02]  /*1c120*/  S2R R4, SR_LTMASK ;  /* 0x0000000000047919 */ /* 0x000e240000003900 */
[----:B0-----:R-:W-:-:S04]  /*1c130*/  LOP3.LUT R4, R4, UR4, RZ, 0xc0, !PT ;  /* 0x0000000404047c12 */ /* 0x001fc8000f8ec0ff */
[----:B------:R-:W0:Y:S01]  /*1c140*/  POPC R7, R4 ;  /* 0x0000000400077309 */ /* 0x000e220000000000 */
[----:B--2---:R-:W0:Y:S02]  /*1c150*/  SHFL.IDX PT, R0, R3, R0, 0x1f ;  /* 0x00001f0003007589 */ /* 0x004e2400000e0000 */
[----:B0-----:R-:W-:-:S05]  /*1c160*/  IADD3 R0, R0, UR36, R7 ;  /* 0x0000002400007c10 */ /* 0x001fca000fffe007 */
[----:B------:R3:W-:Y:S01]  /*1c170*/  STL [R1], R0 ;  /* 0x0000000001007387 */ /* 0x0007e20000100800 */
[----:B------:R-:W-:Y:S05]  /*1c180*/  BRA `(.L_x_2818) ;  /* 0x0000003800d87947 */ /* 0x000fea0003800000 */
.L_x_2817:
        /* <DEDUP_REMOVED lines=10> */
[----:B------:R-:W0:Y:S01]  /*1c230*/  LDC.64 R2, c[0x4][R2] ;  /* 0x0100000002027b82 */ /* 0x000e220000000a00 */
[----:B------:R-:W-:Y:S02]  /*1c240*/  IMAD.U32 R5, RZ, RZ, UR7 ;  /* 0x00000007ff057e24 */ /* 0x000fe4000f8e00ff */
[----:B------:R-:W-:Y:S02]  /*1c250*/  IMAD.U32 R7, RZ, RZ, UR9 ;  /* 0x00000009ff077e24 */ /* 0x000fe4000f8e00ff */
[----:B------:R-:W-:-:S02]  /*1c260*/  IMAD.U32 R10, RZ, RZ, UR4 ;  /* 0x00000004ff0a7e24 */ /* 0x000fc4000f8e00ff */
[----:B------:R-:W-:Y:S02]  /*1c270*/  IMAD.U32 R11, RZ, RZ, UR5 ;  /* 0x00000005ff0b7e24 */ /* 0x000fe4000f8e00ff */
[----:B------:R-:W-:Y:S02]  /*1c280*/  IMAD.MOV.U32 R8, RZ, RZ, 0x70 ;  /* 0x00000070ff087424 */ /* 0x000fe400078e00ff */
[----:B------:R-:W-:Y:S02]  /*1c290*/  IMAD.MOV.U32 R12, RZ, RZ, 0x1 ;  /* 0x00000001ff0c7424 */ /* 0x000fe400078e00ff */
[----:B------:R-:W-:-:S07]  /*1c2a0*/  IMAD.MOV.U32 R13, RZ, RZ, RZ ;  /* 0x000000ffff0d7224 */ /* 0x000fce00078e00ff */
[----:B------:R-:W-:-:S07]  /*1c2b0*/  LEPC R20, `(.L_x_2820) ;  /* 0x000000001014794e */ /* 0x000fce0000000000 */
[----:B0-----:R-:W-:Y:S05]  /*1c2c0*/  CALL.ABS.NOINC R2 ;  /* 0x0000000002007343 */ /* 0x001fea0003c00000 */
.L_x_2820:
[----:B------:R-:W-:Y:S05]  /*1c2d0*/  BSYNC B6 ;  /* 0x0000000000067941 */ /* 0x000fea0003800000 */
.L_x_2819:
[----:B------:R-:W-:Y:S01]  /*1c2e0*/  IADD3 R0, R18, 0x400, RZ ;  /* 0x0000040012007810 */ /* 0x000fe20007ffe0ff */
[----:B------:R-:W-:Y:S03]  /*1c2f0*/  BSSY B6, `(.L_x_2821) ;  /* 0x0000022000067945 */ /* 0x000fe60003800000 */
[----:B------:R-:W-:-:S13]  /*1c300*/  LOP3.LUT P0, RZ, R0, 0x3ff, RZ, 0xc0, !PT ;  /* 0x000003ff00ff7812 */ /* 0x000fda000780c0ff */
[----:B------:R-:W-:Y:S05]  /*1c310*/  @!P0 BRA `(.L_x_2822) ;  /* 0x00000000007c8947 */ /* 0x000fea0003800000 */
[----:B------:R-:W-:Y:S01]  /*1c320*/  MOV R17, 0x0 ;  /* 0x0000000000117802 */ /* 0x000fe20000000f00 */
[----:B------:R-:W-:Y:S01]  /*1c330*/  ULDC.64 UR6, c[0x4][0xa0] ;  /* 0x0100280000067ab9 */ /* 0x000fe20000000a00 */
[----:B------:R-:W-:Y:S01]  /*1c340*/  ULDC.64 UR8, c[0x4][0xa8] ;  /* 0x01002a0000087ab9 */ /* 0x000fe20000000a00 */
[----:B------:R-:W-:Y:S01]  /*1c350*/  ULDC.64 UR4, c[0x4][0x10] ;  /* 0x0100040000047ab9 */ /* 0x000fe20000000a00 */
[----:B------:R0:W1:Y:S01]  /*1c360*/  LDC.64 R2, c[0x4][R17] ;  /* 0x0100000011027b82 */ /* 0x0000620000000a00 */
[----:B------:R-:W-:Y:S01]  /*1c370*/  IMAD.U32 R4, RZ, RZ, UR6 ;  /* 0x00000006ff047e24 */ /* 0x000fe2000f8e00ff */
[----:B------:R-:W-:Y:S01]  /*1c380*/  MOV R8, 0x70 ;  /* 0x0000007000087802 */ /* 0x000fe20000000f00 */
[----:B------:R-:W-:Y:S02]  /*1c390*/  IMAD.U32 R5, RZ, RZ, UR7 ;  /* 0x00000007ff057e24 */ /* 0x000fe4000f8e00ff */
[----:B------:R-:W-:Y:S02]  /*1c3a0*/  IMAD.U32 R6, RZ, RZ, UR8 ;  /* 0x00000008ff067e24 */ /* 0x000fe4000f8e00ff */
[----:B------:R-:W-:-:S02]  /*1c3b0*/  IMAD.U32 R7, RZ, RZ, UR9 ;  /* 0x00000009ff077e24 */ /* 0x000fc4000f8e00ff */
[----:B------:R-:W-:Y:S02]  /*1c3c0*/  IMAD.U32 R10, RZ, RZ, UR4 ;  /* 0x00000004ff0a7e24 */ /* 0x000fe4000f8e00ff */
[----:B------:R-:W-:Y:S02]  /*1c3d0*/  IMAD.U32 R11, RZ, RZ, UR5 ;  /* 0x00000005ff0b7e24 */ /* 0x000fe4000f8e00ff */
[----:B------:R-:W-:Y:S02]  /*1c3e0*/  IMAD.MOV.U32 R12, RZ, RZ, 0x1 ;  /* 0x00000001ff0c7424 */ /* 0x000fe400078e00ff */
[----:B0-----:R-:W-:-:S07]  /*1c3f0*/  IMAD.MOV.U32 R13, RZ, RZ, RZ ;  /* 0x000000ffff0d7224 */ /* 0x001fce00078e00ff */
[----:B------:R-:W-:-:S07]  /*1c400*/  LEPC R20, `(.L_x_2823) ;  /* 0x000000001014794e */ /* 0x000fce0000000000 */
[----:B-1----:R-:W-:Y:S05]  /*1c410*/  CALL.ABS.NOINC R2 ;  /* 0x0000000002007343 */ /* 0x002fea0003c00000 */
.L_x_2823:
        /* <DEDUP_REMOVED lines=15> */
.L_x_2822:
[----:B------:R-:W-:Y:S05]  /*1c510*/  BSYNC B6 ;  /* 0x0000000000067941 */ /* 0x000fea0003800000 */
.L_x_2821:
[----:B------:R-:W2:Y:S01]  /*1c520*/  LDL.LU R2, [R1+0x28] ;  /* 0x0000280001027983 */ /* 0x000ea20000300800 */
[----:B------:R-:W-:-:S03]  /*1c530*/  ULDC.64 UR4, c[0x0][0x9f8] ;  /* 0x00027e0000047ab9 */ /* 0x000fc60000000a00 */
[----:B------:R-:W3:Y:S04]  /*1c540*/  LDL.LU R0, [R1+0x38] ;  /* 0x0000380001007983 */ /* 0x000ee80000300800 */
[----:B------:R-:W4:Y:S01]  /*1c550*/  LDL R7, [R1+0x14] ;  /* 0x0000140001077983 */ /* 0x000f220000100800 */
[----:B------:R-:W-:-:S03]  /*1c560*/  ISETP.NE.U32.AND P0, PT, RZ, UR4, PT ;  /* 0x00000004ff007c0c */ /* 0x000fc6000bf05070 */
[----:B------:R-:W5:Y:S01]  /*1c570*/  LDL R17, [R1+0x44] ;  /* 0x0000440001117983 */ /* 0x000f620000100800 */
[----:B------:R-:W-:-:S13]  /*1c580*/  ISETP.NE.AND.EX P0, PT, RZ, UR5, PT, P0 ;  /* 0x00000005ff007c0c */ /* 0x000fda000bf05300 */
[----:B--2---:R-:W-:-:S04]  /*1c590*/  @P0 IADD3 R2, P1, R2, UR4, RZ ;  /* 0x0000000402020c10 */ /* 0x004fc8000ff3e0ff */
[----:B---3--:R-:W-:Y:S01]  /*1c5a0*/  @P0 IADD3.X R3, R0, UR5, RZ, P1, !PT ;  /* 0x0000000500030c10 */ /* 0x008fe20008ffe4ff */
[----:B------:R-:W-:-:S04]  /*1c5b0*/  ULDC.64 UR4, c[0x0][0xa08] ;  /* 0x0002820000047ab9 */ /* 0x000fc80000000a00 */
[----:B----4-:R0:W2:Y:S02]  /*1c5c0*/  @P0 LDG.E R7, desc[UR42][R2.64] ;  /* 0x0000002a02070981 */ /* 0x0100a4000c1e1900 */
[----:B0-----:R-:W0:Y:S01]  /*1c5d0*/  LDC.64 R2, c[0x0][0x418] ;  /* 0x00010600ff027b82 */ /* 0x001e220000000a00 */
[----:B-----5:R-:W-:Y:S01]  /*1c5e0*/  VIADD R0, R17, 0xffffffff ;  /* 0xffffffff11007836 */ /* 0x020fe20000000000 */
[----:B--2---:R-:W-:Y:S01]  /*1c5f0*/  SHF.R.S32.HI R8, RZ, 0x1f, R7 ;  /* 0x0000001fff087819 */ /* 0x004fe20000011407 */
[----:B------:R1:W-:Y:S04]  /*1c600*/  @P0 STL [R1+0x14], R7 ;  /* 0x0000140701000387 */ /* 0x0003e80000100800 */
[----:B------:R1:W-:Y:S01]  /*1c610*/  STL [R1+0x28], R8 ;  /* 0x0000280801007387 */ /* 0x0003e20000100800 */
[----:B0-----:R-:W-:Y:S01]  /*1c620*/  LOP3.LUT P0, RZ, R2, UR4, RZ, 0xfc, !PT ;  /* 0x0000000402ff7c12 */ /* 0x001fe2000f80fcff */
[----:B------:R-:W-:-:S03]  /*1c630*/  UMOV UR4, 0xffffffff ;  /* 0xffffffff00047882 */ /* 0x000fc60000000000 */
[----:B------:R-:W-:-:S04]  /*1c640*/  LOP3.LUT P0, RZ, R3, UR5, RZ, 0xfc, P0 ;  /* 0x0000000503ff7c12 */ /* 0x000fc8000800fcff */
[----:B------:R-:W-:Y:S01]  /*1c650*/  SEL R17, R7, RZ, !P0 ;  /* 0x000000ff07117207 */ /* 0x000fe20004000000 */
[----:B-1----:R-:W-:Y:S08]  /*1c660*/  BRA.DIV UR4, `(.L_x_2824) ;  /* 0x00000072040c7947 */ /* 0x002ff0000b800000 */
[----:B------:R-:W0:Y:S02]  /*1c670*/  S2R R4, SR_TID.X ;  /* 0x0000000000047919 */ /* 0x000e240000002100 */
[----:B0-----:R-:W-:-:S04]  /*1c680*/  SHF.R.U32.HI R4, RZ, 0x5, R4 ;  /* 0x00000005ff047819 */ /* 0x001fc80000011604 */
[----:B------:R-:W-:-:S05]  /*1c690*/  LOP3.LUT R4, R4, 0x3, RZ, 0xc0, !PT ;  /* 0x0000000304047812 */ /* 0x000fca00078ec0ff */
[----:B------:R0:W1:Y:S02]  /*1c6a0*/  SHFL.IDX PT, R14, R4, RZ, 0x1f ;  /* 0x00001fff040e7589 */ /* 0x00006400000e0000 */
.L_x_3024:
[----:B0-----:R-:W2:Y:S01]  /*1c6b0*/  LDL.LU R4, [R1+0x10] ;  /* 0x0000100001047983 */ /* 0x001ea20000300800 */
[----:B------:R-:W-:Y:S02]  /*1c6c0*/  PLOP3.LUT P1, PT, PT, PT, PT, 0x8, 0x0 ;  /* 0x000000000000781c */ /* 0x000fe40003f2e170 */
[----:B-1----:R-:W-:Y:S01]  /*1c6d0*/  ISETP.NE.AND P0, PT, R14, RZ, PT ;  /* 0x000000ff0e00720c */ /* 0x002fe20003f05270 */
        /* <DEDUP_REMOVED lines=8> */
.L_x_3027:
[----:B------:R-:W-:Y:S05]  /*1c760*/  @!P6 BRA `(.L_x_2825) ;  /* 0x000000040010e947 */ /* 0x000fea0003800000 */
[----:B------:R-:W-:-:S04]  /*1c770*/  ISETP.NE.U32.AND P0, PT, R2, RZ, PT ;  /* 0x000000ff0200720c */ /* 0x000fc80003f05070 */
[----:B------:R-:W-:-:S13]  /*1c780*/  ISETP.NE.AND.EX P0, PT, R3, RZ, PT, P0 ;  /* 0x000000ff0300720c */ /* 0x000fda0003f05300 */
[----:B------:R-:W-:Y:S05]  /*1c790*/  @!P0 BRA `(.L_x_2827) ;  /* 0x0000000000508947 */ /* 0x000fea0003800000 */
[----:B------:R-:W1:Y:S01]  /*1c7a0*/  LDC R6, c[0x0][0x43c] ;  /* 0x00010f00ff067b82 */ /* 0x000e620000000800 */
[----:B------:R-:W-:Y:S01]  /*1c7b0*/  IMAD.MOV.U32 R9, RZ, RZ, R0 ;  /* 0x000000ffff097224 */ /* 0x000fe200078e0000 */
[----:B------:R-:W-:-:S04]  /*1c7c0*/  ULDC.64 UR4, c[0x0][0x428] ;  /* 0x00010a0000047ab9 */ /* 0x000fc80000000a00 */
[----:B0-----:R-:W-:Y:S02]  /*1c7d0*/  MOV R0, R9 ;  /* 0x0000000900007202 */ /* 0x001fe40000000f00 */
[----:B-1----:R-:W-:-:S13]  /*1c7e0*/  ISETP.NE.AND P0, PT, R6, 0x1, PT ;  /* 0x000000010600780c */ /* 0x002fda0003f05270 */
        /* <DEDUP_REMOVED lines=15> */
.L_x_2827:
[----:B-1----:R-:W2:Y:S01]  /*1c8e0*/  LDL R2, [R1+0x18] ;  /* 0x0000180001027983 */ /* 0x002ea20000100800 */
[----:B0-----:R-:W-:Y:S01]  /*1c8f0*/  IMAD R0, R19, 0x8, R18 ;  /* 0x0000000813007824 */ /* 0x001fe200078e0212 */
[----:B--2---:R-:W-:-:S04]  /*1c900*/  SHF.L.U32 R2, R2, 0x1f, RZ ;  /* 0x0000001f02027819 */ /* 0x004fc800000006ff */
[----:B------:R-:W0:Y:S02]  /*1c910*/  SYNCS.PHASECHK.TRANS64.TRYWAIT P0, [R0+URZ+0x28840], R2 ;  /* 0x02884002000075a7 */ /* 0x000e24000800017f */
[----:B0-----:R-:W-:Y:S05]  /*1c920*/  @!P0 BRA `(.L_x_2828) ;  /* 0x0000006c00b08947 */ /* 0x001fea0003800000 */
.L_x_3028:
        /* <DEDUP_REMOVED lines=9> */
[----:B--2---:R-:W-:Y:S05]  /*1c9c0*/  @!P0 BRA `(.L_x_2829) ;  /* 0x0000000000048947 */ /* 0x004fea0003800000 */
[----:B------:R-:W-:Y:S01]  /*1c9d0*/  BPT.TRAP 0x1 ;  /* 0x000000040000795c */ /* 0x000fe20000300000 */
.L_x_2829:
[----:B------:R-:W2:Y:S04]  /*1c9e0*/  LDL R4, [R1+0x8] ;  /* 0x0000080001047983 */ /* 0x000ea80000100800 */
[----:B------:R-:W3:Y:S04]  /*1c9f0*/  LDL R3, [R1+0x1c] ;  /* 0x00001c0001037983 */ /* 0x000ee80000100800 */
[----:B0-----:R-:W4:Y:S01]  /*1ca00*/  LDL.LU R2, [R1+0x10] ;  /* 0x0000100001027983 */ /* 0x001f220000300800 */
        /* <DEDUP_REMOVED lines=18> */
[----:B------:R-:W-:Y:S01]  /*1cb30*/  ULEA UR11, UR11, UR5, 0x7 ;  /* 0x000000050b0b7291 */ /* 0x000fe2000f8e383f */
[----:B------:R1:W-:Y:S01]  /*1cb40*/  STL [R1+0x10], R2 ;  /* 0x0000100201007387 */ /* 0x0003e20000100800 */
[----:B------:R-:W-:-:S09]  /*1cb50*/  UIADD3.X UR5, URZ, UR39, URZ, UP0, !UPT ;  /* 0x000000273f057290 */ /* 0x000fd200087fe43f */
[----:B------:R0:W-:Y:S02]  /*1cb60*/  UTMALDG.4D [UR8], [UR4], desc[UR6] ;  /* 0x00000608040075b4 */ /* 0x0001e40008019000 */
[----:B0-----:R-:W-:Y:S01]  /*1cb70*/  UMOV UR8, UR14 ;  /* 0x0000000e00087c82 */ /* 0x001fe20008000000 */
[----:B------:R-:W-:Y:S02]  /*1cb80*/  UMOV UR10, UR15 ;  /* 0x0000000f000a7c82 */ /* 0x000fe40008000000 */
[----:B------:R1:W-:Y:S02]  /*1cb90*/  UTMALDG.4D [UR8], [UR4], desc[UR6] ;  /* 0x00000608040075b4 */ /* 0x0003e40008019000 */
[----:B-1----:R-:W-:Y:S01]  /*1cba0*/  NOP ;  /* 0x0000000000007918 */ /* 0x002fe20000000000 */
.L_x_2825:
[----:B------:R-:W2:Y:S04]  /*1cbb0*/  LDL.LU R3, [R1+0x4c] ;  /* 0x00004c0001037983 */ /* 0x000ea80000300800 */
[----:B------:R-:W3:Y:S04]  /*1cbc0*/  LDL.LU R5, [R1+0x34] ;  /* 0x0000340001057983 */ /* 0x000ee80000300800 */
[----:B0-----:R-:W4:Y:S01]  /*1cbd0*/  LDL.LU R4, [R1+0x54] ;  /* 0x0000540001047983 */ /* 0x001f220000300800 */
[----:B------:R-:W-:Y:S05]  /*1cbe0*/  WARPSYNC.ALL ;  /* 0x0000000000007948 */ /* 0x000fea0003800000 */
[----:B------:R-:W-:Y:S01]  /*1cbf0*/  ULDC.64 UR6, c[0x0][0xa00] ;  /* 0x0002800000067ab9 */ /* 0x000fe20000000a00 */
[----:B------:R-:W-:Y:S01]  /*1cc00*/  ULDC.64 UR4, c[0x0][0x298] ;  /* 0x0000a60000047ab9 */ /* 0x000fe20000000a00 */
[----:B------:R-:W-:Y:S01]  /*1cc10*/  BAR.SYNC.DEFER_BLOCKING 0x8, 0x180 ;  /* 0x0206000000007b1d */ /* 0x000fe20000010000 */
[----:B------:R-:W-:-:S02]  /*1cc20*/  ISETP.NE.U32.AND P0, PT, RZ, UR6, PT ;  /* 0x00000006ff007c0c */ /* 0x000fc4000bf05070 */
[----:B------:R-:W-:Y:S02]  /*1cc30*/  IADD3 R2, R18, 0x10400, RZ ;  /* 0x0001040012027810 */ /* 0x000fe40007ffe0ff */
        /* <DEDUP_REMOVED lines=31> */
.L_x_2831:
[----:B------:R-:W-:Y:S05]  /*1ce30*/  BSYNC B6 ;  /* 0x0000000000067941 */ /* 0x000fea0003800000 */
.L_x_2830:
[----:B0-----:R-:W2:Y:S01]  /*1ce40*/  LDL.LU R0, [R1+0x4c] ;  /* 0x00004c0001007983 */ /* 0x001ea20000300800 */
[----:B------:R-:W-:Y:S01]  /*1ce50*/  ULDC.64 UR4, c[0x0][0x2d8] ;  /* 0x0000b60000047ab9 */ /* 0x000fe20000000a00 */
[----:B------:R-:W0:Y:S01]  /*1ce60*/  LDC R7, c[0x0][0x448] ;  /* 0x00011200ff077b82 */ /* 0x000e220000000800 */
[----:B------:R-:W-:Y:S01]  /*1ce70*/  ULDC.64 UR6, c[0x0][0x280] ;  /* 0x0000a00000067ab9 */ /* 0x000fe20000000a00 */
[----:B------:R-:W3:Y:S04]  /*1ce80*/  LDL.LU R4, [R1+0x38] ;  /* 0x0000380001047983 */ /* 0x000ee80000300800 */
[----:B------:R-:W3:Y:S04]  /*1ce90*/  LDL.LU.64 R2, [R1+0x58] ;  /* 0x0000580001027983 */ /* 0x000ee80000300a00 */
[----:B------:R-:W4:Y:S04]  /*1cea0*/  LDL.LU R5, [R1+0x34] ;  /* 0x0000340001057983 */ /* 0x000f280000300800 */
[----:B------:R-:W4:Y:S01]  /*1ceb0*/  LDL R8, [R1+0x4] ;  /* 0x0000040001087983 */ /* 0x000f220000100800 */
[----:B------:R-:W1:Y:S01]  /*1cec0*/  S2R R9, SR_TID.X ;  /* 0x0000000000097919 */ /* 0x000e620000002100 */
[----:B------:R-:W1:Y:S01]  /*1ced0*/  S2R R10, SR_TID.X ;  /* 0x00000000000a7919 */ /* 0x000e620000002100 */
[----:B0-----:R-:W-:-:S13]  /*1cee0*/  ISETP.NE.AND P0, PT, R7, 0x1, PT ;  /* 0x000000010700780c */ /* 0x001fda0003f05270 */
[----:B------:R-:W0:Y:S01]  /*1cef0*/  @P0 LDC R6, c[0x0][0x450] ;  /* 0x00011400ff060b82 */ /* 0x000e220000000800 */
[----:B-1----:R-:W-:Y:S02]  /*1cf00*/  IMAD.SHL.U32 R9, R9, 0x8, RZ ;  /* 0x0000000809097824 */ /* 0x002fe400078e00ff */
[----:B------:R-:W-:-:S03]  /*1cf10*/  IMAD.SHL.U32 R10, R10, 0x8, RZ ;  /* 0x000000080a0a7824 */ /* 0x000fc600078e00ff */
[----:B------:R-:W-:-:S04]  /*1cf20*/  LOP3.LUT R9, R9, 0x38, RZ, 0xc0, !PT ;  /* 0x0000003809097812 */ /* 0x000fc800078ec0ff */
[----:B------:R-:W-:Y:S02]  /*1cf30*/  LOP3.LUT R9, R9, 0x40, RZ, 0xfc, !PT ;  /* 0x0000004009097812 */ /* 0x000fe400078efcff */
[----:B------:R-:W-:Y:S01]  /*1cf40*/  LOP3.LUT R10, R10, 0x38, RZ, 0xc0, !PT ;  /* 0x000000380a0a7812 */ /* 0x000fe200078ec0ff */
[----:B---3--:R-:W-:Y:S02]  /*1cf50*/  IMAD.MOV.U32 R3, RZ, RZ, R4 ;  /* 0x000000ffff037224 */ /* 0x008fe400078e0004 */
[----:B------:R-:W1:Y:S01]  /*1cf60*/  S2R R4, SR_TID.X ;  /* 0x0000000000047919 */ /* 0x000e620000002100 */
[----:B------:R-:W-:-:S04]  /*1cf70*/  IMAD.WIDE.U32 R2, R16, UR4, R2 ;  /* 0x0000000410027c25 */ /* 0x000fc8000f8e0002 */
[----:B------:R-:W-:Y:S01]  /*1cf80*/  IMAD R3, R16, UR5, R3 ;  /* 0x0000000510037c24 */ /* 0x000fe2000f8e0203 */
[----:B------:R-:W-:Y:S02]  /*1cf90*/  ULDC.64 UR4, c[0x0][0x2e0] ;  /* 0x0000b80000047ab9 */ /* 0x000fe40000000a00 */
[----:B--2---:R-:W-:Y:S02]  /*1cfa0*/  IMAD R0, R0, UR4, RZ ;  /* 0x0000000400007c24 */ /* 0x004fe4000f8e02ff */
[----:B----4-:R-:W-:-:S04]  /*1cfb0*/  IMAD.WIDE.U32 R2, R5, UR4, R2 ;  /* 0x0000000405027c25 */ /* 0x010fc8000f8e0002 */
[----:B------:R-:W-:Y:S01]  /*1cfc0*/  IMAD R0, R5, UR5, R0 ;  /* 0x0000000505007c24 */ /* 0x000fe2000f8e0200 */
[----:B------:R-:W-:-:S03]  /*1cfd0*/  ULDC.64 UR4, c[0x0][0x2d0] ;  /* 0x0000b40000047ab9 */ /* 0x000fc60000000a00 */
[----:B------:R-:W-:Y:S01]  /*1cfe0*/  IMAD.IADD R3, R3, 0x1, R0 ;  /* 0x0000000103037824 */ /* 0x000fe200078e0200 */
[----:B-1----:R-:W-:-:S04]  /*1cff0*/  LOP3.LUT R4, R4, 0x7f, RZ, 0xc0, !PT ;  /* 0x0000007f04047812 */ /* 0x002fc800078ec0ff */
[----:B------:R-:W-:Y:S02]  /*1d000*/  SHF.R.U32.HI R5, RZ, 0x3, R4 ;  /* 0x00000003ff057819 */ /* 0x000fe40000011604 */
[----:B------:R-:W1:Y:S02]  /*1d010*/  S2R R4, SR_TID.X ;  /* 0x0000000000047919 */ /* 0x000e640000002100 */
[----:B-1----:R-:W-:-:S05]  /*1d020*/  IMAD.SHL.U32 R4, R4, 0x10, RZ ;  /* 0x0000001004047824 */ /* 0x002fca00078e00ff */
[----:B------:R-:W-:Y:S02]  /*1d030*/  LOP3.LUT R4, R5, 0x70, R4, 0xf8, !PT ;  /* 0x0000007005047812 */ /* 0x000fe400078ef804 */
[----:B------:R-:W1:Y:S02]  /*1d040*/  @P0 LDC R5, c[0x0][0x44c] ;  /* 0x00011300ff050b82 */ /* 0x000e640000000800 */
[----:B------:R-:W-:-:S05]  /*1d050*/  LEA R4, R8, R4, 0x7 ;  /* 0x0000000408047211 */ /* 0x000fca00078e38ff */
        /* <DEDUP_REMOVED lines=24> */
[----:B------:R-:W0:Y:S01]  /*1d1e0*/  S2R R6, SR_TID.X ;  /* 0x0000000000067919 */ /* 0x000e220000002100 */
[----:B------:R-:W2:Y:S01]  /*1d1f0*/  LDL.LU R8, [R1+0x4] ;  /* 0x0000040001087983 */ /* 0x000ea20000300800 */
[----:B0-----:R-:W-:-:S04]  /*1d200*/  LOP3.LUT R6, R6, 0x7f, RZ, 0xc0, !PT ;  /* 0x0000007f06067812 */ /* 0x001fc800078ec0ff */
[----:B------:R-:W-:Y:S02]  /*1d210*/  SHF.R.U32.HI R11, RZ, 0x3, R6 ;  /* 0x00000003ff0b7819 */ /* 0x000fe40000011606 */
[----:B------:R-:W3:Y:S02]  /*1d220*/  LDL.LU R6, [R1+0x50] ;  /* 0x0000500001067983 */ /* 0x000ee40000300800 */
[----:B--2---:R-:W-:-:S05]  /*1d230*/  LEA R0, R8, R11, 0x7 ;  /* 0x0000000b08007211 */ /* 0x004fca00078e38ff */
        /* <DEDUP_REMOVED lines=74> */
.L_x_3045:
        /* <DEDUP_REMOVED lines=11> */
.L_x_2834:
[----:B------:R-:W-:Y:S05]  /*1d790*/  BSYNC B0 ;  /* 0x0000000000007941 */ /* 0x000fea0003800000 */
.L_x_2833:
[----:B------:R-:W-:Y:S01]  /*1d7a0*/  NOP ;  /* 0x0000000000007918 */ /* 0x000fe20000000000 */
[----:B------:R-:W-:Y:S01]  /*1d7b0*/  PLOP3.LUT P0, PT, PT, PT, PT, 0x80, 0x0 ;  /* 0x000000000000781c */ /* 0x000fe20003f0f070 */
[----:B------:R-:W-:-:S12]  /*1d7c0*/  VIADD R11, R18, 0x28800 ;  /* 0x00028800120b7836 */ /* 0x000fd80000000000 */
.L_x_2835:
        /* <DEDUP_REMOVED lines=10> */
[----:B------:R-:W-:-:S04]  /*1d870*/  LOP3.LUT R0, R0, 0xfffffffe, RZ, 0xc0, !PT ;  /* 0xfffffffe00007812 */ /* 0x000fc800078ec0ff */
[----:B------:R-:W-:-:S04]  /*1d880*/  IADD3 R0, R2, -R0, RZ ;  /* 0x8000000002007210 */ /* 0x000fc80007ffe0ff */
[----:B------:R-:W-:Y:S01]  /*1d890*/  SHF.L.U32 R0, R0, 0x1f, RZ ;  /* 0x0000001f00007819 */ /* 0x000fe200000006ff */
[----:B------:R-:W-:Y:S01]  /*1d8a0*/  NOP ;  /* 0x0000000000007918 */ /* 0x000fe20000000000 */
[----:B------:R3:W-:Y:S01]  /*1d8b0*/  SYNCS.ARRIVE.TRANS64.A1T0 RZ, [R18+URZ+0x28800], RZ ;  /* 0x028800ff12ff79a7 */ /* 0x0007e2000810003f */
[----:B------:R-:W-:Y:S01]  /*1d8c0*/  BSSY B0, `(.L_x_2836) ;  /* 0x0000003000007945 */ /* 0x000fe20003800000 */
[----:B------:R-:W4:Y:S03]  /*1d8d0*/  SYNCS.PHASECHK.TRANS64.TRYWAIT P0, [R18+URZ+0x28820], R0 ;  /* 0x02882000120075a7 */ /* 0x000f26000800017f */
[----:B---34-:R-:W-:Y:S05]  /*1d8e0*/  @!P0 BRA `(.L_x_2837) ;  /* 0x00000068009c8947 */ /* 0x018fea0003800000 */
.L_x_3046:
[----:B------:R-:W-:Y:S05]  /*1d8f0*/  BSYNC B0 ;  /* 0x0000000000007941 */ /* 0x000fea0003800000 */
.L_x_2836:
        /* <DEDUP_REMOVED lines=41> */
[----:B0-----:R-:W-:Y:S01]  /*1db90*/  @P0 IMAD.HI.U32 R4, R0, R2, RZ ;  /* 0x0000000200040227 */ /* 0x001fe200078e00ff */
[----:B------:R-:W-:-:S04]  /*1dba0*/  MOV R2, R0 ;  /* 0x0000000000027202 */ /* 0x000fc80000000f00 */
        /* <DEDUP_REMOVED lines=11> */
.L_x_2844:
[----:B------:R-:W-:Y:S01]  /*1dc60*/  IMAD R3, R7, 0x8, R18 ;  /* 0x0000000807037824 */ /* 0x000fe200078e0212 */
[----:B------:R-:W-:Y:S01]  /*1dc70*/  SHF.L.U32 R2, R10, 0x1f, RZ ;  /* 0x0000001f0a027819 */ /* 0x000fe200000006ff */
[----:B------:R-:W-:Y:S03]  /*1dc80*/  BSSY B3, `(.L_x_2845) ;  /* 0x0000003000037945 */ /* 0x000fe60003800000 */
[----:B------:R-:W1:Y:S02]  /*1dc90*/  SYNCS.PHASECHK.TRANS64.TRYWAIT P0, [R3+URZ+0x28840], R2 ;  /* 0x02884002030075a7 */ /* 0x000e64000800017f */
[----:B-1----:R-:W-:Y:S05]  /*1dca0*/  @!P0 BRA `(.L_x_2846) ;  /* 0x0000006400c08947 */ /* 0x002fea0003800000 */
.L_x_3047:
[----:B------:R-:W-:Y:S05]  /*1dcb0*/  BSYNC B3 ;  /* 0x0000000000037941 */ /* 0x000fea0003800000 */
.L_x_2845:
        /* <DEDUP_REMOVED lines=12> */
.L_x_2848:
[----:B------:R-:W-:Y:S05]  /*1dd80*/  BSYNC B3 ;  /* 0x0000000000037941 */ /* 0x000fea0003800000 */
.L_x_2847:
        /* <DEDUP_REMOVED lines=12> */
.L_x_2849:
        /* <DEDUP_REMOVED lines=16> */
.L_x_2850:
        /* <DEDUP_REMOVED lines=16> */
.L_x_3048:
[----:B------:R-:W-:Y:S05]  /*1e050*/  BSYNC B3 ;  /* 0x0000000000037941 */ /* 0x000fea0003800000 */
.L_x_2851:
[----:B------:R-:W-:Y:S01]  /*1e060*/  BSSY B3, `(.L_x_2853) ;  /* 0x000000c000037945 */ /* 0x000fe20003800000 */
[----:B------:R-:W-:Y:S01]  /*1e070*/  IMAD.MOV.U32 R12, RZ, RZ, 0x0 ;  /* 0x00000000ff0c7424 */ /* 0x000fe200078e00ff */
[----:B------:R-:W-:Y:S02]  /*1e080*/  MOV R13, 0x14f00000 ;  /* 0x14f00000000d7802 */ /* 0x000fe40000000f00 */
        /* <DEDUP_REMOVED lines=9> */
.L_x_2854:
[----:B------:R-:W-:Y:S05]  /*1e120*/  BSYNC B3 ;  /* 0x0000000000037941 */ /* 0x000fea0003800000 */
.L_x_2853:
        /* <DEDUP_REMOVED lines=11> */
[----:B--2---:R-:W-:Y:S01]  /*1e1e0*/  IMAD R3, R3, 0x80, R5 ;  /* 0x0000008003037824 */ /* 0x004fe200078e0205 */
[----:B------:R-:W-:-:S10]  /*1e1f0*/  IADD3 R5, R8, 0x400, RZ ;  /* 0x0000040008057810 */ /* 0x000fd40007ffe0ff */
.L_x_2855:
        /* <DEDUP_REMOVED lines=15> */
.L_x_2856:
        /* <DEDUP_REMOVED lines=12> */
.L_x_2843:
[----:B------:R-:W-:Y:S05]  /*1e3b0*/  BSYNC B1 ;  /* 0x0000000000017941 */ /* 0x000fea0003800000 */
.L_x_2842:
[----:B0-----:R-:W2:Y:S01]  /*1e3c0*/  LDL.LU R0, [R1+0x44] ;  /* 0x0000440001007983 */ /* 0x001ea20000300800 */
[----:B------:R-:W-:-:S03]  /*1e3d0*/  IMAD.MOV.U32 R19, RZ, RZ, R7 ;  /* 0x000000ffff137224 */ /* 0x000fc600078e0007 */
[----:B------:R0:W-:Y:S02]  /*1e3e0*/  STL [R1+0x18], R10 ;  /* 0x0000180a01007387 */ /* 0x0001e40000100800 */
[----:B0-2---:R-:W-:-:S07]  /*1e3f0*/  VIADD R0, R0, 0xfffffffd ;  /* 0xfffffffd00007836 */ /* 0x005fce0000000000 */
.L_x_2841:
[----:B------:R-:W-:Y:S05]  /*1e400*/  BSYNC B2 ;  /* 0x0000000000027941 */ /* 0x000fea0003800000 */
.L_x_2840:
[----:B------:R-:W-:Y:S01]  /*1e410*/  VIADD R9, R9, 0xfffffffe ;  /* 0xfffffffe09097836 */ /* 0x000fe20000000000 */
[----:B------:R-:W-:-:S04]  /*1e420*/  LOP3.LUT R6, RZ, R6, RZ, 0x33, !PT ;  /* 0x00000006ff067212 */ /* 0x000fc800078e33ff */
[----:B------:R-:W-:-:S13]  /*1e430*/  ISETP.NE.AND P0, PT, R9, R6, PT ;  /* 0x000000060900720c */ /* 0x000fda0003f05270 */
[----:B------:R-:W-:Y:S05]  /*1e440*/  @!P0 BRA `(.L_x_2839) ;  /* 0x0000001000cc8947 */ /* 0x000fea0003800000 */
[----:B------:R-:W-:-:S07]  /*1e450*/  IMAD.MOV.U32 R8, RZ, RZ, R17 ;  /* 0x000000ffff087224 */ /* 0x000fce00078e0011 */
.L_x_2887:
[----:B------:R-:W2:Y:S04]  /*1e460*/  LDL R3, [R1+0x10] ;  /* 0x0000100001037983 */ /* 0x000ea80000100800 */
[----:B------:R-:W3:Y:S01]  /*1e470*/  LDL R2, [R1+0x18] ;  /* 0x0000180001027983 */ /* 0x000ee20000100800 */
[----:B------:R-:W-:Y:S01]  /*1e480*/  IADD3 R4, R19, 0x1, RZ ;  /* 0x0000000113047810 */ /* 0x000fe20007ffe0ff */
        /* <DEDUP_REMOVED lines=32> */
.L_x_2859:
[----:B------:R-:W-:Y:S01]  /*1e690*/  IMAD R3, R4, 0x8, R18 ;  /* 0x0000000804037824 */ /* 0x000fe200078e0212 */
[----:B------:R-:W-:Y:S01]  /*1e6a0*/  SHF.L.U32 R2, R5, 0x1f, RZ ;  /* 0x0000001f05027819 */ /* 0x000fe200000006ff */
[----:B------:R-:W-:Y:S03]  /*1e6b0*/  BSSY B2, `(.L_x_2860) ;  /* 0x0000003000027945 */ /* 0x000fe60003800000 */
[----:B------:R-:W1:Y:S02]  /*1e6c0*/  SYNCS.PHASECHK.TRANS64.TRYWAIT P0, [R3+URZ+0x28840], R2 ;  /* 0x02884002030075a7 */ /* 0x000e64000800017f */
[----:B-1----:R-:W-:Y:S05]  /*1e6d0*/  @!P0 BRA `(.L_x_2861) ;  /* 0x0000005c005c8947 */ /* 0x002fea0003800000 */
.L_x_3049:
[----:B------:R-:W-:Y:S05]  /*1e6e0*/  BSYNC B2 ;  /* 0x0000000000027941 */ /* 0x000fea0003800000 */
.L_x_2860:
        /* <DEDUP_REMOVED lines=12> */
.L_x_2863:
[----:B------:R-:W-:Y:S05]  /*1e7b0*/  BSYNC B2 ;  /* 0x0000000000027941 */ /* 0x000fea0003800000 */
.L_x_2862:
        /* <DEDUP_REMOVED lines=12> */
.L_x_2864:
        /* <DEDUP_REMOVED lines=16> */
.L_x_2865:
        /* <DEDUP_REMOVED lines=16> */
.L_x_3050:
[----:B------:R-:W-:Y:S05]  /*1ea80*/  BSYNC B2 ;  /* 0x0000000000027941 */ /* 0x000fea0003800000 */
.L_x_2866:
        /* <DEDUP_REMOVED lines=11> */
.L_x_2869:
[----:B------:R-:W-:Y:S05]  /*1eb40*/  BSYNC B2 ;  /* 0x0000000000027941 */ /* 0x000fea0003800000 */
.L_x_2868:
        /* <DEDUP_REMOVED lines=12> */
.L_x_2870:
        /* <DEDUP_REMOVED lines=15> */
.L_x_2871:
        /* <DEDUP_REMOVED lines=12> */
.L_x_2858:
[----:B------:R-:W-:Y:S05]  /*1edc0*/  BSYNC B1 ;  /* 0x0000000000017941 */ /* 0x000fea0003800000 */
.L_x_2857:
        /* <DEDUP_REMOVED lines=25> */
[----:B------:R-:W-:Y:S02]  /*1ef60*/  IADD3 R7, -R2, RZ, RZ ;  /* 0x000000ff02077210 */ /* 0x000fe40007ffe1ff */
[----:B------:R-:W-:-:S03]  /*1ef70*/  SHF.R.S32.HI R3, RZ, 0x1f, R2 ;  /* 0x0000001fff037819 */ /* 0x000fc60000011402 */
        /* <DEDUP_REMOVED lines=8> */
.L_x_2874:
[----:B------:R-:W-:Y:S01]  /*1f000*/  IMAD R2, R19, 0x8, R18 ;  /* 0x0000000813027824 */ /* 0x000fe200078e0212 */
[----:B------:R-:W-:Y:S01]  /*1f010*/  SHF.L.U32 R3, R10, 0x1f, RZ ;  /* 0x0000001f0a037819 */ /* 0x000fe200000006ff */
[----:B------:R-:W-:Y:S03]  /*1f020*/  BSSY B2, `(.L_x_2875) ;  /* 0x0000003000027945 */ /* 0x000fe60003800000 */
[----:B------:R-:W2:Y:S02]  /*1f030*/  SYNCS.PHASECHK.TRANS64.TRYWAIT P0, [R2+URZ+0x28840], R3 ;  /* 0x02884003020075a7 */ /* 0x000ea4000800017f */
[----:B--2---:R-:W-:Y:S05]  /*1f040*/  @!P0 BRA `(.L_x_2876) ;  /* 0x0000005400288947 */ /* 0x004fea0003800000 */
.L_x_3051:
[----:B------:R-:W-:Y:S05]  /*1f050*/  BSYNC B2 ;  /* 0x0000000000027941 */ /* 0x000fea0003800000 */
.L_x_2875:
        /* <DEDUP_REMOVED lines=12> */
.L_x_2878:
[----:B------:R-:W-:Y:S05]  /*1f120*/  BSYNC B2 ;  /* 0x0000000000027941 */ /* 0x000fea0003800000 */
.L_x_2877:
[----:B--2---:R-:W2:Y:S01]  /*1f130*/  LDL R3, [R1+0x1c] ;  /* 0x00001c0001037983 */ /* 0x004ea20000100800 */
[----:B------:R-:W-:Y:S01]  /*1f140*/  IMAD.MOV.U32 R14, RZ, RZ, RZ ;  /* 0x000000ffff0e7224 */ /* 0x000fe200078e00ff */
[----:B------:R-:W-:Y:S01]  /*1f150*/  UIADD3 UR4, UP0, UR38, 0x370, URZ ;  /* 0x0000037026047890 */ /* 0x000fe2000ff1e03f */
[C---:B------:R-:W-:Y:S01]  /*1f160*/  IMAD R2, R19.reuse, 0x8, R11 ;  /* 0x0000000813027824 */ /* 0x040fe200078e020b */
[----:B------:R-:W-:Y:S01]  /*1f170*/  PLOP3.LUT P0, PT, PT, PT, PT, 0x80, 0x0 ;  /* 0x000000000000781c */ /* 0x000fe20003f0f070 */
[----:B0-----:R-:W-:Y:S01]  /*1f180*/  IMAD R10, R19, 0x8000, R18 ;  /* 0x00008000130a7824 */ /* 0x001fe200078e0212 */
[----:B------:R-:W-:Y:S01]  /*1f190*/  R2UR UR10, R14 ;  /* 0x000000000e0a72ca */ /* 0x000fe200000e0000 */
[----:B------:R-:W-:Y:S01]  /*1f1a0*/  UIADD3.X UR5, URZ, UR39, URZ, UP0, !UPT ;  /* 0x000000273f057290 */ /* 0x000fe200087fe43f */
[----:B------:R-:W-:Y:S01]  /*1f1b0*/  IADD3 R2, R2, 0x30, RZ ;  /* 0x0000003002027810 */ /* 0x000fe20007ffe0ff */
[----:B------:R-:W-:Y:S01]  /*1f1c0*/  VIADD R9, R10, 0x18400 ;  /* 0x000184000a097836 */ /* 0x000fe20000000000 */
[----:B------:R-:W-:Y:S01]  /*1f1d0*/  UMOV UR6, 0x0 ;  /* 0x0000000000067882 */ /* 0x000fe20000000000 */
[----:B------:R-:W-:Y:S01]  /*1f1e0*/  UMOV UR7, 0x14f00000 ;  /* 0x14f0000000077882 */ /* 0x000fe20000000000 */
[----:B--2---:R-:W-:-:S09]  /*1f1f0*/  IMAD R3, R7, 0x80, R3 ;  /* 0x0000008007037824 */ /* 0x004fd200078e0203 */
.L_x_2879:
        /* <DEDUP_REMOVED lines=16> */
.L_x_2880:
        /* <DEDUP_REMOVED lines=15> */
.L_x_3052:
[----:B------:R-:W-:Y:S05]  /*1f3f0*/  BSYNC B2 ;  /* 0x0000000000027941 */ /* 0x000fea0003800000 */
.L_x_2881:
[----:B------:R-:W-:Y:S01]  /*1f400*/  BSSY B2, `(.L_x_2883) ;  /* 0x000000b000027945 */ /* 0x000fe20003800000 */
[----:B------:R-:W-:Y:S01]  /*1f410*/  IMAD.MOV.U32 R12, RZ, RZ, 0x0 ;  /* 0x00000000ff0c7424 */ /* 0x000fe200078e00ff */
[----:B------:R-:W-:Y:S02]  /*1f420*/  MOV R13, 0x14f00000 ;  /* 0x14f00000000d7802 */ /* 0x000fe40000000f00 */
        /* <DEDUP_REMOVED lines=8> */
.L_x_2884:
[----:B------:R-:W-:Y:S05]  /*1f4b0*/  BSYNC B2 ;  /* 0x0000000000027941 */ /* 0x000fea0003800000 */
.L_x_2883:
        /* <DEDUP_REMOVED lines=12> */
.L_x_2885:
        /* <DEDUP_REMOVED lines=15> */
.L_x_2886:
        /* <DEDUP_REMOVED lines=12> */
.L_x_2873:
[----:B------:R-:W-:Y:S05]  /*1f730*/  BSYNC B1 ;  /* 0x0000000000017941 */ /* 0x000fea0003800000 */
.L_x_2872:
[----:B------:R-:W2:Y:S01]  /*1f740*/  LDL R2, [R1+0x2c] ;  /* 0x00002c0001027983 */ /* 0x000ea20000100800 */
[----:B------:R-:W-:Y:S01]  /*1f750*/  VIADD R0, R0, 0xfffffffe ;  /* 0xfffffffe00007836 */ /* 0x000fe20000000000 */
[----:B--2---:R-:W-:-:S13]  /*1f760*/  ISETP.GT.AND P0, PT, R6, R2, PT ;  /* 0x000000020600720c */ /* 0x004fda0003f04270 */
[----:B------:R-:W-:Y:S05]  /*1f770*/  @P0 BRA `(.L_x_2887) ;  /* 0xffffffec00380947 */ /* 0x000fea000383ffff */
.L_x_2839:
[----:B------:R-:W-:Y:S05]  /*1f780*/  BSYNC B0 ;  /* 0x0000000000007941 */ /* 0x000fea0003800000 */
.L_x_2838:
        /* <DEDUP_REMOVED lines=18> */
.L_x_2889:
[----:B------:R-:W-:Y:S05]  /*1f8b0*/  BSYNC B0 ;  /* 0x0000000000007941 */ /* 0x000fea0003800000 */
.L_x_2888:
        /* <DEDUP_REMOVED lines=11> */
.L_x_3053:
[----:B------:R-:W-:Y:S05]  /*1f970*/  BSYNC B1 ;  /* 0x0000000000017941 */ /* 0x000fea0003800000 */
.L_x_2892:
        /* <DEDUP_REMOVED lines=9> */
.L_x_2895:
[----:B------:R-:W-:Y:S05]  /*1fa10*/  BSYNC B1 ;  /* 0x0000000000017941 */ /* 0x000fea0003800000 */
.L_x_2894:
        /* <DEDUP_REMOVED lines=10> */
[----:B------:R-:W-:-:S05]  /*1fac0*/  IMAD R2, R19, 0x8000, R18 ;  /* 0x0000800013027824 */ /* 0x000fca00078e0212 */
[----:B------:R-:W-:-:S07]  /*1fad0*/  IADD3 R4, R2, 0x400, RZ ;  /* 0x0000040002047810 */ /* 0x000fce0007ffe0ff */
.L_x_2896:
        /* <DEDUP_REMOVED lines=15> */
.L_x_2897:
        /* <DEDUP_REMOVED lines=10> */
.L_x_2891:
[----:B------:R-:W-:Y:S05]  /*1fc70*/  BSYNC B0 ;  /* 0x0000000000007941 */ /* 0x000fea0003800000 */
.L_x_2890:
[----:B------:R-:W2:Y:S01]  /*1fc80*/  LDL.LU R4, [R1+0x18] ;  /* 0x0000180001047983 */ /* 0x000ea20000300800 */
[----:B------:R-:W-:-:S05]  /*1fc90*/  VIADD R19, R19, 0x1 ;  /* 0x0000000113137836 */ /* 0x000fca0000000000 */
[----:B------:R-:W-:-:S04]  /*1fca0*/  ISETP.NE.AND P0, PT, R19, 0x2, PT ;  /* 0x000000021300780c */ /* 0x000fc80003f05270 */
[----:B------:R-:W-:Y:S02]  /*1fcb0*/  SEL R0, RZ, 0x1, P0 ;  /* 0x00000001ff007807 */ /* 0x000fe40000000000 */
[----:B------:R-:W-:Y:S02]  /*1fcc0*/  SEL R19, R19, RZ, P0 ;  /* 0x000000ff13137207 */ /* 0x000fe40000000000 */
[----:B--2---:R-:W-:-:S05]  /*1fcd0*/  LOP3.LUT R4, R4, R0, RZ, 0x3c, !PT ;  /* 0x0000000004047212 */ /* 0x004fca00078e3cff */
[----:B------:R2:W-:Y:S02]  /*1fce0*/  STL [R1+0x18], R4 ;  /* 0x0000180401007387 */ /* 0x0005e40000100800 */
.L_x_2818:
[----:B------:R-:W-:Y:S05]  /*1fcf0*/  BSYNC B7 ;  /* 0x0000000000077941 */ /* 0x000fea0003800000 */
.L_x_2816:
[----:B---3--:R-:W3:Y:S02]  /*1fd00*/  LDL R0, [R1+0x10] ;  /* 0x0000100001007983 */ /* 0x008ee40000100800 */
        /* <DEDUP_REMOVED lines=9> */
[----:B-1----:R1:W-:Y:S04]  /*1fda0*/  STL.64 [R1], R4 ;  /* 0x0000000401007387 */ /* 0x0023e80000100a00 */
[----:B------:R1:W-:Y:S01]  /*1fdb0*/  STL.64 [R1+0x8], R6 ;  /* 0x0000080601007387 */ /* 0x0003e20000100a00 */
[----:B------:R-:W-:Y:S06]  /*1fdc0*/  BAR.ARV 0x4, 0x180 ;  /* 0x0106000000007b1d */ /* 0x000fec0000002000 */
[----:B------:R-:W-:Y:S05]  /*1fdd0*/  BRA `(.L_x_2899) ;  /* 0x0000001000347947 */ /* 0x000fea0003800000 */
.L_x_2898:
[----:B------:R-:W3:Y:S01]  /*1fde0*/  S2R R16, SR_TID.X ;  /* 0x0000000000107919 */ /* 0x000ee20000002100 */
[----:B------:R-:W-:Y:S01]  /*1fdf0*/  UMOV UR4, 0xffffffff ;  /* 0xffffffff00047882 */ /* 0x000fe20000000000 */
[----:B---3--:R-:W-:-:S04]  /*1fe00*/  LOP3.LUT R16, R16, 0x1f, RZ, 0xc0, !PT ;  /* 0x0000001f10107812 */ /* 0x008fc800078ec0ff */
[----:B------:R-:W-:Y:S01]  /*1fe10*/  ISETP.NE.AND P0, PT, R16, 0x1f, PT ;  /* 0x0000001f1000780c */ /* 0x000fe20003f05270 */
[----:B------:R-:W-:-:S12]  /*1fe20*/  BRA.DIV UR4, `(.L_x_2900) ;  /* 0x0000004604ec7947 */ /* 0x000fd8000b800000 */
[----:B------:R-:W0:Y:S01]  /*1fe30*/  LDL.LU R2, [R1] ;  /* 0x0000000001027983 */ /* 0x000e220000300800 */
[----:B------:R-:W-:-:S03]  /*1fe40*/  ULDC UR4, c[0x0][0xc3c] ;  /* 0x00030f0000047ab9 */ /* 0x000fc60000000800 */
[----:B------:R-:W3:Y:S01]  /*1fe50*/  LDL R3, [R1+0xc] ;  /* 0x00000c0001037983 */ /* 0x000ee20000100800 */
[----:B0-----:R-:W-:Y:S02]  /*1fe60*/  IMAD.MOV.U32 R10, RZ, RZ, R2 ;  /* 0x000000ffff0a7224 */ /* 0x001fe400078e0002 */
[----:B---3--:R-:W-:-:S05]  /*1fe70*/  IMAD.IADD R0, R3, 0x1, R16 ;  /* 0x0000000103007824 */ /* 0x008fca00078e0210 */
[----:B------:R-:W-:-:S13]  /*1fe80*/  ISETP.GE.OR P1, PT, R0, UR4, !P0 ;  /* 0x0000000400007c0c */ /* 0x000fda000c726670 */
[----:B------:R-:W0:Y:S08]  /*1fe90*/  @!P1 LDC.64 R2, c[0x0][0xc80] ;  /* 0x00032000ff029b82 */ /* 0x000e300000000a00 */
[----:B-1----:R-:W1:Y:S01]  /*1fea0*/  @!P1 LDC.64 R6, c[0x0][0xc78] ;  /* 0x00031e00ff069b82 */ /* 0x002e620000000a00 */
[----:B0-----:R-:W-:-:S05]  /*1feb0*/  @!P1 IMAD.WIDE R2, R0, 0x4, R2 ;  /* 0x0000000400029825 */ /* 0x001fca00078e0202 */
[----:B------:R1:W3:Y:S02]  /*1fec0*/  @!P1 LDG.E R8, desc[UR42][R2.64] ;  /* 0x0000002a02089981 */ /* 0x0002e4000c1e1900 */
[----:B-1----:R-:W-:-:S06]  /*1fed0*/  @!P1 IMAD.WIDE R2, R0, 0x4, R6 ;  /* 0x0000000400029825 */ /* 0x002fcc00078e0206 */
[----:B------:R-:W4:Y:S01]  /*1fee0*/  @!P1 LDG.E R2, desc[UR42][R2.64] ;  /* 0x0000002a02029981 */ /* 0x000f22000c1e1900 */
[----:B--2---:R-:W-:Y:S01]  /*1fef0*/  IMAD.MOV.U32 R4, RZ, RZ, RZ ;  /* 0x000000ffff047224 */ /* 0x004fe200078e00ff */
[C---:B------:R-:W-:Y:S01]  /*1ff00*/  ISETP.GE.U32.AND P2, PT, R16.reuse, 0x2, PT ;  /* 0x000000021000780c */ /* 0x040fe20003f46070 */
[----:B------:R-:W-:Y:S01]  /*1ff10*/  IMAD.MOV.U32 R6, RZ, RZ, RZ ;  /* 0x000000ffff067224 */ /* 0x000fe200078e00ff */
[C---:B------:R-:W-:Y:S01]  /*1ff20*/  ISETP.GE.U32.AND P3, PT, R16.reuse, 0x4, PT ;  /* 0x000000041000780c */ /* 0x040fe20003f66070 */
[----:B------:R-:W-:Y:S01]  /*1ff30*/  SHFL.IDX PT, R0, R10, 0x1, 0x1f ;  /* 0x00201f000a007f89 */ /* 0x000fe200000e0000 */
[C---:B------:R-:W-:Y:S02]  /*1ff40*/  ISETP.GE.U32.AND P4, PT, R16.reuse, 0x8, PT ;  /* 0x000000081000780c */ /* 0x040fe40003f86070 */
[----:B------:R-:W-:Y:S02]  /*1ff50*/  ISETP.GE.U32.AND P5, PT, R16, 0x10, PT ;  /* 0x000000101000780c */ /* 0x000fe40003fa6070 */
[----:B---3--:R-:W-:Y:S01]  /*1ff60*/  @!P1 MOV R4, R8 ;  /* 0x0000000800049202 */ /* 0x008fe20000000f00 */
        /* <DEDUP_REMOVED lines=20> */
[----:B------:R0:W1:Y:S02]  /*200b0*/  SHFL.IDX PT, R9, R7, 0x1f, 0x1f ;  /* 0x03e01f0007097f89 */ /* 0x00006400000e0000 */
.L_x_3063:
[----:B------:R-:W-:Y:S02]  /*200c0*/  ULDC UR4, c[0x0][0xc38] ;  /* 0x00030e0000047ab9 */ /* 0x000fe40000000800 */
[----:B------:R-:W-:-:S04]  /*200d0*/  IMAD.U32 R2, RZ, RZ, UR4 ;  /* 0x00000004ff027e24 */ /* 0x000fc8000f8e00ff */
[----:B-1----:R-:W-:-:S04]  /*200e0*/  IMAD R9, R9, R2, RZ ;  /* 0x0000000209097224 */ /* 0x002fc800078e02ff */
[----:B------:R-:W-:-:S05]  /*200f0*/  IMAD.IADD R0, R0, 0x1, R9 ;  /* 0x0000000100007824 */ /* 0x000fca00078e0209 */
[----:B------:R-:W-:-:S13]  /*20100*/  ISETP.GT.AND P6, PT, R0, R5, PT ;  /* 0x000000050000720c */ /* 0x000fda0003fc4270 */
[----:B------:R-:W-:Y:S05]  /*20110*/  @P6 BRA `(.L_x_2901) ;  /* 0x0000000000ac6947 */ /* 0x000fea0003800000 */
.L_x_2904:
        /* <DEDUP_REMOVED lines=37> */
.L_x_3071:
[----:B------:R-:W-:Y:S02]  /*20370*/  ULDC UR4, c[0x0][0xc38] ;  /* 0x00030e0000047ab9 */ /* 0x000fe40000000800 */
[----:B------:R-:W-:-:S04]  /*20380*/  IMAD.U32 R2, RZ, RZ, UR4 ;  /* 0x00000004ff027e24 */ /* 0x000fc8000f8e00ff */
[----:B-1----:R-:W-:-:S05]  /*20390*/  IMAD R9, R9, R2, RZ ;  /* 0x0000000209097224 */ /* 0x002fca00078e02ff */
[----:B------:R-:W-:-:S04]  /*203a0*/  IADD3 R0, R9, R0, RZ ;  /* 0x0000000009007210 */ /* 0x000fc80007ffe0ff */
[----:B------:R-:W-:-:S13]  /*203b0*/  ISETP.GT.AND P6, PT, R0, R5, PT ;  /* 0x000000050000720c */ /* 0x000fda0003fc4270 */
[----:B------:R-:W-:Y:S05]  /*203c0*/  @!P6 BRA `(.L_x_2904) ;  /* 0xfffffffc0054e947 */ /* 0x000fea000383ffff */
.L_x_2901:
        /* <DEDUP_REMOVED lines=12> */
.L_x_3076:
[----:B------:R-:W-:-:S13]  /*20490*/  ISETP.NE.AND P0, PT, R0, RZ, PT ;  /* 0x000000ff0000720c */ /* 0x000fda0003f05270 */
[----:B------:R-:W-:Y:S05]  /*204a0*/  @!P0 BRA `(.L_x_2906) ;  /* 0x0000000000148947 */ /* 0x000fea0003800000 */
[----:B------:R-:W-:Y:S01]  /*204b0*/  UMOV UR4, 0xffffffff ;  /* 0xffffffff00047882 */ /* 0x000fe20000000000 */
[----:B-1----:R-:W-:Y:S02]  /*204c0*/  VIADD R3, R3, 0xffffffff ;  /* 0xffffffff03037836 */ /* 0x002fe40000000000 */
[----:B------:R-:W-:Y:S05]  /*204d0*/  BRA.DIV UR4, `(.L_x_2907) ;  /* 0x0000004a04e07947 */ /* 0x000fea000b800000 */
[----:B------:R1:W3:Y:S02]  /*204e0*/  SHFL.IDX PT, R3, R7, R3, 0x1f ;  /* 0x00001f0307037589 */ /* 0x0002e400000e0000 */
.L_x_3079:
[----:B---3--:R-:W-:-:S07]  /*204f0*/  IMAD.MOV.U32 R8, RZ, RZ, R3 ;  /* 0x000000ffff087224 */ /* 0x008fce00078e0003 */
.L_x_2906:
        /* <DEDUP_REMOVED lines=10> */
[----:B-1----:R-:W-:-:S05]  /*205a0*/  IADD3 R2, RZ, -R3, RZ ;  /* 0x80000003ff027210 */ /* 0x002fca0007ffe0ff */
        /* <DEDUP_REMOVED lines=9> */
[----:B------:R-:W-:Y:S01]  /*20640*/  @!P1 IMAD.IADD R2, R2, 0x1, -R5 ;  /* 0x0000000102029824 */ /* 0x000fe200078e0a05 */
[----:B------:R-:W-:Y:S02]  /*20650*/  @!P1 IADD3 R8, R8, 0x1, RZ ;  /* 0x0000000108089810 */ /* 0x000fe40007ffe0ff */
        /* <DEDUP_REMOVED lines=40> */
.L_x_2908:
        /* <DEDUP_REMOVED lines=10> */
[----:B0-----:R-:W-:-:S05]  /*20980*/  IADD3 R6, RZ, -R7, RZ ;  /* 0x80000007ff067210 */ /* 0x001fca0007ffe0ff */
        /* <DEDUP_REMOVED lines=52> */
.L_x_2909:
[----:B------:R-:W-:-:S05]  /*20cd0*/  LOP3.LUT R3, RZ, R0, RZ, 0x33, !PT ;  /* 0x00000000ff037212 */ /* 0x000fca00078e33ff */
[----:B------:R-:W-:-:S05]  /*20ce0*/  IMAD.IADD R0, R4, 0x1, R3 ;  /* 0x0000000104007824 */ /* 0x000fca00078e0203 */
[----:B------:R3:W-:Y:S01]  /*20cf0*/  STL [R1+0x4], R0 ;  /* 0x0000040001007387 */ /* 0x0007e20000100800 */
[----:B------:R-:W-:Y:S05]  /*20d00*/  BRA `(.L_x_2910) ;  /* 0x0000000000287947 */ /* 0x000fea0003800000 */
.L_x_2902:
[----:B------:R-:W-:Y:S01]  /*20d10*/  UMOV UR4, URZ ;  /* 0x0000003f00047c82 */ /* 0x000fe20008000000 */
[----:B------:R-:W-:Y:S01]  /*20d20*/  ULDC UR6, c[0x0][0xc3c] ;  /* 0x00030f0000067ab9 */ /* 0x000fe20000000800 */
[----:B------:R-:W-:Y:S01]  /*20d30*/  UMOV UR5, URZ ;  /* 0x0000003f00057c82 */ /* 0x000fe20008000000 */
[----:B------:R-:W-:Y:S01]  /*20d40*/  IMAD.U32 R3, RZ, RZ, UR4 ;  /* 0x00000004ff037e24 */ /* 0x000fe2000f8e00ff */
[----:B------:R-:W-:Y:S01]  /*20d50*/  MOV R2, UR5 ;  /* 0x0000000500027c02 */ /* 0x000fe20008000f00 */
[----:B------:R-:W-:Y:S01]  /*20d60*/  IMAD.U32 R0, RZ, RZ, UR6 ;  /* 0x00000006ff007e24 */ /* 0x000fe2000f8e00ff */
[----:B------:R1:W-:Y:S04]  /*20d70*/  STL [R1], R5 ;  /* 0x0000000501007387 */ /* 0x0003e80000100800 */
[----:B------:R1:W-:Y:S04]  /*20d80*/  STL [R1+0x4], R3 ;  /* 0x0000040301007387 */ /* 0x0003e80000100800 */
[----:B------:R1:W-:Y:S04]  /*20d90*/  STL [R1+0xc], R0 ;  /* 0x00000c0001007387 */ /* 0x0003e80000100800 */
[----:B------:R1:W-:Y:S02]  /*20da0*/  STL [R1+0x8], R2 ;  /* 0x0000080201007387 */ /* 0x0003e40000100800 */
.L_x_2910:
        /* <DEDUP_REMOVED lines=16> */
.L_x_2899:
[----:B------:R-:W2:Y:S01]  /*20eb0*/  LDL R0, [R1+0xc] ;  /* 0x00000c0001007983 */ /* 0x000ea20000100800 */
[----:B------:R-:W-:Y:S02]  /*20ec0*/  ULDC UR4, c[0x0][0xc3c] ;  /* 0x00030f0000047ab9 */ /* 0x000fe40000000800 */
[----:B--2---:R-:W-:-:S13]  /*20ed0*/  ISETP.GE.AND P0, PT, R0, UR4, PT ;  /* 0x0000000400007c0c */ /* 0x004fda000bf06270 */
[----:B------:R-:W-:Y:S05]  /*20ee0*/  @!P0 BRA `(.L_x_2911) ;  /* 0xffffff9000908947 */ /* 0x000fea000383ffff */
[----:B------:R-:W-:Y:S05]  /*20ef0*/  BSYNC B8 ;  /* 0x0000000000087941 */ /* 0x000fea0003800000 */
.L_x_2772:
        /* <DEDUP_REMOVED lines=12> */
.L_x_3080:
[----:B------:R-:W-:Y:S05]  /*20fc0*/  BSYNC B0 ;  /* 0x0000000000007941 */ /* 0x000fea0003800000 */
.L_x_2912:
[----:B------:R-:W-:-:S03]  /*20fd0*/  UMOV UR4, 0xffffffff ;  /* 0xffffffff00047882 */ /* 0x000fc60000000000 */
[----:B------:R-:W-:Y:S05]  /*20fe0*/  BRA.DIV UR4, `(.L_x_2914) ;  /* 0x00000042045c7947 */ /* 0x000fea000b800000 */
[----:B------:R-:W1:Y:S02]  /*20ff0*/  S2R R2, SR_TID.X ;  /* 0x0000000000027919 */ /* 0x000e640000002100 */
[----:B-1----:R-:W-:-:S04]  /*21000*/  SHF.R.U32.HI R2, RZ, 0x5, R2 ;  /* 0x00000005ff027819 */ /* 0x002fc80000011602 */
[----:B------:R-:W-:-:S05]  /*21010*/  LOP3.LUT R2, R2, 0x3, RZ, 0xc0, !PT ;  /* 0x0000000302027812 */ /* 0x000fca00078ec0ff */
[----:B------:R1:W2:Y:S02]  /*21020*/  SHFL.IDX PT, R14, R2, RZ, 0x1f ;  /* 0x00001fff020e7589 */ /* 0x0002a400000e0000 */
.L_x_3083:
[----:B--2---:R-:W-:-:S13]  /*21030*/  ISETP.NE.AND P0, PT, R14, RZ, PT ;  /* 0x000000ff0e00720c */ /* 0x004fda0003f05270 */
[----:B------:R-:W-:Y:S05]  /*21040*/  @P0 BRA `(.L_x_2546) ;  /* 0x00000000008c0947 */ /* 0x000fea0003800000 */
[----:B------:R-:W-:-:S03]  /*21050*/  UMOV UR4, 0xffffffff ;  /* 0xffffffff00047882 */ /* 0x000fc60000000000 */
[----:B------:R-:W-:Y:S05]  /*21060*/  BRA.DIV UR4, `(.L_x_2915) ;  /* 0x0000004204707947 */ /* 0x000fea000b800000 */
[----:B------:R-:W-:-:S13]  /*21070*/  ELECT P6, URZ, PT ;  /* 0x00000000003f782f */ /* 0x000fda00038c0000 */
.L_x_3086:
[----:B------:R-:W-:Y:S05]  /*21080*/  @!P6 BRA `(.L_x_2546) ;  /* 0x00000000007ce947 */ /* 0x000fea0003800000 */
[----:B------:R-:W-:-:S06]  /*21090*/  ULOP3.LUT UR4, UR40, 0x2, URZ, 0xfc, !UPT ;  /* 0x0000000228047892 */ /* 0x000fcc000f8efc3f */
[----:B-1----:R-:W-:-:S05]  /*210a0*/  IMAD.U32 R2, RZ, RZ, UR4 ;  /* 0x00000004ff027e24 */ /* 0x002fca000f8e00ff */
[----:B------:R-:W-:-:S13]  /*210b0*/  ISETP.NE.AND P2, PT, R2, 0x3, PT ;  /* 0x000000030200780c */ /* 0x000fda0003f45270 */
[----:B------:R-:W-:Y:S05]  /*210c0*/  @!P2 BRA `(.L_x_2916) ;  /* 0x000000000004a947 */ /* 0x000fea0003800000 */
[----:B------:R-:W-:Y:S01]  /*210d0*/  BPT.TRAP 0x1 ;  /* 0x000000040000795c */ /* 0x000fe20000300000 */
.L_x_2916:
        /* <DEDUP_REMOVED lines=13> */
.L_x_3087:
[----:B------:R-:W1:Y:S02]  /*211b0*/  SYNCS.PHASECHK.TRANS64.TRYWAIT P0, [R7+URZ], R2 ;  /* 0x00000002070075a7 */ /* 0x000e64000800017f */
[----:B-1----:R-:W-:Y:S05]  /*211c0*/  @!P0 BRA `(.L_x_2918) ;  /* 0x00000040004c8947 */ /* 0x002fea0003800000 */
.L_x_3088:
[----:B------:R-:W-:Y:S05]  /*211d0*/  @!P2 BRA `(.L_x_2919) ;  /* 0x000000000004a947 */ /* 0x000fea0003800000 */
[----:B------:R-:W-:Y:S01]  /*211e0*/  BPT.TRAP 0x1 ;  /* 0x000000040000795c */ /* 0x000fe20000300000 */
.L_x_2919:
[----:B------:R-:W-:-:S04]  /*211f0*/  VIADD R0, R0, 0x28860 ;  /* 0x0002886000007836 */ /* 0x000fc80000000000 */
[----:B------:R-:W-:-:S04]  /*21200*/  IMAD R4, R19, 0x8, R0 ;  /* 0x0000000813047824 */ /* 0x000fc800078e0200 */
[----:B------:R-:W2:Y:S02]  /*21210*/  SYNCS.PHASECHK.TRANS64.TRYWAIT P0, [R4+URZ], R5 ;  /* 0x00000005040075a7 */ /* 0x000ea4000800017f */
[----:B--2---:R-:W-:Y:S05]  /*21220*/  @!P0 BRA `(.L_x_2920) ;  /* 0x0000004000488947 */ /* 0x004fea0003800000 */
.L_x_3089:
[----:B------:R-:W-:-:S07]  /*21230*/  IMAD R3, R3, 0x8, R0 ;  /* 0x0000000803037824 */ /* 0x000fce00078e0200 */
.L_x_2921:
[----:B---3--:R3:W4:Y:S02]  /*21240*/  SYNCS.PHASECHK.TRANS64.TRYWAIT P0, [R3+URZ], R2 ;  /* 0x00000002030075a7 */ /* 0x008724000800017f */
[----:B----4-:R-:W-:Y:S05]  /*21250*/  @!P0 NANOSLEEP.SYNCS 0x989680 ;  /* 0x009896800000895d */ /* 0x010fea0003900000 */
[----:B------:R-:W4:Y:S02]  /*21260*/  @!P0 SYNCS.PHASECHK.TRANS64 P0, [R3+URZ], R2 ;  /* 0x00000002030085a7 */ /* 0x000f24000800007f */
[----:B----4-:R-:W-:Y:S05]  /*21270*/  @!P0 BRA `(.L_x_2921) ;  /* 0xfffffffc00f08947 */ /* 0x010fea000383ffff */
.L_x_2546:
[----:B------:R-:W-:Y:S05]  /*21280*/  BSYNC B9 ;  /* 0x0000000000097941 */ /* 0x000fea0003800000 */
.L_x_2543:
[----:B------:R-:W-:Y:S05]  /*21290*/  EXIT ;  /* 0x000000000000794d */ /* 0x000fea0003800000 */
.L_x_2570:
[----:B0-----:R0:W1:Y:S02]  /*212a0*/  SYNCS.PHASECHK.TRANS64.TRYWAIT P6, [R110+URZ+0x28890], R117 ;  /* 0x028890756e0075a7 */ /* 0x00106400080c017f */
[----:B-1----:R-:W-:Y:S05]  /*212b0*/  @!P6 NANOSLEEP.SYNCS 0x989680 ;  /* 0x009896800000e95d */ /* 0x002fea0003900000 */
[----:B------:R-:W1:Y:S02]  /*212c0*/  @!P6 SYNCS.PHASECHK.TRANS64 P6, [R110+URZ+0x28890], R117 ;  /* 0x028890756e00e5a7 */ /* 0x000e6400080c007f */
[----:B-1----:R-:W-:Y:S05]  /*212d0*/  @!P6 BRA `(.L_x_2570) ;  /* 0xfffffffc00f0e947 */ /* 0x002fea000383ffff */
[----:B------:R-:W-:Y:S05]  /*212e0*/  BRA `(.L_x_2922) ;  /* 0xfffffe2000dc7947 */ /* 0x000fea000383ffff */
.L_x_2606:
[----:B0-----:R0:W1:Y:S02]  /*212f0*/  SYNCS.PHASECHK.TRANS64.TRYWAIT P4, [R110+URZ+0x28890], R117 ;  /* 0x028890756e0075a7 */ /* 0x001064000808017f */
[----:B-1----:R-:W-:Y:S05]  /*21300*/  @!P4 NANOSLEEP.SYNCS 0x989680 ;  /* 0x009896800000c95d */ /* 0x002fea0003900000 */
[----:B------:R-:W1:Y:S02]  /*21310*/  @!P4 SYNCS.PHASECHK.TRANS64 P4, [R110+URZ+0x28890], R117 ;  /* 0x028890756e00c5a7 */ /* 0x000e64000808007f */
[----:B-1----:R-:W-:Y:S05]  /*21320*/  @!P4 BRA `(.L_x_2606) ;  /* 0xfffffffc00f0c947 */ /* 0x002fea000383ffff */
[----:B------:R-:W-:Y:S05]  /*21330*/  BRA `(.L_x_2923) ;  /* 0xfffffe4800507947 */ /* 0x000fea000383ffff */
.L_x_2623:
[----:B0-----:R0:W1:Y:S02]  /*21340*/  SYNCS.PHASECHK.TRANS64.TRYWAIT P3, [R110+URZ+0x28890], R117 ;  /* 0x028890756e0075a7 */ /* 0x001064000806017f */
[----:B-1----:R-:W-:Y:S05]  /*21350*/  @!P3 NANOSLEEP.SYNCS 0x989680 ;  /* 0x009896800000b95d */ /* 0x002fea0003900000 */
[----:B------:R-:W1:Y:S02]  /*21360*/  @!P3 SYNCS.PHASECHK.TRANS64 P3, [R110+URZ+0x28890], R117 ;  /* 0x028890756e00b5a7 */ /* 0x000e64000806007f */
[----:B-1----:R-:W-:Y:S05]  /*21370*/  @!P3 BRA `(.L_x_2623) ;  /* 0xfffffffc00f0b947 */ /* 0x002fea000383ffff */
[----:B------:R-:W-:Y:S05]  /*21380*/  BRA `(.L_x_2924) ;  /* 0xfffffe68009c7947 */ /* 0x000fea000383ffff */
.L_x_2633:
[----:B--2---:R2:W3:Y:S02]  /*21390*/  SYNCS.PHASECHK.TRANS64.TRYWAIT P0, [R110+URZ+0x288b0], R117 ;  /* 0x0288b0756e0075a7 */ /* 0x0044e4000800017f */
[----:B---3--:R-:W-:Y:S05]  /*213a0*/  @!P0 NANOSLEEP.SYNCS 0x989680 ;  /* 0x009896800000895d */ /* 0x008fea0003900000 */
[----:B------:R-:W3:Y:S02]  /*213b0*/  @!P0 SYNCS.PHASECHK.TRANS64 P0, [R110+URZ+0x288b0], R117 ;  /* 0x0288b0756e0085a7 */ /* 0x000ee4000800007f */
[----:B---3--:R-:W-:Y:S05]  /*213c0*/  @!P0 BRA `(.L_x_2633) ;  /* 0xfffffffc00f08947 */ /* 0x008fea000383ffff */
[----:B------:R-:W-:Y:S05]  /*213d0*/  BRA `(.L_x_2925) ;  /* 0xfffffe7000387947 */ /* 0x000fea000383ffff */
.L_x_2647:
[----:B------:R-:W0:Y:S01]  /*213e0*/  S2R R4, SR_TID.X ;  /* 0x0000000000047919 */ /* 0x000e220000002100 */
[----:B------:R-:W-:Y:S01]  /*213f0*/  BSSY B0, `(.L_x_2926) ;  /* 0x000000c000007945 */ /* 0x000fe20003800000 */
[----:B------:R-:W-:Y:S02]  /*21400*/  IMAD.MOV.U32 R12, RZ, RZ, RZ ;  /* 0x000000ffff0c7224 */ /* 0x000fe400078e00ff */
[----:B------:R-:W-:Y:S02]  /*21410*/  IMAD.MOV.U32 R11, RZ, RZ, 0x1f ;  /* 0x0000001fff0b7424 */ /* 0x000fe400078e00ff */
[----:B------:R-:W-:Y:S01]  /*21420*/  IMAD.MOV.U32 R15, RZ, RZ, -0x1 ;  /* 0xffffffffff0f7424 */ /* 0x000fe200078e00ff */
[----:B0-----:R-:W-:-:S04]  /*21430*/  IADD3 R4, R4, -0x80, RZ ;  /* 0xffffff8004047810 */ /* 0x001fc80007ffe0ff */
[----:B------:R-:W-:-:S04]  /*21440*/  SHF.R.S32.HI R0, RZ, 0x1f, R4 ;  /* 0x0000001fff007819 */ /* 0x000fc80000011404 */
[----:B------:R-:W-:-:S04]  /*21450*/  LEA.HI R0, R0, R4, RZ, 0x7 ;  /* 0x0000000400007211 */ /* 0x000fc800078f38ff */
[----:B------:R-:W-:-:S05]  /*21460*/  SHF.R.S32.HI R0, RZ, 0x7, R0 ;  /* 0x00000007ff007819 */ /* 0x000fca0000011400 */
[----:B------:R-:W-:-:S07]  /*21470*/  IMAD.MOV.U32 R13, RZ, RZ, R0 ;  /* 0x000000ffff0d7224 */ /* 0x000fce00078e0000 */
[----:B-----5:R-:W-:Y:S05]  /*21480*/  WARPSYNC.COLLECTIVE R15, `(.L_x_2927) ;  /* 0x000000000f087348 */ /* 0x020fea0003c00000 */
[----:B------:R0:W1:Y:S02]  /*21490*/  SHFL.IDX P6, R14, R13, R12, R11 ;  /* 0x0000000c0d0e7389 */ /* 0x00006400000c000b */
[----:B01---5:R-:W-:Y:S01]  /*214a0*/  ENDCOLLECTIVE ;  /* 0x000000000000791b */ /* 0x023fe20003800000 */
.L_x_2927:
[----:B------:R-:W-:Y:S05]  /*214b0*/  BSYNC B0 ;  /* 0x0000000000007941 */ /* 0x000fea0003800000 */
.L_x_2926:
[----:B------:R-:W-:Y:S01]  /*214c0*/  IMAD.MOV.U32 R189, RZ, RZ, R14 ;  /* 0x000000ffffbd7224 */ /* 0x000fe200078e000e */
[----:B------:R-:W-:Y:S06]  /*214d0*/  BRA `(.L_x_2928) ;  /* 0xfffffe7c00187947 */ /* 0x000fec000383ffff */
.L_x_2657:
        /* <DEDUP_REMOVED lines=8> */
.L_x_2930:
[----:B------:R-:W-:Y:S05]  /*21560*/  BSYNC B1 ;  /* 0x0000000000017941 */ /* 0x000fea0003800000 */
.L_x_2929:
[----:B------:R-:W-:Y:S01]  /*21570*/  IMAD.MOV.U32 R13, RZ, RZ, R6 ;  /* 0x000000ffff0d7224 */ /* 0x000fe200078e0006 */
[----:B------:R-:W-:Y:S01]  /*21580*/  MOV R15, 0xffffffff ;  /* 0xffffffff000f7802 */ /* 0x000fe20000000f00 */
[----:B------:R-:W-:Y:S02]  /*21590*/  IMAD.MOV.U32 R12, RZ, RZ, RZ ;  /* 0x000000ffff0c7224 */ /* 0x000fe400078e00ff */
[----:B------:R-:W-:Y:S02]  /*215a0*/  IMAD.MOV.U32 R11, RZ, RZ, 0x181f ;  /* 0x0000181fff0b7424 */ /* 0x000fe400078e00ff */
[----:B------:R-:W-:-:S07]  /*215b0*/  IMAD.MOV.U32 R0, RZ, RZ, R14 ;  /* 0x000000ffff007224 */ /* 0x000fce00078e000e */
[----:B------:R-:W-:Y:S05]  /*215c0*/  WARPSYNC.COLLECTIVE R15, `(.L_x_2931) ;  /* 0x000000000f087348 */ /* 0x000fea0003c00000 */
[----:B------:R0:W1:Y:S02]  /*215d0*/  SHFL.IDX P6, R14, R13, R12, R11 ;  /* 0x0000000c0d0e7389 */ /* 0x00006400000c000b */
[----:B01----:R-:W-:Y:S01]  /*215e0*/  ENDCOLLECTIVE ;  /* 0x000000000000791b */ /* 0x003fe20003800000 */
.L_x_2931:
[----:B------:R-:W-:Y:S02]  /*215f0*/  IMAD.MOV.U32 R13, RZ, RZ, R10 ;  /* 0x000000ffff0d7224 */ /* 0x000fe400078e000a */
[----:B------:R-:W-:-:S07]  /*21600*/  IMAD.MOV.U32 R3, RZ, RZ, R14 ;  /* 0x000000ffff037224 */ /* 0x000fce00078e000e */
[----:B------:R-:W-:Y:S05]  /*21610*/  WARPSYNC.COLLECTIVE R15, `(.L_x_2932) ;  /* 0x000000000f087348 */ /* 0x000fea0003c00000 */
[----:B------:R0:W1:Y:S02]  /*21620*/  SHFL.IDX P6, R14, R13, R12, R11 ;  /* 0x0000000c0d0e7389 */ /* 0x00006400000c000b */
[----:B01----:R-:W-:Y:S01]  /*21630*/  ENDCOLLECTIVE ;  /* 0x000000000000791b */ /* 0x003fe20003800000 */
.L_x_2932:
[----:B------:R-:W-:Y:S02]  /*21640*/  IMAD.MOV.U32 R13, RZ, RZ, R5 ;  /* 0x000000ffff0d7224 */ /* 0x000fe400078e0005 */
[----:B------:R-:W-:-:S07]  /*21650*/  IMAD.MOV.U32 R4, RZ, RZ, R14 ;  /* 0x000000ffff047224 */ /* 0x000fce00078e000e */
[----:B------:R-:W-:Y:S05]  /*21660*/  WARPSYNC.COLLECTIVE R15, `(.L_x_2933) ;  /* 0x000000000f087348 */ /* 0x000fea0003c00000 */
[----:B------:R0:W1:Y:S02]  /*21670*/  SHFL.IDX P6, R14, R13, R12, R11 ;  /* 0x0000000c0d0e7389 */ /* 0x00006400000c000b */
[----:B01----:R-:W-:Y:S01]  /*21680*/  ENDCOLLECTIVE ;  /* 0x000000000000791b */ /* 0x003fe20003800000 */
.L_x_2933:
[----:B------:R-:W-:Y:S05]  /*21690*/  BRA `(.L_x_2934) ;  /* 0xfffffe80006c7947 */ /* 0x000fea000383ffff */
.L_x_2660:
[----:B------:R-:W-:Y:S01]  /*216a0*/  BSSY B1, `(.L_x_2935) ;  /* 0x0000008000017945 */ /* 0x000fe20003800000 */
[----:B------:R-:W-:Y:S01]  /*216b0*/  IMAD.MOV.U32 R13, RZ, RZ, R7 ;  /* 0x000000ffff0d7224 */ /* 0x000fe200078e0007 */
[----:B------:R-:W-:Y:S01]  /*216c0*/  MOV R11, 0x181f ;  /* 0x0000181f000b7802 */ /* 0x000fe20000000f00 */
[----:B------:R-:W-:Y:S02]  /*216d0*/  IMAD.MOV.U32 R12, RZ, RZ, 0x1 ;  /* 0x00000001ff0c7424 */ /* 0x000fe400078e00ff */
[----:B------:R-:W-:-:S07]  /*216e0*/  IMAD.MOV.U32 R15, RZ, RZ, -0x1 ;  /* 0xffffffffff0f7424 */ /* 0x000fce00078e00ff */
[----:B0---4-:R-:W-:Y:S05]  /*216f0*/  WARPSYNC.COLLECTIVE R15, `(.L_x_2936) ;  /* 0x000000000f087348 */ /* 0x011fea0003c00000 */
[----:B----4-:R1:W2:Y:S02]  /*21700*/  SHFL.IDX P6, R14, R13, R12, R11 ;  /* 0x0000000c0d0e7389 */ /* 0x0102a400000c000b */
[----:B012---:R-:W-:Y:S01]  /*21710*/  ENDCOLLECTIVE ;  /* 0x000000000000791b */ /* 0x007fe20003800000 */
.L_x_2936:
[----:B------:R-:W-:Y:S05]  /*21720*/  BSYNC B1 ;  /* 0x0000000000017941 */ /* 0x000fea0003800000 */
.L_x_2935:
        /* <DEDUP_REMOVED lines=8> */
.L_x_2937:
[----:B------:R-:W-:Y:S01]  /*217b0*/  IMAD.MOV.U32 R13, RZ, RZ, R10 ;  /* 0x000000ffff0d7224 */ /* 0x000fe200078e000a */
[----:B------:R-:W-:-:S07]  /*217c0*/  MOV R3, R14 ;  /* 0x0000000e00037202 */ /* 0x000fce0000000f00 */
[----:B------:R-:W-:Y:S05]  /*217d0*/  WARPSYNC.COLLECTIVE R15, `(.L_x_2938) ;  /* 0x000000000f087348 */ /* 0x000fea0003c00000 */
[----:B------:R0:W1:Y:S02]  /*217e0*/  SHFL.IDX P6, R14, R13, R12, R11 ;  /* 0x0000000c0d0e7389 */ /* 0x00006400000c000b */
[----:B01----:R-:W-:Y:S01]  /*217f0*/  ENDCOLLECTIVE ;  /* 0x000000000000791b */ /* 0x003fe20003800000 */
.L_x_2938:
[----:B------:R-:W-:Y:S02]  /*21800*/  IMAD.MOV.U32 R13, RZ, RZ, R5 ;  /* 0x000000ffff0d7224 */ /* 0x000fe400078e0005 */
[----:B------:R-:W-:-:S07]  /*21810*/  IMAD.MOV.U32 R4, RZ, RZ, R14 ;  /* 0x000000ffff047224 */ /* 0x000fce00078e000e */
[----:B------:R-:W-:Y:S05]  /*21820*/  WARPSYNC.COLLECTIVE R15, `(.L_x_2939) ;  /* 0x000000000f087348 */ /* 0x000fea0003c00000 */
[----:B------:R0:W1:Y:S02]  /*21830*/  SHFL.IDX P6, R14, R13, R12, R11 ;  /* 0x0000000c0d0e7389 */ /* 0x00006400000c000b */
[----:B01----:R-:W-:Y:S01]  /*21840*/  ENDCOLLECTIVE ;  /* 0x000000000000791b */ /* 0x003fe20003800000 */
.L_x_2939:
[----:B------:R-:W-:Y:S05]  /*21850*/  BRA `(.L_x_2940) ;  /* 0xfffffe8000d87947 */ /* 0x000fea000383ffff */
.L_x_2663:
[----:B------:R-:W-:Y:S01]  /*21860*/  BSSY B1, `(.L_x_2941) ;  /* 0x0000008000017945 */ /* 0x000fe20003800000 */
[----:B------:R-:W-:Y:S01]  /*21870*/  IMAD.MOV.U32 R13, RZ, RZ, R7 ;  /* 0x000000ffff0d7224 */ /* 0x000fe200078e0007 */
[----:B------:R-:W-:Y:S01]  /*21880*/  MOV R15, 0xffffffff ;  /* 0xffffffff000f7802 */ /* 0x000fe20000000f00 */
[----:B------:R-:W-:Y:S02]  /*21890*/  IMAD.MOV.U32 R12, RZ, RZ, 0x2 ;  /* 0x00000002ff0c7424 */ /* 0x000fe400078e00ff */
[----:B------:R-:W-:-:S07]  /*218a0*/  IMAD.MOV.U32 R11, RZ, RZ, 0x181f ;  /* 0x0000181fff0b7424 */ /* 0x000fce00078e00ff */
[----:B-1--4-:R-:W-:Y:S05]  /*218b0*/  WARPSYNC.COLLECTIVE R15, `(.L_x_2942) ;  /* 0x000000000f087348 */ /* 0x012fea0003c00000 */
[----:B----4-:R0:W2:Y:S02]  /*218c0*/  SHFL.IDX P6, R14, R13, R12, R11 ;  /* 0x0000000c0d0e7389 */ /* 0x0100a400000c000b */
[----:B012---:R-:W-:Y:S01]  /*218d0*/  ENDCOLLECTIVE ;  /* 0x000000000000791b */ /* 0x007fe20003800000 */
.L_x_2942:
[----:B------:R-:W-:Y:S05]  /*218e0*/  BSYNC B1 ;  /* 0x0000000000017941 */ /* 0x000fea0003800000 */
.L_x_2941:
        /* <DEDUP_REMOVED lines=8> */
.L_x_2943:
[----:B------:R-:W-:Y:S01]  /*21970*/  MOV R13, R10 ;  /* 0x0000000a000d7202 */ /* 0x000fe20000000f00 */
[----:B------:R-:W-:-:S07]  /*21980*/  IMAD.MOV.U32 R3, RZ, RZ, R14 ;  /* 0x000000ffff037224 */ /* 0x000fce00078e000e */
[----:B------:R-:W-:Y:S05]  /*21990*/  WARPSYNC.COLLECTIVE R15, `(.L_x_2944) ;  /* 0x000000000f087348 */ /* 0x000fea0003c00000 */
[----:B------:R0:W1:Y:S02]  /*219a0*/  SHFL.IDX P6, R14, R13, R12, R11 ;  /* 0x0000000c0d0e7389 */ /* 0x00006400000c000b */
[----:B01----:R-:W-:Y:S01]  /*219b0*/  ENDCOLLECTIVE ;  /* 0x000000000000791b */ /* 0x003fe20003800000 */
.L_x_2944:
[----:B------:R-:W-:Y:S02]  /*219c0*/  IMAD.MOV.U32 R13, RZ, RZ, R5 ;  /* 0x000000ffff0d7224 */ /* 0x000fe400078e0005 */
[----:B------:R-:W-:-:S07]  /*219d0*/  IMAD.MOV.U32 R4, RZ, RZ, R14 ;  /* 0x000000ffff047224 */ /* 0x000fce00078e000e */
[----:B------:R-:W-:Y:S05]  /*219e0*/  WARPSYNC.COLLECTIVE R15, `(.L_x_2945) ;  /* 0x000000000f087348 */ /* 0x000fea0003c00000 */
[----:B------:R0:W1:Y:S02]  /*219f0*/  SHFL.IDX P6, R14, R13, R12, R11 ;  /* 0x0000000c0d0e7389 */ /* 0x00006400000c000b */
[----:B01----:R-:W-:Y:S01]  /*21a00*/  ENDCOLLECTIVE ;  /* 0x000000000000791b */ /* 0x003fe20003800000 */
.L_x_2945:
[----:B------:R-:W-:Y:S05]  /*21a10*/  BRA `(.L_x_2946) ;  /* 0xfffffe84002c7947 */ /* 0x000fea000383ffff */
.L_x_2666:
        /* <DEDUP_REMOVED lines=8> */
.L_x_2948:
[----:B------:R-:W-:Y:S05]  /*21aa0*/  BSYNC B1 ;  /* 0x0000000000017941 */ /* 0x000fea0003800000 */
.L_x_2947:
        /* <DEDUP_REMOVED lines=8> */
.L_x_2949:
[----:B------:R-:W-:Y:S02]  /*21b30*/  IMAD.MOV.U32 R13, RZ, RZ, R10 ;  /* 0x000000ffff0d7224 */ /* 0x000fe400078e000a */
[----:B------:R-:W-:-:S07]  /*21b40*/  IMAD.MOV.U32 R3, RZ, RZ, R14 ;  /* 0x000000ffff037224 */ /* 0x000fce00078e000e */
[----:B------:R-:W-:Y:S05]  /*21b50*/  WARPSYNC.COLLECTIVE R15, `(.L_x_2950) ;  /* 0x000000000f087348 */ /* 0x000fea0003c00000 */
[----:B------:R0:W1:Y:S02]  /*21b60*/  SHFL.IDX P6, R14, R13, R12, R11 ;  /* 0x0000000c0d0e7389 */ /* 0x00006400000c000b */
[----:B01----:R-:W-:Y:S01]  /*21b70*/  ENDCOLLECTIVE ;  /* 0x000000000000791b */ /* 0x003fe20003800000 */
.L_x_2950:
[----:B------:R-:W-:Y:S01]  /*21b80*/  IMAD.MOV.U32 R13, RZ, RZ, R5 ;  /* 0x000000ffff0d7224 */ /* 0x000fe200078e0005 */
[----:B------:R-:W-:-:S07]  /*21b90*/  MOV R4, R14 ;  /* 0x0000000e00047202 */ /* 0x000fce0000000f00 */
[----:B------:R-:W-:Y:S05]  /*21ba0*/  WARPSYNC.COLLECTIVE R15, `(.L_x_2951) ;  /* 0x000000000f087348 */ /* 0x000fea0003c00000 */
[----:B------:R0:W1:Y:S02]  /*21bb0*/  SHFL.IDX P6, R14, R13, R12, R11 ;  /* 0x0000000c0d0e7389 */ /* 0x00006400000c000b */
[----:B01----:R-:W-:Y:S01]  /*21bc0*/  ENDCOLLECTIVE ;  /* 0x000000000000791b */ /* 0x003fe20003800000 */
.L_x_2951:
[----:B------:R-:W-:Y:S01]  /*21bd0*/  IMAD.MOV.U32 R5, RZ, RZ, R14 ;  /* 0x000000ffff057224 */ /* 0x000fe200078e000e */
[----:B------:R-:W-:Y:S06]  /*21be0*/  BRA `(.L_x_2952) ;  /* 0xfffffe8400847947 */ /* 0x000fec000383ffff */
.L_x_2670:
[----:B0-----:R0:W1:Y:S02]  /*21bf0*/  SYNCS.PHASECHK.TRANS64.TRYWAIT P0, [R2+URZ+0x28800], R67 ;  /* 0x02880043020075a7 */ /* 0x001064000800017f */
[----:B-1----:R-:W-:Y:S05]  /*21c00*/  @!P0 NANOSLEEP.SYNCS 0x989680 ;  /* 0x009896800000895d */ /* 0x002fea0003900000 */
[----:B------:R-:W1:Y:S02]  /*21c10*/  @!P0 SYNCS.PHASECHK.TRANS64 P0, [R2+URZ+0x28800], R67 ;  /* 0x02880043020085a7 */ /* 0x000e64000800007f */
[----:B-1----:R-:W-:Y:S05]  /*21c20*/  @!P0 BRA `(.L_x_2670) ;  /* 0xfffffffc00f08947 */ /* 0x002fea000383ffff */
[----:B------:R-:W-:Y:S05]  /*21c30*/  BRA `(.L_x_2953) ;  /* 0xfffffe88003c7947 */ /* 0x000fea000383ffff */
.L_x_2686:
        /* <DEDUP_REMOVED lines=9> */
.L_x_2955:
[----:B------:R-:W-:Y:S05]  /*21cd0*/  BSYNC B1 ;  /* 0x0000000000017941 */ /* 0x000fea0003800000 */
.L_x_2954:
[----:B------:R-:W-:Y:S01]  /*21ce0*/  IMAD.MOV.U32 R13, RZ, RZ, R32 ;  /* 0x000000ffff0d7224 */ /* 0x000fe200078e0020 */
[----:B------:R-:W-:Y:S01]  /*21cf0*/  MOV R0, R14 ;  /* 0x0000000e00007202 */ /* 0x000fe20000000f00 */
[----:B------:R-:W-:Y:S01]  /*21d00*/  IMAD.MOV.U32 R12, RZ, RZ, RZ ;  /* 0x000000ffff0c7224 */ /* 0x000fe200078e00ff */
[----:B------:R-:W-:Y:S01]  /*21d10*/  ISETP.GE.AND P0, PT, R16, R54, PT ;  /* 0x000000361000720c */ /* 0x000fe20003f06270 */
[----:B------:R-:W-:Y:S02]  /*21d20*/  IMAD.MOV.U32 R11, RZ, RZ, 0x181f ;  /* 0x0000181fff0b7424 */ /* 0x000fe400078e00ff */
[----:B------:R-:W-:Y:S02]  /*21d30*/  IMAD.MOV.U32 R15, RZ, RZ, -0x1 ;  /* 0xffffffffff0f7424 */ /* 0x000fe400078e00ff */
[----:B------:R-:W-:-:S08]  /*21d40*/  IMAD R3, R192, R5, RZ ;  /* 0x00000005c0037224 */ /* 0x000fd000078e02ff */
[----:B------:R-:W-:Y:S05]  /*21d50*/  WARPSYNC.COLLECTIVE R15, `(.L_x_2956) ;  /* 0x000000000f087348 */ /* 0x000fea0003c00000 */
[----:B------:R0:W1:Y:S02]  /*21d60*/  SHFL.IDX P6, R14, R13, R12, R11 ;  /* 0x0000000c0d0e7389 */ /* 0x00006400000c000b */
[----:B01----:R-:W-:Y:S01]  /*21d70*/  ENDCOLLECTIVE ;  /* 0x000000000000791b */ /* 0x003fe20003800000 */
.L_x_2956:
[----:B------:R-:W-:Y:S01]  /*21d80*/  ISETP.GE.OR P1, PT, R56, R3, P0 ;  /* 0x000000033800720c */ /* 0x000fe20000726670 */
[----:B------:R-:W-:-:S12]  /*21d90*/  IMAD.MOV.U32 R13, RZ, RZ, R33 ;  /* 0x000000ffff0d7224 */ /* 0x000fd800078e0021 */
[C---:B------:R-:W-:Y:S01]  /*21da0*/  @!P1 SHF.L.U64.HI R6, R16.reuse, 0x1, R17 ;  /* 0x0000000110069819 */ /* 0x040fe20000010211 */
[----:B------:R-:W-:Y:S02]  /*21db0*/  @!P1 IMAD.SHL.U32 R21, R16, 0x2, RZ ;  /* 0x0000000210159824 */ /* 0x000fe400078e00ff */
[----:B------:R-:W-:-:S07]  /*21dc0*/  IMAD.MOV.U32 R4, RZ, RZ, R14 ;  /* 0x000000ffff047224 */ /* 0x000fce00078e000e */
[----:B------:R-:W-:Y:S05]  /*21dd0*/  WARPSYNC.COLLECTIVE R15, `(.L_x_2957) ;  /* 0x000000000f087348 */ /* 0x000fea0003c00000 */
[----:B------:R0:W1:Y:S02]  /*21de0*/  SHFL.IDX P6, R14, R13, R12, R11 ;  /* 0x0000000c0d0e7389 */ /* 0x00006400000c000b */
[----:B01----:R-:W-:Y:S01]  /*21df0*/  ENDCOLLECTIVE ;  /* 0x000000000000791b */ /* 0x003fe20003800000 */
.L_x_2957:
[----:B------:R-:W-:-:S05]  /*21e00*/  @!P1 IADD3 R4, P2, R4, R21, RZ ;  /* 0x0000001504049210 */ /* 0x000fca0007f5e0ff */
[----:B------:R-:W-:Y:S02]  /*21e10*/  @!P1 IMAD.X R7, R0, 0x1, R6, P2 ;  /* 0x0000000100079824 */ /* 0x000fe400010e0606 */
[----:B------:R-:W-:Y:S02]  /*21e20*/  @!P1 IMAD.MOV.U32 R8, RZ, RZ, R4 ;  /* 0x000000ffff089224 */ /* 0x000fe400078e0004 */
[----:B------:R-:W-:Y:S02]  /*21e30*/  @!P1 IMAD.MOV.U32 R9, RZ, RZ, R7 ;  /* 0x000000ffff099224 */ /* 0x000fe400078e0007 */
[----:B------:R-:W-:Y:S01]  /*21e40*/  IMAD.MOV.U32 R13, RZ, RZ, R34 ;  /* 0x000000ffff0d7224 */ /* 0x000fe200078e0022 */
[----:B------:R-:W-:-:S07]  /*21e50*/  MOV R5, R14 ;  /* 0x0000000e00057202 */ /* 0x000fce0000000f00 */
[----:B------:R-:W-:Y:S05]  /*21e60*/  WARPSYNC.COLLECTIVE R15, `(.L_x_2958) ;  /* 0x000000000f087348 */ /* 0x000fea0003c00000 */
[----:B------:R0:W1:Y:S02]  /*21e70*/  SHFL.IDX P6, R14, R13, R12, R11 ;  /* 0x0000000c0d0e7389 */ /* 0x00006400000c000b */
[----:B01----:R-:W-:Y:S01]  /*21e80*/  ENDCOLLECTIVE ;  /* 0x000000000000791b */ /* 0x003fe20003800000 */
.L_x_2958:
[----:B------:R-:W2:Y:S01]  /*21e90*/  @!P1 LD.E.128 R8, desc[UR42][R8.64] ;  /* 0x0000002a08089980 */ /* 0x000ea2000c101d00 */
[----:B------:R-:W-:-:S04]  /*21ea0*/  @!P1 IADD3 R14, P2, R14, R21, RZ ;  /* 0x000000150e0e9210 */ /* 0x000fc80007f5e0ff */
[----:B------:R-:W-:Y:S01]  /*21eb0*/  @!P1 MOV R4, R14 ;  /* 0x0000000e00049202 */ /* 0x000fe20000000f00 */
[----:B------:R-:W-:-:S06]  /*21ec0*/  @!P1 IMAD.X R5, R5, 0x1, R6, P2 ;  /* 0x0000000105059824 */ /* 0x000fcc00010e0606 */
[----:B------:R-:W5:Y:S01]  /*21ed0*/  @!P1 LD.E.128 R4, desc[UR42][R4.64] ;  /* 0x0000002a04049980 */ /* 0x000f62000c101d00 */
[----:B------:R-:W-:Y:S02]  /*21ee0*/  CS2R R46, SRZ ;  /* 0x00000000002e7805 */ /* 0x000fe4000001ff00 */
[----:B------:R-:W-:Y:S02]  /*21ef0*/  CS2R R48, SRZ ;  /* 0x0000000000307805 */ /* 0x000fe4000001ff00 */
[----:B------:R-:W-:Y:S02]  /*21f00*/  MOV R13, R35 ;  /* 0x00000023000d7202 */ /* 0x000fe40000000f00 */
        /* <DEDUP_REMOVED lines=15> */
.L_x_2959:
[----:B------:R-:W-:Y:S01]  /*22000*/  IMAD.MOV.U32 R20, RZ, RZ, R49 ;  /* 0x000000ffff147224 */ /* 0x000fe200078e0031 */
[----:B------:R-:W-:Y:S01]  /*22010*/  PRMT R64, R64, 0x5410, R0 ;  /* 0x0000541040407816 */ /* 0x000fe20000000000 */
[----:B------:R-:W-:Y:S01]  /*22020*/  IMAD.MOV.U32 R10, RZ, RZ, R48 ;  /* 0x000000ffff0a7224 */ /* 0x000fe200078e0030 */
[----:B------:R-:W-:Y:S01]  /*22030*/  @!P1 MOV R51, R7 ;  /* 0x0000000700339202 */ /* 0x000fe20000000f00 */
[----:B------:R-:W-:-:S03]  /*22040*/  @!P1 IMAD.MOV.U32 R44, RZ, RZ, R4 ;  /* 0x000000ffff2c9224 */ /* 0x000fc600078e0004 */
[----:B------:R-:W-:Y:S01]  /*22050*/  PRMT R37, R10, 0x5410, R20 ;  /* 0x000054100a257816 */ /* 0x000fe20000000014 */
[----:B------:R-:W-:Y:S02]  /*22060*/  @!P1 IMAD.MOV.U32 R45, RZ, RZ, R5 ;  /* 0x000000ffff2d9224 */ /* 0x000fe400078e0005 */
[----:B------:R-:W-:Y:S02]  /*22070*/  @!P1 IMAD.MOV.U32 R50, RZ, RZ, R6 ;  /* 0x000000ffff329224 */ /* 0x000fe400078e0006 */
[----:B------:R-:W-:Y:S02]  /*22080*/  IMAD.MOV.U32 R4, RZ, RZ, R44 ;  /* 0x000000ffff047224 */ /* 0x000fe400078e002c */
[----:B------:R-:W-:Y:S02]  /*22090*/  IMAD.MOV.U32 R13, RZ, RZ, R32 ;  /* 0x000000ffff0d7224 */ /* 0x000fe400078e0020 */
[----:B------:R-:W-:Y:S02]  /*220a0*/  IMAD.MOV.U32 R5, RZ, RZ, R45 ;  /* 0x000000ffff057224 */ /* 0x000fe400078e002d */
[----:B------:R-:W-:-:S02]  /*220b0*/  IMAD.MOV.U32 R6, RZ, RZ, R50 ;  /* 0x000000ffff067224 */ /* 0x000fc400078e0032 */
[----:B------:R-:W-:Y:S01]  /*220c0*/  IMAD.MOV.U32 R7, RZ, RZ, R51 ;  /* 0x000000ffff077224 */ /* 0x000fe200078e0033 */
[----:B------:R-:W-:Y:S01]  /*220d0*/  PRMT R67, R67, 0x5410, R5 ;  /* 0x0000541043437816 */ /* 0x000fe20000000005 */
[----:B------:R-:W-:Y:S01]  /*220e0*/  IMAD.MOV.U32 R0, RZ, RZ, R14 ;  /* 0x000000ffff007224 */ /* 0x000fe200078e000e */
[----:B------:R-:W-:-:S07]  /*220f0*/  PRMT R66, R6, 0x5410, R4 ;  /* 0x0000541006427816 */ /* 0x000fce0000000004 */
[----:B------:R-:W-:Y:S05]  /*22100*/  WARPSYNC.COLLECTIVE R15, `(.L_x_2960) ;  /* 0x000000000f087348 */ /* 0x000fea0003c00000 */
[----:B------:R0:W1:Y:S02]  /*22110*/  SHFL.IDX P6, R14, R13, R12, R11 ;  /* 0x0000000c0d0e7389 */ /* 0x00006400000c000b */
[----:B01----:R-:W-:Y:S01]  /*22120*/  ENDCOLLECTIVE ;  /* 0x000000000000791b */ /* 0x003fe20003800000 */
.L_x_2960:
[----:B------:R-:W-:Y:S01]  /*22130*/  PRMT R64, R7, 0x7610, R64 ;  /* 0x0000761007407816 */ /* 0x000fe20000000040 */
[----:B------:R-:W-:Y:S02]  /*22140*/  IMAD.MOV.U32 R13, RZ, RZ, R33 ;  /* 0x000000ffff0d7224 */ /* 0x000fe400078e0021 */
[----:B------:R-:W-:-:S07]  /*22150*/  IMAD.MOV.U32 R8, RZ, RZ, R14 ;  /* 0x000000ffff087224 */ /* 0x000fce00078e000e */
[----:B------:R-:W-:Y:S05]  /*22160*/  WARPSYNC.COLLECTIVE R15, `(.L_x_2961) ;  /* 0x000000000f087348 */ /* 0x000fea0003c00000 */
[----:B------:R0:W1:Y:S02]  /*22170*/  SHFL.IDX P6, R14, R13, R12, R11 ;  /* 0x0000000c0d0e7389 */ /* 0x00006400000c000b */
[----:B01----:R-:W-:Y:S01]  /*22180*/  ENDCOLLECTIVE ;  /* 0x000000000000791b */ /* 0x003fe20003800000 */
.L_x_2961:
[----:B------:R-:W-:Y:S01]  /*22190*/  IMAD.MOV.U32 R13, RZ, RZ, R34 ;  /* 0x000000ffff0d7224 */ /* 0x000fe200078e0022 */
[----:B------:R-:W-:-:S07]  /*221a0*/  MOV R9, R14 ;  /* 0x0000000e00097202 */ /* 0x000fce0000000f00 */
[----:B------:R-:W-:Y:S05]  /*221b0*/  WARPSYNC.COLLECTIVE R15, `(.L_x_2962) ;  /* 0x000000000f087348 */ /* 0x000fea0003c00000 */
[----:B------:R0:W1:Y:S02]  /*221c0*/  SHFL.IDX P6, R14, R13, R12, R11 ;  /* 0x0000000c0d0e7389 */ /* 0x00006400000c000b */
[----:B01----:R-:W-:Y:S01]  /*221d0*/  ENDCOLLECTIVE ;  /* 0x000000000000791b */ /* 0x003fe20003800000 */
.L_x_2962:
[----:B------:R-:W-:Y:S05]  /*221e0*/  BRA `(.L_x_2963) ;  /* 0xfffffe9c00f47947 */ /* 0x000fea000383ffff */
.L_x_2689:
[----:B------:R-:W-:Y:S01]  /*221f0*/  BSSY B1, `(.L_x_2964) ;  /* 0x0000008000017945 */ /* 0x000fe20003800000 */
[----:B------:R-:W-:Y:S01]  /*22200*/  IMAD.MOV.U32 R13, RZ, RZ, R35 ;  /* 0x000000ffff0d7224 */ /* 0x000fe200078e0023 */
[----:B------:R-:W-:Y:S01]  /*22210*/  MOV R11, 0x181f ;  /* 0x0000181f000b7802 */ /* 0x000fe20000000f00 */
[----:B------:R-:W-:Y:S02]  /*22220*/  IMAD.MOV.U32 R12, RZ, RZ, 0x2 ;  /* 0x00000002ff0c7424 */ /* 0x000fe400078e00ff */
[----:B-1----:R-:W-:-:S07]  /*22230*/  IMAD.MOV.U32 R15, RZ, RZ, -0x1 ;  /* 0xffffffffff0f7424 */ /* 0x002fce00078e00ff */
[----:B------:R-:W-:Y:S05]  /*22240*/  WARPSYNC.COLLECTIVE R15, `(.L_x_2965) ;  /* 0x000000000f087348 */ /* 0x000fea0003c00000 */
[----:B------:R0:W1:Y:S02]  /*22250*/  SHFL.IDX P6, R14, R13, R12, R11 ;  /* 0x0000000c0d0e7389 */ /* 0x00006400000c000b */
[----:B01----:R-:W-:Y:S01]  /*22260*/  ENDCOLLECTIVE ;  /* 0x000000000000791b */ /* 0x003fe20003800000 */
.L_x_2965:
[----:B------:R-:W-:Y:S05]  /*22270*/  BSYNC B1 ;  /* 0x0000000000017941 */ /* 0x000fea0003800000 */
.L_x_2964:
        /* <DEDUP_REMOVED lines=9> */
.L_x_2966:
        /* <DEDUP_REMOVED lines=8> */
.L_x_2967:
[----:B------:R-:W-:-:S05]  /*22390*/  @!P1 IADD3 R8, P2, R8, R21, RZ ;  /* 0x0000001508089210 */ /* 0x000fca0007f5e0ff */
[----:B------:R-:W-:Y:S02]  /*223a0*/  @!P1 IMAD.X R9, R0, 0x1, R29, P2 ;  /* 0x0000000100099824 */ /* 0x000fe400010e061d */
[----:B------:R-:W-:Y:S02]  /*223b0*/  IMAD.MOV.U32 R13, RZ, RZ, R34 ;  /* 0x000000ffff0d7224 */ /* 0x000fe400078e0022 */
[----:B------:R-:W-:-:S07]  /*223c0*/  IMAD.MOV.U32 R20, RZ, RZ, R14 ;  /* 0x000000ffff147224 */ /* 0x000fce00078e000e */
[----:B------:R-:W-:Y:S05]  /*223d0*/  WARPSYNC.COLLECTIVE R15, `(.L_x_2968) ;  /* 0x000000000f087348 */ /* 0x000fea0003c00000 */
[----:B------:R0:W1:Y:S02]  /*223e0*/  SHFL.IDX P6, R14, R13, R12, R11 ;  /* 0x0000000c0d0e7389 */ /* 0x00006400000c000b */
[----:B01----:R-:W-:Y:S01]  /*223f0*/  ENDCOLLECTIVE ;  /* 0x000000000000791b */ /* 0x003fe20003800000 */
.L_x_2968:
[----:B------:R-:W2:Y:S01]  /*22400*/  @!P1 LD.E.128 R8, desc[UR42][R8.64] ;  /* 0x0000002a08089980 */ /* 0x000ea2000c101d00 */
[----:B------:R-:W-:-:S04]  /*22410*/  @!P1 IADD3 R28, P2, R14, R21, RZ ;  /* 0x000000150e1c9210 */ /* 0x000fc80007f5e0ff */
[----:B------:R-:W-:-:S06]  /*22420*/  @!P1 IADD3.X R29, R20, R29, RZ, P2, !PT ;  /* 0x0000001d141d9210 */ /* 0x000fcc00017fe4ff */
[----:B------:R-:W5:Y:S01]  /*22430*/  @!P1 LD.E.128 R28, desc[UR42][R28.64] ;  /* 0x0000002a1c1c9980 */ /* 0x000f62000c101d00 */
[----:B------:R-:W-:Y:S02]  /*22440*/  CS2R R20, SRZ ;  /* 0x0000000000147805 */ /* 0x000fe4000001ff00 */
[----:B------:R-:W-:Y:S02]  /*22450*/  CS2R R38, SRZ ;  /* 0x0000000000267805 */ /* 0x000fe4000001ff00 */
[----:B------:R-:W-:Y:S02]  /*22460*/  MOV R13, R35 ;  /* 0x00000023000d7202 */ /* 0x000fe40000000f00 */
[----:B------:R-:W-:Y:S02]  /*22470*/  CS2R R40, SRZ ;  /* 0x0000000000287805 */ /* 0x000fe4000001ff00 */
[----:B------:R-:W-:Y:S01]  /*22480*/  CS2R R42, SRZ ;  /* 0x00000000002a7805 */ /* 0x000fe2000001ff00 */
[----:B--2---:R-:W-:-:S02]  /*22490*/  @!P1 IMAD.MOV.U32 R20, RZ, RZ, R8 ;  /* 0x000000ffff149224 */ /* 0x004fc400078e0008 */
[----:B------:R-:W-:Y:S02]  /*224a0*/  @!P1 IMAD.MOV.U32 R21, RZ, RZ, R9 ;  /* 0x000000ffff159224 */ /* 0x000fe400078e0009 */
[----:B------:R-:W-:Y:S02]  /*224b0*/  IMAD.MOV.U32 R0, RZ, RZ, R20 ;  /* 0x000000ffff007224 */ /* 0x000fe400078e0014 */
[----:B------:R-:W-:Y:S02]  /*224c0*/  IMAD.MOV.U32 R12, RZ, RZ, R21 ;  /* 0x000000ffff0c7224 */ /* 0x000fe400078e0015 */
[----:B------:R-:W-:Y:S02]  /*224d0*/  @!P1 IMAD.MOV.U32 R39, RZ, RZ, R11 ;  /* 0x000000ffff279224 */ /* 0x000fe400078e000b */
[----:B------:R-:W-:Y:S01]  /*224e0*/  IMAD.MOV.U32 R11, RZ, RZ, 0x181f ;  /* 0x0000181fff0b7424 */ /* 0x000fe200078e00ff */
[----:B------:R-:W-:Y:S01]  /*224f0*/  PRMT R59, R0, 0x5410, R12 ;  /* 0x00005410003b7816 */ /* 0x000fe2000000000c */
[----:B------:R-:W-:-:S02]  /*22500*/  IMAD.MOV.U32 R12, RZ, RZ, 0x3 ;  /* 0x00000003ff0c7424 */ /* 0x000fc400078e00ff */
[----:B------:R-:W-:Y:S02]  /*22510*/  @!P1 IMAD.MOV.U32 R38, RZ, RZ, R10 ;  /* 0x000000ffff269224 */ /* 0x000fe400078e000a */
[----:B------:R-:W-:-:S07]  /*22520*/  IMAD.MOV.U32 R9, RZ, RZ, R39 ;  /* 0x000000ffff097224 */ /* 0x000fce00078e0027 */
[----:B-----5:R-:W-:Y:S05]  /*22530*/  WARPSYNC.COLLECTIVE R15, `(.L_x_2969) ;  /* 0x000000000f087348 */ /* 0x020fea0003c00000 */
[----:B------:R0:W1:Y:S02]  /*22540*/  SHFL.IDX P6, R14, R13, R12, R11 ;  /* 0x0000000c0d0e7389 */ /* 0x00006400000c000b */
[----:B01---5:R-:W-:Y:S01]  /*22550*/  ENDCOLLECTIVE ;  /* 0x000000000000791b */ /* 0x023fe20003800000 */
.L_x_2969:
[----:B------:R-:W-:Y:S02]  /*22560*/  IMAD.MOV.U32 R8, RZ, RZ, R38 ;  /* 0x000000ffff087224 */ /* 0x000fe400078e0026 */
[----:B------:R-:W-:Y:S01]  /*22570*/  @!P1 IMAD.MOV.U32 R40, RZ, RZ, R28 ;  /* 0x000000ffff289224 */ /* 0x000fe200078e001c */
[----:B------:R-:W-:Y:S01]  /*22580*/  @!P1 MOV R42, R30 ;  /* 0x0000001e002a9202 */ /* 0x000fe20000000f00 */
[----:B------:R-:W-:Y:S01]  /*22590*/  @!P1 IMAD.MOV.U32 R41, RZ, RZ, R29 ;  /* 0x000000ffff299224 */ /* 0x000fe200078e001d */
[----:B------:R-:W-:Y:S01]  /*225a0*/  PRMT R52, R8, 0x5410, R9 ;  /* 0x0000541008347816 */ /* 0x000fe20000000009 */
[----:B------:R-:W-:Y:S02]  /*225b0*/  @!P1 IMAD.MOV.U32 R43, RZ, RZ, R31 ;  /* 0x000000ffff2b9224 */ /* 0x000fe400078e001f */
[----:B------:R-:W-:Y:S02]  /*225c0*/  IMAD.MOV.U32 R8, RZ, RZ, R40 ;  /* 0x000000ffff087224 */ /* 0x000fe400078e0028 */
[----:B------:R-:W-:-:S02]  /*225d0*/  IMAD.MOV.U32 R9, RZ, RZ, R41 ;  /* 0x000000ffff097224 */ /* 0x000fc400078e0029 */
[----:B------:R-:W-:Y:S02]  /*225e0*/  IMAD.MOV.U32 R10, RZ, RZ, R42 ;  /* 0x000000ffff0a7224 */ /* 0x000fe400078e002a */
[----:B------:R-:W-:Y:S01]  /*225f0*/  IMAD.MOV.U32 R13, RZ, RZ, R32 ;  /* 0x000000ffff0d7224 */ /* 0x000fe200078e0020 */
[----:B------:R-:W-:Y:S02]  /*22600*/  PRMT R62, R8, 0x5410, R9 ;  /* 0x00005410083e7816 */ /* 0x000fe40000000009 */
[----:B------:R-:W-:Y:S01]  /*22610*/  CS2R R8, SRZ ;  /* 0x0000000000087805 */ /* 0x000fe2000001ff00 */
[----:B------:R-:W-:-:S07]  /*22620*/  IMAD.MOV.U32 R0, RZ, RZ, R14 ;  /* 0x000000ffff007224 */ /* 0x000fce00078e000e */
[----:B------:R-:W-:Y:S05]  /*22630*/  WARPSYNC.COLLECTIVE R15, `(.L_x_2970) ;  /* 0x000000000f087348 */ /* 0x000fea0003c00000 */
[----:B------:R0:W1:Y:S02]  /*22640*/  SHFL.IDX P6, R14, R13, R12, R11 ;  /* 0x0000000c0d0e7389 */ /* 0x00006400000c000b */
[----:B01----:R-:W-:Y:S01]  /*22650*/  ENDCOLLECTIVE ;  /* 0x000000000000791b */ /* 0x003fe20003800000 */
.L_x_2970:
[----:B------:R-:W-:Y:S02]  /*22660*/  IMAD.MOV.U32 R13, RZ, RZ, R33 ;  /* 0x000000ffff0d7224 */ /* 0x000fe400078e0021 */
[----:B------:R-:W-:-:S07]  /*22670*/  IMAD.MOV.U32 R32, RZ, RZ, R14 ;  /* 0x000000ffff207224 */ /* 0x000fce00078e000e */
[----:B------:R-:W-:Y:S05]  /*22680*/  WARPSYNC.COLLECTIVE R15, `(.L_x_2971) ;  /* 0x000000000f087348 */ /* 0x000fea0003c00000 */
[----:B------:R0:W1:Y:S02]  /*22690*/  SHFL.IDX P6, R14, R13, R12, R11 ;  /* 0x0000000c0d0e7389 */ /* 0x00006400000c000b */
[----:B01----:R-:W-:Y:S01]  /*226a0*/  ENDCOLLECTIVE ;  /* 0x000000000000791b */ /* 0x003fe20003800000 */
.L_x_2971:
[----:B------:R-:W-:Y:S01]  /*226b0*/  IMAD.MOV.U32 R13, RZ, RZ, R34 ;  /* 0x000000ffff0d7224 */ /* 0x000fe200078e0022 */
[----:B------:R-:W-:-:S07]  /*226c0*/  MOV R33, R14 ;  /* 0x0000000e00217202 */ /* 0x000fce0000000f00 */
[----:B------:R-:W-:Y:S05]  /*226d0*/  WARPSYNC.COLLECTIVE R15, `(.L_x_2972) ;  /* 0x000000000f087348 */ /* 0x000fea0003c00000 */
[----:B------:R0:W1:Y:S02]  /*226e0*/  SHFL.IDX P6, R14, R13, R12, R11 ;  /* 0x0000000c0d0e7389 */ /* 0x00006400000c000b */
[----:B01----:R-:W-:Y:S01]  /*226f0*/  ENDCOLLECTIVE ;  /* 0x000000000000791b */ /* 0x003fe20003800000 */
.L_x_2972:
[----:B------:R-:W-:-:S05]  /*22700*/  IMAD.MOV.U32 R11, RZ, RZ, R43 ;  /* 0x000000ffff0b7224 */ /* 0x000fca00078e002b */
[----:B------:R-:W-:Y:S01]  /*22710*/  PRMT R63, R10, 0x5410, R11 ;  /* 0x000054100a3f7816 */ /* 0x000fe2000000000b */
[----:B------:R-:W-:Y:S01]  /*22720*/  IMAD.MOV.U32 R34, RZ, RZ, R14 ;  /* 0x000000ffff227224 */ /* 0x000fe200078e000e */
[----:B------:R-:W-:Y:S06]  /*22730*/  BRA `(.L_x_2973) ;  /* 0xfffffe9c00d47947 */ /* 0x000fec000383ffff */
.L_x_2693:
[----:B0-----:R0:W1:Y:S02]  /*22740*/  SYNCS.PHASECHK.TRANS64.TRYWAIT P4, [R2+URZ+0x28800], R29 ;  /* 0x0288001d020075a7 */ /* 0x001064000808017f */
[----:B-1----:R-:W-:Y:S05]  /*22750*/  @!P4 NANOSLEEP.SYNCS 0x989680 ;  /* 0x009896800000c95d */ /* 0x002fea0003900000 */
[----:B------:R-:W1:Y:S02]  /*22760*/  @!P4 SYNCS.PHASECHK.TRANS64 P4, [R2+URZ+0x28800], R29 ;  /* 0x0288001d0200c5a7 */ /* 0x000e64000808007f */
[----:B-1----:R-:W-:Y:S05]  /*22770*/  @!P4 BRA `(.L_x_2693) ;  /* 0xfffffffc00f0c947 */ /* 0x002fea000383ffff */
[----:B------:R-:W-:Y:S05]  /*22780*/  BRA `(.L_x_2974) ;  /* 0xfffffea0006c7947 */ /* 0x000fea000383ffff */
.L_x_2703:
[----:B-1----:R1:W2:Y:S02]  /*22790*/  SYNCS.PHASECHK.TRANS64.TRYWAIT P2, [R3+URZ+0x28830], R0 ;  /* 0x02883000030075a7 */ /* 0x0022a4000804017f */
[----:B--2---:R-:W-:Y:S05]  /*227a0*/  @!P2 NANOSLEEP.SYNCS 0x989680 ;  /* 0x009896800000a95d */ /* 0x004fea0003900000 */
[----:B------:R-:W2:Y:S02]  /*227b0*/  @!P2 SYNCS.PHASECHK.TRANS64 P2, [R3+URZ+0x28830], R0 ;  /* 0x028830000300a5a7 */ /* 0x000ea4000804007f */
[----:B--2---:R-:W-:Y:S05]  /*227c0*/  @!P2 BRA `(.L_x_2703) ;  /* 0xfffffffc00f0a947 */ /* 0x004fea000383ffff */
[----:B------:R-:W-:Y:S05]  /*227d0*/  BRA `(.L_x_2702) ;  /* 0xfffffeb800e87947 */ /* 0x000fea000383ffff */
.L_x_2709:
[----:B-1----:R1:W2:Y:S02]  /*227e0*/  SYNCS.PHASECHK.TRANS64.TRYWAIT P4, [R0+URZ+0x28830], R7 ;  /* 0x02883007000075a7 */ /* 0x0022a4000808017f */
[----:B--2---:R-:W-:Y:S05]  /*227f0*/  @!P4 NANOSLEEP.SYNCS 0x989680 ;  /* 0x009896800000c95d */ /* 0x004fea0003900000 */
[----:B------:R-:W2:Y:S02]  /*22800*/  @!P4 SYNCS.PHASECHK.TRANS64 P4, [R0+URZ+0x28830], R7 ;  /* 0x028830070000c5a7 */ /* 0x000ea4000808007f */
[----:B--2---:R-:W-:Y:S05]  /*22810*/  @!P4 BRA `(.L_x_2709) ;  /* 0xfffffffc00f0c947 */ /* 0x004fea000383ffff */
[----:B------:R-:W-:Y:S05]  /*22820*/  BRA `(.L_x_2708) ;  /* 0xfffffee000247947 */ /* 0x000fea000383ffff */
.L_x_2713:
[----:B-1----:R1:W2:Y:S02]  /*22830*/  SYNCS.PHASECHK.TRANS64.TRYWAIT P3, [R6+URZ+0x28850], R0 ;  /* 0x02885000060075a7 */ /* 0x0022a4000806017f */
[----:B--2---:R-:W-:Y:S05]  /*22840*/  @!P3 NANOSLEEP.SYNCS 0x989680 ;  /* 0x009896800000b95d */ /* 0x004fea0003900000 */
[----:B------:R-:W2:Y:S02]  /*22850*/  @!P3 SYNCS.PHASECHK.TRANS64 P3, [R6+URZ+0x28850], R0 ;  /* 0x028850000600b5a7 */ /* 0x000ea4000806007f */
[----:B--2---:R-:W-:Y:S05]  /*22860*/  @!P3 BRA `(.L_x_2713) ;  /* 0xfffffffc00f0b947 */ /* 0x004fea000383ffff */
[----:B------:R-:W-:Y:S05]  /*22870*/  BRA `(.L_x_2710) ;  /* 0xfffffee400247947 */ /* 0x000fea000383ffff */
.L_x_2720:
[----:B-1----:R1:W2:Y:S02]  /*22880*/  SYNCS.PHASECHK.TRANS64.TRYWAIT P3, [R0+URZ+0x28830], R7 ;  /* 0x02883007000075a7 */ /* 0x0022a4000806017f */
[----:B--2---:R-:W-:Y:S05]  /*22890*/  @!P3 NANOSLEEP.SYNCS 0x989680 ;  /* 0x009896800000b95d */ /* 0x004fea0003900000 */
[----:B------:R-:W2:Y:S02]  /*228a0*/  @!P3 SYNCS.PHASECHK.TRANS64 P3, [R0+URZ+0x28830], R7 ;  /* 0x028830070000b5a7 */ /* 0x000ea4000806007f */
[----:B--2---:R-:W-:Y:S05]  /*228b0*/  @!P3 BRA `(.L_x_2720) ;  /* 0xfffffffc00f0b947 */ /* 0x004fea000383ffff */
[----:B------:R-:W-:Y:S05]  /*228c0*/  BRA `(.L_x_2719) ;  /* 0xffffff0800c87947 */ /* 0x000fea000383ffff */
.L_x_2724:
[----:B-1----:R1:W2:Y:S02]  /*228d0*/  SYNCS.PHASECHK.TRANS64.TRYWAIT P2, [R6+URZ+0x28850], R0 ;  /* 0x02885000060075a7 */ /* 0x0022a4000804017f */
[----:B--2---:R-:W-:Y:S05]  /*228e0*/  @!P2 NANOSLEEP.SYNCS 0x989680 ;  /* 0x009896800000a95d */ /* 0x004fea0003900000 */
[----:B------:R-:W2:Y:S02]  /*228f0*/  @!P2 SYNCS.PHASECHK.TRANS64 P2, [R6+URZ+0x28850], R0 ;  /* 0x028850000600a5a7 */ /* 0x000ea4000804007f */
[----:B--2---:R-:W-:Y:S05]  /*22900*/  @!P2 BRA `(.L_x_2724) ;  /* 0xfffffffc00f0a947 */ /* 0x004fea000383ffff */
[----:B------:R-:W-:Y:S05]  /*22910*/  BRA `(.L_x_2721) ;  /* 0xffffff0c00c87947 */ /* 0x000fea000383ffff */
.L_x_2729:
[----:B-1----:R1:W2:Y:S02]  /*22920*/  SYNCS.PHASECHK.TRANS64.TRYWAIT P0, [R14+URZ+0x28850], R5 ;  /* 0x028850050e0075a7 */ /* 0x0022a4000800017f */
[----:B--2---:R-:W-:Y:S05]  /*22930*/  @!P0 NANOSLEEP.SYNCS 0x989680 ;  /* 0x009896800000895d */ /* 0x004fea0003900000 */
[----:B------:R-:W2:Y:S02]  /*22940*/  @!P0 SYNCS.PHASECHK.TRANS64 P0, [R14+URZ+0x28850], R5 ;  /* 0x028850050e0085a7 */ /* 0x000ea4000800007f */
[----:B--2---:R-:W-:Y:S05]  /*22950*/  @!P0 BRA `(.L_x_2729) ;  /* 0xfffffffc00f08947 */ /* 0x004fea000383ffff */
[----:B------:R-:W-:Y:S05]  /*22960*/  BRA `(.L_x_2728) ;  /* 0xffffff2800f87947 */ /* 0x000fea000383ffff */
.L_x_2734:
[----:B------:R-:W-:Y:S01]  /*22970*/  IMAD.MOV.U32 R13, RZ, RZ, R4 ;  /* 0x000000ffff0d7224 */ /* 0x000fe200078e0004 */
[----:B------:R-:W-:Y:S01]  /*22980*/  MOV R12, RZ ;  /* 0x000000ff000c7202 */ /* 0x000fe20000000f00 */
[----:B------:R-:W-:Y:S02]  /*22990*/  IMAD.MOV.U32 R11, RZ, RZ, 0x181f ;  /* 0x0000181fff0b7424 */ /* 0x000fe400078e00ff */
[----:B------:R-:W-:-:S07]  /*229a0*/  IMAD.MOV.U32 R15, RZ, RZ, -0x1 ;  /* 0xffffffffff0f7424 */ /* 0x000fce00078e00ff */
[----:B-----5:R-:W-:Y:S05]  /*229b0*/  WARPSYNC.COLLECTIVE R15, `(.L_x_2975) ;  /* 0x000000000f087348 */ /* 0x020fea0003c00000 */
[----:B------:R0:W1:Y:S02]  /*229c0*/  SHFL.IDX P6, R14, R13, R12, R11 ;  /* 0x0000000c0d0e7389 */ /* 0x00006400000c000b */
[----:B01---5:R-:W-:Y:S01]  /*229d0*/  ENDCOLLECTIVE ;  /* 0x000000000000791b */ /* 0x023fe20003800000 */
.L_x_2975:
[----:B------:R-:W-:Y:S02]  /*229e0*/  IMAD.MOV.U32 R13, RZ, RZ, R0 ;  /* 0x000000ffff0d7224 */ /* 0x000fe400078e0000 */
[----:B------:R-:W-:-:S07]  /*229f0*/  IMAD.MOV.U32 R3, RZ, RZ, R14 ;  /* 0x000000ffff037224 */ /* 0x000fce00078e000e */
[----:B------:R-:W-:Y:S05]  /*22a00*/  WARPSYNC.COLLECTIVE R15, `(.L_x_2976) ;  /* 0x000000000f087348 */ /* 0x000fea0003c00000 */
[----:B------:R0:W1:Y:S02]  /*22a10*/  SHFL.IDX P6, R14, R13, R12, R11 ;  /* 0x0000000c0d0e7389 */ /* 0x00006400000c000b */
[----:B01----:R-:W-:Y:S01]  /*22a20*/  ENDCOLLECTIVE ;  /* 0x000000000000791b */ /* 0x003fe20003800000 */
.L_x_2976:
[----:B------:R-:W-:Y:S05]  /*22a30*/  BRA `(.L_x_2977) ;  /* 0xffffff4400bc7947 */ /* 0x000fea000383ffff */
.L_x_2737:
[----:B------:R-:W-:Y:S01]  /*22a40*/  BSSY B1, `(.L_x_2978) ;  /* 0x0000008000017945 */ /* 0x000fe20003800000 */
[----:B------:R-:W-:Y:S01]  /*22a50*/  IMAD.MOV.U32 R13, RZ, RZ, R4 ;  /* 0x000000ffff0d7224 */ /* 0x000fe200078e0004 */
[----:B------:R-:W-:Y:S01]  /*22a60*/  MOV R11, 0x181f ;  /* 0x0000181f000b7802 */ /* 0x000fe20000000f00 */
[----:B------:R-:W-:Y:S02]  /*22a70*/  IMAD.MOV.U32 R12, RZ, RZ, 0x1 ;  /* 0x00000001ff0c7424 */ /* 0x000fe400078e00ff */
[----:B---3--:R-:W-:-:S07]  /*22a80*/  IMAD.MOV.U32 R15, RZ, RZ, -0x1 ;  /* 0xffffffffff0f7424 */ /* 0x008fce00078e00ff */
[----:B012--5:R-:W-:Y:S05]  /*22a90*/  WARPSYNC.COLLECTIVE R15, `(.L_x_2979) ;  /* 0x000000000f087348 */ /* 0x027fea0003c00000 */
[----:B--2---:R2:W3:Y:S02]  /*22aa0*/  SHFL.IDX P6, R14, R13, R12, R11 ;  /* 0x0000000c0d0e7389 */ /* 0x0044e400000c000b */
[----:B0123-5:R-:W-:Y:S01]  /*22ab0*/  ENDCOLLECTIVE ;  /* 0x000000000000791b */ /* 0x02ffe20003800000 */
.L_x_2979:
[----:B------:R-:W-:Y:S05]  /*22ac0*/  BSYNC B1 ;  /* 0x0000000000017941 */ /* 0x000fea0003800000 */
.L_x_2978:
        /* <DEDUP_REMOVED lines=8> */
.L_x_2980:
[----:B------:R-:W-:Y:S05]  /*22b50*/  BRA `(.L_x_2981) ;  /* 0xffffff4400b87947 */ /* 0x000fea000383ffff */
.L_x_2740:
[----:B------:R-:W-:Y:S01]  /*22b60*/  BSSY B1, `(.L_x_2982) ;  /* 0x0000008000017945 */ /* 0x000fe20003800000 */
[----:B------:R-:W-:Y:S01]  /*22b70*/  MOV R13, R4 ;  /* 0x00000004000d7202 */ /* 0x000fe20000000f00 */
[----:B------:R-:W-:Y:S02]  /*22b80*/  IMAD.MOV.U32 R12, RZ, RZ, 0x2 ;  /* 0x00000002ff0c7424 */ /* 0x000fe400078e00ff */
[----:B------:R-:W-:Y:S02]  /*22b90*/  IMAD.MOV.U32 R11, RZ, RZ, 0x181f ;  /* 0x0000181fff0b7424 */ /* 0x000fe400078e00ff */
[----:B---3--:R-:W-:-:S07]  /*22ba0*/  IMAD.MOV.U32 R15, RZ, RZ, -0x1 ;  /* 0xffffffffff0f7424 */ /* 0x008fce00078e00ff */
[----:B012-45:R-:W-:Y:S05]  /*22bb0*/  WARPSYNC.COLLECTIVE R15, `(.L_x_2983) ;  /* 0x000000000f087348 */ /* 0x037fea0003c00000 */
[----:B--2---:R2:W3:Y:S02]  /*22bc0*/  SHFL.IDX P6, R14, R13, R12, R11 ;  /* 0x0000000c0d0e7389 */ /* 0x0044e400000c000b */
[----:B012345:R-:W-:Y:S01]  /*22bd0*/  ENDCOLLECTIVE ;  /* 0x000000000000791b */ /* 0x03ffe20003800000 */
.L_x_2983:
[----:B------:R-:W-:Y:S05]  /*22be0*/  BSYNC B1 ;  /* 0x0000000000017941 */ /* 0x000fea0003800000 */
.L_x_2982:
        /* <DEDUP_REMOVED lines=8> */
.L_x_2984:
[----:B------:R-:W-:Y:S05]  /*22c70*/  BRA `(.L_x_2985) ;  /* 0xffffff4400b87947 */ /* 0x000fea000383ffff */
.L_x_2743:
[----:B------:R-:W-:Y:S01]  /*22c80*/  BSSY B1, `(.L_x_2986) ;  /* 0x0000008000017945 */ /* 0x000fe20003800000 */
[----:B------:R-:W-:Y:S02]  /*22c90*/  IMAD.MOV.U32 R13, RZ, RZ, R4 ;  /* 0x000000ffff0d7224 */ /* 0x000fe400078e0004 */
[----:B------:R-:W-:Y:S02]  /*22ca0*/  IMAD.MOV.U32 R12, RZ, RZ, 0x3 ;  /* 0x00000003ff0c7424 */ /* 0x000fe400078e00ff */
[----:B------:R-:W-:Y:S02]  /*22cb0*/  IMAD.MOV.U32 R11, RZ, RZ, 0x181f ;  /* 0x0000181fff0b7424 */ /* 0x000fe400078e00ff */
[----:B---3--:R-:W-:-:S07]  /*22cc0*/  IMAD.MOV.U32 R15, RZ, RZ, -0x1 ;  /* 0xffffffffff0f7424 */ /* 0x008fce00078e00ff */
[----:B012-45:R-:W-:Y:S05]  /*22cd0*/  WARPSYNC.COLLECTIVE R15, `(.L_x_2987) ;  /* 0x000000000f087348 */ /* 0x037fea0003c00000 */
[----:B--2---:R2:W3:Y:S02]  /*22ce0*/  SHFL.IDX P6, R14, R13, R12, R11 ;  /* 0x0000000c0d0e7389 */ /* 0x0044e400000c000b */
[----:B012345:R-:W-:Y:S01]  /*22cf0*/  ENDCOLLECTIVE ;  /* 0x000000000000791b */ /* 0x03ffe20003800000 */
.L_x_2987:
[----:B------:R-:W-:Y:S05]  /*22d00*/  BSYNC B1 ;  /* 0x0000000000017941 */ /* 0x000fea0003800000 */
.L_x_2986:
        /* <DEDUP_REMOVED lines=8> */
.L_x_2988:
[----:B------:R-:W-:Y:S05]  /*22d90*/  BRA `(.L_x_2989) ;  /* 0xffffff4400b87947 */ /* 0x000fea000383ffff */
.L_x_2745:
[----:B------:R-:W-:Y:S01]  /*22da0*/  IMAD.MOV.U32 R13, RZ, RZ, R4 ;  /* 0x000000ffff0d7224 */ /* 0x000fe200078e0004 */
[----:B------:R-:W-:Y:S01]  /*22db0*/  MOV R15, 0xffffffff ;  /* 0xffffffff000f7802 */ /* 0x000fe20000000f00 */
[----:B------:R-:W-:Y:S02]  /*22dc0*/  IMAD.MOV.U32 R12, RZ, RZ, RZ ;  /* 0x000000ffff0c7224 */ /* 0x000fe400078e00ff */
[----:B------:R-:W-:-:S07]  /*22dd0*/  IMAD.MOV.U32 R11, RZ, RZ, 0x1c1f ;  /* 0x00001c1fff0b7424 */ /* 0x000fce00078e00ff */
[----:B------:R-:W-:Y:S05]  /*22de0*/  WARPSYNC.COLLECTIVE R15, `(.L_x_2990) ;  /* 0x000000000f087348 */ /* 0x000fea0003c00000 */
[----:B------:R0:W1:Y:S02]  /*22df0*/  SHFL.IDX P6, R14, R13, R12, R11 ;  /* 0x0000000c0d0e7389 */ /* 0x00006400000c000b */
[----:B01----:R-:W-:Y:S01]  /*22e00*/  ENDCOLLECTIVE ;  /* 0x000000000000791b */ /* 0x003fe20003800000 */
.L_x_2990:
[----:B------:R-:W-:Y:S02]  /*22e10*/  IMAD.MOV.U32 R13, RZ, RZ, R3 ;  /* 0x000000ffff0d7224 */ /* 0x000fe400078e0003 */
[----:B------:R-:W-:-:S07]  /*22e20*/  IMAD.MOV.U32 R0, RZ, RZ, R14 ;  /* 0x000000ffff007224 */ /* 0x000fce00078e000e */
[----:B------:R-:W-:Y:S05]  /*22e30*/  WARPSYNC.COLLECTIVE R15, `(.L_x_2991) ;  /* 0x000000000f087348 */ /* 0x000fea0003c00000 */
[----:B------:R0:W1:Y:S02]  /*22e40*/  SHFL.IDX P6, R14, R13, R12, R11 ;  /* 0x0000000c0d0e7389 */ /* 0x00006400000c000b */
[----:B01----:R-:W-:Y:S01]  /*22e50*/  ENDCOLLECTIVE ;  /* 0x000000000000791b */ /* 0x003fe20003800000 */
.L_x_2991:
[----:B------:R-:W-:Y:S05]  /*22e60*/  BRA `(.L_x_2992) ;  /* 0xffffff4800747947 */ /* 0x000fea000383ffff */
.L_x_2748:
        /* <DEDUP_REMOVED lines=8> */
.L_x_2994:
[----:B------:R-:W-:Y:S05]  /*22ef0*/  BSYNC B1 ;  /* 0x0000000000017941 */ /* 0x000fea0003800000 */
.L_x_2993:
        /* <DEDUP_REMOVED lines=8> */
.L_x_2995:
[----:B------:R-:W-:Y:S05]  /*22f80*/  BRA `(.L_x_2996) ;  /* 0xffffff4c00847947 */ /* 0x000fea000383ffff */
.L_x_2752:
[----:B------:R-:W-:Y:S01]  /*22f90*/  IMAD.MOV.U32 R13, RZ, RZ, R4 ;  /* 0x000000ffff0d7224 */ /* 0x000fe200078e0004 */
[----:B------:R-:W-:Y:S01]  /*22fa0*/  MOV R11, 0x181f ;  /* 0x0000181f000b7802 */ /* 0x000fe20000000f00 */
[----:B------:R-:W-:Y:S02]  /*22fb0*/  IMAD.MOV.U32 R12, RZ, RZ, RZ ;  /* 0x000000ffff0c7224 */ /* 0x000fe400078e00ff */
[----:B------:R-:W-:-:S07]  /*22fc0*/  IMAD.MOV.U32 R15, RZ, RZ, -0x1 ;  /* 0xffffffffff0f7424 */ /* 0x000fce00078e00ff */
[----:B0-----:R-:W-:Y:S05]  /*22fd0*/  WARPSYNC.COLLECTIVE R15, `(.L_x_2997) ;  /* 0x000000000f087348 */ /* 0x001fea0003c00000 */
[----:B------:R1:W2:Y:S02]  /*22fe0*/  SHFL.IDX P6, R14, R13, R12, R11 ;  /* 0x0000000c0d0e7389 */ /* 0x0002a400000c000b */
[----:B012---:R-:W-:Y:S01]  /*22ff0*/  ENDCOLLECTIVE ;  /* 0x000000000000791b */ /* 0x007fe20003800000 */
.L_x_2997:
[----:B------:R-:W-:Y:S02]  /*23000*/  IMAD.MOV.U32 R13, RZ, RZ, R0 ;  /* 0x000000ffff0d7224 */ /* 0x000fe400078e0000 */
[----:B------:R-:W-:-:S07]  /*23010*/  IMAD.MOV.U32 R3, RZ, RZ, R14 ;  /* 0x000000ffff037224 */ /* 0x000fce00078e000e */
[----:B------:R-:W-:Y:S05]  /*23020*/  WARPSYNC.COLLECTIVE R15, `(.L_x_2998) ;  /* 0x000000000f087348 */ /* 0x000fea0003c00000 */
[----:B------:R0:W1:Y:S02]  /*23030*/  SHFL.IDX P6, R14, R13, R12, R11 ;  /* 0x0000000c0d0e7389 */ /* 0x00006400000c000b */
[----:B01----:R-:W-:Y:S01]  /*23040*/  ENDCOLLECTIVE ;  /* 0x000000000000791b */ /* 0x003fe20003800000 */
.L_x_2998:
[----:B------:R-:W-:Y:S05]  /*23050*/  BRA `(.L_x_2999) ;  /* 0xffffff5800907947 */ /* 0x000fea000383ffff */
.L_x_2755:
[----:B------:R-:W-:Y:S01]  /*23060*/  BSSY B1, `(.L_x_3000) ;  /* 0x0000008000017945 */ /* 0x000fe20003800000 */
[----:B------:R-:W-:Y:S01]  /*23070*/  IMAD.MOV.U32 R13, RZ, RZ, R4 ;  /* 0x000000ffff0d7224 */ /* 0x000fe200078e0004 */
[----:B----4-:R-:W-:Y:S01]  /*23080*/  MOV R15, 0xffffffff ;  /* 0xffffffff000f7802 */ /* 0x010fe20000000f00 */
[----:B------:R-:W-:Y:S02]  /*23090*/  IMAD.MOV.U32 R12, RZ, RZ, 0x1 ;  /* 0x00000001ff0c7424 */ /* 0x000fe400078e00ff */
[----:B------:R-:W-:-:S07]  /*230a0*/  IMAD.MOV.U32 R11, RZ, RZ, 0x181f ;  /* 0x0000181fff0b7424 */ /* 0x000fce00078e00ff */
[----:B0123--:R-:W-:Y:S05]  /*230b0*/  WARPSYNC.COLLECTIVE R15, `(.L_x_3001) ;  /* 0x000000000f087348 */ /* 0x00ffea0003c00000 */
[----:B---3--:R3:W4:Y:S02]  /*230c0*/  SHFL.IDX P6, R14, R13, R12, R11 ;  /* 0x0000000c0d0e7389 */ /* 0x00872400000c000b */
[----:B01234-:R-:W-:Y:S01]  /*230d0*/  ENDCOLLECTIVE ;  /* 0x000000000000791b */ /* 0x01ffe20003800000 */
.L_x_3001:
[----:B------:R-:W-:Y:S05]  /*230e0*/  BSYNC B1 ;  /* 0x0000000000017941 */ /* 0x000fea0003800000 */
.L_x_3000:
        /* <DEDUP_REMOVED lines=8> */
.L_x_3002:
[----:B------:R-:W-:Y:S05]  /*23170*/  BRA `(.L_x_3003) ;  /* 0xffffff5800907947 */ /* 0x000fea000383ffff */
.L_x_2758:
[----:B------:R-:W-:Y:S01]  /*23180*/  BSSY B1, `(.L_x_3004) ;  /* 0x0000008000017945 */ /* 0x000fe20003800000 */
[----:B------:R-:W-:Y:S01]  /*23190*/  IMAD.MOV.U32 R13, RZ, RZ, R4 ;  /* 0x000000ffff0d7224 */ /* 0x000fe200078e0004 */
[----:B------:R-:W-:Y:S01]  /*231a0*/  MOV R12, 0x2 ;  /* 0x00000002000c7802 */ /* 0x000fe20000000f00 */
[----:B------:R-:W-:Y:S02]  /*231b0*/  IMAD.MOV.U32 R11, RZ, RZ, 0x181f ;  /* 0x0000181fff0b7424 */ /* 0x000fe400078e00ff */
[----:B----4-:R-:W-:-:S07]  /*231c0*/  IMAD.MOV.U32 R15, RZ, RZ, -0x1 ;  /* 0xffffffffff0f7424 */ /* 0x010fce00078e00ff */
[----:B0123--:R-:W-:Y:S05]  /*231d0*/  WARPSYNC.COLLECTIVE R15, `(.L_x_3005) ;  /* 0x000000000f087348 */ /* 0x00ffea0003c00000 */
[----:B---3--:R3:W4:Y:S02]  /*231e0*/  SHFL.IDX P6, R14, R13, R12, R11 ;  /* 0x0000000c0d0e7389 */ /* 0x00872400000c000b */
[----:B01234-:R-:W-:Y:S01]  /*231f0*/  ENDCOLLECTIVE ;  /* 0x000000000000791b */ /* 0x01ffe20003800000 */
.L_x_3005:
[----:B------:R-:W-:Y:S05]  /*23200*/  BSYNC B1 ;  /* 0x0000000000017941 */ /* 0x000fea0003800000 */
.L_x_3004:
        /* <DEDUP_REMOVED lines=8> */
.L_x_3006:
[----:B------:R-:W-:Y:S05]  /*23290*/  BRA `(.L_x_3007) ;  /* 0xffffff5800907947 */ /* 0x000fea000383ffff */
.L_x_2761:
        /* <DEDUP_REMOVED lines=8> */
.L_x_3009:
[----:B------:R-:W-:Y:S05]  /*23320*/  BSYNC B1 ;  /* 0x0000000000017941 */ /* 0x000fea0003800000 */
.L_x_3008:
        /* <DEDUP_REMOVED lines=8> */
.L_x_3010:
[----:B------:R-:W-:Y:S05]  /*233b0*/  BRA `(.L_x_3011) ;  /* 0xffffff5800907947 */ /* 0x000fea000383ffff */
.L_x_2780:
        /* <DEDUP_REMOVED lines=8> */
[----:B------:R-:W-:Y:S05]  /*23440*/  WARPSYNC.COLLECTIVE R15, `(.L_x_3013) ;  /* 0x000000000f087348 */ /* 0x000fea0003c00000 */
[----:B------:R0:W1:Y:S02]  /*23450*/  SHFL.IDX P6, R14, R13, R12, R11 ;  /* 0x0000000c0d0e7389 */ /* 0x00006400000c000b */
[----:B01----:R-:W-:Y:S01]  /*23460*/  ENDCOLLECTIVE ;  /* 0x000000000000791b */ /* 0x003fe20003800000 */
.L_x_3013:
[----:B------:R-:W-:Y:S05]  /*23470*/  BSYNC B1 ;  /* 0x0000000000017941 */ /* 0x000fea0003800000 */
.L_x_3012:
[----:B------:R-:W-:Y:S05]  /*23480*/  BRA `(.L_x_3014) ;  /* 0xffffff7400dc7947 */ /* 0x000fea000383ffff */
.L_x_2782:
[----:B------:R-:W-:Y:S01]  /*23490*/  BSSY B1, `(.L_x_3015) ;  /* 0x0000006000017945 */ /* 0x000fe20003800000 */
[----:B------:R-:W-:-:S07]  /*234a0*/  MOV R15, 0xffffffff ;  /* 0xffffffff000f7802 */ /* 0x000fce0000000f00 */
[----:B0-----:R-:W-:Y:S05]  /*234b0*/  WARPSYNC.COLLECTIVE R15, `(.L_x_3016) ;  /* 0x000000000f0c7348 */ /* 0x001fea0003c00000 */
[----:B------:R-:W-:Y:S02]  /*234c0*/  ELECT P6, UR62, PT ;  /* 0x00000000003e782f */ /* 0x000fe400038c0000 */
[----:B------:R-:W-:Y:S01]  /*234d0*/  MOV R14, UR62 ;  /* 0x0000003e000e7c02 */ /* 0x000fe20008000f00 */
[----:B0-----:R-:W-:Y:S10]  /*234e0*/  ENDCOLLECTIVE ;  /* 0x000000000000791b */ /* 0x001ff40003800000 */
.L_x_3016:
[----:B------:R-:W-:Y:S05]  /*234f0*/  BSYNC B1 ;  /* 0x0000000000017941 */ /* 0x000fea0003800000 */
.L_x_3015:
[----:B------:R-:W-:Y:S05]  /*23500*/  BRA `(.L_x_2781) ;  /* 0xffffff7400d47947 */ /* 0x000fea000383ffff */
.L_x_2784:
[----:B0-----:R0:W1:Y:S02]  /*23510*/  SYNCS.PHASECHK.TRANS64.TRYWAIT P0, [R18+URZ+0x28820], R3 ;  /* 0x02882003120075a7 */ /* 0x001064000800017f */
[----:B-1----:R-:W-:Y:S05]  /*23520*/  @!P0 NANOSLEEP.SYNCS 0x989680 ;  /* 0x009896800000895d */ /* 0x002fea0003900000 */
[----:B------:R-:W1:Y:S02]  /*23530*/  @!P0 SYNCS.PHASECHK.TRANS64 P0, [R18+URZ+0x28820], R3 ;  /* 0x02882003120085a7 */ /* 0x000e64000800007f */
[----:B-1----:R-:W-:Y:S05]  /*23540*/  @!P0 BRA `(.L_x_2784) ;  /* 0xfffffffc00f08947 */ /* 0x002fea000383ffff */
[----:B------:R-:W-:Y:S05]  /*23550*/  BRA `(.L_x_3017) ;  /* 0xffffff7400e47947 */ /* 0x000fea000383ffff */
.L_x_2788:
[----:B-1----:R1:W2:Y:S02]  /*23560*/  SYNCS.PHASECHK.TRANS64.TRYWAIT P0, [R5+URZ+0x288a0], R9 ;  /* 0x0288a009050075a7 */ /* 0x0022a4000800017f */
[----:B--2---:R-:W-:Y:S05]  /*23570*/  @!P0 NANOSLEEP.SYNCS 0x989680 ;  /* 0x009896800000895d */ /* 0x004fea0003900000 */
[----:B------:R-:W2:Y:S02]  /*23580*/  @!P0 SYNCS.PHASECHK.TRANS64 P0, [R5+URZ+0x288a0], R9 ;  /* 0x0288a009050085a7 */ /* 0x000ea4000800007f */
[----:B--2---:R-:W-:Y:S05]  /*23590*/  @!P0 BRA `(.L_x_2788) ;  /* 0xfffffffc00f08947 */ /* 0x004fea000383ffff */
[----:B------:R-:W-:Y:S05]  /*235a0*/  BRA `(.L_x_3018) ;  /* 0xffffff7800047947 */ /* 0x000fea000383ffff */
.L_x_2794:
[----:B0-----:R0:W2:Y:S02]  /*235b0*/  SYNCS.PHASECHK.TRANS64.TRYWAIT P0, [R5+URZ+0x288c0], R9 ;  /* 0x0288c009050075a7 */ /* 0x0010a4000800017f */
[----:B--2---:R-:W-:Y:S05]  /*235c0*/  @!P0 NANOSLEEP.SYNCS 0x989680 ;  /* 0x009896800000895d */ /* 0x004fea0003900000 */
[----:B------:R-:W2:Y:S02]  /*235d0*/  @!P0 SYNCS.PHASECHK.TRANS64 P0, [R5+URZ+0x288c0], R9 ;  /* 0x0288c009050085a7 */ /* 0x000ea4000800007f */
[----:B--2---:R-:W-:Y:S05]  /*235e0*/  @!P0 BRA `(.L_x_2794) ;  /* 0xfffffffc00f08947 */ /* 0x004fea000383ffff */
[----:B------:R-:W-:Y:S05]  /*235f0*/  BRA `(.L_x_3019) ;  /* 0xffffff7800c87947 */ /* 0x000fea000383ffff */
.L_x_2802:
[----:B0-----:R0:W1:Y:S02]  /*23600*/  SYNCS.PHASECHK.TRANS64.TRYWAIT P1, [R7+URZ+0x288a0], R6 ;  /* 0x0288a006070075a7 */ /* 0x001064000802017f */
[----:B-1----:R-:W-:Y:S05]  /*23610*/  @!P1 NANOSLEEP.SYNCS 0x989680 ;  /* 0x009896800000995d */ /* 0x002fea0003900000 */
[----:B------:R-:W1:Y:S02]  /*23620*/  @!P1 SYNCS.PHASECHK.TRANS64 P1, [R7+URZ+0x288a0], R6 ;  /* 0x0288a006070095a7 */ /* 0x000e64000802007f */
[----:B-1----:R-:W-:Y:S05]  /*23630*/  @!P1 BRA `(.L_x_2802) ;  /* 0xfffffffc00f09947 */ /* 0x002fea000383ffff */
[----:B------:R-:W-:Y:S05]  /*23640*/  BRA `(.L_x_3020) ;  /* 0xffffff7c00dc7947 */ /* 0x000fea000383ffff */
.L_x_2808:
[----:B-1----:R1:W2:Y:S02]  /*23650*/  SYNCS.PHASECHK.TRANS64.TRYWAIT P1, [R7+URZ+0x288c0], R6 ;  /* 0x0288c006070075a7 */ /* 0x0022a4000802017f */
[----:B--2---:R-:W-:Y:S05]  /*23660*/  @!P1 NANOSLEEP.SYNCS 0x989680 ;  /* 0x009896800000995d */ /* 0x004fea0003900000 */
[----:B------:R-:W2:Y:S02]  /*23670*/  @!P1 SYNCS.PHASECHK.TRANS64 P1, [R7+URZ+0x288c0], R6 ;  /* 0x0288c006070095a7 */ /* 0x000ea4000802007f */
[----:B--2---:R-:W-:Y:S05]  /*23680*/  @!P1 BRA `(.L_x_2808) ;  /* 0xfffffffc00f09947 */ /* 0x004fea000383ffff */
[----:B------:R-:W-:Y:S05]  /*23690*/  BRA `(.L_x_3021) ;  /* 0xffffff8000987947 */ /* 0x000fea000383ffff */
.L_x_2824:
        /* <DEDUP_REMOVED lines=11> */
.L_x_3023:
[----:B------:R-:W-:Y:S05]  /*23750*/  BSYNC B0 ;  /* 0x0000000000007941 */ /* 0x000fea0003800000 */
.L_x_3022:
[----:B------:R-:W-:Y:S05]  /*23760*/  BRA `(.L_x_3024) ;  /* 0xffffff8c00d07947 */ /* 0x000fea000383ffff */
.L_x_2826:
[----:B------:R-:W-:Y:S01]  /*23770*/  BSSY B0, `(.L_x_3025) ;  /* 0x0000006000007945 */ /* 0x000fe20003800000 */
[----:B------:R-:W-:-:S07]  /*23780*/  IMAD.MOV.U32 R15, RZ, RZ, -0x1 ;  /* 0xffffffffff0f7424 */ /* 0x000fce00078e00ff */
[----:B0-----:R-:W-:Y:S05]  /*23790*/  WARPSYNC.COLLECTIVE R15, `(.L_x_3026) ;  /* 0x000000000f0c7348 */ /* 0x001fea0003c00000 */
[----:B------:R-:W-:Y:S02]  /*237a0*/  ELECT P6, UR62, PT ;  /* 0x00000000003e782f */ /* 0x000fe400038c0000 */
[----:B------:R-:W-:Y:S01]  /*237b0*/  MOV R14, UR62 ;  /* 0x0000003e000e7c02 */ /* 0x000fe20008000f00 */
[----:B0-----:R-:W-:Y:S10]  /*237c0*/  ENDCOLLECTIVE ;  /* 0x000000000000791b */ /* 0x001ff40003800000 */
.L_x_3026:
[----:B------:R-:W-:Y:S05]  /*237d0*/  BSYNC B0 ;  /* 0x0000000000007941 */ /* 0x000fea0003800000 */
.L_x_3025:
[----:B------:R-:W-:Y:S05]  /*237e0*/  BRA `(.L_x_3027) ;  /* 0xffffff8c00dc7947 */ /* 0x000fea000383ffff */
.L_x_2828:
[----:B0-----:R0:W1:Y:S02]  /*237f0*/  SYNCS.PHASECHK.TRANS64.TRYWAIT P0, [R0+URZ+0x28840], R2 ;  /* 0x02884002000075a7 */ /* 0x001064000800017f */
[----:B-1----:R-:W-:Y:S05]  /*23800*/  @!P0 NANOSLEEP.SYNCS 0x989680 ;  /* 0x009896800000895d */ /* 0x002fea0003900000 */
[----:B------:R-:W1:Y:S02]  /*23810*/  @!P0 SYNCS.PHASECHK.TRANS64 P0, [R0+URZ+0x28840], R2 ;  /* 0x02884002000085a7 */ /* 0x000e64000800007f */
[----:B-1----:R-:W-:Y:S05]  /*23820*/  @!P0 BRA `(.L_x_2828) ;  /* 0xfffffffc00f08947 */ /* 0x002fea000383ffff */
[----:B------:R-:W-:Y:S05]  /*23830*/  BRA `(.L_x_3028) ;  /* 0xffffff90003c7947 */ /* 0x000fea000383ffff */
.L_x_2832:
[----:B------:R-:W2:Y:S01]  /*23840*/  LDL.LU R11, [R1+0x50] ;  /* 0x00005000010b7983 */ /* 0x000ea20000300800 */
[----:B------:R-:W-:Y:S01]  /*23850*/  IMAD.MOV.U32 R13, RZ, RZ, R3 ;  /* 0x000000ffff0d7224 */ /* 0x000fe200078e0003 */
[----:B------:R-:W-:Y:S01]  /*23860*/  MOV R12, RZ ;  /* 0x000000ff000c7202 */ /* 0x000fe20000000f00 */
[----:B------:R-:W-:Y:S01]  /*23870*/  IMAD.MOV.U32 R15, RZ, RZ, -0x1 ;  /* 0xffffffffff0f7424 */ /* 0x000fe200078e00ff */
[----:B------:R-:W0:Y:S02]  /*23880*/  S2R R5, SR_TID.X ;  /* 0x0000000000057919 */ /* 0x000e240000002100 */
[----:B0-----:R-:W-:-:S04]  /*23890*/  LOP3.LUT R5, R5, 0x7f, RZ, 0xc0, !PT ;  /* 0x0000007f05057812 */ /* 0x001fc800078ec0ff */
        /* <DEDUP_REMOVED lines=9> */
.L_x_3029:
[----:B------:R-:W-:Y:S02]  /*23930*/  IMAD.MOV.U32 R13, RZ, RZ, R4 ;  /* 0x000000ffff0d7224 */ /* 0x000fe400078e0004 */
[----:B------:R-:W-:-:S07]  /*23940*/  IMAD.MOV.U32 R6, RZ, RZ, R14 ;  /* 0x000000ffff067224 */ /* 0x000fce00078e000e */
[----:B------:R-:W-:Y:S05]  /*23950*/  WARPSYNC.COLLECTIVE R15, `(.L_x_3030) ;  /* 0x000000000f087348 */ /* 0x000fea0003c00000 */
[----:B------:R0:W1:Y:S02]  /*23960*/  SHFL.IDX P6, R14, R13, R12, R11 ;  /* 0x0000000c0d0e7389 */ /* 0x00006400000c000b */
[----:B01----:R-:W-:Y:S01]  /*23970*/  ENDCOLLECTIVE ;  /* 0x000000000000791b */ /* 0x003fe20003800000 */
.L_x_3030:
[----:B------:R-:W-:Y:S02]  /*23980*/  IMAD.MOV.U32 R13, RZ, RZ, R3 ;  /* 0x000000ffff0d7224 */ /* 0x000fe400078e0003 */
[----:B------:R-:W-:Y:S02]  /*23990*/  IMAD.MOV.U32 R12, RZ, RZ, 0x1 ;  /* 0x00000001ff0c7424 */ /* 0x000fe400078e00ff */
[----:B------:R-:W-:-:S07]  /*239a0*/  IMAD.MOV.U32 R7, RZ, RZ, R14 ;  /* 0x000000ffff077224 */ /* 0x000fce00078e000e */
[----:B------:R-:W-:Y:S05]  /*239b0*/  WARPSYNC.COLLECTIVE R15, `(.L_x_3031) ;  /* 0x000000000f087348 */ /* 0x000fea0003c00000 */
[----:B------:R0:W1:Y:S02]  /*239c0*/  SHFL.IDX P6, R14, R13, R12, R11 ;  /* 0x0000000c0d0e7389 */ /* 0x00006400000c000b */
[----:B01----:R-:W-:Y:S01]  /*239d0*/  ENDCOLLECTIVE ;  /* 0x000000000000791b */ /* 0x003fe20003800000 */
.L_x_3031:
[----:B------:R-:W-:-:S04]  /*239e0*/  @!P2 LEA R7, P3, R10, R7, 0x1 ;  /* 0x000000070a07a211 */ /* 0x000fc800078608ff */
[----:B------:R-:W-:-:S04]  /*239f0*/  @!P2 IADD3.X R6, RZ, R6, RZ, P3, !PT ;  /* 0x00000006ff06a210 */ /* 0x000fc80001ffe4ff */
[----:B------:R-:W-:Y:S01]  /*23a00*/  @!P2 LOP3.LUT R7, R7, R6, RZ, 0x3c, !PT ;  /* 0x000000060707a212 */ /* 0x000fe200078e3cff */
[----:B------:R-:W-:-:S03]  /*23a10*/  IMAD.MOV.U32 R13, RZ, RZ, R4 ;  /* 0x000000ffff0d7224 */ /* 0x000fc600078e0004 */
[----:B------:R-:W-:-:S04]  /*23a20*/  @!P2 LOP3.LUT R6, R7, R6, RZ, 0x3c, !PT ;  /* 0x000000060706a212 */ /* 0x000fc800078e3cff */
[----:B------:R-:W-:Y:S01]  /*23a30*/  @!P2 LOP3.LUT R7, R7, R6, RZ, 0x3c, !PT ;  /* 0x000000060707a212 */ /* 0x000fe200078e3cff */
[----:B------:R-:W-:-:S04]  /*23a40*/  IMAD.MOV.U32 R8, RZ, RZ, R14 ;  /* 0x000000ffff087224 */ /* 0x000fc800078e000e */
[----:B------:R-:W-:Y:S01]  /*23a50*/  @!PT LDS RZ, [RZ] ;  /* 0x00000000fffff984 */ /* 0x000fe20000000800 */
[----:B------:R-:W-:Y:S01]  /*23a60*/  @!PT LDS RZ, [RZ] ;  /* 0x00000000fffff984 */ /* 0x000fe20000000800 */
[----:B------:R-:W-:Y:S01]  /*23a70*/  @!PT LDS RZ, [RZ] ;  /* 0x00000000fffff984 */ /* 0x000fe20000000800 */
[----:B------:R0:W-:Y:S03]  /*23a80*/  @!P2 LDGSTS.E.BYPASS.LTC128B.128 [R9+0x10400], desc[UR42][R6.64], !P0 ;  /* 0x104000000609afae */ /* 0x0001e6000c101d6a */
[----:B0-----:R-:W-:Y:S05]  /*23a90*/  WARPSYNC.COLLECTIVE R15, `(.L_x_3032) ;  /* 0x000000000f087348 */ /* 0x001fea0003c00000 */
[----:B------:R1:W2:Y:S02]  /*23aa0*/  SHFL.IDX P6, R14, R13, R12, R11 ;  /* 0x0000000c0d0e7389 */ /* 0x0002a400000c000b */
[----:B012---:R-:W-:Y:S01]  /*23ab0*/  ENDCOLLECTIVE ;  /* 0x000000000000791b */ /* 0x007fe20003800000 */
.L_x_3032:
[----:B------:R-:W-:Y:S01]  /*23ac0*/  @!PT LDS RZ, [RZ] ;  /* 0x00000000fffff984 */ /* 0x000fe20000000800 */
[----:B------:R-:W-:Y:S01]  /*23ad0*/  @!PT LDS RZ, [RZ] ;  /* 0x00000000fffff984 */ /* 0x000fe20000000800 */
[----:B------:R-:W-:Y:S01]  /*23ae0*/  @!PT LDS RZ, [RZ] ;  /* 0x00000000fffff984 */ /* 0x000fe20000000800 */
        /* <DEDUP_REMOVED lines=8> */
.L_x_3033:
        /* <DEDUP_REMOVED lines=17> */
.L_x_3034:
[----:B------:R-:W-:Y:S02]  /*23c80*/  IMAD.MOV.U32 R13, RZ, RZ, R3 ;  /* 0x000000ffff0d7224 */ /* 0x000fe400078e0003 */
[----:B------:R-:W-:Y:S02]  /*23c90*/  IMAD.MOV.U32 R12, RZ, RZ, 0x3 ;  /* 0x00000003ff0c7424 */ /* 0x000fe400078e00ff */
[----:B------:R-:W-:-:S07]  /*23ca0*/  IMAD.MOV.U32 R5, RZ, RZ, R14 ;  /* 0x000000ffff057224 */ /* 0x000fce00078e000e */
[----:B------:R-:W-:Y:S05]  /*23cb0*/  WARPSYNC.COLLECTIVE R15, `(.L_x_3035) ;  /* 0x000000000f087348 */ /* 0x000fea0003c00000 */
[----:B------:R0:W1:Y:S02]  /*23cc0*/  SHFL.IDX P6, R14, R13, R12, R11 ;  /* 0x0000000c0d0e7389 */ /* 0x00006400000c000b */
[----:B01----:R-:W-:Y:S01]  /*23cd0*/  ENDCOLLECTIVE ;  /* 0x000000000000791b */ /* 0x003fe20003800000 */
.L_x_3035:
[----:B------:R-:W-:-:S04]  /*23ce0*/  @!P2 LEA R5, P3, R10, R5, 0x1 ;  /* 0x000000050a05a211 */ /* 0x000fc800078608ff */
[----:B------:R-:W-:-:S05]  /*23cf0*/  @!P2 IADD3.X R6, RZ, R6, RZ, P3, !PT ;  /* 0x00000006ff06a210 */ /* 0x000fca0001ffe4ff */
[----:B------:R-:W-:Y:S02]  /*23d00*/  @!P2 IMAD.MOV.U32 R7, RZ, RZ, R6 ;  /* 0x000000ffff07a224 */ /* 0x000fe400078e0006 */
[----:B------:R-:W-:Y:S01]  /*23d10*/  @!P2 IMAD.MOV.U32 R6, RZ, RZ, R5 ;  /* 0x000000ffff06a224 */ /* 0x000fe200078e0005 */
[----:B------:R-:W-:Y:S01]  /*23d20*/  MOV R13, R4 ;  /* 0x00000004000d7202 */ /* 0x000fe20000000f00 */
[----:B------:R-:W-:-:S03]  /*23d30*/  VIADD R5, R0, 0x30 ;  /* 0x0000003000057836 */ /* 0x000fc60000000000 */
        /* <DEDUP_REMOVED lines=10> */
.L_x_3036:
[----:B------:R-:W-:Y:S01]  /*23de0*/  IMAD.MOV.U32 R13, RZ, RZ, R3 ;  /* 0x000000ffff0d7224 */ /* 0x000fe200078e0003 */
[----:B------:R-:W-:Y:S01]  /*23df0*/  MOV R12, 0x4 ;  /* 0x00000004000c7802 */ /* 0x000fe20000000f00 */
[----:B------:R-:W-:-:S07]  /*23e00*/  IMAD.MOV.U32 R5, RZ, RZ, R14 ;  /* 0x000000ffff057224 */ /* 0x000fce00078e000e */
[----:B------:R-:W-:Y:S05]  /*23e10*/  WARPSYNC.COLLECTIVE R15, `(.L_x_3037) ;  /* 0x000000000f087348 */ /* 0x000fea0003c00000 */
[----:B------:R0:W1:Y:S02]  /*23e20*/  SHFL.IDX P6, R14, R13, R12, R11 ;  /* 0x0000000c0d0e7389 */ /* 0x00006400000c000b */
[----:B01----:R-:W-:Y:S01]  /*23e30*/  ENDCOLLECTIVE ;  /* 0x000000000000791b */ /* 0x003fe20003800000 */
.L_x_3037:
        /* <DEDUP_REMOVED lines=16> */
.L_x_3038:
[----:B------:R-:W-:Y:S02]  /*23f40*/  IMAD.MOV.U32 R13, RZ, RZ, R3 ;  /* 0x000000ffff0d7224 */ /* 0x000fe400078e0003 */
[----:B------:R-:W-:Y:S02]  /*23f50*/  IMAD.MOV.U32 R12, RZ, RZ, 0x5 ;  /* 0x00000005ff0c7424 */ /* 0x000fe400078e00ff */
[----:B------:R-:W-:-:S07]  /*23f60*/  IMAD.MOV.U32 R5, RZ, RZ, R14 ;  /* 0x000000ffff057224 */ /* 0x000fce00078e000e */
[----:B------:R-:W-:Y:S05]  /*23f70*/  WARPSYNC.COLLECTIVE R15, `(.L_x_3039) ;  /* 0x000000000f087348 */ /* 0x000fea0003c00000 */
[----:B------:R0:W1:Y:S02]  /*23f80*/  SHFL.IDX P6, R14, R13, R12, R11 ;  /* 0x0000000c0d0e7389 */ /* 0x00006400000c000b */
[----:B01----:R-:W-:Y:S01]  /*23f90*/  ENDCOLLECTIVE ;  /* 0x000000000000791b */ /* 0x003fe20003800000 */
.L_x_3039:
[----:B------:R-:W-:-:S05]  /*23fa0*/  @!P2 LEA R5, P3, R10, R5, 0x1 ;  /* 0x000000050a05a211 */ /* 0x000fca00078608ff */
[----:B------:R-:W-:-:S04]  /*23fb0*/  @!P2 IMAD.X R6, RZ, RZ, R6, P3 ;  /* 0x000000ffff06a224 */ /* 0x000fc800018e0606 */
[----:B------:R-:W-:Y:S02]  /*23fc0*/  @!P2 IMAD.MOV.U32 R7, RZ, RZ, R6 ;  /* 0x000000ffff07a224 */ /* 0x000fe400078e0006 */
[----:B------:R-:W-:Y:S01]  /*23fd0*/  @!P2 IMAD.MOV.U32 R6, RZ, RZ, R5 ;  /* 0x000000ffff06a224 */ /* 0x000fe200078e0005 */
[----:B------:R-:W-:Y:S01]  /*23fe0*/  IADD3 R5, R0, 0x50, RZ ;  /* 0x0000005000057810 */ /* 0x000fe20007ffe0ff */
[----:B------:R-:W-:-:S03]  /*23ff0*/  IMAD.MOV.U32 R13, RZ, RZ, R4 ;  /* 0x000000ffff0d7224 */ /* 0x000fc600078e0004 */
        /* <DEDUP_REMOVED lines=10> */
.L_x_3040:
[----:B------:R-:W-:Y:S02]  /*240a0*/  IMAD.MOV.U32 R13, RZ, RZ, R3 ;  /* 0x000000ffff0d7224 */ /* 0x000fe400078e0003 */
[----:B------:R-:W-:Y:S02]  /*240b0*/  IMAD.MOV.U32 R12, RZ, RZ, 0x6 ;  /* 0x00000006ff0c7424 */ /* 0x000fe400078e00ff */
[----:B------:R-:W-:-:S07]  /*240c0*/  IMAD.MOV.U32 R5, RZ, RZ, R14 ;  /* 0x000000ffff057224 */ /* 0x000fce00078e000e */
[----:B------:R-:W-:Y:S05]  /*240d0*/  WARPSYNC.COLLECTIVE R15, `(.L_x_3041) ;  /* 0x000000000f087348 */ /* 0x000fea0003c00000 */
[----:B------:R0:W1:Y:S02]  /*240e0*/  SHFL.IDX P6, R14, R13, R12, R11 ;  /* 0x0000000c0d0e7389 */ /* 0x00006400000c000b */
[----:B01----:R-:W-:Y:S01]  /*240f0*/  ENDCOLLECTIVE ;  /* 0x000000000000791b */ /* 0x003fe20003800000 */
.L_x_3041:
        /* <DEDUP_REMOVED lines=10> */
[----:B0-----:R-:W-:Y:S01]  /*241a0*/  IMAD.MOV.U32 R6, RZ, RZ, R14 ;  /* 0x000000ffff067224 */ /* 0x001fe200078e000e */
[----:B------:R-:W-:-:S07]  /*241b0*/  IADD3 R7, R0, 0x60, RZ ;  /* 0x0000006000077810 */ /* 0x000fce0007ffe0ff */
[----:B------:R-:W-:Y:S05]  /*241c0*/  WARPSYNC.COLLECTIVE R15, `(.L_x_3042) ;  /* 0x000000000f087348 */ /* 0x000fea0003c00000 */
[----:B------:R0:W1:Y:S02]  /*241d0*/  SHFL.IDX P6, R14, R13, R12, R11 ;  /* 0x0000000c0d0e7389 */ /* 0x00006400000c000b */
[----:B01----:R-:W-:Y:S01]  /*241e0*/  ENDCOLLECTIVE ;  /* 0x000000000000791b */ /* 0x003fe20003800000 */
.L_x_3042:
[----:B------:R-:W-:Y:S01]  /*241f0*/  ISETP.GE.AND P2, PT, R7, R2, PT ;  /* 0x000000020700720c */ /* 0x000fe20003f46270 */
[----:B------:R-:W-:Y:S02]  /*24200*/  IMAD.MOV.U32 R13, RZ, RZ, R3 ;  /* 0x000000ffff0d7224 */ /* 0x000fe400078e0003 */
[----:B------:R-:W-:Y:S02]  /*24210*/  IMAD.MOV.U32 R12, RZ, RZ, 0x7 ;  /* 0x00000007ff0c7424 */ /* 0x000fe400078e00ff */
[----:B------:R-:W-:-:S08]  /*24220*/  IMAD.MOV.U32 R5, RZ, RZ, R14 ;  /* 0x000000ffff057224 */ /* 0x000fd000078e000e */
[----:B------:R-:W-:Y:S05]  /*24230*/  WARPSYNC.COLLECTIVE R15, `(.L_x_3043) ;  /* 0x000000000f087348 */ /* 0x000fea0003c00000 */
[----:B------:R0:W1:Y:S02]  /*24240*/  SHFL.IDX P6, R14, R13, R12, R11 ;  /* 0x0000000c0d0e7389 */ /* 0x00006400000c000b */
[----:B01----:R-:W-:Y:S01]  /*24250*/  ENDCOLLECTIVE ;  /* 0x000000000000791b */ /* 0x003fe20003800000 */
.L_x_3043:
[----:B------:R-:W-:-:S05]  /*24260*/  @!P2 LEA R5, P3, R10, R5, 0x1 ;  /* 0x000000050a05a211 */ /* 0x000fca00078608ff */
[----:B------:R-:W-:-:S04]  /*24270*/  @!P2 IMAD.X R6, RZ, RZ, R6, P3 ;  /* 0x000000ffff06a224 */ /* 0x000fc800018e0606 */
[----:B------:R-:W-:Y:S01]  /*24280*/  @!P2 IMAD.MOV.U32 R7, RZ, RZ, R6 ;  /* 0x000000ffff07a224 */ /* 0x000fe200078e0006 */
[----:B------:R-:W-:Y:S01]  /*24290*/  MOV R13, R4 ;  /* 0x00000004000d7202 */ /* 0x000fe20000000f00 */
        /* <DEDUP_REMOVED lines=10> */
.L_x_3044:
[----:B------:R-:W-:Y:S01]  /*24340*/  IMAD.MOV.U32 R3, RZ, RZ, R14 ;  /* 0x000000ffff037224 */ /* 0x000fe200078e000e */
[----:B------:R-:W-:Y:S06]  /*24350*/  BRA `(.L_x_3045) ;  /* 0xffffff9000e07947 */ /* 0x000fec000383ffff */
.L_x_2837:
[----:B---3--:R3:W4:Y:S02]  /*24360*/  SYNCS.PHASECHK.TRANS64.TRYWAIT P0, [R18+URZ+0x28820], R0 ;  /* 0x02882000120075a7 */ /* 0x008724000800017f */
[----:B----4-:R-:W-:Y:S05]  /*24370*/  @!P0 NANOSLEEP.SYNCS 0x989680 ;  /* 0x009896800000895d */ /* 0x010fea0003900000 */
[----:B------:R-:W4:Y:S02]  /*24380*/  @!P0 SYNCS.PHASECHK.TRANS64 P0, [R18+URZ+0x28820], R0 ;  /* 0x02882000120085a7 */ /* 0x000f24000800007f */
[----:B----4-:R-:W-:Y:S05]  /*24390*/  @!P0 BRA `(.L_x_2837) ;  /* 0xfffffffc00f08947 */ /* 0x010fea000383ffff */
[----:B------:R-:W-:Y:S05]  /*243a0*/  BRA `(.L_x_3046) ;  /* 0xffffff9400507947 */ /* 0x000fea000383ffff */
.L_x_2846:
[----:B-1----:R1:W2:Y:S02]  /*243b0*/  SYNCS.PHASECHK.TRANS64.TRYWAIT P0, [R3+URZ+0x28840], R2 ;  /* 0x02884002030075a7 */ /* 0x0022a4000800017f */
[----:B--2---:R-:W-:Y:S05]  /*243c0*/  @!P0 NANOSLEEP.SYNCS 0x989680 ;  /* 0x009896800000895d */ /* 0x004fea0003900000 */
[----:B------:R-:W2:Y:S02]  /*243d0*/  @!P0 SYNCS.PHASECHK.TRANS64 P0, [R3+URZ+0x28840], R2 ;  /* 0x02884002030085a7 */ /* 0x000ea4000800007f */
[----:B--2---:R-:W-:Y:S05]  /*243e0*/  @!P0 BRA `(.L_x_2846) ;  /* 0xfffffffc00f08947 */ /* 0x004fea000383ffff */
[----:B------:R-:W-:Y:S05]  /*243f0*/  BRA `(.L_x_3047) ;  /* 0xffffff98002c7947 */ /* 0x000fea000383ffff */
.L_x_2852:
[----:B0-----:R0:W1:Y:S02]  /*24400*/  SYNCS.PHASECHK.TRANS64.TRYWAIT P0, [R3+URZ+0x60], R2 ;  /* 0x00006002030075a7 */ /* 0x001064000800017f */
[----:B-1----:R-:W-:Y:S05]  /*24410*/  @!P0 NANOSLEEP.SYNCS 0x989680 ;  /* 0x009896800000895d */ /* 0x002fea0003900000 */
[----:B------:R-:W1:Y:S02]  /*24420*/  @!P0 SYNCS.PHASECHK.TRANS64 P0, [R3+URZ+0x60], R2 ;  /* 0x00006002030085a7 */ /* 0x000e64000800007f */
[----:B-1----:R-:W-:Y:S05]  /*24430*/  @!P0 BRA `(.L_x_2852) ;  /* 0xfffffffc00f08947 */ /* 0x002fea000383ffff */
[----:B------:R-:W-:Y:S05]  /*24440*/  BRA `(.L_x_3048) ;  /* 0xffffff9c00007947 */ /* 0x000fea000383ffff */
.L_x_2861:
[----:B-1----:R1:W2:Y:S02]  /*24450*/  SYNCS.PHASECHK.TRANS64.TRYWAIT P0, [R3+URZ+0x28840], R2 ;  /* 0x02884002030075a7 */ /* 0x0022a4000800017f */
[----:B--2---:R-:W-:Y:S05]  /*24460*/  @!P0 NANOSLEEP.SYNCS 0x989680 ;  /* 0x009896800000895d */ /* 0x004fea0003900000 */
[----:B------:R-:W2:Y:S02]  /*24470*/  @!P0 SYNCS.PHASECHK.TRANS64 P0, [R3+URZ+0x28840], R2 ;  /* 0x02884002030085a7 */ /* 0x000ea4000800007f */
[----:B--2---:R-:W-:Y:S05]  /*24480*/  @!P0 BRA `(.L_x_2861) ;  /* 0xfffffffc00f08947 */ /* 0x004fea000383ffff */
[----:B------:R-:W-:Y:S05]  /*24490*/  BRA `(.L_x_3049) ;  /* 0xffffffa000907947 */ /* 0x000fea000383ffff */
.L_x_2867:
[----:B0-----:R0:W1:Y:S02]  /*244a0*/  SYNCS.PHASECHK.TRANS64.TRYWAIT P0, [R2+URZ+0x60], R3 ;  /* 0x00006003020075a7 */ /* 0x001064000800017f */
[----:B-1----:R-:W-:Y:S05]  /*244b0*/  @!P0 NANOSLEEP.SYNCS 0x989680 ;  /* 0x009896800000895d */ /* 0x002fea0003900000 */
[----:B------:R-:W1:Y:S02]  /*244c0*/  @!P0 SYNCS.PHASECHK.TRANS64 P0, [R2+URZ+0x60], R3 ;  /* 0x00006003020085a7 */ /* 0x000e64000800007f */
[----:B-1----:R-:W-:Y:S05]  /*244d0*/  @!P0 BRA `(.L_x_2867) ;  /* 0xfffffffc00f08947 */ /* 0x002fea000383ffff */
[----:B------:R-:W-:Y:S05]  /*244e0*/  BRA `(.L_x_3050) ;  /* 0xffffffa400647947 */ /* 0x000fea000383ffff */
.L_x_2876:
[----:B--2---:R2:W3:Y:S02]  /*244f0*/  SYNCS.PHASECHK.TRANS64.TRYWAIT P0, [R2+URZ+0x28840], R3 ;  /* 0x02884003020075a7 */ /* 0x0044e4000800017f */
[----:B---3--:R-:W-:Y:S05]  /*24500*/  @!P0 NANOSLEEP.SYNCS 0x989680 ;  /* 0x009896800000895d */ /* 0x008fea0003900000 */
[----:B------:R-:W3:Y:S02]  /*24510*/  @!P0 SYNCS.PHASECHK.TRANS64 P0, [R2+URZ+0x28840], R3 ;  /* 0x02884003020085a7 */ /* 0x000ee4000800007f */
[----:B---3--:R-:W-:Y:S05]  /*24520*/  @!P0 BRA `(.L_x_2876) ;  /* 0xfffffffc00f08947 */ /* 0x008fea000383ffff */
[----:B------:R-:W-:Y:S05]  /*24530*/  BRA `(.L_x_3051) ;  /* 0xffffffa800c47947 */ /* 0x000fea000383ffff */
.L_x_2882:
[----:B0-----:R0:W1:Y:S02]  /*24540*/  SYNCS.PHASECHK.TRANS64.TRYWAIT P0, [R2+URZ+0x60], R5 ;  /* 0x00006005020075a7 */ /* 0x001064000800017f */
[----:B-1----:R-:W-:Y:S05]  /*24550*/  @!P0 NANOSLEEP.SYNCS 0x989680 ;  /* 0x009896800000895d */ /* 0x002fea0003900000 */
[----:B------:R-:W1:Y:S02]  /*24560*/  @!P0 SYNCS.PHASECHK.TRANS64 P0, [R2+URZ+0x60], R5 ;  /* 0x00006005020085a7 */ /* 0x000e64000800007f */
[----:B-1----:R-:W-:Y:S05]  /*24570*/  @!P0 BRA `(.L_x_2882) ;  /* 0xfffffffc00f08947 */ /* 0x002fea000383ffff */
[----:B------:R-:W-:Y:S05]  /*24580*/  BRA `(.L_x_3052) ;  /* 0xffffffac00987947 */ /* 0x000fea000383ffff */
.L_x_2893:
[----:B--2---:R2:W3:Y:S02]  /*24590*/  SYNCS.PHASECHK.TRANS64.TRYWAIT P0, [R0+URZ+0x28860], R2 ;  /* 0x02886002000075a7 */ /* 0x0044e4000800017f */
[----:B---3--:R-:W-:Y:S05]  /*245a0*/  @!P0 NANOSLEEP.SYNCS 0x989680 ;  /* 0x009896800000895d */ /* 0x008fea0003900000 */
[----:B------:R-:W3:Y:S02]  /*245b0*/  @!P0 SYNCS.PHASECHK.TRANS64 P0, [R0+URZ+0x28860], R2 ;  /* 0x02886002000085a7 */ /* 0x000ee4000800007f */
[----:B---3--:R-:W-:Y:S05]  /*245c0*/  @!P0 BRA `(.L_x_2893) ;  /* 0xfffffffc00f08947 */ /* 0x008fea000383ffff */
[----:B------:R-:W-:Y:S05]  /*245d0*/  BRA `(.L_x_3053) ;  /* 0xffffffb000e47947 */ /* 0x000fea000383ffff */
.L_x_2900:
[----:B------:R-:W3:Y:S01]  /*245e0*/  LDL R0, [R1] ;  /* 0x0000000001007983 */ /* 0x000ee20000100800 */
[----:B------:R-:W-:Y:S01]  /*245f0*/  BSSY B0, `(.L_x_3054) ;  /* 0x0000008000007945 */ /* 0x000fe20003800000 */
[----:B------:R-:W-:Y:S02]  /*24600*/  IMAD.MOV.U32 R12, RZ, RZ, RZ ;  /* 0x000000ffff0c7224 */ /* 0x000fe400078e00ff */
[----:B------:R-:W-:Y:S02]  /*24610*/  IMAD.MOV.U32 R11, RZ, RZ, 0x1f ;  /* 0x0000001fff0b7424 */ /* 0x000fe400078e00ff */
[----:B------:R-:W-:Y:S02]  /*24620*/  IMAD.MOV.U32 R15, RZ, RZ, -0x1 ;  /* 0xffffffffff0f7424 */ /* 0x000fe400078e00ff */
[----:B---3--:R-:W-:-:S07]  /*24630*/  IMAD.MOV.U32 R13, RZ, RZ, R0 ;  /* 0x000000ffff0d7224 */ /* 0x008fce00078e0000 */
[----:B012---:R-:W-:Y:S05]  /*24640*/  WARPSYNC.COLLECTIVE R15, `(.L_x_3055) ;  /* 0x000000000f087348 */ /* 0x007fea0003c00000 */
[----:B------:R3:W4:Y:S02]  /*24650*/  SHFL.IDX P6, R14, R13, R12, R11 ;  /* 0x0000000c0d0e7389 */ /* 0x00072400000c000b */
[----:B01234-:R-:W-:Y:S01]  /*24660*/  ENDCOLLECTIVE ;  /* 0x000000000000791b */ /* 0x01ffe20003800000 */
.L_x_3055:
[----:B------:R-:W-:Y:S05]  /*24670*/  BSYNC B0 ;  /* 0x0000000000007941 */ /* 0x000fea0003800000 */
.L_x_3054:
[----:B------:R0:W5:Y:S01]  /*24680*/  LDL R2, [R1+0xc] ;  /* 0x00000c0001027983 */ /* 0x0001620000100800 */
[----:B------:R-:W-:Y:S01]  /*24690*/  MOV R13, R0 ;  /* 0x00000000000d7202 */ /* 0x000fe20000000f00 */
[----:B------:R-:W-:Y:S02]  /*246a0*/  IMAD.MOV.U32 R12, RZ, RZ, 0x1 ;  /* 0x00000001ff0c7424 */ /* 0x000fe400078e00ff */
[----:B------:R-:W-:Y:S02]  /*246b0*/  IMAD.MOV.U32 R11, RZ, RZ, 0x1f ;  /* 0x0000001fff0b7424 */ /* 0x000fe400078e00ff */
[----:B------:R-:W-:Y:S02]  /*246c0*/  IMAD.MOV.U32 R15, RZ, RZ, -0x1 ;  /* 0xffffffffff0f7424 */ /* 0x000fe400078e00ff */
[----:B0-----:R-:W-:-:S07]  /*246d0*/  IMAD.MOV.U32 R5, RZ, RZ, R14 ;  /* 0x000000ffff057224 */ /* 0x001fce00078e000e */
[----:B-----5:R-:W-:Y:S05]  /*246e0*/  WARPSYNC.COLLECTIVE R15, `(.L_x_3056) ;  /* 0x000000000f087348 */ /* 0x020fea0003c00000 */
[----:B------:R0:W1:Y:S02]  /*246f0*/  SHFL.IDX P6, R14, R13, R12, R11 ;  /* 0x0000000c0d0e7389 */ /* 0x00006400000c000b */
[----:B01---5:R-:W-:Y:S01]  /*24700*/  ENDCOLLECTIVE ;  /* 0x000000000000791b */ /* 0x023fe20003800000 */
.L_x_3056:
        /* <DEDUP_REMOVED lines=26> */
.L_x_3057:
        /* <DEDUP_REMOVED lines=8> */
.L_x_3058:
        /* <DEDUP_REMOVED lines=8> */
.L_x_3059:
        /* <DEDUP_REMOVED lines=8> */
.L_x_3060:
        /* <DEDUP_REMOVED lines=8> */
.L_x_3061:
        /* <DEDUP_REMOVED lines=9> */
.L_x_3062:
[----:B------:R-:W-:Y:S01]  /*24b40*/  IMAD.MOV.U32 R9, RZ, RZ, R14 ;  /* 0x000000ffff097224 */ /* 0x000fe200078e000e */
[----:B------:R-:W-:Y:S06]  /*24b50*/  BRA `(.L_x_3063) ;  /* 0xffffffb400587947 */ /* 0x000fec000383ffff */
.L_x_2903:
[----:B------:R-:W-:Y:S01]  /*24b60*/  BSSY B0, `(.L_x_3064) ;  /* 0x0000008000007945 */ /* 0x000fe20003800000 */
[----:B------:R-:W-:Y:S01]  /*24b70*/  MOV R13, R2 ;  /* 0x00000002000d7202 */ /* 0x000fe20000000f00 */
[----:B------:R-:W-:Y:S02]  /*24b80*/  IMAD.MOV.U32 R12, RZ, RZ, 0x1 ;  /* 0x00000001ff0c7424 */ /* 0x000fe400078e00ff */
[----:B------:R-:W-:Y:S02]  /*24b90*/  IMAD.MOV.U32 R11, RZ, RZ, RZ ;  /* 0x000000ffff0b7224 */ /* 0x000fe400078e00ff */
[----:B------:R-:W-:-:S07]  /*24ba0*/  IMAD.MOV.U32 R15, RZ, RZ, -0x1 ;  /* 0xffffffffff0f7424 */ /* 0x000fce00078e00ff */
[----:B0-----:R-:W-:Y:S05]  /*24bb0*/  WARPSYNC.COLLECTIVE R15, `(.L_x_3065) ;  /* 0x000000000f087348 */ /* 0x001fea0003c00000 */
[----:B------:R1:W2:Y:S02]  /*24bc0*/  SHFL.UP P6, R14, R13, R12, R11 ;  /* 0x0400000c0d0e7389 */ /* 0x0002a400000c000b */
[----:B012---:R-:W-:Y:S01]  /*24bd0*/  ENDCOLLECTIVE ;  /* 0x000000000000791b */ /* 0x007fe20003800000 */
.L_x_3065:
[----:B------:R-:W-:Y:S05]  /*24be0*/  BSYNC B0 ;  /* 0x0000000000007941 */ /* 0x000fea0003800000 */
.L_x_3064:
        /* <DEDUP_REMOVED lines=10> */
.L_x_3066:
        /* <DEDUP_REMOVED lines=8> */
.L_x_3067:
        /* <DEDUP_REMOVED lines=8> */
.L_x_3068:
        /* <DEDUP_REMOVED lines=8> */
.L_x_3069:
        /* <DEDUP_REMOVED lines=9> */
.L_x_3070:
[----:B------:R-:W-:Y:S01]  /*24ea0*/  IMAD.MOV.U32 R9, RZ, RZ, R14 ;  /* 0x000000ffff097224 */ /* 0x000fe200078e000e */
[----:B------:R-:W-:Y:S06]  /*24eb0*/  BRA `(.L_x_3071) ;  /* 0xffffffb4002c7947 */ /* 0x000fec000383ffff */
.L_x_2905:
[----:B------:R-:W-:Y:S01]  /*24ec0*/  BSSY B0, `(.L_x_3072) ;  /* 0x0000006000007945 */ /* 0x000fe20003800000 */
[----:B------:R-:W-:Y:S02]  /*24ed0*/  PLOP3.LUT P6, PT, P6, PT, PT, 0x8, 0x0 ;  /* 0x000000000000781c */ /* 0x000fe400037ce170 */
[----:B------:R-:W-:-:S11]  /*24ee0*/  MOV R15, 0xffffffff ;  /* 0xffffffff000f7802 */ /* 0x000fd60000000f00 */
[----:B0-----:R-:W-:Y:S05]  /*24ef0*/  WARPSYNC.COLLECTIVE R15, `(.L_x_3073) ;  /* 0x000000000f087348 */ /* 0x001fea0003c00000 */
[----:B------:R-:W-:Y:S01]  /*24f00*/  VOTE.ANY R14, PT, P6 ;  /* 0x00000000000e7806 */ /* 0x000fe200030e0100 */
[----:B0-----:R-:W-:Y:S06]  /*24f10*/  ENDCOLLECTIVE ;  /* 0x000000000000791b */ /* 0x001fec0003800000 */
.L_x_3073:
[----:B------:R-:W-:Y:S05]  /*24f20*/  BSYNC B0 ;  /* 0x0000000000007941 */ /* 0x000fea0003800000 */
.L_x_3072:
        /* <DEDUP_REMOVED lines=10> */
.L_x_3074:
[----:B------:R-:W-:Y:S01]  /*24fd0*/  MOV R13, R6 ;  /* 0x00000006000d7202 */ /* 0x000fe20000000f00 */
[----:B------:R-:W-:-:S07]  /*24fe0*/  IMAD.MOV.U32 R4, RZ, RZ, R14 ;  /* 0x000000ffff047224 */ /* 0x000fce00078e000e */
[----:B------:R-:W-:Y:S05]  /*24ff0*/  WARPSYNC.COLLECTIVE R15, `(.L_x_3075) ;  /* 0x000000000f087348 */ /* 0x000fea0003c00000 */
[----:B------:R0:W1:Y:S02]  /*25000*/  SHFL.IDX P6, R14, R13, R12, R11 ;  /* 0x0000000c0d0e7389 */ /* 0x00006400000c000b */
[----:B01----:R-:W-:Y:S01]  /*25010*/  ENDCOLLECTIVE ;  /* 0x000000000000791b */ /* 0x003fe20003800000 */
.L_x_3075:
[----:B------:R-:W-:Y:S02]  /*25020*/  IMAD.MOV.U32 R6, RZ, RZ, R14 ;  /* 0x000000ffff067224 */ /* 0x000fe400078e000e */
[----:B------:R-:W-:-:S05]  /*25030*/  IMAD.IADD R10, R3, 0x1, R10 ;  /* 0x00000001030a7824 */ /* 0x000fca00078e020a */
[----:B------:R2:W-:Y:S01]  /*25040*/  STL [R1+0xc], R10 ;  /* 0x00000c0a01007387 */ /* 0x0005e20000100800 */
[----:B------:R-:W-:Y:S05]  /*25050*/  BRA `(.L_x_3076) ;  /* 0xffffffb4000c7947 */ /* 0x000fea000383ffff */
.L_x_2907:
        /* <DEDUP_REMOVED lines=8> */
.L_x_3078:
[----:B------:R-:W-:Y:S05]  /*250e0*/  BSYNC B0 ;  /* 0x0000000000007941 */ /* 0x000fea0003800000 */
.L_x_3077:
[----:B------:R-:W-:Y:S01]  /*250f0*/  MOV R3, R14 ;  /* 0x0000000e00037202 */ /* 0x000fe20000000f00 */
[----:B------:R-:W-:Y:S06]  /*25100*/  BRA `(.L_x_3079) ;  /* 0xffffffb000f87947 */ /* 0x000fec000383ffff */
.L_x_2913:
[----:B0-----:R0:W1:Y:S02]  /*25110*/  SYNCS.PHASECHK.TRANS64.TRYWAIT P0, [R0+URZ+0x28820], R3 ;  /* 0x02882003000075a7 */ /* 0x001064000800017f */
[----:B-1----:R-:W-:Y:S05]  /*25120*/  @!P0 NANOSLEEP.SYNCS 0x989680 ;  /* 0x009896800000895d */ /* 0x002fea0003900000 */
[----:B------:R-:W1:Y:S02]  /*25130*/  @!P0 SYNCS.PHASECHK.TRANS64 P0, [R0+URZ+0x28820], R3 ;  /* 0x02882003000085a7 */ /* 0x000e64000800007f */
[----:B-1----:R-:W-:Y:S05]  /*25140*/  @!P0 BRA `(.L_x_2913) ;  /* 0xfffffffc00f08947 */ /* 0x002fea000383ffff */
[----:B------:R-:W-:Y:S05]  /*25150*/  BRA `(.L_x_3080) ;  /* 0xffffffbc00987947 */ /* 0x000fea000383ffff */
.L_x_2914:
        /* <DEDUP_REMOVED lines=11> */
.L_x_3082:
[----:B------:R-:W-:Y:S05]  /*25210*/  BSYNC B0 ;  /* 0x0000000000007941 */ /* 0x000fea0003800000 */
.L_x_3081:
[----:B------:R-:W-:Y:S05]  /*25220*/  BRA `(.L_x_3083) ;  /* 0xffffffbc00807947 */ /* 0x000fea000383ffff */
.L_x_2915:
[----:B------:R-:W-:Y:S01]  /*25230*/  BSSY B0, `(.L_x_3084) ;  /* 0x0000006000007945 */ /* 0x000fe20003800000 */
[----:B------:R-:W-:-:S07]  /*25240*/  IMAD.MOV.U32 R15, RZ, RZ, -0x1 ;  /* 0xffffffffff0f7424 */ /* 0x000fce00078e00ff */
[----:B01----:R-:W-:Y:S05]  /*25250*/  WARPSYNC.COLLECTIVE R15, `(.L_x_3085) ;  /* 0x000000000f0c7348 */ /* 0x003fea0003c00000 */
[----:B------:R-:W-:Y:S02]  /*25260*/  ELECT P6, UR62, PT ;  /* 0x00000000003e782f */ /* 0x000fe400038c0000 */
[----:B------:R-:W-:Y:S01]  /*25270*/  MOV R14, UR62 ;  /* 0x0000003e000e7c02 */ /* 0x000fe20008000f00 */
[----:B01----:R-:W-:Y:S10]  /*25280*/  ENDCOLLECTIVE ;  /* 0x000000000000791b */ /* 0x003ff40003800000 */
.L_x_3085:
[----:B------:R-:W-:Y:S05]  /*25290*/  BSYNC B0 ;  /* 0x0000000000007941 */ /* 0x000fea0003800000 */
.L_x_3084:
[----:B------:R-:W-:Y:S05]  /*252a0*/  BRA `(.L_x_3086) ;  /* 0xffffffbc00747947 */ /* 0x000fea000383ffff */
.L_x_2917:
[----:B0-----:R0:W1:Y:S02]  /*252b0*/  SYNCS.PHASECHK.TRANS64.TRYWAIT P0, [R6+URZ], R5 ;  /* 0x00000005060075a7 */ /* 0x001064000800017f */
[----:B-1----:R-:W-:Y:S05]  /*252c0*/  @!P0 NANOSLEEP.SYNCS 0x989680 ;  /* 0x009896800000895d */ /* 0x002fea0003900000 */
[----:B------:R-:W1:Y:S02]  /*252d0*/  @!P0 SYNCS.PHASECHK.TRANS64 P0, [R6+URZ], R5 ;  /* 0x00000005060085a7 */ /* 0x000e64000800007f */
[----:B-1----:R-:W-:Y:S05]  /*252e0*/  @!P0 BRA `(.L_x_2917) ;  /* 0xfffffffc00f08947 */ /* 0x002fea000383ffff */
[----:B------:R-:W-:Y:S05]  /*252f0*/  BRA `(.L_x_3087) ;  /* 0xffffffbc00ac7947 */ /* 0x000fea000383ffff */
.L_x_2918:
[----:B-1----:R1:W2:Y:S02]  /*25300*/  SYNCS.PHASECHK.TRANS64.TRYWAIT P0, [R7+URZ], R2 ;  /* 0x00000002070075a7 */ /* 0x0022a4000800017f */
[----:B--2---:R-:W-:Y:S05]  /*25310*/  @!P0 NANOSLEEP.SYNCS 0x989680 ;  /* 0x009896800000895d */ /* 0x004fea0003900000 */
[----:B------:R-:W2:Y:S02]  /*25320*/  @!P0 SYNCS.PHASECHK.TRANS64 P0, [R7+URZ], R2 ;  /* 0x00000002070085a7 */ /* 0x000ea4000800007f */
[----:B--2---:R-:W-:Y:S05]  /*25330*/  @!P0 BRA `(.L_x_2918) ;  /* 0xfffffffc00f08947 */ /* 0x004fea000383ffff */
[----:B------:R-:W-:Y:S05]  /*25340*/  BRA `(.L_x_3088) ;  /* 0xffffffbc00a07947 */ /* 0x000fea000383ffff */
.L_x_2920:
[----:B--2---:R2:W3:Y:S02]  /*25350*/  SYNCS.PHASECHK.TRANS64.TRYWAIT P0, [R4+URZ], R5 ;  /* 0x00000005040075a7 */ /* 0x0044e4000800017f */
[----:B---3--:R-:W-:Y:S05]  /*25360*/  @!P0 NANOSLEEP.SYNCS 0x989680 ;  /* 0x009896800000895d */ /* 0x008fea0003900000 */
[----:B------:R-:W3:Y:S02]  /*25370*/  @!P0 SYNCS.PHASECHK.TRANS64 P0, [R4+URZ], R5 ;  /* 0x00000005040085a7 */ /* 0x000ee4000800007f */
[----:B---3--:R-:W-:Y:S05]  /*25380*/  @!P0 BRA `(.L_x_2920) ;  /* 0xfffffffc00f08947 */ /* 0x008fea000383ffff */
[----:B------:R-:W-:Y:S05]  /*25390*/  BRA `(.L_x_3089) ;  /* 0xffffffbc00a47947 */ /* 0x000fea000383ffff */
.L_x_3090:
        /* <DEDUP_REMOVED lines=14> */
.L_x_3099:


//--------------------- .nv.global.init           --------------------------
	.section	.nv.global.init,"aw",@progbits
.nv.global.init:
	.type		$str$20,@object
	.size		$str$20,($str$21 - $str$20)
$str$20:
        /*0000*/ 	.byte	0x28, 0x61, 0x64, 0x64, 0x72, 0x65, 0x73, 0x73, 0x20, 0x26, 0x20, 0x6d, 0x61, 0x73, 0x6b, 0x29
        /*0010*/ 	.byte	0x20, 0x3d, 0x3d, 0x20, 0x30, 0x00
	.type		$str$21,@object
	.size		$str$21,(__unnamed_4 - $str$21)
$str$21:
        /*0016*/ 	.byte	0x2f, 0x74, 0x6d, 0x70, 0x2f, 0x6f, 0x73, 0x73, 0x5f, 0x6b, 0x65, 0x72, 0x6e, 0x65, 0x6c, 0x73
        /*0026*/ 	.byte	0x5f, 0x73, 0x72, 0x63, 0x2f, 0x66, 0x6c, 0x61, 0x73, 0x68, 0x5f, 0x61, 0x74, 0x74, 0x65, 0x6e
        /*0036*/ 	.byte	0x74, 0x69, 0x6f, 0x6e, 0x2f, 0x63, 0x73, 0x72, 0x63, 0x2f, 0x63, 0x75, 0x74, 0x6c, 0x61, 0x73
        /*0046*/ 	.byte	0x73, 0x2f, 0x69, 0x6e, 0x63, 0x6c, 0x75, 0x64, 0x65, 0x2f, 0x63, 0x75, 0x74, 0x65, 0x2f, 0x70
        /*0056*/ 	.byte	0x6f, 0x69, 0x6e, 0x74, 0x65, 0x72, 0x5f, 0x66, 0x6c, 0x61, 0x67, 0x67, 0x65, 0x64, 0x2e, 0x68
        /*0066*/ 	.byte	0x70, 0x70, 0x00
	.type		__unnamed_4,@object
	.size		__unnamed_4,(__unnamed_8 - __unnamed_4)
__unnamed_4:
        /* <DEDUP_REMOVED lines=24> */
	.type		__unnamed_8,@object
	.size		__unnamed_8,(__unnamed_3 - __unnamed_8)
__unnamed_8:
        /* <DEDUP_REMOVED lines=24> */
        /*0369*/ 	.byte	0x00
	.type		__unnamed_3,@object
	.size		__unnamed_3,(__unnamed_2 - __unnamed_3)
__unnamed_3:
        /* <DEDUP_REMOVED lines=29> */
	.type		__unnamed_2,@object
	.size		__unnamed_2,(__unnamed_7 - __unnamed_2)
__unnamed_2:
        /* <DEDUP_REMOVED lines=29> */
	.type		__unnamed_7,@object
	.size		__unnamed_7,(__unnamed_6 - __unnamed_7)
__unnamed_7:
        /* <DEDUP_REMOVED lines=28> */
        /*08c2*/ 	.byte	0x3c, 0x32, 0x32, 0x35, 0x32, 0x38, 0x3e, 0x3e, 0x3e, 0x3e, 0x3e, 0x5d, 0x00
	.type		__unnamed_6,@object
	.size		__unnamed_6,(__unnamed_1 - __unnamed_6)
__unnamed_6:
        /* <DEDUP_REMOVED lines=29> */
	.type		__unnamed_1,@object
	.size		__unnamed_1,(__unnamed_5 - __unnamed_1)
__unnamed_1:
        /* <DEDUP_REMOVED lines=28> */
        /*0c5c*/ 	.byte	0x31, 0x36, 0x33, 0x38, 0x34, 0x3e, 0x3e, 0x3e, 0x3e, 0x3e, 0x20, 0x26, 0x5d, 0x00
	.type		__unnamed_5,@object
	.size		__unnamed_5,(.L_4 - __unnamed_5)
__unnamed_5:
        /* <DEDUP_REMOVED lines=28> */
        /*0e2a*/ 	.byte	0x3c, 0x32, 0x32, 0x35, 0x32, 0x38, 0x3e, 0x3e, 0x3e, 0x3e, 0x3e, 0x20, 0x26, 0x5d, 0x00
.L_4:


//--------------------- .nv.shared._ZN7cutlass13device_kernelIN5flash11enable_sm90INS1_16FlashAttnFwdSm90INS1_25CollectiveMainloopFwdSm90ILi2EN4cute5tupleIJNS5_1CILi1EEES8_S8_EEENS6_IJNS7_ILi128EEENS7_ILi176EEESA_EEELi128ENS_6half_tEfNS_4arch4Sm90ELb0ELb0ELb0ELb0ELb0ELb0ELb0ELb1ELb1ELb1ELb1ELb0EEENS1_21CollectiveEpilogueFwdINS6_IJSA_SA_SB_EEES9_SD_SF_Li256ELb0ELb1ELb1ELb0EEENS1_19SingleTileSchedulerILb0ELb1ELb1ELi128EEEEEEEEEvNT_6ParamsE --------------------------
	.section	.nv.shared._ZN7cutlass13device_kernelIN5flash11enable_sm90INS1_16FlashAttnFwdSm90INS1_25CollectiveMainloopFwdSm90ILi2EN4cute5tupleIJNS5_1CILi1EEES8_S8_EEENS6_IJNS7_ILi128EEENS7_ILi176EEESA_EEELi128ENS_6half_tEfNS_4arch4Sm90ELb0ELb0ELb0ELb0ELb0ELb0ELb0ELb1ELb1ELb1ELb1ELb0EEENS1_21CollectiveEpilogueFwdINS6_IJSA_SA_SB_EEES9_SD_SF_Li256ELb0ELb1ELb1ELb0EEENS1_19SingleTileSchedulerILb0ELb1ELb1ELi128EEEEEEEEEvNT_6ParamsE,"aw",@nobits
	.sectionflags	@""
	.align	16
	.zero		1024


//--------------------- .nv.shared.reserved.0     --------------------------
	.section	.nv.shared.reserved.0,"aw",@nobits
	.weak		__nv_reservedSMEM_offset_0_alias
	.size		__nv_reservedSMEM_offset_0_alias, 0, 0
	.other		__nv_reservedSMEM_offset_0_alias,@"STO_CUDA_RESERVED_SHARED STV_DEFAULT"
__nv_reservedSMEM_offset_0_alias:
	.zero		0


//--------------------- .nv.global                --------------------------
	.section	.nv.global,"aw",@nobits
.nv.global:
	.type		_ZN72_INTERNAL_8a80ef28_36_flash_fwd_hdim128_fp16_split_sm90_cu_f3e6f9ee_29554cute1_E,@object
	.size		_ZN72_INTERNAL_8a80ef28_36_flash_fwd_hdim128_fp16_split_sm90_cu_f3e6f9ee_29554cute1_E,(_ZN72_INTERNAL_8a80ef28_36_flash_fwd_hdim128_fp16_split_sm90_cu_f3e6f9ee_29554cuda3std3__45__cpo6cbeginE - _ZN72_INTERNAL_8a80ef28_36_flash_fwd_hdim128_fp16_split_sm90_cu_f3e6f9ee_29554cute1_E)
_ZN72_INTERNAL_8a80ef28_36_flash_fwd_hdim128_fp16_split_sm90_cu_f3e6f9ee_29554cute1_E:
	.zero		1
	.type		_ZN72_INTERNAL_8a80ef28_36_flash_fwd_hdim128_fp16_split_sm90_cu_f3e6f9ee_29554cuda3std3__45__cpo6cbeginE,@object
	.size		_ZN72_INTERNAL_8a80ef28_36_flash_fwd_hdim128_fp16_split_sm90_cu_f3e6f9ee_29554cuda3std3__45__cpo6cbeginE,(_ZN72_INTERNAL_8a80ef28_36_flash_fwd_hdim128_fp16_split_sm90_cu_f3e6f9ee_29554cuda3std3__48in_placeE - _ZN72_INTERNAL_8a80ef28_36_flash_fwd_hdim128_fp16_split_sm90_cu_f3e6f9ee_29554cuda3std3__45__cpo6cbeginE)
_ZN72_INTERNAL_8a80ef28_36_flash_fwd_hdim128_fp16_split_sm90_cu_f3e6f9ee_29554cuda3std3__45__cpo6cbeginE:
	.zero		1
	.type		_ZN72_INTERNAL_8a80ef28_36_flash_fwd_hdim128_fp16_split_sm90_cu_f3e6f9ee_29554cuda3std3__48in_placeE,@object
	.size		_ZN72_INTERNAL_8a80ef28_36_flash_fwd_hdim128_fp16_split_sm90_cu_f3e6f9ee_29554cuda3std3__48in_placeE,(_ZN72_INTERNAL_8a80ef28_36_flash_fwd_hdim128_fp16_split_sm90_cu_f3e6f9ee_29554cuda3std6ranges3__45__cpo9iter_moveE - _ZN72_INTERNAL_8a80ef28_36_flash_fwd_hdim128_fp16_split_sm90_cu_f3e6f9ee_29554cuda3std3__48in_placeE)
_ZN72_INTERNAL_8a80ef28_36_flash_fwd_hdim128_fp16_split_sm90_cu_f3e6f9ee_29554cuda3std3__48in_placeE:
	.zero		1
	.type		_ZN72_INTERNAL_8a80ef28_36_flash_fwd_hdim128_fp16_split_sm90_cu_f3e6f9ee_29554cuda3std6ranges3__45__cpo9iter_moveE,@object
	.size		_ZN72_INTERNAL_8a80ef28_36_flash_fwd_hdim128_fp16_split_sm90_cu_f3e6f9ee_29554cuda3std6ranges3__45__cpo9iter_moveE,(_ZN72_INTERNAL_8a80ef28_36_flash_fwd_hdim128_fp16_split_sm90_cu_f3e6f9ee_29554cuda3std3__45__cpo5beginE - _ZN72_INTERNAL_8a80ef28_36_flash_fwd_hdim128_fp16_split_sm90_cu_f3e6f9ee_29554cuda3std6ranges3__45__cpo9iter_moveE)
_ZN72_INTERNAL_8a80ef28_36_flash_fwd_hdim128_fp16_split_sm90_cu_f3e6f9ee_29554cuda3std6ranges3__45__cpo9iter_moveE:
	.zero		1
	.type		_ZN72_INTERNAL_8a80ef28_36_flash_fwd_hdim128_fp16_split_sm90_cu_f3e6f9ee_29554cuda3std3__45__cpo5beginE,@object
	.size		_ZN72_INTERNAL_8a80ef28_36_flash_fwd_hdim128_fp16_split_sm90_cu_f3e6f9ee_29554cuda3std3__45__cpo5beginE,(_ZN72_INTERNAL_8a80ef28_36_flash_fwd_hdim128_fp16_split_sm90_cu_f3e6f9ee_29554cuda3std3__474_GLOBAL__N__8a80ef28_36_flash_fwd_hdim128_fp16_split_sm90_cu_f3e6f9ee_29556ignoreE - _ZN72_INTERNAL_8a80ef28_36_flash_fwd_hdim128_fp16_split_sm90_cu_f3e6f9ee_29554cuda3std3__45__cpo5beginE)
_ZN72_INTERNAL_8a80ef28_36_flash_fwd_hdim128_fp16_split_sm90_cu_f3e6f9ee_29554cuda3std3__45__cpo5beginE:
	.zero		1
	.type		_ZN72_INTERNAL_8a80ef28_36_flash_fwd_hdim128_fp16_split_sm90_cu_f3e6f9ee_29554cuda3std3__474_GLOBAL__N__8a80ef28_36_flash_fwd_hdim128_fp16_split_sm90_cu_f3e6f9ee_29556ignoreE,@object
	.size		_ZN72_INTERNAL_8a80ef28_36_flash_fwd_hdim128_fp16_split_sm90_cu_f3e6f9ee_29554cuda3std3__474_GLOBAL__N__8a80ef28_36_flash_fwd_hdim128_fp16_split_sm90_cu_f3e6f9ee_29556ignoreE,(_ZN72_INTERNAL_8a80ef28_36_flash_fwd_hdim128_fp16_split_sm90_cu_f3e6f9ee_29554cute7productE - _ZN72_INTERNAL_8a80ef28_36_flash_fwd_hdim128_fp16_split_sm90_cu_f3e6f9ee_29554cuda3std3__474_GLOBAL__N__8a80ef28_36_flash_fwd_hdim128_fp16_split_sm90_cu_f3e6f9ee_29556ignoreE)
_ZN72_INTERNAL_8a80ef28_36_flash_fwd_hdim128_fp16_split_sm90_cu_f3e6f9ee_29554cuda3std3__474_GLOBAL__N__8a80ef28_36_flash_fwd_hdim128_fp16_split_sm90_cu_f3e6f9ee_29556ignoreE:
	.zero		1
	.type		_ZN72_INTERNAL_8a80ef28_36_flash_fwd_hdim128_fp16_split_sm90_cu_f3e6f9ee_29554cute7productE,@object
	.size		_ZN72_INTERNAL_8a80ef28_36_flash_fwd_hdim128_fp16_split_sm90_cu_f3e6f9ee_29554cute7productE,(_ZN72_INTERNAL_8a80ef28_36_flash_fwd_hdim128_fp16_split_sm90_cu_f3e6f9ee_29554cuda3std3__45__cpo3endE - _ZN72_INTERNAL_8a80ef28_36_flash_fwd_hdim128_fp16_split_sm90_cu_f3e6f9ee_29554cute7productE)
_ZN72_INTERNAL_8a80ef28_36_flash_fwd_hdim128_fp16_split_sm90_cu_f3e6f9ee_29554cute7productE:
	.zero		1
	.type		_ZN72_INTERNAL_8a80ef28_36_flash_fwd_hdim128_fp16_split_sm90_cu_f3e6f9ee_29554cuda3std3__45__cpo3endE,@object
	.size		_ZN72_INTERNAL_8a80ef28_36_flash_fwd_hdim128_fp16_split_sm90_cu_f3e6f9ee_29554cuda3std3__45__cpo3endE,(_ZN72_INTERNAL_8a80ef28_36_flash_fwd_hdim128_fp16_split_sm90_cu_f3e6f9ee_29554cuda3std3__419piecewise_constructE - _ZN72_INTERNAL_8a80ef28_36_flash_fwd_hdim128_fp16_split_sm90_cu_f3e6f9ee_29554cuda3std3__45__cpo3endE)
_ZN72_INTERNAL_8a80ef28_36_flash_fwd_hdim128_fp16_split_sm90_cu_f3e6f9ee_29554cuda3std3__45__cpo3endE:
	.zero		1
	.type		_ZN72_INTERNAL_8a80ef28_36_flash_fwd_hdim128_fp16_split_sm90_cu_f3e6f9ee_29554cuda3std3__419piecewise_constructE,@object
	.size		_ZN72_INTERNAL_8a80ef28_36_flash_fwd_hdim128_fp16_split_sm90_cu_f3e6f9ee_29554cuda3std3__419piecewise_constructE,(_ZN72_INTERNAL_8a80ef28_36_flash_fwd_hdim128_fp16_split_sm90_cu_f3e6f9ee_29554cuda3std3__45__cpo4cendE - _ZN72_INTERNAL_8a80ef28_36_flash_fwd_hdim128_fp16_split_sm90_cu_f3e6f9ee_29554cuda3std3__419piecewise_constructE)
_ZN72_INTERNAL_8a80ef28_36_flash_fwd_hdim128_fp16_split_sm90_cu_f3e6f9ee_29554cuda3std3__419piecewise_constructE:
	.zero		1
	.type		_ZN72_INTERNAL_8a80ef28_36_flash_fwd_hdim128_fp16_split_sm90_cu_f3e6f9ee_29554cuda3std3__45__cpo4cendE,@object
	.size		_ZN72_INTERNAL_8a80ef28_36_flash_fwd_hdim128_fp16_split_sm90_cu_f3e6f9ee_29554cuda3std3__45__cpo4cendE,(_ZN72_INTERNAL_8a80ef28_36_flash_fwd_hdim128_fp16_split_sm90_cu_f3e6f9ee_29554cuda3std6ranges3__45__cpo4swapE - _ZN72_INTERNAL_8a80ef28_36_flash_fwd_hdim128_fp16_split_sm90_cu_f3e6f9ee_29554cuda3std3__45__cpo4cendE)
_ZN72_INTERNAL_8a80ef28_36_flash_fwd_hdim128_fp16_split_sm90_cu_f3e6f9ee_29554cuda3std3__45__cpo4cendE:
	.zero		1
	.type		_ZN72_INTERNAL_8a80ef28_36_flash_fwd_hdim128_fp16_split_sm90_cu_f3e6f9ee_29554cuda3std6ranges3__45__cpo4swapE,@object
	.size		_ZN72_INTERNAL_8a80ef28_36_flash_fwd_hdim128_fp16_split_sm90_cu_f3e6f9ee_29554cuda3std6ranges3__45__cpo4swapE,(.L_15 - _ZN72_INTERNAL_8a80ef28_36_flash_fwd_hdim128_fp16_split_sm90_cu_f3e6f9ee_29554cuda3std6ranges3__45__cpo4swapE)
_ZN72_INTERNAL_8a80ef28_36_flash_fwd_hdim128_fp16_split_sm90_cu_f3e6f9ee_29554cuda3std6ranges3__45__cpo4swapE:
	.zero		1
.L_15:


//--------------------- .nv.shared._ZN7cutlass13device_kernelIN5flash11enable_sm90INS1_16FlashAttnFwdSm90INS1_25CollectiveMainloopFwdSm90ILi2EN4cute5tupleIJNS5_1CILi1EEES8_S8_EEENS6_IJNS7_ILi128EEENS7_ILi176EEESA_EEELi128ENS_6half_tEfNS_4arch4Sm90ELb0ELb0ELb0ELb1ELb0ELb0ELb0ELb1ELb1ELb1ELb1ELb0EEENS1_21CollectiveEpilogueFwdINS6_IJSA_SA_SB_EEES9_SD_SF_Li256ELb1ELb1ELb1ELb0EEENS1_36VarlenDynamicPersistentTileSchedulerILi128ELi176ELi256ELi128ELb1ELb1ELb1ELb0ELb1ELb1EEEEEEEEEvNT_6ParamsE --------------------------
	.section	.nv.shared._ZN7cutlass13device_kernelIN5flash11enable_sm90INS1_16FlashAttnFwdSm90INS1_25CollectiveMainloopFwdSm90ILi2EN4cute5tupleIJNS5_1CILi1EEES8_S8_EEENS6_IJNS7_ILi128EEENS7_ILi176EEESA_EEELi128ENS_6half_tEfNS_4arch4Sm90ELb0ELb0ELb0ELb1ELb0ELb0ELb0ELb1ELb1ELb1ELb1ELb0EEENS1_21CollectiveEpilogueFwdINS6_IJSA_SA_SB_EEES9_SD_SF_Li256ELb1ELb1ELb1ELb0EEENS1_36VarlenDynamicPersistentTileSchedulerILi128ELi176ELi256ELi128ELb1ELb1ELb1ELb0ELb1ELb1EEEEEEEEEvNT_6ParamsE,"aw",@nobits
	.sectionflags	@""
	.align	16
	.zero		1024


//--------------------- .nv.shared._ZN7cutlass13device_kernelIN5flash11enable_sm90INS1_16FlashAttnFwdSm90INS1_25CollectiveMainloopFwdSm90ILi2EN4cute5tupleIJNS5_1CILi1EEES8_S8_EEENS6_IJNS7_ILi128EEENS7_ILi176EEESA_EEELi128ENS_6half_tEfNS_4arch4Sm90ELb0ELb0ELb0ELb1ELb0ELb1ELb0ELb1ELb1ELb1ELb1ELb0EEENS1_21CollectiveEpilogueFwdINS6_IJSA_SA_SB_EEES9_SD_SF_Li256ELb1ELb1ELb1ELb0EEENS1_36VarlenDynamicPersistentTileSchedulerILi128ELi176ELi256ELi128ELb1ELb1ELb1ELb0ELb1ELb1EEEEEEEEEvNT_6ParamsE --------------------------
	.section	.nv.shared._ZN7cutlass13device_kernelIN5flash11enable_sm90INS1_16FlashAttnFwdSm90INS1_25CollectiveMainloopFwdSm90ILi2EN4cute5tupleIJNS5_1CILi1EEES8_S8_EEENS6_IJNS7_ILi128EEENS7_ILi176EEESA_EEELi128ENS_6half_tEfNS_4arch4Sm90ELb0ELb0ELb0ELb1ELb0ELb1ELb0ELb1ELb1ELb1ELb1ELb0EEENS1_21CollectiveEpilogueFwdINS6_IJSA_SA_SB_EEES9_SD_SF_Li256ELb1ELb1ELb1ELb0EEENS1_36VarlenDynamicPersistentTileSchedulerILi128ELi176ELi256ELi128ELb1ELb1ELb1ELb0ELb1ELb1EEEEEEEEEvNT_6ParamsE,"aw",@nobits
	.sectionflags	@""
	.align	16
	.zero		1024


//--------------------- .nv.shared._ZN7cutlass13device_kernelIN5flash11enable_sm90INS1_16FlashAttnFwdSm90INS1_25CollectiveMainloopFwdSm90ILi2EN4cute5tupleIJNS5_1CILi1EEES8_S8_EEENS6_IJNS7_ILi128EEESA_SA_EEELi128ENS_6half_tEfNS_4arch4Sm90ELb0ELb1ELb0ELb0ELb0ELb0ELb0ELb1ELb1ELb1ELb1ELb0EEENS1_21CollectiveEpilogueFwdISB_S9_SC_SE_Li256ELb0ELb1ELb1ELb0EEENS1_19SingleTileSchedulerILb0ELb1ELb1ELi128EEEEEEEEEvNT_6ParamsE --------------------------
	.section	.nv.shared._ZN7cutlass13device_kernelIN5flash11enable_sm90INS1_16FlashAttnFwdSm90INS1_25CollectiveMainloopFwdSm90ILi2EN4cute5tupleIJNS5_1CILi1EEES8_S8_EEENS6_IJNS7_ILi128EEESA_SA_EEELi128ENS_6half_tEfNS_4arch4Sm90ELb0ELb1ELb0ELb0ELb0ELb0ELb0ELb1ELb1ELb1ELb1ELb0EEENS1_21CollectiveEpilogueFwdISB_S9_SC_SE_Li256ELb0ELb1ELb1ELb0EEENS1_19SingleTileSchedulerILb0ELb1ELb1ELi128EEEEEEEEEvNT_6ParamsE,"aw",@nobits
	.sectionflags	@""
	.align	16
	.zero		1024


//--------------------- .nv.shared._ZN7cutlass13device_kernelIN5flash11enable_sm90INS1_16FlashAttnFwdSm90INS1_25CollectiveMainloopFwdSm90ILi2EN4cute5tupleIJNS5_1CILi1EEES8_S8_EEENS6_IJNS7_ILi128EEESA_SA_EEELi128ENS_6half_tEfNS_4arch4Sm90ELb0ELb1ELb0ELb1ELb0ELb0ELb0ELb1ELb1ELb1ELb1ELb0EEENS1_21CollectiveEpilogueFwdISB_S9_SC_SE_Li256ELb1ELb1ELb1ELb0EEENS1_36VarlenDynamicPersistentTileSchedulerILi128ELi128ELi256ELi128ELb1ELb1ELb1ELb1ELb0ELb1EEEEEEEEEvNT_6ParamsE --------------------------
	.section	.nv.shared._ZN7cutlass13device_kernelIN5flash11enable_sm90INS1_16FlashAttnFwdSm90INS1_25CollectiveMainloopFwdSm90ILi2EN4cute5tupleIJNS5_1CILi1EEES8_S8_EEENS6_IJNS7_ILi128EEESA_SA_EEELi128ENS_6half_tEfNS_4arch4Sm90ELb0ELb1ELb0ELb1ELb0ELb0ELb0ELb1ELb1ELb1ELb1ELb0EEENS1_21CollectiveEpilogueFwdISB_S9_SC_SE_Li256ELb1ELb1ELb1ELb0EEENS1_36VarlenDynamicPersistentTileSchedulerILi128ELi128ELi256ELi128ELb1ELb1ELb1ELb1ELb0ELb1EEEEEEEEEvNT_6ParamsE,"aw",@nobits
	.sectionflags	@""
	.align	16
	.zero		1024


//--------------------- .nv.shared._ZN7cutlass13device_kernelIN5flash11enable_sm90INS1_16FlashAttnFwdSm90INS1_25CollectiveMainloopFwdSm90ILi2EN4cute5tupleIJNS5_1CILi1EEES8_S8_EEENS6_IJNS7_ILi128EEESA_SA_EEELi128ENS_6half_tEfNS_4arch4Sm90ELb0ELb1ELb0ELb1ELb0ELb1ELb0ELb1ELb1ELb1ELb1ELb0EEENS1_21CollectiveEpilogueFwdISB_S9_SC_SE_Li256ELb1ELb1ELb1ELb0EEENS1_36VarlenDynamicPersistentTileSchedulerILi128ELi128ELi256ELi128ELb1ELb1ELb1ELb1ELb0ELb1EEEEEEEEEvNT_6ParamsE --------------------------
	.section	.nv.shared._ZN7cutlass13device_kernelIN5flash11enable_sm90INS1_16FlashAttnFwdSm90INS1_25CollectiveMainloopFwdSm90ILi2EN4cute5tupleIJNS5_1CILi1EEES8_S8_EEENS6_IJNS7_ILi128EEESA_SA_EEELi128ENS_6half_tEfNS_4arch4Sm90ELb0ELb1ELb0ELb1ELb0ELb1ELb0ELb1ELb1ELb1ELb1ELb0EEENS1_21CollectiveEpilogueFwdISB_S9_SC_SE_Li256ELb1ELb1ELb1ELb0EEENS1_36VarlenDynamicPersistentTileSchedulerILi128ELi128ELi256ELi128ELb1ELb1ELb1ELb1ELb0ELb1EEEEEEEEEvNT_6ParamsE,"aw",@nobits
	.sectionflags	@""
	.align	16
	.zero		1024


//--------------------- .nv.shared._ZN7cutlass13device_kernelIN5flash11enable_sm90INS1_16FlashAttnFwdSm90INS1_25CollectiveMainloopFwdSm90ILi2EN4cute5tupleIJNS5_1CILi1EEES8_S8_EEENS6_IJNS7_ILi128EEESA_SA_EEELi128ENS_6half_tEfNS_4arch4Sm90ELb1ELb0ELb0ELb0ELb0ELb0ELb0ELb1ELb1ELb1ELb1ELb0EEENS1_21CollectiveEpilogueFwdISB_S9_SC_SE_Li256ELb0ELb1ELb1ELb0EEENS1_19SingleTileSchedulerILb0ELb1ELb1ELi128EEEEEEEEEvNT_6ParamsE --------------------------
	.section	.nv.shared._ZN7cutlass13device_kernelIN5flash11enable_sm90INS1_16FlashAttnFwdSm90INS1_25CollectiveMainloopFwdSm90ILi2EN4cute5tupleIJNS5_1CILi1EEES8_S8_EEENS6_IJNS7_ILi128EEESA_SA_EEELi128ENS_6half_tEfNS_4arch4Sm90ELb1ELb0ELb0ELb0ELb0ELb0ELb0ELb1ELb1ELb1ELb1ELb0EEENS1_21CollectiveEpilogueFwdISB_S9_SC_SE_Li256ELb0ELb1ELb1ELb0EEENS1_19SingleTileSchedulerILb0ELb1ELb1ELi128EEEEEEEEEvNT_6ParamsE,"aw",@nobits
	.sectionflags	@""
	.align	16
	.zero		1024


//--------------------- .nv.shared._ZN7cutlass13device_kernelIN5flash11enable_sm90INS1_16FlashAttnFwdSm90INS1_25CollectiveMainloopFwdSm90ILi2EN4cute5tupleIJNS5_1CILi1EEES8_S8_EEENS6_IJNS7_ILi128EEESA_SA_EEELi128ENS_6half_tEfNS_4arch4Sm90ELb1ELb0ELb0ELb1ELb0ELb0ELb0ELb1ELb1ELb1ELb1ELb0EEENS1_21CollectiveEpilogueFwdISB_S9_SC_SE_Li256ELb1ELb1ELb1ELb0EEENS1_36VarlenDynamicPersistentTileSchedulerILi128ELi128ELi256ELi128ELb1ELb1ELb1ELb1ELb1ELb1EEEEEEEEEvNT_6ParamsE --------------------------
	.section	.nv.shared._ZN7cutlass13device_kernelIN5flash11enable_sm90INS1_16FlashAttnFwdSm90INS1_25CollectiveMainloopFwdSm90ILi2EN4cute5tupleIJNS5_1CILi1EEES8_S8_EEENS6_IJNS7_ILi128EEESA_SA_EEELi128ENS_6half_tEfNS_4arch4Sm90ELb1ELb0ELb0ELb1ELb0ELb0ELb0ELb1ELb1ELb1ELb1ELb0EEENS1_21CollectiveEpilogueFwdISB_S9_SC_SE_Li256ELb1ELb1ELb1ELb0EEENS1_36VarlenDynamicPersistentTileSchedulerILi128ELi128ELi256ELi128ELb1ELb1ELb1ELb1ELb1ELb1EEEEEEEEEvNT_6ParamsE,"aw",@nobits
	.sectionflags	@""
	.align	16
	.zero		1024


//--------------------- .nv.shared._ZN7cutlass13device_kernelIN5flash11enable_sm90INS1_16FlashAttnFwdSm90INS1_25CollectiveMainloopFwdSm90ILi2EN4cute5tupleIJNS5_1CILi1EEES8_S8_EEENS6_IJNS7_ILi128EEESA_SA_EEELi128ENS_6half_tEfNS_4arch4Sm90ELb1ELb0ELb0ELb1ELb0ELb1ELb0ELb1ELb1ELb1ELb1ELb0EEENS1_21CollectiveEpilogueFwdISB_S9_SC_SE_Li256ELb1ELb1ELb1ELb0EEENS1_36VarlenDynamicPersistentTileSchedulerILi128ELi128ELi256ELi128ELb1ELb1ELb1ELb1ELb1ELb1EEEEEEEEEvNT_6ParamsE --------------------------
	.section	.nv.shared._ZN7cutlass13device_kernelIN5flash11enable_sm90INS1_16FlashAttnFwdSm90INS1_25CollectiveMainloopFwdSm90ILi2EN4cute5tupleIJNS5_1CILi1EEES8_S8_EEENS6_IJNS7_ILi128EEESA_SA_EEELi128ENS_6half_tEfNS_4arch4Sm90ELb1ELb0ELb0ELb1ELb0ELb1ELb0ELb1ELb1ELb1ELb1ELb0EEENS1_21CollectiveEpilogueFwdISB_S9_SC_SE_Li256ELb1ELb1ELb1ELb0EEENS1_36VarlenDynamicPersistentTileSchedulerILi128ELi128ELi256ELi128ELb1ELb1ELb1ELb1ELb1ELb1EEEEEEEEEvNT_6ParamsE,"aw",@nobits
	.sectionflags	@""
	.align	16
	.zero		1024


//--------------------- .nv.constant0._ZN7cutlass13device_kernelIN5flash11enable_sm90INS1_16FlashAttnFwdSm90INS1_25CollectiveMainloopFwdSm90ILi2EN4cute5tupleIJNS5_1CILi1EEES8_S8_EEENS6_IJNS7_ILi128EEENS7_ILi176EEESA_EEELi128ENS_6half_tEfNS_4arch4Sm90ELb0ELb0ELb0ELb0ELb0ELb0ELb0ELb1ELb1ELb1ELb1ELb0EEENS1_21CollectiveEpilogueFwdINS6_IJSA_SA_SB_EEES9_SD_SF_Li256ELb0ELb1ELb1ELb0EEENS1_19SingleTileSchedulerILb0ELb1ELb1ELi128EEEEEEEEEvNT_6ParamsE --------------------------
	.section	.nv.constant0._ZN7cutlass13device_kernelIN5flash11enable_sm90INS1_16FlashAttnFwdSm90INS1_25CollectiveMainloopFwdSm90ILi2EN4cute5tupleIJNS5_1CILi1EEES8_S8_EEENS6_IJNS7_ILi128EEENS7_ILi176EEESA_EEELi128ENS_6half_tEfNS_4arch4Sm90ELb0ELb0ELb0ELb0ELb0ELb0ELb0ELb1ELb1ELb1ELb1ELb0EEENS1_21CollectiveEpilogueFwdINS6_IJSA_SA_SB_EEES9_SD_SF_Li256ELb0ELb1ELb1ELb0EEENS1_19SingleTileSchedulerILb0ELb1ELb1ELi128EEEEEEEEEvNT_6ParamsE,"a",@progbits
	.sectionflags	@""
	.align	4
.nv.constant0._ZN7cutlass13device_kernelIN5flash11enable_sm90INS1_16FlashAttnFwdSm90INS1_25CollectiveMainloopFwdSm90ILi2EN4cute5tupleIJNS5_1CILi1EEES8_S8_EEENS6_IJNS7_ILi128EEENS7_ILi176EEESA_EEELi128ENS_6half_tEfNS_4arch4Sm90ELb0ELb0ELb0ELb0ELb0ELb0ELb0ELb1ELb1ELb1ELb1ELb0EEENS1_21CollectiveEpilogueFwdINS6_IJSA_SA_SB_EEES9_SD_SF_Li256ELb0ELb1ELb1ELb0EEENS1_19SingleTileSchedulerILb0ELb1ELb1ELi128EEEEEEEEEvNT_6ParamsE:
	.zero		3200


//--------------------- .nv.constant0._ZN7cutlass13device_kernelIN5flash11enable_sm90INS1_16FlashAttnFwdSm90INS1_25CollectiveMainloopFwdSm90ILi2EN4cute5tupleIJNS5_1CILi1EEES8_S8_EEENS6_IJNS7_ILi128EEENS7_ILi176EEESA_EEELi128ENS_6half_tEfNS_4arch4Sm90ELb0ELb0ELb0ELb1ELb0ELb0ELb0ELb1ELb1ELb1ELb1ELb0EEENS1_21CollectiveEpilogueFwdINS6_IJSA_SA_SB_EEES9_SD_SF_Li256ELb1ELb1ELb1ELb0EEENS1_36VarlenDynamicPersistentTileSchedulerILi128ELi176ELi256ELi128ELb1ELb1ELb1ELb0ELb1ELb1EEEEEEEEEvNT_6ParamsE --------------------------
	.section	.nv.constant0._ZN7cutlass13device_kernelIN5flash11enable_sm90INS1_16FlashAttnFwdSm90INS1_25CollectiveMainloopFwdSm90ILi2EN4cute5tupleIJNS5_1CILi1EEES8_S8_EEENS6_IJNS7_ILi128EEENS7_ILi176EEESA_EEELi128ENS_6half_tEfNS_4arch4Sm90ELb0ELb0ELb0ELb1ELb0ELb0ELb0ELb1ELb1ELb1ELb1ELb0EEENS1_21CollectiveEpilogueFwdINS6_IJSA_SA_SB_EEES9_SD_SF_Li256ELb1ELb1ELb1ELb0EEENS1_36VarlenDynamicPersistentTileSchedulerILi128ELi176ELi256ELi128ELb1ELb1ELb1ELb0ELb1ELb1EEEEEEEEEvNT_6ParamsE,"a",@progbits
	.sectionflags	@""
	.align	4
.nv.constant0._ZN7cutlass13device_kernelIN5flash11enable_sm90INS1_16FlashAttnFwdSm90INS1_25CollectiveMainloopFwdSm90ILi2EN4cute5tupleIJNS5_1CILi1EEES8_S8_EEENS6_IJNS7_ILi128EEENS7_ILi176EEESA_EEELi128ENS_6half_tEfNS_4arch4Sm90ELb0ELb0ELb0ELb1ELb0ELb0ELb0ELb1ELb1ELb1ELb1ELb0EEENS1_21CollectiveEpilogueFwdINS6_IJSA_SA_SB_EEES9_SD_SF_Li256ELb1ELb1ELb1ELb0EEENS1_36VarlenDynamicPersistentTileSchedulerILi128ELi176ELi256ELi128ELb1ELb1ELb1ELb0ELb1ELb1EEEEEEEEEvNT_6ParamsE:
	.zero		3328


//--------------------- .nv.constant0._ZN7cutlass13device_kernelIN5flash11enable_sm90INS1_16FlashAttnFwdSm90INS1_25CollectiveMainloopFwdSm90ILi2EN4cute5tupleIJNS5_1CILi1EEES8_S8_EEENS6_IJNS7_ILi128EEENS7_ILi176EEESA_EEELi128ENS_6half_tEfNS_4arch4Sm90ELb0ELb0ELb0ELb1ELb0ELb1ELb0ELb1ELb1ELb1ELb1ELb0EEENS1_21CollectiveEpilogueFwdINS6_IJSA_SA_SB_EEES9_SD_SF_Li256ELb1ELb1ELb1ELb0EEENS1_36VarlenDynamicPersistentTileSchedulerILi128ELi176ELi256ELi128ELb1ELb1ELb1ELb0ELb1ELb1EEEEEEEEEvNT_6ParamsE --------------------------
	.section	.nv.constant0._ZN7cutlass13device_kernelIN5flash11enable_sm90INS1_16FlashAttnFwdSm90INS1_25CollectiveMainloopFwdSm90ILi2EN4cute5tupleIJNS5_1CILi1EEES8_S8_EEENS6_IJNS7_ILi128EEENS7_ILi176EEESA_EEELi128ENS_6half_tEfNS_4arch4Sm90ELb0ELb0ELb0ELb1ELb0ELb1ELb0ELb1ELb1ELb1ELb1ELb0EEENS1_21CollectiveEpilogueFwdINS6_IJSA_SA_SB_EEES9_SD_SF_Li256ELb1ELb1ELb1ELb0EEENS1_36VarlenDynamicPersistentTileSchedulerILi128ELi176ELi256ELi128ELb1ELb1ELb1ELb0ELb1ELb1EEEEEEEEEvNT_6ParamsE,"a",@progbits
	.sectionflags	@""
	.align	4
.nv.constant0._ZN7cutlass13device_kernelIN5flash11enable_sm90INS1_16FlashAttnFwdSm90INS1_25CollectiveMainloopFwdSm90ILi2EN4cute5tupleIJNS5_1CILi1EEES8_S8_EEENS6_IJNS7_ILi128EEENS7_ILi176EEESA_EEELi128ENS_6half_tEfNS_4arch4Sm90ELb0ELb0ELb0ELb1ELb0ELb1ELb0ELb1ELb1ELb1ELb1ELb0EEENS1_21CollectiveEpilogueFwdINS6_IJSA_SA_SB_EEES9_SD_SF_Li256ELb1ELb1ELb1ELb0EEENS1_36VarlenDynamicPersistentTileSchedulerILi128ELi176ELi256ELi128ELb1ELb1ELb1ELb0ELb1ELb1EEEEEEEEEvNT_6ParamsE:
	.zero		3328


//--------------------- .nv.constant0._ZN7cutlass13device_kernelIN5flash11enable_sm90INS1_16FlashAttnFwdSm90INS1_25CollectiveMainloopFwdSm90ILi2EN4cute5tupleIJNS5_1CILi1EEES8_S8_EEENS6_IJNS7_ILi128EEESA_SA_EEELi128ENS_6half_tEfNS_4arch4Sm90ELb0ELb1ELb0ELb0ELb0ELb0ELb0ELb1ELb1ELb1ELb1ELb0EEENS1_21CollectiveEpilogueFwdISB_S9_SC_SE_Li256ELb0ELb1ELb1ELb0EEENS1_19SingleTileSchedulerILb0ELb1ELb1ELi128EEEEEEEEEvNT_6ParamsE --------------------------
	.section	.nv.constant0._ZN7cutlass13device_kernelIN5flash11enable_sm90INS1_16FlashAttnFwdSm90INS1_25CollectiveMainloopFwdSm90ILi2EN4cute5tupleIJNS5_1CILi1EEES8_S8_EEENS6_IJNS7_ILi128EEESA_SA_EEELi128ENS_6half_tEfNS_4arch4Sm90ELb0ELb1ELb0ELb0ELb0ELb0ELb0ELb1ELb1ELb1ELb1ELb0EEENS1_21CollectiveEpilogueFwdISB_S9_SC_SE_Li256ELb0ELb1ELb1ELb0EEENS1_19SingleTileSchedulerILb0ELb1ELb1ELi128EEEEEEEEEvNT_6ParamsE,"a",@progbits
	.sectionflags	@""
	.align	4
.nv.constant0._ZN7cutlass13device_kernelIN5flash11enable_sm90INS1_16FlashAttnFwdSm90INS1_25CollectiveMainloopFwdSm90ILi2EN4cute5tupleIJNS5_1CILi1EEES8_S8_EEENS6_IJNS7_ILi128EEESA_SA_EEELi128ENS_6half_tEfNS_4arch4Sm90ELb0ELb1ELb0ELb0ELb0ELb0ELb0ELb1ELb1ELb1ELb1ELb0EEENS1_21CollectiveEpilogueFwdISB_S9_SC_SE_Li256ELb0ELb1ELb1ELb0EEENS1_19SingleTileSchedulerILb0ELb1ELb1ELi128EEEEEEEEEvNT_6ParamsE:
	.zero		3200


//--------------------- .nv.constant0._ZN7cutlass13device_kernelIN5flash11enable_sm90INS1_16FlashAttnFwdSm90INS1_25CollectiveMainloopFwdSm90ILi2EN4cute5tupleIJNS5_1CILi1EEES8_S8_EEENS6_IJNS7_ILi128EEESA_SA_EEELi128ENS_6half_tEfNS_4arch4Sm90ELb0ELb1ELb0ELb1ELb0ELb0ELb0ELb1ELb1ELb1ELb1ELb0EEENS1_21CollectiveEpilogueFwdISB_S9_SC_SE_Li256ELb1ELb1ELb1ELb0EEENS1_36VarlenDynamicPersistentTileSchedulerILi128ELi128ELi256ELi128ELb1ELb1ELb1ELb1ELb0ELb1EEEEEEEEEvNT_6ParamsE --------------------------
	.section	.nv.constant0._ZN7cutlass13device_kernelIN5flash11enable_sm90INS1_16FlashAttnFwdSm90INS1_25CollectiveMainloopFwdSm90ILi2EN4cute5tupleIJNS5_1CILi1EEES8_S8_EEENS6_IJNS7_ILi128EEESA_SA_EEELi128ENS_6half_tEfNS_4arch4Sm90ELb0ELb1ELb0ELb1ELb0ELb0ELb0ELb1ELb1ELb1ELb1ELb0EEENS1_21CollectiveEpilogueFwdISB_S9_SC_SE_Li256ELb1ELb1ELb1ELb0EEENS1_36VarlenDynamicPersistentTileSchedulerILi128ELi128ELi256ELi128ELb1ELb1ELb1ELb1ELb0ELb1EEEEEEEEEvNT_6ParamsE,"a",@progbits
	.sectionflags	@""
	.align	4
.nv.constant0._ZN7cutlass13device_kernelIN5flash11enable_sm90INS1_16FlashAttnFwdSm90INS1_25CollectiveMainloopFwdSm90ILi2EN4cute5tupleIJNS5_1CILi1EEES8_S8_EEENS6_IJNS7_ILi128EEESA_SA_EEELi128ENS_6half_tEfNS_4arch4Sm90ELb0ELb1ELb0ELb1ELb0ELb0ELb0ELb1ELb1ELb1ELb1ELb0EEENS1_21CollectiveEpilogueFwdISB_S9_SC_SE_Li256ELb1ELb1ELb1ELb0EEENS1_36VarlenDynamicPersistentTileSchedulerILi128ELi128ELi256ELi128ELb1ELb1ELb1ELb1ELb0ELb1EEEEEEEEEvNT_6ParamsE:
	.zero		3328


//--------------------- .nv.constant0._ZN7cutlass13device_kernelIN5flash11enable_sm90INS1_16FlashAttnFwdSm90INS1_25CollectiveMainloopFwdSm90ILi2EN4cute5tupleIJNS5_1CILi1EEES8_S8_EEENS6_IJNS7_ILi128EEESA_SA_EEELi128ENS_6half_tEfNS_4arch4Sm90ELb0ELb1ELb0ELb1ELb0ELb1ELb0ELb1ELb1ELb1ELb1ELb0EEENS1_21CollectiveEpilogueFwdISB_S9_SC_SE_Li256ELb1ELb1ELb1ELb0EEENS1_36VarlenDynamicPersistentTileSchedulerILi128ELi128ELi256ELi128ELb1ELb1ELb1ELb1ELb0ELb1EEEEEEEEEvNT_6ParamsE --------------------------
	.section	.nv.constant0._ZN7cutlass13device_kernelIN5flash11enable_sm90INS1_16FlashAttnFwdSm90INS1_25CollectiveMainloopFwdSm90ILi2EN4cute5tupleIJNS5_1CILi1EEES8_S8_EEENS6_IJNS7_ILi128EEESA_SA_EEELi128ENS_6half_tEfNS_4arch4Sm90ELb0ELb1ELb0ELb1ELb0ELb1ELb0ELb1ELb1ELb1ELb1ELb0EEENS1_21CollectiveEpilogueFwdISB_S9_SC_SE_Li256ELb1ELb1ELb1ELb0EEENS1_36VarlenDynamicPersistentTileSchedulerILi128ELi128ELi256ELi128ELb1ELb1ELb1ELb1ELb0ELb1EEEEEEEEEvNT_6ParamsE,"a",@progbits
	.sectionflags	@""
	.align	4
.nv.constant0._ZN7cutlass13device_kernelIN5flash11enable_sm90INS1_16FlashAttnFwdSm90INS1_25CollectiveMainloopFwdSm90ILi2EN4cute5tupleIJNS5_1CILi1EEES8_S8_EEENS6_IJNS7_ILi128EEESA_SA_EEELi128ENS_6half_tEfNS_4arch4Sm90ELb0ELb1ELb0ELb1ELb0ELb1ELb0ELb1ELb1ELb1ELb1ELb0EEENS1_21CollectiveEpilogueFwdISB_S9_SC_SE_Li256ELb1ELb1ELb1ELb0EEENS1_36VarlenDynamicPersistentTileSchedulerILi128ELi128ELi256ELi128ELb1ELb1ELb1ELb1ELb0ELb1EEEEEEEEEvNT_6ParamsE:
	.zero		3328


//--------------------- .nv.constant0._ZN7cutlass13device_kernelIN5flash11enable_sm90INS1_16FlashAttnFwdSm90INS1_25CollectiveMainloopFwdSm90ILi2EN4cute5tupleIJNS5_1CILi1EEES8_S8_EEENS6_IJNS7_ILi128EEESA_SA_EEELi128ENS_6half_tEfNS_4arch4Sm90ELb1ELb0ELb0ELb0ELb0ELb0ELb0ELb1ELb1ELb1ELb1ELb0EEENS1_21CollectiveEpilogueFwdISB_S9_SC_SE_Li256ELb0ELb1ELb1ELb0EEENS1_19SingleTileSchedulerILb0ELb1ELb1ELi128EEEEEEEEEvNT_6ParamsE --------------------------
	.section	.nv.constant0._ZN7cutlass13device_kernelIN5flash11enable_sm90INS1_16FlashAttnFwdSm90INS1_25CollectiveMainloopFwdSm90ILi2EN4cute5tupleIJNS5_1CILi1EEES8_S8_EEENS6_IJNS7_ILi128EEESA_SA_EEELi128ENS_6half_tEfNS_4arch4Sm90ELb1ELb0ELb0ELb0ELb0ELb0ELb0ELb1ELb1ELb1ELb1ELb0EEENS1_21CollectiveEpilogueFwdISB_S9_SC_SE_Li256ELb0ELb1ELb1ELb0EEENS1_19SingleTileSchedulerILb0ELb1ELb1ELi128EEEEEEEEEvNT_6ParamsE,"a",@progbits
	.sectionflags	@""
	.align	4
.nv.constant0._ZN7cutlass13device_kernelIN5flash11enable_sm90INS1_16FlashAttnFwdSm90INS1_25CollectiveMainloopFwdSm90ILi2EN4cute5tupleIJNS5_1CILi1EEES8_S8_EEENS6_IJNS7_ILi128EEESA_SA_EEELi128ENS_6half_tEfNS_4arch4Sm90ELb1ELb0ELb0ELb0ELb0ELb0ELb0ELb1ELb1ELb1ELb1ELb0EEENS1_21CollectiveEpilogueFwdISB_S9_SC_SE_Li256ELb0ELb1ELb1ELb0EEENS1_19SingleTileSchedulerILb0ELb1ELb1ELi128EEEEEEEEEvNT_6ParamsE:
	.zero		3200


//--------------------- .nv.constant0._ZN7cutlass13device_kernelIN5flash11enable_sm90INS1_16FlashAttnFwdSm90INS1_25CollectiveMainloopFwdSm90ILi2EN4cute5tupleIJNS5_1CILi1EEES8_S8_EEENS6_IJNS7_ILi128EEESA_SA_EEELi128ENS_6half_tEfNS_4arch4Sm90ELb1ELb0ELb0ELb1ELb0ELb0ELb0ELb1ELb1ELb1ELb1ELb0EEENS1_21CollectiveEpilogueFwdISB_S9_SC_SE_Li256ELb1ELb1ELb1ELb0EEENS1_36VarlenDynamicPersistentTileSchedulerILi128ELi128ELi256ELi128ELb1ELb1ELb1ELb1ELb1ELb1EEEEEEEEEvNT_6ParamsE --------------------------
	.section	.nv.constant0._ZN7cutlass13device_kernelIN5flash11enable_sm90INS1_16FlashAttnFwdSm90INS1_25CollectiveMainloopFwdSm90ILi2EN4cute5tupleIJNS5_1CILi1EEES8_S8_EEENS6_IJNS7_ILi128EEESA_SA_EEELi128ENS_6half_tEfNS_4arch4Sm90ELb1ELb0ELb0ELb1ELb0ELb0ELb0ELb1ELb1ELb1ELb1ELb0EEENS1_21CollectiveEpilogueFwdISB_S9_SC_SE_Li256ELb1ELb1ELb1ELb0EEENS1_36VarlenDynamicPersistentTileSchedulerILi128ELi128ELi256ELi128ELb1ELb1ELb1ELb1ELb1ELb1EEEEEEEEEvNT_6ParamsE,"a",@progbits
	.sectionflags	@""
	.align	4
.nv.constant0._ZN7cutlass13device_kernelIN5flash11enable_sm90INS1_16FlashAttnFwdSm90INS1_25CollectiveMainloopFwdSm90ILi2EN4cute5tupleIJNS5_1CILi1EEES8_S8_EEENS6_IJNS7_ILi128EEESA_SA_EEELi128ENS_6half_tEfNS_4arch4Sm90ELb1ELb0ELb0ELb1ELb0ELb0ELb0ELb1ELb1ELb1ELb1ELb0EEENS1_21CollectiveEpilogueFwdISB_S9_SC_SE_Li256ELb1ELb1ELb1ELb0EEENS1_36VarlenDynamicPersistentTileSchedulerILi128ELi128ELi256ELi128ELb1ELb1ELb1ELb1ELb1ELb1EEEEEEEEEvNT_6ParamsE:
	.zero		3328


//--------------------- .nv.constant0._ZN7cutlass13device_kernelIN5flash11enable_sm90INS1_16FlashAttnFwdSm90INS1_25CollectiveMainloopFwdSm90ILi2EN4cute5tupleIJNS5_1CILi1EEES8_S8_EEENS6_IJNS7_ILi128EEESA_SA_EEELi128ENS_6half_tEfNS_4arch4Sm90ELb1ELb0ELb0ELb1ELb0ELb1ELb0ELb1ELb1ELb1ELb1ELb0EEENS1_21CollectiveEpilogueFwdISB_S9_SC_SE_Li256ELb1ELb1ELb1ELb0EEENS1_36VarlenDynamicPersistentTileSchedulerILi128ELi128ELi256ELi128ELb1ELb1ELb1ELb1ELb1ELb1EEEEEEEEEvNT_6ParamsE --------------------------
	.section	.nv.constant0._ZN7cutlass13device_kernelIN5flash11enable_sm90INS1_16FlashAttnFwdSm90INS1_25CollectiveMainloopFwdSm90ILi2EN4cute5tupleIJNS5_1CILi1EEES8_S8_EEENS6_IJNS7_ILi128EEESA_SA_EEELi128ENS_6half_tEfNS_4arch4Sm90ELb1ELb0ELb0ELb1ELb0ELb1ELb0ELb1ELb1ELb1ELb1ELb0EEENS1_21CollectiveEpilogueFwdISB_S9_SC_SE_Li256ELb1ELb1ELb1ELb0EEENS1_36VarlenDynamicPersistentTileSchedulerILi128ELi128ELi256ELi128ELb1ELb1ELb1ELb1ELb1ELb1EEEEEEEEEvNT_6ParamsE,"a",@progbits
	.sectionflags	@""
	.align	4
.nv.constant0._ZN7cutlass13device_kernelIN5flash11enable_sm90INS1_16FlashAttnFwdSm90INS1_25CollectiveMainloopFwdSm90ILi2EN4cute5tupleIJNS5_1CILi1EEES8_S8_EEENS6_IJNS7_ILi128EEESA_SA_EEELi128ENS_6half_tEfNS_4arch4Sm90ELb1ELb0ELb0ELb1ELb0ELb1ELb0ELb1ELb1ELb1ELb1ELb0EEENS1_21CollectiveEpilogueFwdISB_S9_SC_SE_Li256ELb1ELb1ELb1ELb0EEENS1_36VarlenDynamicPersistentTileSchedulerILi128ELi128ELi256ELi128ELb1ELb1ELb1ELb1ELb1ELb1EEEEEEEEEvNT_6ParamsE:
	.zero		3328


//--------------------- SYMBOLS --------------------------

	.type		.nv.reservedSmem.offset0,@object
	.size		.nv.reservedSmem.offset0,0x4
	.type		__assertfail,@function
